/*************************************************************************
 * Copyright (c) 2022-2025, NVIDIA CORPORATION & AFFILIATES. All rights reserved.
 *
 * See LICENSE for license information.
 ************************************************************************/

#include "../common.h"
#include "../kernel_traits.h"
#include "rmsnorm_fwd_kernels.cuh"

using namespace transformer_engine::normalization;

template <typename weight_t, typename input_t, typename output_t, typename compute_t,
          typename index_t, int HIDDEN_SIZE, int CTAS_PER_ROW, int WARPS_M, int WARPS_N,
          int BYTES_PER_LDG>
void launch_rmsnorm_fwd_tuned_(LaunchParams<ForwardKernelParams> &launch_params,
                               const bool configure_params) {  // NOLINT(*)
  using Kernel_traits = Kernel_traits<weight_t, input_t, output_t, compute_t, index_t, HIDDEN_SIZE,
                                      CTAS_PER_ROW, WARPS_M, WARPS_N, BYTES_PER_LDG>;
  auto kernel = &rmsnorm_fwd_tuned_kernel<Kernel_traits>;

  if (configure_params) {
    int ctas_per_sm;
    NVTE_CHECK_CUDA(cudaOccupancyMaxActiveBlocksPerMultiprocessor(
        &ctas_per_sm, kernel, Kernel_traits::THREADS_PER_CTA, Kernel_traits::SMEM_BYTES_FWD));
    launch_params.params.ctas_per_row = CTAS_PER_ROW;
    launch_params.params.ctas_per_col =
        launch_params.multiprocessorCount * ctas_per_sm / launch_params.params.ctas_per_row;
    if (Kernel_traits::CTAS_PER_ROW > 1) {
      launch_params.barrier_bytes = 2 * launch_params.params.ctas_per_col * sizeof(index_t);
      launch_params.workspace_bytes = launch_params.params.ctas_per_col * Kernel_traits::WARPS_M *
                                      Kernel_traits::CTAS_PER_ROW *
                                      sizeof(typename Kernel_traits::Stats::stats_t) * 2;
    }
    return;
  }

  if (Kernel_traits::SMEM_BYTES_FWD >= 48 * 1024) {
    NVTE_CHECK_CUDA(cudaFuncSetAttribute(kernel, cudaFuncAttributeMaxDynamicSharedMemorySize,
                                         Kernel_traits::SMEM_BYTES_FWD));
  }
  auto stream = launch_params.stream;
  auto ctas_per_col = launch_params.params.ctas_per_col;
  auto ctas_per_row = launch_params.params.ctas_per_row;

  if (ctas_per_row == 1) {
    kernel<<<ctas_per_col, Kernel_traits::THREADS_PER_CTA, Kernel_traits::SMEM_BYTES_FWD, stream>>>(
        launch_params.params);
    NVTE_CHECK_CUDA(cudaGetLastError());
  } else {
    dim3 grid(ctas_per_row * ctas_per_col);
    dim3 block(Kernel_traits::THREADS_PER_CTA);
    void *params_ = reinterpret_cast<void *>(&launch_params.params);
    NVTE_CHECK_CUDA(cudaLaunchCooperativeKernel(reinterpret_cast<void *>(kernel), grid, block,
                                                reinterpret_cast<void **>(&params_),
                                                Kernel_traits::SMEM_BYTES_FWD, stream));
  }
}

template <typename weight_t, typename input_t, typename output_t, typename compute_t,
          typename index_t, int HIDDEN_SIZE, int WARPS_M, int WARPS_N, int BYTES_PER_LDG>
void launch_rmsnorm_fwd_general_(LaunchParams<ForwardKernelParams> &launch_params,
                                 const bool configure_params) {  // NOLINT(*)
  using Kernel_traits = Kernel_traits<weight_t, input_t, output_t, compute_t, index_t, HIDDEN_SIZE,
                                      1, WARPS_M, WARPS_N, BYTES_PER_LDG>;
  auto kernel = &rmsnorm_fwd_general_kernel<Kernel_traits>;
  auto ceil_div = [](int x, int y) -> int { return (x + y - 1) / y; };

  // Configure kernel params
  const int rows = launch_params.params.rows;
  const int cols = launch_params.params.cols;
  int ctas_per_col = launch_params.params.ctas_per_col;
  int ctas_per_row = launch_params.params.ctas_per_row;
  if (configure_params) {
    int ctas_per_sm;
    NVTE_CHECK_CUDA(cudaOccupancyMaxActiveBlocksPerMultiprocessor(
        &ctas_per_sm, kernel, Kernel_traits::THREADS_PER_CTA, 0));
    const int max_ctas = launch_params.multiprocessorCount * ctas_per_sm;
    ctas_per_row = ceil_div(cols, HIDDEN_SIZE);
    ctas_per_col = std::min(ceil_div(rows, WARPS_M), max_ctas / ctas_per_row);
    launch_params.params.ctas_per_row = ctas_per_row;
    launch_params.params.ctas_per_col = ctas_per_col;
    if (launch_params.params.ctas_per_row > 1) {
      launch_params.barrier_bytes = 2 * ctas_per_col * sizeof(index_t);
      launch_params.workspace_bytes =
          (ctas_per_col * WARPS_M * ctas_per_row * sizeof(compute_t) * 2);
    }
    return;
  }

  // Launch kernel
  auto stream = launch_params.stream;
  dim3 grid(ctas_per_row * ctas_per_col);
  dim3 block(Kernel_traits::THREADS_PER_CTA);
  if (ctas_per_row == 1) {
    kernel<<<grid, block, 0, stream>>>(launch_params.params);
    NVTE_CHECK_CUDA(cudaGetLastError());
  } else {
    void *params_ = reinterpret_cast<void *>(&launch_params.params);
    NVTE_CHECK_CUDA(cudaLaunchCooperativeKernel(reinterpret_cast<void *>(kernel), grid, block,
                                                reinterpret_cast<void **>(&params_), 0, stream));
  }
}

#define REGISTER_NORM_LAUNCHER(NORM_TYPE, NORM_STAGE, LAUNCH_TYPE, HIDDEN_SIZE, WTYPE, ITYPE,                   \
                               OTYPE, CTYPE, ...)                                                               \
  namespace {                                                                                                   \
  void                                                                                                          \
      norm_##NORM_TYPE##_##NORM_STAGE##_##LAUNCH_TYPE##_##HIDDEN_SIZE##_##WTYPE##_##ITYPE##_##OTYPE##_##CTYPE(  \
          LaunchParams<NORM_STAGE##KernelParams> &launch_params, const bool configure_params) {                 \
    launch_rmsnorm_fwd_##LAUNCH_TYPE##_<WTYPE, ITYPE, OTYPE, CTYPE, uint32_t, HIDDEN_SIZE,                      \
                                        __VA_ARGS__>(launch_params, configure_params);                          \
  }                                                                                                             \
  REGISTER_NORM_BASE(                                                                                           \
      NORM_TYPE, NORM_STAGE, LAUNCH_TYPE, HIDDEN_SIZE, WTYPE, ITYPE, OTYPE, CTYPE,                              \
      norm_##NORM_TYPE##_##NORM_STAGE##_##LAUNCH_TYPE##_##HIDDEN_SIZE##_##WTYPE##_##ITYPE##_##OTYPE##_##CTYPE); \
  }  // namespace

// Create rmsnorm tuned launch function and register. Macro signature:
//  HIDDEN_SIZE, WTYPE, ITYPE, OTYPE, CTYPE, CTAS_PER_ROW, WARPS_M, WARPS_N, BYTES_PER_LDG

REGISTER_NORM_LAUNCHER(RMSNorm, Forward, tuned, 512, bf16, bf16, fp8e4m3, fp32, 1, 4, 1, 16);
REGISTER_NORM_LAUNCHER(RMSNorm, Forward, tuned, 512, fp16, fp16, fp8e4m3, fp32, 1, 4, 1, 16);
REGISTER_NORM_LAUNCHER(RMSNorm, Forward, tuned, 512, fp32, fp32, fp8e4m3, fp32, 1, 4, 1, 16);
REGISTER_NORM_LAUNCHER(RMSNorm, Forward, tuned, 512, fp32, fp32, fp32, fp32, 1, 4, 1, 16);
REGISTER_NORM_LAUNCHER(RMSNorm, Forward, tuned, 512, fp16, fp16, fp16, fp32, 1, 4, 1, 16);
REGISTER_NORM_LAUNCHER(RMSNorm, Forward, tuned, 512, bf16, bf16, bf16, fp32, 1, 4, 1, 16);

REGISTER_NORM_LAUNCHER(RMSNorm, Forward, tuned, 768, bf16, bf16, fp8e4m3, fp32, 1, 4, 1, 16);
REGISTER_NORM_LAUNCHER(RMSNorm, Forward, tuned, 768, fp16, fp16, fp8e4m3, fp32, 1, 4, 1, 16);
REGISTER_NORM_LAUNCHER(RMSNorm, Forward, tuned, 768, fp32, fp32, fp8e4m3, fp32, 1, 4, 1, 16);
REGISTER_NORM_LAUNCHER(RMSNorm, Forward, tuned, 768, fp32, fp32, fp32, fp32, 1, 4, 1, 16);
REGISTER_NORM_LAUNCHER(RMSNorm, Forward, tuned, 768, fp16, fp16, fp16, fp32, 1, 4, 1, 16);
REGISTER_NORM_LAUNCHER(RMSNorm, Forward, tuned, 768, bf16, bf16, bf16, fp32, 1, 4, 1, 16);

REGISTER_NORM_LAUNCHER(RMSNorm, Forward, tuned, 1024, bf16, bf16, fp8e4m3, fp32, 1, 4, 1, 16);
REGISTER_NORM_LAUNCHER(RMSNorm, Forward, tuned, 1024, fp16, fp16, fp8e4m3, fp32, 1, 4, 1, 16);
REGISTER_NORM_LAUNCHER(RMSNorm, Forward, tuned, 1024, fp32, fp32, fp8e4m3, fp32, 1, 4, 1, 16);
REGISTER_NORM_LAUNCHER(RMSNorm, Forward, tuned, 1024, fp32, fp32, fp32, fp32, 1, 4, 1, 16);
REGISTER_NORM_LAUNCHER(RMSNorm, Forward, tuned, 1024, fp16, fp16, fp16, fp32, 1, 4, 1, 16);
REGISTER_NORM_LAUNCHER(RMSNorm, Forward, tuned, 1024, bf16, bf16, bf16, fp32, 1, 4, 1, 16);

REGISTER_NORM_LAUNCHER(RMSNorm, Forward, tuned, 2048, bf16, bf16, fp8e4m3, fp32, 1, 4, 1, 16);
REGISTER_NORM_LAUNCHER(RMSNorm, Forward, tuned, 2048, fp16, fp16, fp8e4m3, fp32, 1, 4, 1, 16);
REGISTER_NORM_LAUNCHER(RMSNorm, Forward, tuned, 2048, fp32, fp32, fp8e4m3, fp32, 1, 4, 1, 16);
REGISTER_NORM_LAUNCHER(RMSNorm, Forward, tuned, 2048, fp32, fp32, fp32, fp32, 1, 4, 1, 16);
REGISTER_NORM_LAUNCHER(RMSNorm, Forward, tuned, 2048, fp16, fp16, fp16, fp32, 1, 4, 1, 16);
REGISTER_NORM_LAUNCHER(RMSNorm, Forward, tuned, 2048, bf16, bf16, bf16, fp32, 1, 4, 1, 16);

REGISTER_NORM_LAUNCHER(RMSNorm, Forward, tuned, 4096, bf16, bf16, fp8e4m3, fp32, 1, 1, 4, 16);
REGISTER_NORM_LAUNCHER(RMSNorm, Forward, tuned, 4096, fp16, fp16, fp8e4m3, fp32, 1, 1, 4, 16);
REGISTER_NORM_LAUNCHER(RMSNorm, Forward, tuned, 4096, fp32, fp32, fp8e4m3, fp32, 1, 1, 4, 16);
REGISTER_NORM_LAUNCHER(RMSNorm, Forward, tuned, 4096, fp32, fp32, fp32, fp32, 1, 1, 4, 16);
REGISTER_NORM_LAUNCHER(RMSNorm, Forward, tuned, 4096, fp16, fp16, fp16, fp32, 1, 1, 4, 16);
REGISTER_NORM_LAUNCHER(RMSNorm, Forward, tuned, 4096, bf16, bf16, bf16, fp32, 1, 1, 4, 16);

REGISTER_NORM_LAUNCHER(RMSNorm, Forward, tuned, 8192, bf16, bf16, fp8e4m3, fp32, 1, 1, 4, 16);
REGISTER_NORM_LAUNCHER(RMSNorm, Forward, tuned, 8192, fp16, fp16, fp8e4m3, fp32, 1, 1, 4, 16);
REGISTER_NORM_LAUNCHER(RMSNorm, Forward, tuned, 8192, fp32, fp32, fp8e4m3, fp32, 1, 1, 4, 16);
REGISTER_NORM_LAUNCHER(RMSNorm, Forward, tuned, 8192, fp32, fp32, fp32, fp32, 1, 1, 4, 16);
REGISTER_NORM_LAUNCHER(RMSNorm, Forward, tuned, 8192, fp16, fp16, fp16, fp32, 1, 1, 4, 16);
REGISTER_NORM_LAUNCHER(RMSNorm, Forward, tuned, 8192, bf16, bf16, bf16, fp32, 1, 1, 4, 16);

// Create rmsnorm general launch function and register. Macro signature:
//  HIDDEN_SIZE, WTYPE, ITYPE, OTYPE, CTYPE, WARPS_M, WARPS_N, BYTES_PER_LDG

REGISTER_NORM_LAUNCHER(RMSNorm, Forward, general, 128, bf16, bf16, fp8e4m3, fp32, 4, 1, 8);
REGISTER_NORM_LAUNCHER(RMSNorm, Forward, general, 512, bf16, bf16, fp8e4m3, fp32, 4, 1, 16);
REGISTER_NORM_LAUNCHER(RMSNorm, Forward, general, 1024, bf16, bf16, fp8e4m3, fp32, 4, 1, 16);
REGISTER_NORM_LAUNCHER(RMSNorm, Forward, general, 2048, bf16, bf16, fp8e4m3, fp32, 4, 1, 16);
REGISTER_NORM_LAUNCHER(RMSNorm, Forward, general, 8192, bf16, bf16, fp8e4m3, fp32, 1, 4, 16);

REGISTER_NORM_LAUNCHER(RMSNorm, Forward, general, 128, fp16, fp16, fp8e4m3, fp32, 4, 1, 8);
REGISTER_NORM_LAUNCHER(RMSNorm, Forward, general, 512, fp16, fp16, fp8e4m3, fp32, 4, 1, 16);
REGISTER_NORM_LAUNCHER(RMSNorm, Forward, general, 1024, fp16, fp16, fp8e4m3, fp32, 4, 1, 16);
REGISTER_NORM_LAUNCHER(RMSNorm, Forward, general, 2048, fp16, fp16, fp8e4m3, fp32, 4, 1, 16);
REGISTER_NORM_LAUNCHER(RMSNorm, Forward, general, 8192, fp16, fp16, fp8e4m3, fp32, 1, 4, 16);

REGISTER_NORM_LAUNCHER(RMSNorm, Forward, general, 128, fp32, fp32, fp8e4m3, fp32, 4, 1, 16);
REGISTER_NORM_LAUNCHER(RMSNorm, Forward, general, 512, fp32, fp32, fp8e4m3, fp32, 4, 1, 16);
REGISTER_NORM_LAUNCHER(RMSNorm, Forward, general, 1024, fp32, fp32, fp8e4m3, fp32, 4, 1, 16);
REGISTER_NORM_LAUNCHER(RMSNorm, Forward, general, 2048, fp32, fp32, fp8e4m3, fp32, 4, 1, 16);
REGISTER_NORM_LAUNCHER(RMSNorm, Forward, general, 8192, fp32, fp32, fp8e4m3, fp32, 1, 4, 16);

REGISTER_NORM_LAUNCHER(RMSNorm, Forward, general, 128, fp32, fp32, fp32, fp32, 4, 1, 16);
REGISTER_NORM_LAUNCHER(RMSNorm, Forward, general, 128, fp16, fp16, fp16, fp32, 4, 1, 8);
REGISTER_NORM_LAUNCHER(RMSNorm, Forward, general, 128, fp32, fp32, fp16, fp32, 4, 1, 8);
REGISTER_NORM_LAUNCHER(RMSNorm, Forward, general, 128, bf16, bf16, bf16, fp32, 4, 1, 8);
REGISTER_NORM_LAUNCHER(RMSNorm, Forward, general, 128, fp32, fp32, bf16, fp32, 4, 1, 8);

REGISTER_NORM_LAUNCHER(RMSNorm, Forward, general, 512, fp32, fp32, fp32, fp32, 4, 1, 16);
REGISTER_NORM_LAUNCHER(RMSNorm, Forward, general, 512, fp16, fp16, fp16, fp32, 4, 1, 16);
REGISTER_NORM_LAUNCHER(RMSNorm, Forward, general, 512, fp32, fp32, fp16, fp32, 4, 1, 16);
REGISTER_NORM_LAUNCHER(RMSNorm, Forward, general, 512, bf16, bf16, bf16, fp32, 4, 1, 16);
REGISTER_NORM_LAUNCHER(RMSNorm, Forward, general, 512, fp32, fp32, bf16, fp32, 4, 1, 16);

REGISTER_NORM_LAUNCHER(RMSNorm, Forward, general, 1024, fp32, fp32, fp32, fp32, 4, 1, 16);
REGISTER_NORM_LAUNCHER(RMSNorm, Forward, general, 1024, fp16, fp16, fp16, fp32, 4, 1, 16);
REGISTER_NORM_LAUNCHER(RMSNorm, Forward, general, 1024, fp32, fp32, fp16, fp32, 4, 1, 16);
REGISTER_NORM_LAUNCHER(RMSNorm, Forward, general, 1024, bf16, bf16, bf16, fp32, 4, 1, 16);
REGISTER_NORM_LAUNCHER(RMSNorm, Forward, general, 1024, fp32, fp32, bf16, fp32, 4, 1, 16);

REGISTER_NORM_LAUNCHER(RMSNorm, Forward, general, 2048, fp32, fp32, fp32, fp32, 4, 1, 16);
REGISTER_NORM_LAUNCHER(RMSNorm, Forward, general, 2048, fp16, fp16, fp16, fp32, 4, 1, 16);
REGISTER_NORM_LAUNCHER(RMSNorm, Forward, general, 2048, fp32, fp32, fp16, fp32, 4, 1, 16);
REGISTER_NORM_LAUNCHER(RMSNorm, Forward, general, 2048, bf16, bf16, bf16, fp32, 4, 1, 16);
REGISTER_NORM_LAUNCHER(RMSNorm, Forward, general, 2048, fp32, fp32, bf16, fp32, 4, 1, 16);

REGISTER_NORM_LAUNCHER(RMSNorm, Forward, general, 8192, fp32, fp32, fp32, fp32, 1, 4, 16);
REGISTER_NORM_LAUNCHER(RMSNorm, Forward, general, 8192, fp16, fp16, fp16, fp32, 1, 4, 16);
REGISTER_NORM_LAUNCHER(RMSNorm, Forward, general, 8192, fp32, fp32, fp16, fp32, 1, 4, 16);
REGISTER_NORM_LAUNCHER(RMSNorm, Forward, general, 8192, bf16, bf16, bf16, fp32, 1, 4, 16);
REGISTER_NORM_LAUNCHER(RMSNorm, Forward, general, 8192, fp32, fp32, bf16, fp32, 1, 4, 16);


// ===== COMPILED SASS (sm_100a) =====

	.target	sm_100a

	.elftype	@"ET_EXEC"


//--------------------- .note.nv.tkinfo           --------------------------
	.section	.note.nv.tkinfo,"",@"SHT_NOTE"
	.sectionflags	@"SHF_NOTE_NV_TKINFO"
	.tkinfo
        /*0018*/ 	.word	0x00000002
        /*0030*/ 	.string	""
        /*0030*/ 	.string	"ptxas"
        /*0030*/ 	.string	"Cuda compilation tools, release 13.0, V13.0.88"
        /*0030*/ 	.string	"Build cuda_13.0.r13.0/compiler.36424714_0"
        /*0030*/ 	.string	"-arch sm_100a -m 64 "



//--------------------- .note.nv.cuinfo           --------------------------
	.section	.note.nv.cuinfo,"",@"SHT_NOTE"
	.sectionflags	@"SHF_NOTE_NV_CUINFO"
        /*0018*/ 	.short	0x0002
        /*001a*/ 	.short	0x0064
        /*001c*/ 	.short	0x0082
	.zero		2


//--------------------- .nv.info                  --------------------------
	.section	.nv.info,"",@"SHT_CUDA_INFO"
	.align	4


	//----- nvinfo : EIATTR_REGCOUNT
	.align		4
        /*0000*/ 	.byte	0x04, 0x2f
        /*0002*/ 	.short	(.L_1 - .L_0)
	.align		4
.L_0:
        /*0004*/ 	.word	index@(_ZN18transformer_engine13normalization24rmsnorm_fwd_tuned_kernelINS0_13Kernel_traitsI13__nv_bfloat16S3_13__nv_fp8_e4m3fjLj512ELj1ELj4ELj1ELj16ENS0_18Kernel_traits_baseILj512ES3_S3_S4_fjLj128EEEEEEEvNS0_19ForwardKernelParamsE)
        /*0008*/ 	.word	0x00000030


	//----- nvinfo : EIATTR_FRAME_SIZE
	.align		4
.L_1:
        /*000c*/ 	.byte	0x04, 0x11
        /*000e*/ 	.short	(.L_3 - .L_2)
	.align		4
.L_2:
        /*0010*/ 	.word	index@($__internal_75_$__cuda_sm20_rcp_rn_f32_slowpath)
        /*0014*/ 	.word	0x00000000


	//----- nvinfo : EIATTR_FRAME_SIZE
	.align		4
.L_3:
        /*0018*/ 	.byte	0x04, 0x11
        /*001a*/ 	.short	(.L_5 - .L_4)
	.align		4
.L_4:
        /*001c*/ 	.word	index@(_ZN18transformer_engine13normalization24rmsnorm_fwd_tuned_kernelINS0_13Kernel_traitsI13__nv_bfloat16S3_13__nv_fp8_e4m3fjLj512ELj1ELj4ELj1ELj16ENS0_18Kernel_traits_baseILj512ES3_S3_S4_fjLj128EEEEEEEvNS0_19ForwardKernelParamsE)
        /*0020*/ 	.word	0x00000000


	//----- nvinfo : EIATTR_REGCOUNT
	.align		4
.L_5:
        /*0024*/ 	.byte	0x04, 0x2f
        /*0026*/ 	.short	(.L_7 - .L_6)
	.align		4
.L_6:
        /*0028*/ 	.word	index@(_ZN18transformer_engine13normalization24rmsnorm_fwd_tuned_kernelINS0_13Kernel_traitsI6__halfS3_13__nv_fp8_e4m3fjLj512ELj1ELj4ELj1ELj16ENS0_18Kernel_traits_baseILj512ES3_S3_S4_fjLj128EEEEEEEvNS0_19ForwardKernelParamsE)
        /*002c*/ 	.word	0x00000030


	//----- nvinfo : EIATTR_FRAME_SIZE
	.align		4
.L_7:
        /*0030*/ 	.byte	0x04, 0x11
        /*0032*/ 	.short	(.L_9 - .L_8)
	.align		4
.L_8:
        /*0034*/ 	.word	index@($__internal_74_$__cuda_sm20_rcp_rn_f32_slowpath)
        /*0038*/ 	.word	0x00000000


	//----- nvinfo : EIATTR_FRAME_SIZE
	.align		4
.L_9:
        /*003c*/ 	.byte	0x04, 0x11
        /*003e*/ 	.short	(.L_11 - .L_10)
	.align		4
.L_10:
        /*0040*/ 	.word	index@(_ZN18transformer_engine13normalization24rmsnorm_fwd_tuned_kernelINS0_13Kernel_traitsI6__halfS3_13__nv_fp8_e4m3fjLj512ELj1ELj4ELj1ELj16ENS0_18Kernel_traits_baseILj512ES3_S3_S4_fjLj128EEEEEEEvNS0_19ForwardKernelParamsE)
        /*0044*/ 	.word	0x00000000


	//----- nvinfo : EIATTR_REGCOUNT
	.align		4
.L_11:
        /*0048*/ 	.byte	0x04, 0x2f
        /*004a*/ 	.short	(.L_13 - .L_12)
	.align		4
.L_12:
        /*004c*/ 	.word	index@(_ZN18transformer_engine13normalization24rmsnorm_fwd_tuned_kernelINS0_13Kernel_traitsIff13__nv_fp8_e4m3fjLj512ELj1ELj4ELj1ELj16ENS0_18Kernel_traits_baseILj512EffS3_fjLj128EEEEEEEvNS0_19ForwardKernelParamsE)
        /*0050*/ 	.word	0x00000030


	//----- nvinfo : EIATTR_FRAME_SIZE
	.align		4
.L_13:
        /*0054*/ 	.byte	0x04, 0x11
        /*0056*/ 	.short	(.L_15 - .L_14)
	.align		4
.L_14:
        /*0058*/ 	.word	index@($__internal_73_$__cuda_sm20_rcp_rn_f32_slowpath)
        /*005c*/ 	.word	0x00000000


	//----- nvinfo : EIATTR_FRAME_SIZE
	.align		4
.L_15:
        /*0060*/ 	.byte	0x04, 0x11
        /*0062*/ 	.short	(.L_17 - .L_16)
	.align		4
.L_16:
        /*0064*/ 	.word	index@(_ZN18transformer_engine13normalization24rmsnorm_fwd_tuned_kernelINS0_13Kernel_traitsIff13__nv_fp8_e4m3fjLj512ELj1ELj4ELj1ELj16ENS0_18Kernel_traits_baseILj512EffS3_fjLj128EEEEEEEvNS0_19ForwardKernelParamsE)
        /*0068*/ 	.word	0x00000000


	//----- nvinfo : EIATTR_REGCOUNT
	.align		4
.L_17:
        /*006c*/ 	.byte	0x04, 0x2f
        /*006e*/ 	.short	(.L_19 - .L_18)
	.align		4
.L_18:
        /*0070*/ 	.word	index@(_ZN18transformer_engine13normalization24rmsnorm_fwd_tuned_kernelINS0_13Kernel_traitsIffffjLj512ELj1ELj4ELj1ELj16ENS0_18Kernel_traits_baseILj512EffffjLj128EEEEEEEvNS0_19ForwardKernelParamsE)
        /*0074*/ 	.word	0x00000030


	//----- nvinfo : EIATTR_FRAME_SIZE
	.align		4
.L_19:
        /*0078*/ 	.byte	0x04, 0x11
        /*007a*/ 	.short	(.L_21 - .L_20)
	.align		4
.L_20:
        /*007c*/ 	.word	index@($__internal_72_$__cuda_sm20_rcp_rn_f32_slowpath)
        /*0080*/ 	.word	0x00000000


	//----- nvinfo : EIATTR_FRAME_SIZE
	.align		4
.L_21:
        /*0084*/ 	.byte	0x04, 0x11
        /*0086*/ 	.short	(.L_23 - .L_22)
	.align		4
.L_22:
        /*0088*/ 	.word	index@(_ZN18transformer_engine13normalization24rmsnorm_fwd_tuned_kernelINS0_13Kernel_traitsIffffjLj512ELj1ELj4ELj1ELj16ENS0_18Kernel_traits_baseILj512EffffjLj128EEEEEEEvNS0_19ForwardKernelParamsE)
        /*008c*/ 	.word	0x00000000


	//----- nvinfo : EIATTR_REGCOUNT
	.align		4
.L_23:
        /*0090*/ 	.byte	0x04, 0x2f
        /*0092*/ 	.short	(.L_25 - .L_24)
	.align		4
.L_24:
        /*0094*/ 	.word	index@(_ZN18transformer_engine13normalization24rmsnorm_fwd_tuned_kernelINS0_13Kernel_traitsI6__halfS3_S3_fjLj512ELj1ELj4ELj1ELj16ENS0_18Kernel_traits_baseILj512ES3_S3_S3_fjLj128EEEEEEEvNS0_19ForwardKernelParamsE)
        /*0098*/ 	.word	0x00000030


	//----- nvinfo : EIATTR_FRAME_SIZE
	.align		4
.L_25:
        /*009c*/ 	.byte	0x04, 0x11
        /*009e*/ 	.short	(.L_27 - .L_26)
	.align		4
.L_26:
        /*00a0*/ 	.word	index@($__internal_71_$__cuda_sm20_rcp_rn_f32_slowpath)
        /*00a4*/ 	.word	0x00000000


	//----- nvinfo : EIATTR_FRAME_SIZE
	.align		4
.L_27:
        /*00a8*/ 	.byte	0x04, 0x11
        /*00aa*/ 	.short	(.L_29 - .L_28)
	.align		4
.L_28:
        /*00ac*/ 	.word	index@(_ZN18transformer_engine13normalization24rmsnorm_fwd_tuned_kernelINS0_13Kernel_traitsI6__halfS3_S3_fjLj512ELj1ELj4ELj1ELj16ENS0_18Kernel_traits_baseILj512ES3_S3_S3_fjLj128EEEEEEEvNS0_19ForwardKernelParamsE)
        /*00b0*/ 	.word	0x00000000


	//----- nvinfo : EIATTR_REGCOUNT
	.align		4
.L_29:
        /*00b4*/ 	.byte	0x04, 0x2f
        /*00b6*/ 	.short	(.L_31 - .L_30)
	.align		4
.L_30:
        /*00b8*/ 	.word	index@(_ZN18transformer_engine13normalization24rmsnorm_fwd_tuned_kernelINS0_13Kernel_traitsI13__nv_bfloat16S3_S3_fjLj512ELj1ELj4ELj1ELj16ENS0_18Kernel_traits_baseILj512ES3_S3_S3_fjLj128EEEEEEEvNS0_19ForwardKernelParamsE)
        /*00bc*/ 	.word	0x00000030


	//----- nvinfo : EIATTR_FRAME_SIZE
	.align		4
.L_31:
        /*00c0*/ 	.byte	0x04, 0x11
        /*00c2*/ 	.short	(.L_33 - .L_32)
	.align		4
.L_32:
        /*00c4*/ 	.word	index@($__internal_70_$__cuda_sm20_rcp_rn_f32_slowpath)
        /*00c8*/ 	.word	0x00000000


	//----- nvinfo : EIATTR_FRAME_SIZE
	.align		4
.L_33:
        /*00cc*/ 	.byte	0x04, 0x11
        /*00ce*/ 	.short	(.L_35 - .L_34)
	.align		4
.L_34:
        /*00d0*/ 	.word	index@(_ZN18transformer_engine13normalization24rmsnorm_fwd_tuned_kernelINS0_13Kernel_traitsI13__nv_bfloat16S3_S3_fjLj512ELj1ELj4ELj1ELj16ENS0_18Kernel_traits_baseILj512ES3_S3_S3_fjLj128EEEEEEEvNS0_19ForwardKernelParamsE)
        /*00d4*/ 	.word	0x00000000


	//----- nvinfo : EIATTR_REGCOUNT
	.align		4
.L_35:
        /*00d8*/ 	.byte	0x04, 0x2f
        /*00da*/ 	.short	(.L_37 - .L_36)
	.align		4
.L_36:
        /*00dc*/ 	.word	index@(_ZN18transformer_engine13normalization24rmsnorm_fwd_tuned_kernelINS0_13Kernel_traitsI13__nv_bfloat16S3_13__nv_fp8_e4m3fjLj768ELj1ELj4ELj1ELj16ENS0_18Kernel_traits_baseILj768ES3_S3_S4_fjLj128EEEEEEEvNS0_19ForwardKernelParamsE)
        /*00e0*/ 	.word	0x00000048


	//----- nvinfo : EIATTR_FRAME_SIZE
	.align		4
.L_37:
        /*00e4*/ 	.byte	0x04, 0x11
        /*00e6*/ 	.short	(.L_39 - .L_38)
	.align		4
.L_38:
        /*00e8*/ 	.word	index@($__internal_69_$__cuda_sm20_rcp_rn_f32_slowpath)
        /*00ec*/ 	.word	0x00000000


	//----- nvinfo : EIATTR_FRAME_SIZE
	.align		4
.L_39:
        /*00f0*/ 	.byte	0x04, 0x11
        /*00f2*/ 	.short	(.L_41 - .L_40)
	.align		4
.L_40:
        /*00f4*/ 	.word	index@(_ZN18transformer_engine13normalization24rmsnorm_fwd_tuned_kernelINS0_13Kernel_traitsI13__nv_bfloat16S3_13__nv_fp8_e4m3fjLj768ELj1ELj4ELj1ELj16ENS0_18Kernel_traits_baseILj768ES3_S3_S4_fjLj128EEEEEEEvNS0_19ForwardKernelParamsE)
        /*00f8*/ 	.word	0x00000000


	//----- nvinfo : EIATTR_REGCOUNT
	.align		4
.L_41:
        /*00fc*/ 	.byte	0x04, 0x2f
        /*00fe*/ 	.short	(.L_43 - .L_42)
	.align		4
.L_42:
        /*0100*/ 	.word	index@(_ZN18transformer_engine13normalization24rmsnorm_fwd_tuned_kernelINS0_13Kernel_traitsI6__halfS3_13__nv_fp8_e4m3fjLj768ELj1ELj4ELj1ELj16ENS0_18Kernel_traits_baseILj768ES3_S3_S4_fjLj128EEEEEEEvNS0_19ForwardKernelParamsE)
        /*0104*/ 	.word	0x00000048


	//----- nvinfo : EIATTR_FRAME_SIZE
	.align		4
.L_43:
        /*0108*/ 	.byte	0x04, 0x11
        /*010a*/ 	.short	(.L_45 - .L_44)
	.align		4
.L_44:
        /*010c*/ 	.word	index@($__internal_68_$__cuda_sm20_rcp_rn_f32_slowpath)
        /*0110*/ 	.word	0x00000000


	//----- nvinfo : EIATTR_FRAME_SIZE
	.align		4
.L_45:
        /*0114*/ 	.byte	0x04, 0x11
        /*0116*/ 	.short	(.L_47 - .L_46)
	.align		4
.L_46:
        /*0118*/ 	.word	index@(_ZN18transformer_engine13normalization24rmsnorm_fwd_tuned_kernelINS0_13Kernel_traitsI6__halfS3_13__nv_fp8_e4m3fjLj768ELj1ELj4ELj1ELj16ENS0_18Kernel_traits_baseILj768ES3_S3_S4_fjLj128EEEEEEEvNS0_19ForwardKernelParamsE)
        /*011c*/ 	.word	0x00000000


	//----- nvinfo : EIATTR_REGCOUNT
	.align		4
.L_47:
        /*0120*/ 	.byte	0x04, 0x2f
        /*0122*/ 	.short	(.L_49 - .L_48)
	.align		4
.L_48:
        /*0124*/ 	.word	index@(_ZN18transformer_engine13normalization24rmsnorm_fwd_tuned_kernelINS0_13Kernel_traitsIff13__nv_fp8_e4m3fjLj768ELj1ELj4ELj1ELj16ENS0_18Kernel_traits_baseILj768EffS3_fjLj128EEEEEEEvNS0_19ForwardKernelParamsE)
        /*0128*/ 	.word	0x00000040


	//----- nvinfo : EIATTR_FRAME_SIZE
	.align		4
.L_49:
        /*012c*/ 	.byte	0x04, 0x11
        /*012e*/ 	.short	(.L_51 - .L_50)
	.align		4
.L_50:
        /*0130*/ 	.word	index@($__internal_67_$__cuda_sm20_rcp_rn_f32_slowpath)
        /*0134*/ 	.word	0x00000000


	//----- nvinfo : EIATTR_FRAME_SIZE
	.align		4
.L_51:
        /*0138*/ 	.byte	0x04, 0x11
        /*013a*/ 	.short	(.L_53 - .L_52)
	.align		4
.L_52:
        /*013c*/ 	.word	index@(_ZN18transformer_engine13normalization24rmsnorm_fwd_tuned_kernelINS0_13Kernel_traitsIff13__nv_fp8_e4m3fjLj768ELj1ELj4ELj1ELj16ENS0_18Kernel_traits_baseILj768EffS3_fjLj128EEEEEEEvNS0_19ForwardKernelParamsE)
        /*0140*/ 	.word	0x00000000


	//----- nvinfo : EIATTR_REGCOUNT
	.align		4
.L_53:
        /*0144*/ 	.byte	0x04, 0x2f
        /*0146*/ 	.short	(.L_55 - .L_54)
	.align		4
.L_54:
        /*0148*/ 	.word	index@(_ZN18transformer_engine13normalization24rmsnorm_fwd_tuned_kernelINS0_13Kernel_traitsIffffjLj768ELj1ELj4ELj1ELj16ENS0_18Kernel_traits_baseILj768EffffjLj128EEEEEEEvNS0_19ForwardKernelParamsE)
        /*014c*/ 	.word	0x00000048


	//----- nvinfo : EIATTR_FRAME_SIZE
	.align		4
.L_55:
        /*0150*/ 	.byte	0x04, 0x11
        /*0152*/ 	.short	(.L_57 - .L_56)
	.align		4
.L_56:
        /*0154*/ 	.word	index@($__internal_66_$__cuda_sm20_rcp_rn_f32_slowpath)
        /*0158*/ 	.word	0x00000000


	//----- nvinfo : EIATTR_FRAME_SIZE
	.align		4
.L_57:
        /*015c*/ 	.byte	0x04, 0x11
        /*015e*/ 	.short	(.L_59 - .L_58)
	.align		4
.L_58:
        /*0160*/ 	.word	index@(_ZN18transformer_engine13normalization24rmsnorm_fwd_tuned_kernelINS0_13Kernel_traitsIffffjLj768ELj1ELj4ELj1ELj16ENS0_18Kernel_traits_baseILj768EffffjLj128EEEEEEEvNS0_19ForwardKernelParamsE)
        /*0164*/ 	.word	0x00000000


	//----- nvinfo : EIATTR_REGCOUNT
	.align		4
.L_59:
        /*0168*/ 	.byte	0x04, 0x2f
        /*016a*/ 	.short	(.L_61 - .L_60)
	.align		4
.L_60:
        /*016c*/ 	.word	index@(_ZN18transformer_engine13normalization24rmsnorm_fwd_tuned_kernelINS0_13Kernel_traitsI6__halfS3_S3_fjLj768ELj1ELj4ELj1ELj16ENS0_18Kernel_traits_baseILj768ES3_S3_S3_fjLj128EEEEEEEvNS0_19ForwardKernelParamsE)
        /*0170*/ 	.word	0x00000047


	//----- nvinfo : EIATTR_FRAME_SIZE
	.align		4
.L_61:
        /*0174*/ 	.byte	0x04, 0x11
        /*0176*/ 	.short	(.L_63 - .L_62)
	.align		4
.L_62:
        /*0178*/ 	.word	index@($__internal_65_$__cuda_sm20_rcp_rn_f32_slowpath)
        /*017c*/ 	.word	0x00000000


	//----- nvinfo : EIATTR_FRAME_SIZE
	.align		4
.L_63:
        /*0180*/ 	.byte	0x04, 0x11
        /*0182*/ 	.short	(.L_65 - .L_64)
	.align		4
.L_64:
        /*0184*/ 	.word	index@(_ZN18transformer_engine13normalization24rmsnorm_fwd_tuned_kernelINS0_13Kernel_traitsI6__halfS3_S3_fjLj768ELj1ELj4ELj1ELj16ENS0_18Kernel_traits_baseILj768ES3_S3_S3_fjLj128EEEEEEEvNS0_19ForwardKernelParamsE)
        /*0188*/ 	.word	0x00000000


	//----- nvinfo : EIATTR_REGCOUNT
	.align		4
.L_65:
        /*018c*/ 	.byte	0x04, 0x2f
        /*018e*/ 	.short	(.L_67 - .L_66)
	.align		4
.L_66:
        /*0190*/ 	.word	index@(_ZN18transformer_engine13normalization24rmsnorm_fwd_tuned_kernelINS0_13Kernel_traitsI13__nv_bfloat16S3_S3_fjLj768ELj1ELj4ELj1ELj16ENS0_18Kernel_traits_baseILj768ES3_S3_S3_fjLj128EEEEEEEvNS0_19ForwardKernelParamsE)
        /*0194*/ 	.word	0x00000047


	//----- nvinfo : EIATTR_FRAME_SIZE
	.align		4
.L_67:
        /*0198*/ 	.byte	0x04, 0x11
        /*019a*/ 	.short	(.L_69 - .L_68)
	.align		4
.L_68:
        /*019c*/ 	.word	index@($__internal_64_$__cuda_sm20_rcp_rn_f32_slowpath)
        /*01a0*/ 	.word	0x00000000


	//----- nvinfo : EIATTR_FRAME_SIZE
	.align		4
.L_69:
        /*01a4*/ 	.byte	0x04, 0x11
        /*01a6*/ 	.short	(.L_71 - .L_70)
	.align		4
.L_70:
        /*01a8*/ 	.word	index@(_ZN18transformer_engine13normalization24rmsnorm_fwd_tuned_kernelINS0_13Kernel_traitsI13__nv_bfloat16S3_S3_fjLj768ELj1ELj4ELj1ELj16ENS0_18Kernel_traits_baseILj768ES3_S3_S3_fjLj128EEEEEEEvNS0_19ForwardKernelParamsE)
        /*01ac*/ 	.word	0x00000000


	//----- nvinfo : EIATTR_REGCOUNT
	.align		4
.L_71:
        /*01b0*/ 	.byte	0x04, 0x2f
        /*01b2*/ 	.short	(.L_73 - .L_72)
	.align		4
.L_72:
        /*01b4*/ 	.word	index@(_ZN18transformer_engine13normalization24rmsnorm_fwd_tuned_kernelINS0_13Kernel_traitsI13__nv_bfloat16S3_13__nv_fp8_e4m3fjLj1024ELj1ELj4ELj1ELj16ENS0_18Kernel_traits_baseILj1024ES3_S3_S4_fjLj128EEEEEEEvNS0_19ForwardKernelParamsE)
        /*01b8*/ 	.word	0x00000050


	//----- nvinfo : EIATTR_FRAME_SIZE
	.align		4
.L_73:
        /*01bc*/ 	.byte	0x04, 0x11
        /*01be*/ 	.short	(.L_75 - .L_74)
	.align		4
.L_74:
        /*01c0*/ 	.word	index@($__internal_63_$__cuda_sm20_rcp_rn_f32_slowpath)
        /*01c4*/ 	.word	0x00000000


	//----- nvinfo : EIATTR_FRAME_SIZE
	.align		4
.L_75:
        /*01c8*/ 	.byte	0x04, 0x11
        /*01ca*/ 	.short	(.L_77 - .L_76)
	.align		4
.L_76:
        /*01cc*/ 	.word	index@(_ZN18transformer_engine13normalization24rmsnorm_fwd_tuned_kernelINS0_13Kernel_traitsI13__nv_bfloat16S3_13__nv_fp8_e4m3fjLj1024ELj1ELj4ELj1ELj16ENS0_18Kernel_traits_baseILj1024ES3_S3_S4_fjLj128EEEEEEEvNS0_19ForwardKernelParamsE)
        /*01d0*/ 	.word	0x00000000


	//----- nvinfo : EIATTR_REGCOUNT
	.align		4
.L_77:
        /*01d4*/ 	.byte	0x04, 0x2f
        /*01d6*/ 	.short	(.L_79 - .L_78)
	.align		4
.L_78:
        /*01d8*/ 	.word	index@(_ZN18transformer_engine13normalization24rmsnorm_fwd_tuned_kernelINS0_13Kernel_traitsI6__halfS3_13__nv_fp8_e4m3fjLj1024ELj1ELj4ELj1ELj16ENS0_18Kernel_traits_baseILj1024ES3_S3_S4_fjLj128EEEEEEEvNS0_19ForwardKernelParamsE)
        /*01dc*/ 	.word	0x00000050


	//----- nvinfo : EIATTR_FRAME_SIZE
	.align		4
.L_79:
        /*01e0*/ 	.byte	0x04, 0x11
        /*01e2*/ 	.short	(.L_81 - .L_80)
	.align		4
.L_80:
        /*01e4*/ 	.word	index@($__internal_62_$__cuda_sm20_rcp_rn_f32_slowpath)
        /*01e8*/ 	.word	0x00000000


	//----- nvinfo : EIATTR_FRAME_SIZE
	.align		4
.L_81:
        /*01ec*/ 	.byte	0x04, 0x11
        /*01ee*/ 	.short	(.L_83 - .L_82)
	.align		4
.L_82:
        /*01f0*/ 	.word	index@(_ZN18transformer_engine13normalization24rmsnorm_fwd_tuned_kernelINS0_13Kernel_traitsI6__halfS3_13__nv_fp8_e4m3fjLj1024ELj1ELj4ELj1ELj16ENS0_18Kernel_traits_baseILj1024ES3_S3_S4_fjLj128EEEEEEEvNS0_19ForwardKernelParamsE)
        /*01f4*/ 	.word	0x00000000


	//----- nvinfo : EIATTR_REGCOUNT
	.align		4
.L_83:
        /*01f8*/ 	.byte	0x04, 0x2f
        /*01fa*/ 	.short	(.L_85 - .L_84)
	.align		4
.L_84:
        /*01fc*/ 	.word	index@(_ZN18transformer_engine13normalization24rmsnorm_fwd_tuned_kernelINS0_13Kernel_traitsIff13__nv_fp8_e4m3fjLj1024ELj1ELj4ELj1ELj16ENS0_18Kernel_traits_baseILj1024EffS3_fjLj128EEEEEEEvNS0_19ForwardKernelParamsE)
        /*0200*/ 	.word	0x00000050


	//----- nvinfo : EIATTR_FRAME_SIZE
	.align		4
.L_85:
        /*0204*/ 	.byte	0x04, 0x11
        /*0206*/ 	.short	(.L_87 - .L_86)
	.align		4
.L_86:
        /*0208*/ 	.word	index@($__internal_61_$__cuda_sm20_rcp_rn_f32_slowpath)
        /*020c*/ 	.word	0x00000000


	//----- nvinfo : EIATTR_FRAME_SIZE
	.align		4
.L_87:
        /*0210*/ 	.byte	0x04, 0x11
        /*0212*/ 	.short	(.L_89 - .L_88)
	.align		4
.L_88:
        /*0214*/ 	.word	index@(_ZN18transformer_engine13normalization24rmsnorm_fwd_tuned_kernelINS0_13Kernel_traitsIff13__nv_fp8_e4m3fjLj1024ELj1ELj4ELj1ELj16ENS0_18Kernel_traits_baseILj1024EffS3_fjLj128EEEEEEEvNS0_19ForwardKernelParamsE)
        /*0218*/ 	.word	0x00000000


	//----- nvinfo : EIATTR_REGCOUNT
	.align		4
.L_89:
        /*021c*/ 	.byte	0x04, 0x2f
        /*021e*/ 	.short	(.L_91 - .L_90)
	.align		4
.L_90:
        /*0220*/ 	.word	index@(_ZN18transformer_engine13normalization24rmsnorm_fwd_tuned_kernelINS0_13Kernel_traitsIffffjLj1024ELj1ELj4ELj1ELj16ENS0_18Kernel_traits_baseILj1024EffffjLj128EEEEEEEvNS0_19ForwardKernelParamsE)
        /*0224*/ 	.word	0x00000050


	//----- nvinfo : EIATTR_FRAME_SIZE
	.align		4
.L_91:
        /*0228*/ 	.byte	0x04, 0x11
        /*022a*/ 	.short	(.L_93 - .L_92)
	.align		4
.L_92:
        /*022c*/ 	.word	index@($__internal_60_$__cuda_sm20_rcp_rn_f32_slowpath)
        /*0230*/ 	.word	0x00000000


	//----- nvinfo : EIATTR_FRAME_SIZE
	.align		4
.L_93:
        /*0234*/ 	.byte	0x04, 0x11
        /*0236*/ 	.short	(.L_95 - .L_94)
	.align		4
.L_94:
        /*0238*/ 	.word	index@(_ZN18transformer_engine13normalization24rmsnorm_fwd_tuned_kernelINS0_13Kernel_traitsIffffjLj1024ELj1ELj4ELj1ELj16ENS0_18Kernel_traits_baseILj1024EffffjLj128EEEEEEEvNS0_19ForwardKernelParamsE)
        /*023c*/ 	.word	0x00000000


	//----- nvinfo : EIATTR_REGCOUNT
	.align		4
.L_95:
        /*0240*/ 	.byte	0x04, 0x2f
        /*0242*/ 	.short	(.L_97 - .L_96)
	.align		4
.L_96:
        /*0244*/ 	.word	index@(_ZN18transformer_engine13normalization24rmsnorm_fwd_tuned_kernelINS0_13Kernel_traitsI6__halfS3_S3_fjLj1024ELj1ELj4ELj1ELj16ENS0_18Kernel_traits_baseILj1024ES3_S3_S3_fjLj128EEEEEEEvNS0_19ForwardKernelParamsE)
        /*0248*/ 	.word	0x00000050


	//----- nvinfo : EIATTR_FRAME_SIZE
	.align		4
.L_97:
        /*024c*/ 	.byte	0x04, 0x11
        /*024e*/ 	.short	(.L_99 - .L_98)
	.align		4
.L_98:
        /*0250*/ 	.word	index@($__internal_59_$__cuda_sm20_rcp_rn_f32_slowpath)
        /*0254*/ 	.word	0x00000000


	//----- nvinfo : EIATTR_FRAME_SIZE
	.align		4
.L_99:
        /*0258*/ 	.byte	0x04, 0x11
        /*025a*/ 	.short	(.L_101 - .L_100)
	.align		4
.L_100:
        /*025c*/ 	.word	index@(_ZN18transformer_engine13normalization24rmsnorm_fwd_tuned_kernelINS0_13Kernel_traitsI6__halfS3_S3_fjLj1024ELj1ELj4ELj1ELj16ENS0_18Kernel_traits_baseILj1024ES3_S3_S3_fjLj128EEEEEEEvNS0_19ForwardKernelParamsE)
        /*0260*/ 	.word	0x00000000


	//----- nvinfo : EIATTR_REGCOUNT
	.align		4
.L_101:
        /*0264*/ 	.byte	0x04, 0x2f
        /*0266*/ 	.short	(.L_103 - .L_102)
	.align		4
.L_102:
        /*0268*/ 	.word	index@(_ZN18transformer_engine13normalization24rmsnorm_fwd_tuned_kernelINS0_13Kernel_traitsI13__nv_bfloat16S3_S3_fjLj1024ELj1ELj4ELj1ELj16ENS0_18Kernel_traits_baseILj1024ES3_S3_S3_fjLj128EEEEEEEvNS0_19ForwardKernelParamsE)
        /*026c*/ 	.word	0x00000050


	//----- nvinfo : EIATTR_FRAME_SIZE
	.align		4
.L_103:
        /*0270*/ 	.byte	0x04, 0x11
        /*0272*/ 	.short	(.L_105 - .L_104)
	.align		4
.L_104:
        /*0274*/ 	.word	index@($__internal_58_$__cuda_sm20_rcp_rn_f32_slowpath)
        /*0278*/ 	.word	0x00000000


	//----- nvinfo : EIATTR_FRAME_SIZE
	.align		4
.L_105:
        /*027c*/ 	.byte	0x04, 0x11
        /*027e*/ 	.short	(.L_107 - .L_106)
	.align		4
.L_106:
        /*0280*/ 	.word	index@(_ZN18transformer_engine13normalization24rmsnorm_fwd_tuned_kernelINS0_13Kernel_traitsI13__nv_bfloat16S3_S3_fjLj1024ELj1ELj4ELj1ELj16ENS0_18Kernel_traits_baseILj1024ES3_S3_S3_fjLj128EEEEEEEvNS0_19ForwardKernelParamsE)
        /*0284*/ 	.word	0x00000000


	//----- nvinfo : EIATTR_REGCOUNT
	.align		4
.L_107:
        /*0288*/ 	.byte	0x04, 0x2f
        /*028a*/ 	.short	(.L_109 - .L_108)
	.align		4
.L_108:
        /*028c*/ 	.word	index@(_ZN18transformer_engine13normalization24rmsnorm_fwd_tuned_kernelINS0_13Kernel_traitsI13__nv_bfloat16S3_13__nv_fp8_e4m3fjLj2048ELj1ELj4ELj1ELj16ENS0_18Kernel_traits_baseILj2048ES3_S3_S4_fjLj128EEEEEEEvNS0_19ForwardKernelParamsE)
        /*0290*/ 	.word	0x000000a8


	//----- nvinfo : EIATTR_FRAME_SIZE
	.align		4
.L_109:
        /*0294*/ 	.byte	0x04, 0x11
        /*0296*/ 	.short	(.L_111 - .L_110)
	.align		4
.L_110:
        /*0298*/ 	.word	index@($__internal_57_$__cuda_sm20_rcp_rn_f32_slowpath)
        /*029c*/ 	.word	0x00000000


	//----- nvinfo : EIATTR_FRAME_SIZE
	.align		4
.L_111:
        /*02a0*/ 	.byte	0x04, 0x11
        /*02a2*/ 	.short	(.L_113 - .L_112)
	.align		4
.L_112:
        /*02a4*/ 	.word	index@(_ZN18transformer_engine13normalization24rmsnorm_fwd_tuned_kernelINS0_13Kernel_traitsI13__nv_bfloat16S3_13__nv_fp8_e4m3fjLj2048ELj1ELj4ELj1ELj16ENS0_18Kernel_traits_baseILj2048ES3_S3_S4_fjLj128EEEEEEEvNS0_19ForwardKernelParamsE)
        /*02a8*/ 	.word	0x00000000


	//----- nvinfo : EIATTR_REGCOUNT
	.align		4
.L_113:
        /*02ac*/ 	.byte	0x04, 0x2f
        /*02ae*/ 	.short	(.L_115 - .L_114)
	.align		4
.L_114:
        /*02b0*/ 	.word	index@(_ZN18transformer_engine13normalization24rmsnorm_fwd_tuned_kernelINS0_13Kernel_traitsI6__halfS3_13__nv_fp8_e4m3fjLj2048ELj1ELj4ELj1ELj16ENS0_18Kernel_traits_baseILj2048ES3_S3_S4_fjLj128EEEEEEEvNS0_19ForwardKernelParamsE)
        /*02b4*/ 	.word	0x0000007f


	//----- nvinfo : EIATTR_FRAME_SIZE
	.align		4
.L_115:
        /*02b8*/ 	.byte	0x04, 0x11
        /*02ba*/ 	.short	(.L_117 - .L_116)
	.align		4
.L_116:
        /*02bc*/ 	.word	index@($__internal_56_$__cuda_sm20_rcp_rn_f32_slowpath)
        /*02c0*/ 	.word	0x00000000


	//----- nvinfo : EIATTR_FRAME_SIZE
	.align		4
.L_117:
        /*02c4*/ 	.byte	0x04, 0x11
        /*02c6*/ 	.short	(.L_119 - .L_118)
	.align		4
.L_118:
        /*02c8*/ 	.word	index@(_ZN18transformer_engine13normalization24rmsnorm_fwd_tuned_kernelINS0_13Kernel_traitsI6__halfS3_13__nv_fp8_e4m3fjLj2048ELj1ELj4ELj1ELj16ENS0_18Kernel_traits_baseILj2048ES3_S3_S4_fjLj128EEEEEEEvNS0_19ForwardKernelParamsE)
        /*02cc*/ 	.word	0x00000000


	//----- nvinfo : EIATTR_REGCOUNT
	.align		4
.L_119:
        /*02d0*/ 	.byte	0x04, 0x2f
        /*02d2*/ 	.short	(.L_121 - .L_120)
	.align		4
.L_120:
        /*02d4*/ 	.word	index@(_ZN18transformer_engine13normalization24rmsnorm_fwd_tuned_kernelINS0_13Kernel_traitsIff13__nv_fp8_e4m3fjLj2048ELj1ELj4ELj1ELj16ENS0_18Kernel_traits_baseILj2048EffS3_fjLj128EEEEEEEvNS0_19ForwardKernelParamsE)
        /*02d8*/ 	.word	0x00000091


	//----- nvinfo : EIATTR_FRAME_SIZE
	.align		4
.L_121:
        /*02dc*/ 	.byte	0x04, 0x11
        /*02de*/ 	.short	(.L_123 - .L_122)
	.align		4
.L_122:
        /*02e0*/ 	.word	index@($__internal_55_$__cuda_sm20_rcp_rn_f32_slowpath)
        /*02e4*/ 	.word	0x00000000


	//----- nvinfo : EIATTR_FRAME_SIZE
	.align		4
.L_123:
        /*02e8*/ 	.byte	0x04, 0x11
        /*02ea*/ 	.short	(.L_125 - .L_124)
	.align		4
.L_124:
        /*02ec*/ 	.word	index@(_ZN18transformer_engine13normalization24rmsnorm_fwd_tuned_kernelINS0_13Kernel_traitsIff13__nv_fp8_e4m3fjLj2048ELj1ELj4ELj1ELj16ENS0_18Kernel_traits_baseILj2048EffS3_fjLj128EEEEEEEvNS0_19ForwardKernelParamsE)
        /*02f0*/ 	.word	0x00000000


	//----- nvinfo : EIATTR_REGCOUNT
	.align		4
.L_125:
        /*02f4*/ 	.byte	0x04, 0x2f
        /*02f6*/ 	.short	(.L_127 - .L_126)
	.align		4
.L_126:
        /*02f8*/ 	.word	index@(_ZN18transformer_engine13normalization24rmsnorm_fwd_tuned_kernelINS0_13Kernel_traitsIffffjLj2048ELj1ELj4ELj1ELj16ENS0_18Kernel_traits_baseILj2048EffffjLj128EEEEEEEvNS0_19ForwardKernelParamsE)
        /*02fc*/ 	.word	0x000000a4


	//----- nvinfo : EIATTR_FRAME_SIZE
	.align		4
.L_127:
        /*0300*/ 	.byte	0x04, 0x11
        /*0302*/ 	.short	(.L_129 - .L_128)
	.align		4
.L_128:
        /*0304*/ 	.word	index@($__internal_54_$__cuda_sm20_rcp_rn_f32_slowpath)
        /*0308*/ 	.word	0x00000000


	//----- nvinfo : EIATTR_FRAME_SIZE
	.align		4
.L_129:
        /*030c*/ 	.byte	0x04, 0x11
        /*030e*/ 	.short	(.L_131 - .L_130)
	.align		4
.L_130:
        /*0310*/ 	.word	index@(_ZN18transformer_engine13normalization24rmsnorm_fwd_tuned_kernelINS0_13Kernel_traitsIffffjLj2048ELj1ELj4ELj1ELj16ENS0_18Kernel_traits_baseILj2048EffffjLj128EEEEEEEvNS0_19ForwardKernelParamsE)
        /*0314*/ 	.word	0x00000000


	//----- nvinfo : EIATTR_REGCOUNT
	.align		4
.L_131:
        /*0318*/ 	.byte	0x04, 0x2f
        /*031a*/ 	.short	(.L_133 - .L_132)
	.align		4
.L_132:
        /*031c*/ 	.word	index@(_ZN18transformer_engine13normalization24rmsnorm_fwd_tuned_kernelINS0_13Kernel_traitsI6__halfS3_S3_fjLj2048ELj1ELj4ELj1ELj16ENS0_18Kernel_traits_baseILj2048ES3_S3_S3_fjLj128EEEEEEEvNS0_19ForwardKernelParamsE)
        /*0320*/ 	.word	0x000000a7


	//----- nvinfo : EIATTR_FRAME_SIZE
	.align		4
.L_133:
        /*0324*/ 	.byte	0x04, 0x11
        /*0326*/ 	.short	(.L_135 - .L_134)
	.align		4
.L_134:
        /*0328*/ 	.word	index@($__internal_53_$__cuda_sm20_rcp_rn_f32_slowpath)
        /*032c*/ 	.word	0x00000000


	//----- nvinfo : EIATTR_FRAME_SIZE
	.align		4
.L_135:
        /*0330*/ 	.byte	0x04, 0x11
        /*0332*/ 	.short	(.L_137 - .L_136)
	.align		4
.L_136:
        /*0334*/ 	.word	index@(_ZN18transformer_engine13normalization24rmsnorm_fwd_tuned_kernelINS0_13Kernel_traitsI6__halfS3_S3_fjLj2048ELj1ELj4ELj1ELj16ENS0_18Kernel_traits_baseILj2048ES3_S3_S3_fjLj128EEEEEEEvNS0_19ForwardKernelParamsE)
        /*0338*/ 	.word	0x00000000


	//----- nvinfo : EIATTR_REGCOUNT
	.align		4
.L_137:
        /*033c*/ 	.byte	0x04, 0x2f
        /*033e*/ 	.short	(.L_139 - .L_138)
	.align		4
.L_138:
        /*0340*/ 	.word	index@(_ZN18transformer_engine13normalization24rmsnorm_fwd_tuned_kernelINS0_13Kernel_traitsI13__nv_bfloat16S3_S3_fjLj2048ELj1ELj4ELj1ELj16ENS0_18Kernel_traits_baseILj2048ES3_S3_S3_fjLj128EEEEEEEvNS0_19ForwardKernelParamsE)
        /*0344*/ 	.word	0x000000a7


	//----- nvinfo : EIATTR_FRAME_SIZE
	.align		4
.L_139:
        /*0348*/ 	.byte	0x04, 0x11
        /*034a*/ 	.short	(.L_141 - .L_140)
	.align		4
.L_140:
        /*034c*/ 	.word	index@($__internal_52_$__cuda_sm20_rcp_rn_f32_slowpath)
        /*0350*/ 	.word	0x00000000


	//----- nvinfo : EIATTR_FRAME_SIZE
	.align		4
.L_141:
        /*0354*/ 	.byte	0x04, 0x11
        /*0356*/ 	.short	(.L_143 - .L_142)
	.align		4
.L_142:
        /*0358*/ 	.word	index@(_ZN18transformer_engine13normalization24rmsnorm_fwd_tuned_kernelINS0_13Kernel_traitsI13__nv_bfloat16S3_S3_fjLj2048ELj1ELj4ELj1ELj16ENS0_18Kernel_traits_baseILj2048ES3_S3_S3_fjLj128EEEEEEEvNS0_19ForwardKernelParamsE)
        /*035c*/ 	.word	0x00000000


	//----- nvinfo : EIATTR_REGCOUNT
	.align		4
.L_143:
        /*0360*/ 	.byte	0x04, 0x2f
        /*0362*/ 	.short	(.L_145 - .L_144)
	.align		4
.L_144:
        /*0364*/ 	.word	index@(_ZN18transformer_engine13normalization24rmsnorm_fwd_tuned_kernelINS0_13Kernel_traitsI13__nv_bfloat16S3_13__nv_fp8_e4m3fjLj4096ELj1ELj1ELj4ELj16ENS0_18Kernel_traits_baseILj4096ES3_S3_S4_fjLj128EEEEEEEvNS0_19ForwardKernelParamsE)
        /*0368*/ 	.word	0x00000060


	//----- nvinfo : EIATTR_FRAME_SIZE
	.align		4
.L_145:
        /*036c*/ 	.byte	0x04, 0x11
        /*036e*/ 	.short	(.L_147 - .L_146)
	.align		4
.L_146:
        /*0370*/ 	.word	index@($__internal_51_$__cuda_sm20_rcp_rn_f32_slowpath)
        /*0374*/ 	.word	0x00000000


	//----- nvinfo : EIATTR_FRAME_SIZE
	.align		4
.L_147:
        /*0378*/ 	.byte	0x04, 0x11
        /*037a*/ 	.short	(.L_149 - .L_148)
	.align		4
.L_148:
        /*037c*/ 	.word	index@(_ZN18transformer_engine13normalization24rmsnorm_fwd_tuned_kernelINS0_13Kernel_traitsI13__nv_bfloat16S3_13__nv_fp8_e4m3fjLj4096ELj1ELj1ELj4ELj16ENS0_18Kernel_traits_baseILj4096ES3_S3_S4_fjLj128EEEEEEEvNS0_19ForwardKernelParamsE)
        /*0380*/ 	.word	0x00000000


	//----- nvinfo : EIATTR_REGCOUNT
	.align		4
.L_149:
        /*0384*/ 	.byte	0x04, 0x2f
        /*0386*/ 	.short	(.L_151 - .L_150)
	.align		4
.L_150:
        /*0388*/ 	.word	index@(_ZN18transformer_engine13normalization24rmsnorm_fwd_tuned_kernelINS0_13Kernel_traitsI6__halfS3_13__nv_fp8_e4m3fjLj4096ELj1ELj1ELj4ELj16ENS0_18Kernel_traits_baseILj4096ES3_S3_S4_fjLj128EEEEEEEvNS0_19ForwardKernelParamsE)
        /*038c*/ 	.word	0x00000050


	//----- nvinfo : EIATTR_FRAME_SIZE
	.align		4
.L_151:
        /*0390*/ 	.byte	0x04, 0x11
        /*0392*/ 	.short	(.L_153 - .L_152)
	.align		4
.L_152:
        /*0394*/ 	.word	index@($__internal_50_$__cuda_sm20_rcp_rn_f32_slowpath)
        /*0398*/ 	.word	0x00000000


	//----- nvinfo : EIATTR_FRAME_SIZE
	.align		4
.L_153:
        /*039c*/ 	.byte	0x04, 0x11
        /*039e*/ 	.short	(.L_155 - .L_154)
	.align		4
.L_154:
        /*03a0*/ 	.word	index@(_ZN18transformer_engine13normalization24rmsnorm_fwd_tuned_kernelINS0_13Kernel_traitsI6__halfS3_13__nv_fp8_e4m3fjLj4096ELj1ELj1ELj4ELj16ENS0_18Kernel_traits_baseILj4096ES3_S3_S4_fjLj128EEEEEEEvNS0_19ForwardKernelParamsE)
        /*03a4*/ 	.word	0x00000000


	//----- nvinfo : EIATTR_REGCOUNT
	.align		4
.L_155:
        /*03a8*/ 	.byte	0x04, 0x2f
        /*03aa*/ 	.short	(.L_157 - .L_156)
	.align		4
.L_156:
        /*03ac*/ 	.word	index@(_ZN18transformer_engine13normalization24rmsnorm_fwd_tuned_kernelINS0_13Kernel_traitsIff13__nv_fp8_e4m3fjLj4096ELj1ELj1ELj4ELj16ENS0_18Kernel_traits_baseILj4096EffS3_fjLj128EEEEEEEvNS0_19ForwardKernelParamsE)
        /*03b0*/ 	.word	0x0000005d


	//----- nvinfo : EIATTR_FRAME_SIZE
	.align		4
.L_157:
        /*03b4*/ 	.byte	0x04, 0x11
        /*03b6*/ 	.short	(.L_159 - .L_158)
	.align		4
.L_158:
        /*03b8*/ 	.word	index@($__internal_49_$__cuda_sm20_rcp_rn_f32_slowpath)
        /*03bc*/ 	.word	0x00000000


	//----- nvinfo : EIATTR_FRAME_SIZE
	.align		4
.L_159:
        /*03c0*/ 	.byte	0x04, 0x11
        /*03c2*/ 	.short	(.L_161 - .L_160)
	.align		4
.L_160:
        /*03c4*/ 	.word	index@(_ZN18transformer_engine13normalization24rmsnorm_fwd_tuned_kernelINS0_13Kernel_traitsIff13__nv_fp8_e4m3fjLj4096ELj1ELj1ELj4ELj16ENS0_18Kernel_traits_baseILj4096EffS3_fjLj128EEEEEEEvNS0_19ForwardKernelParamsE)
        /*03c8*/ 	.word	0x00000000


	//----- nvinfo : EIATTR_REGCOUNT
	.align		4
.L_161:
        /*03cc*/ 	.byte	0x04, 0x2f
        /*03ce*/ 	.short	(.L_163 - .L_162)
	.align		4
.L_162:
        /*03d0*/ 	.word	index@(_ZN18transformer_engine13normalization24rmsnorm_fwd_tuned_kernelINS0_13Kernel_traitsIffffjLj4096ELj1ELj1ELj4ELj16ENS0_18Kernel_traits_baseILj4096EffffjLj128EEEEEEEvNS0_19ForwardKernelParamsE)
        /*03d4*/ 	.word	0x00000060


	//----- nvinfo : EIATTR_FRAME_SIZE
	.align		4
.L_163:
        /*03d8*/ 	.byte	0x04, 0x11
        /*03da*/ 	.short	(.L_165 - .L_164)
	.align		4
.L_164:
        /*03dc*/ 	.word	index@($__internal_48_$__cuda_sm20_rcp_rn_f32_slowpath)
        /*03e0*/ 	.word	0x00000000


	//----- nvinfo : EIATTR_FRAME_SIZE
	.align		4
.L_165:
        /*03e4*/ 	.byte	0x04, 0x11
        /*03e6*/ 	.short	(.L_167 - .L_166)
	.align		4
.L_166:
        /*03e8*/ 	.word	index@(_ZN18transformer_engine13normalization24rmsnorm_fwd_tuned_kernelINS0_13Kernel_traitsIffffjLj4096ELj1ELj1ELj4ELj16ENS0_18Kernel_traits_baseILj4096EffffjLj128EEEEEEEvNS0_19ForwardKernelParamsE)
        /*03ec*/ 	.word	0x00000000


	//----- nvinfo : EIATTR_REGCOUNT
	.align		4
.L_167:
        /*03f0*/ 	.byte	0x04, 0x2f
        /*03f2*/ 	.short	(.L_169 - .L_168)
	.align		4
.L_168:
        /*03f4*/ 	.word	index@(_ZN18transformer_engine13normalization24rmsnorm_fwd_tuned_kernelINS0_13Kernel_traitsI6__halfS3_S3_fjLj4096ELj1ELj1ELj4ELj16ENS0_18Kernel_traits_baseILj4096ES3_S3_S3_fjLj128EEEEEEEvNS0_19ForwardKernelParamsE)
        /*03f8*/ 	.word	0x0000004e


	//----- nvinfo : EIATTR_FRAME_SIZE
	.align		4
.L_169:
        /*03fc*/ 	.byte	0x04, 0x11
        /*03fe*/ 	.short	(.L_171 - .L_170)
	.align		4
.L_170:
        /*0400*/ 	.word	index@($__internal_47_$__cuda_sm20_rcp_rn_f32_slowpath)
        /*0404*/ 	.word	0x00000000


	//----- nvinfo : EIATTR_FRAME_SIZE
	.align		4
.L_171:
        /*0408*/ 	.byte	0x04, 0x11
        /*040a*/ 	.short	(.L_173 - .L_172)
	.align		4
.L_172:
        /*040c*/ 	.word	index@(_ZN18transformer_engine13normalization24rmsnorm_fwd_tuned_kernelINS0_13Kernel_traitsI6__halfS3_S3_fjLj4096ELj1ELj1ELj4ELj16ENS0_18Kernel_traits_baseILj4096ES3_S3_S3_fjLj128EEEEEEEvNS0_19ForwardKernelParamsE)
        /*0410*/ 	.word	0x00000000


	//----- nvinfo : EIATTR_REGCOUNT
	.align		4
.L_173:
        /*0414*/ 	.byte	0x04, 0x2f
        /*0416*/ 	.short	(.L_175 - .L_174)
	.align		4
.L_174:
        /*0418*/ 	.word	index@(_ZN18transformer_engine13normalization24rmsnorm_fwd_tuned_kernelINS0_13Kernel_traitsI13__nv_bfloat16S3_S3_fjLj4096ELj1ELj1ELj4ELj16ENS0_18Kernel_traits_baseILj4096ES3_S3_S3_fjLj128EEEEEEEvNS0_19ForwardKernelParamsE)
        /*041c*/ 	.word	0x00000060


	//----- nvinfo : EIATTR_FRAME_SIZE
	.align		4
.L_175:
        /*0420*/ 	.byte	0x04, 0x11
        /*0422*/ 	.short	(.L_177 - .L_176)
	.align		4
.L_176:
        /*0424*/ 	.word	index@($__internal_46_$__cuda_sm20_rcp_rn_f32_slowpath)
        /*0428*/ 	.word	0x00000000


	//----- nvinfo : EIATTR_FRAME_SIZE
	.align		4
.L_177:
        /*042c*/ 	.byte	0x04, 0x11
        /*042e*/ 	.short	(.L_179 - .L_178)
	.align		4
.L_178:
        /*0430*/ 	.word	index@(_ZN18transformer_engine13normalization24rmsnorm_fwd_tuned_kernelINS0_13Kernel_traitsI13__nv_bfloat16S3_S3_fjLj4096ELj1ELj1ELj4ELj16ENS0_18Kernel_traits_baseILj4096ES3_S3_S3_fjLj128EEEEEEEvNS0_19ForwardKernelParamsE)
        /*0434*/ 	.word	0x00000000


	//----- nvinfo : EIATTR_REGCOUNT
	.align		4
.L_179:
        /*0438*/ 	.byte	0x04, 0x2f
        /*043a*/ 	.short	(.L_181 - .L_180)
	.align		4
.L_180:
        /*043c*/ 	.word	index@(_ZN18transformer_engine13normalization24rmsnorm_fwd_tuned_kernelINS0_13Kernel_traitsI13__nv_bfloat16S3_13__nv_fp8_e4m3fjLj8192ELj1ELj1ELj4ELj16ENS0_18Kernel_traits_baseILj8192ES3_S3_S4_fjLj128EEEEEEEvNS0_19ForwardKernelParamsE)
        /*0440*/ 	.word	0x000000a8


	//----- nvinfo : EIATTR_FRAME_SIZE
	.align		4
.L_181:
        /*0444*/ 	.byte	0x04, 0x11
        /*0446*/ 	.short	(.L_183 - .L_182)
	.align		4
.L_182:
        /*0448*/ 	.word	index@($__internal_45_$__cuda_sm20_rcp_rn_f32_slowpath)
        /*044c*/ 	.word	0x00000000


	//----- nvinfo : EIATTR_FRAME_SIZE
	.align		4
.L_183:
        /*0450*/ 	.byte	0x04, 0x11
        /*0452*/ 	.short	(.L_185 - .L_184)
	.align		4
.L_184:
        /*0454*/ 	.word	index@(_ZN18transformer_engine13normalization24rmsnorm_fwd_tuned_kernelINS0_13Kernel_traitsI13__nv_bfloat16S3_13__nv_fp8_e4m3fjLj8192ELj1ELj1ELj4ELj16ENS0_18Kernel_traits_baseILj8192ES3_S3_S4_fjLj128EEEEEEEvNS0_19ForwardKernelParamsE)
        /*0458*/ 	.word	0x00000000


	//----- nvinfo : EIATTR_REGCOUNT
	.align		4
.L_185:
        /*045c*/ 	.byte	0x04, 0x2f
        /*045e*/ 	.short	(.L_187 - .L_186)
	.align		4
.L_186:
        /*0460*/ 	.word	index@(_ZN18transformer_engine13normalization24rmsnorm_fwd_tuned_kernelINS0_13Kernel_traitsI6__halfS3_13__nv_fp8_e4m3fjLj8192ELj1ELj1ELj4ELj16ENS0_18Kernel_traits_baseILj8192ES3_S3_S4_fjLj128EEEEEEEvNS0_19ForwardKernelParamsE)
        /*0464*/ 	.word	0x0000007f


	//----- nvinfo : EIATTR_FRAME_SIZE
	.align		4
.L_187:
        /*0468*/ 	.byte	0x04, 0x11
        /*046a*/ 	.short	(.L_189 - .L_188)
	.align		4
.L_188:
        /*046c*/ 	.word	index@($__internal_44_$__cuda_sm20_rcp_rn_f32_slowpath)
        /*0470*/ 	.word	0x00000000


	//----- nvinfo : EIATTR_FRAME_SIZE
	.align		4
.L_189:
        /*0474*/ 	.byte	0x04, 0x11
        /*0476*/ 	.short	(.L_191 - .L_190)
	.align		4
.L_190:
        /*0478*/ 	.word	index@(_ZN18transformer_engine13normalization24rmsnorm_fwd_tuned_kernelINS0_13Kernel_traitsI6__halfS3_13__nv_fp8_e4m3fjLj8192ELj1ELj1ELj4ELj16ENS0_18Kernel_traits_baseILj8192ES3_S3_S4_fjLj128EEEEEEEvNS0_19ForwardKernelParamsE)
        /*047c*/ 	.word	0x00000000


	//----- nvinfo : EIATTR_REGCOUNT
	.align		4
.L_191:
        /*0480*/ 	.byte	0x04, 0x2f
        /*0482*/ 	.short	(.L_193 - .L_192)
	.align		4
.L_192:
        /*0484*/ 	.word	index@(_ZN18transformer_engine13normalization24rmsnorm_fwd_tuned_kernelINS0_13Kernel_traitsIff13__nv_fp8_e4m3fjLj8192ELj1ELj1ELj4ELj16ENS0_18Kernel_traits_baseILj8192EffS3_fjLj128EEEEEEEvNS0_19ForwardKernelParamsE)
        /*0488*/ 	.word	0x0000009a


	//----- nvinfo : EIATTR_FRAME_SIZE
	.align		4
.L_193:
        /*048c*/ 	.byte	0x04, 0x11
        /*048e*/ 	.short	(.L_195 - .L_194)
	.align		4
.L_194:
        /*0490*/ 	.word	index@($__internal_43_$__cuda_sm20_rcp_rn_f32_slowpath)
        /*0494*/ 	.word	0x00000000


	//----- nvinfo : EIATTR_FRAME_SIZE
	.align		4
.L_195:
        /*0498*/ 	.byte	0x04, 0x11
        /*049a*/ 	.short	(.L_197 - .L_196)
	.align		4
.L_196:
        /*049c*/ 	.word	index@(_ZN18transformer_engine13normalization24rmsnorm_fwd_tuned_kernelINS0_13Kernel_traitsIff13__nv_fp8_e4m3fjLj8192ELj1ELj1ELj4ELj16ENS0_18Kernel_traits_baseILj8192EffS3_fjLj128EEEEEEEvNS0_19ForwardKernelParamsE)
        /*04a0*/ 	.word	0x00000000


	//----- nvinfo : EIATTR_REGCOUNT
	.align		4
.L_197:
        /*04a4*/ 	.byte	0x04, 0x2f
        /*04a6*/ 	.short	(.L_199 - .L_198)
	.align		4
.L_198:
        /*04a8*/ 	.word	index@(_ZN18transformer_engine13normalization24rmsnorm_fwd_tuned_kernelINS0_13Kernel_traitsIffffjLj8192ELj1ELj1ELj4ELj16ENS0_18Kernel_traits_baseILj8192EffffjLj128EEEEEEEvNS0_19ForwardKernelParamsE)
        /*04ac*/ 	.word	0x000000a4


	//----- nvinfo : EIATTR_FRAME_SIZE
	.align		4
.L_199:
        /*04b0*/ 	.byte	0x04, 0x11
        /*04b2*/ 	.short	(.L_201 - .L_200)
	.align		4
.L_200:
        /*04b4*/ 	.word	index@($__internal_42_$__cuda_sm20_rcp_rn_f32_slowpath)
        /*04b8*/ 	.word	0x00000000


	//----- nvinfo : EIATTR_FRAME_SIZE
	.align		4
.L_201:
        /*04bc*/ 	.byte	0x04, 0x11
        /*04be*/ 	.short	(.L_203 - .L_202)
	.align		4
.L_202:
        /*04c0*/ 	.word	index@(_ZN18transformer_engine13normalization24rmsnorm_fwd_tuned_kernelINS0_13Kernel_traitsIffffjLj8192ELj1ELj1ELj4ELj16ENS0_18Kernel_traits_baseILj8192EffffjLj128EEEEEEEvNS0_19ForwardKernelParamsE)
        /*04c4*/ 	.word	0x00000000


	//----- nvinfo : EIATTR_REGCOUNT
	.align		4
.L_203:
        /*04c8*/ 	.byte	0x04, 0x2f
        /*04ca*/ 	.short	(.L_205 - .L_204)
	.align		4
.L_204:
        /*04cc*/ 	.word	index@(_ZN18transformer_engine13normalization24rmsnorm_fwd_tuned_kernelINS0_13Kernel_traitsI6__halfS3_S3_fjLj8192ELj1ELj1ELj4ELj16ENS0_18Kernel_traits_baseILj8192ES3_S3_S3_fjLj128EEEEEEEvNS0_19ForwardKernelParamsE)
        /*04d0*/ 	.word	0x0000007b


	//----- nvinfo : EIATTR_FRAME_SIZE
	.align		4
.L_205:
        /*04d4*/ 	.byte	0x04, 0x11
        /*04d6*/ 	.short	(.L_207 - .L_206)
	.align		4
.L_206:
        /*04d8*/ 	.word	index@($__internal_41_$__cuda_sm20_rcp_rn_f32_slowpath)
        /*04dc*/ 	.word	0x00000000


	//----- nvinfo : EIATTR_FRAME_SIZE
	.align		4
.L_207:
        /*04e0*/ 	.byte	0x04, 0x11
        /*04e2*/ 	.short	(.L_209 - .L_208)
	.align		4
.L_208:
        /*04e4*/ 	.word	index@(_ZN18transformer_engine13normalization24rmsnorm_fwd_tuned_kernelINS0_13Kernel_traitsI6__halfS3_S3_fjLj8192ELj1ELj1ELj4ELj16ENS0_18Kernel_traits_baseILj8192ES3_S3_S3_fjLj128EEEEEEEvNS0_19ForwardKernelParamsE)
        /*04e8*/ 	.word	0x00000000


	//----- nvinfo : EIATTR_REGCOUNT
	.align		4
.L_209:
        /*04ec*/ 	.byte	0x04, 0x2f
        /*04ee*/ 	.short	(.L_211 - .L_210)
	.align		4
.L_210:
        /*04f0*/ 	.word	index@(_ZN18transformer_engine13normalization24rmsnorm_fwd_tuned_kernelINS0_13Kernel_traitsI13__nv_bfloat16S3_S3_fjLj8192ELj1ELj1ELj4ELj16ENS0_18Kernel_traits_baseILj8192ES3_S3_S3_fjLj128EEEEEEEvNS0_19ForwardKernelParamsE)
        /*04f4*/ 	.word	0x0000009a


	//----- nvinfo : EIATTR_FRAME_SIZE
	.align		4
.L_211:
        /*04f8*/ 	.byte	0x04, 0x11
        /*04fa*/ 	.short	(.L_213 - .L_212)
	.align		4
.L_212:
        /*04fc*/ 	.word	index@($__internal_40_$__cuda_sm20_rcp_rn_f32_slowpath)
        /*0500*/ 	.word	0x00000000


	//----- nvinfo : EIATTR_FRAME_SIZE
	.align		4
.L_213:
        /*0504*/ 	.byte	0x04, 0x11
        /*0506*/ 	.short	(.L_215 - .L_214)
	.align		4
.L_214:
        /*0508*/ 	.word	index@(_ZN18transformer_engine13normalization24rmsnorm_fwd_tuned_kernelINS0_13Kernel_traitsI13__nv_bfloat16S3_S3_fjLj8192ELj1ELj1ELj4ELj16ENS0_18Kernel_traits_baseILj8192ES3_S3_S3_fjLj128EEEEEEEvNS0_19ForwardKernelParamsE)
        /*050c*/ 	.word	0x00000000


	//----- nvinfo : EIATTR_REGCOUNT
	.align		4
.L_215:
        /*0510*/ 	.byte	0x04, 0x2f
        /*0512*/ 	.short	(.L_217 - .L_216)
	.align		4
.L_216:
        /*0514*/ 	.word	index@(_ZN18transformer_engine13normalization26rmsnorm_fwd_general_kernelINS0_13Kernel_traitsI13__nv_bfloat16S3_13__nv_fp8_e4m3fjLj128ELj1ELj4ELj1ELj8ENS0_18Kernel_traits_baseILj128ES3_S3_S4_fjLj128EEEEEEEvNS0_19ForwardKernelParamsE)
        /*0518*/ 	.word	0x00000027


	//----- nvinfo : EIATTR_FRAME_SIZE
	.align		4
.L_217:
        /*051c*/ 	.byte	0x04, 0x11
        /*051e*/ 	.short	(.L_219 - .L_218)
	.align		4
.L_218:
        /*0520*/ 	.word	index@($__internal_39_$__cuda_sm20_rcp_rn_f32_slowpath)
        /*0524*/ 	.word	0x00000000


	//----- nvinfo : EIATTR_FRAME_SIZE
	.align		4
.L_219:
        /*0528*/ 	.byte	0x04, 0x11
        /*052a*/ 	.short	(.L_221 - .L_220)
	.align		4
.L_220:
        /*052c*/ 	.word	index@(_ZN18transformer_engine13normalization26rmsnorm_fwd_general_kernelINS0_13Kernel_traitsI13__nv_bfloat16S3_13__nv_fp8_e4m3fjLj128ELj1ELj4ELj1ELj8ENS0_18Kernel_traits_baseILj128ES3_S3_S4_fjLj128EEEEEEEvNS0_19ForwardKernelParamsE)
        /*0530*/ 	.word	0x00000000


	//----- nvinfo : EIATTR_REGCOUNT
	.align		4
.L_221:
        /*0534*/ 	.byte	0x04, 0x2f
        /*0536*/ 	.short	(.L_223 - .L_222)
	.align		4
.L_222:
        /*0538*/ 	.word	index@(_ZN18transformer_engine13normalization26rmsnorm_fwd_general_kernelINS0_13Kernel_traitsI13__nv_bfloat16S3_13__nv_fp8_e4m3fjLj512ELj1ELj4ELj1ELj16ENS0_18Kernel_traits_baseILj512ES3_S3_S4_fjLj128EEEEEEEvNS0_19ForwardKernelParamsE)
        /*053c*/ 	.word	0x00000040


	//----- nvinfo : EIATTR_FRAME_SIZE
	.align		4
.L_223:
        /*0540*/ 	.byte	0x04, 0x11
        /*0542*/ 	.short	(.L_225 - .L_224)
	.align		4
.L_224:
        /*0544*/ 	.word	index@($__internal_38_$__cuda_sm20_rcp_rn_f32_slowpath)
        /*0548*/ 	.word	0x00000000


	//----- nvinfo : EIATTR_FRAME_SIZE
	.align		4
.L_225:
        /*054c*/ 	.byte	0x04, 0x11
        /*054e*/ 	.short	(.L_227 - .L_226)
	.align		4
.L_226:
        /*0550*/ 	.word	index@(_ZN18transformer_engine13normalization26rmsnorm_fwd_general_kernelINS0_13Kernel_traitsI13__nv_bfloat16S3_13__nv_fp8_e4m3fjLj512ELj1ELj4ELj1ELj16ENS0_18Kernel_traits_baseILj512ES3_S3_S4_fjLj128EEEEEEEvNS0_19ForwardKernelParamsE)
        /*0554*/ 	.word	0x00000000


	//----- nvinfo : EIATTR_REGCOUNT
	.align		4
.L_227:
        /*0558*/ 	.byte	0x04, 0x2f
        /*055a*/ 	.short	(.L_229 - .L_228)
	.align		4
.L_228:
        /*055c*/ 	.word	index@(_ZN18transformer_engine13normalization26rmsnorm_fwd_general_kernelINS0_13Kernel_traitsI13__nv_bfloat16S3_13__nv_fp8_e4m3fjLj1024ELj1ELj4ELj1ELj16ENS0_18Kernel_traits_baseILj1024ES3_S3_S4_fjLj128EEEEEEEvNS0_19ForwardKernelParamsE)
        /*0560*/ 	.word	0x0000009a


	//----- nvinfo : EIATTR_FRAME_SIZE
	.align		4
.L_229:
        /*0564*/ 	.byte	0x04, 0x11
        /*0566*/ 	.short	(.L_231 - .L_230)
	.align		4
.L_230:
        /*0568*/ 	.word	index@($__internal_37_$__cuda_sm20_rcp_rn_f32_slowpath)
        /*056c*/ 	.word	0x00000000


	//----- nvinfo : EIATTR_FRAME_SIZE
	.align		4
.L_231:
        /*0570*/ 	.byte	0x04, 0x11
        /*0572*/ 	.short	(.L_233 - .L_232)
	.align		4
.L_232:
        /*0574*/ 	.word	index@(_ZN18transformer_engine13normalization26rmsnorm_fwd_general_kernelINS0_13Kernel_traitsI13__nv_bfloat16S3_13__nv_fp8_e4m3fjLj1024ELj1ELj4ELj1ELj16ENS0_18Kernel_traits_baseILj1024ES3_S3_S4_fjLj128EEEEEEEvNS0_19ForwardKernelParamsE)
        /*0578*/ 	.word	0x00000000


	//----- nvinfo : EIATTR_REGCOUNT
	.align		4
.L_233:
        /*057c*/ 	.byte	0x04, 0x2f
        /*057e*/ 	.short	(.L_235 - .L_234)
	.align		4
.L_234:
        /*0580*/ 	.word	index@(_ZN18transformer_engine13normalization26rmsnorm_fwd_general_kernelINS0_13Kernel_traitsI13__nv_bfloat16S3_13__nv_fp8_e4m3fjLj2048ELj1ELj4ELj1ELj16ENS0_18Kernel_traits_baseILj2048ES3_S3_S4_fjLj128EEEEEEEvNS0_19ForwardKernelParamsE)
        /*0584*/ 	.word	0x000000f6


	//----- nvinfo : EIATTR_FRAME_SIZE
	.align		4
.L_235:
        /*0588*/ 	.byte	0x04, 0x11
        /*058a*/ 	.short	(.L_237 - .L_236)
	.align		4
.L_236:
        /*058c*/ 	.word	index@($__internal_36_$__cuda_sm20_rcp_rn_f32_slowpath)
        /*0590*/ 	.word	0x00000000


	//----- nvinfo : EIATTR_FRAME_SIZE
	.align		4
.L_237:
        /*0594*/ 	.byte	0x04, 0x11
        /*0596*/ 	.short	(.L_239 - .L_238)
	.align		4
.L_238:
        /*0598*/ 	.word	index@(_ZN18transformer_engine13normalization26rmsnorm_fwd_general_kernelINS0_13Kernel_traitsI13__nv_bfloat16S3_13__nv_fp8_e4m3fjLj2048ELj1ELj4ELj1ELj16ENS0_18Kernel_traits_baseILj2048ES3_S3_S4_fjLj128EEEEEEEvNS0_19ForwardKernelParamsE)
        /*059c*/ 	.word	0x00000000


	//----- nvinfo : EIATTR_REGCOUNT
	.align		4
.L_239:
        /*05a0*/ 	.byte	0x04, 0x2f
        /*05a2*/ 	.short	(.L_241 - .L_240)
	.align		4
.L_240:
        /*05a4*/ 	.word	index@(_ZN18transformer_engine13normalization26rmsnorm_fwd_general_kernelINS0_13Kernel_traitsI13__nv_bfloat16S3_13__nv_fp8_e4m3fjLj8192ELj1ELj1ELj4ELj16ENS0_18Kernel_traits_baseILj8192ES3_S3_S4_fjLj128EEEEEEEvNS0_19ForwardKernelParamsE)
        /*05a8*/ 	.word	0x000000f6


	//----- nvinfo : EIATTR_FRAME_SIZE
	.align		4
.L_241:
        /*05ac*/ 	.byte	0x04, 0x11
        /*05ae*/ 	.short	(.L_243 - .L_242)
	.align		4
.L_242:
        /*05b0*/ 	.word	index@($__internal_35_$__cuda_sm20_rcp_rn_f32_slowpath)
        /*05b4*/ 	.word	0x00000000


	//----- nvinfo : EIATTR_FRAME_SIZE
	.align		4
.L_243:
        /*05b8*/ 	.byte	0x04, 0x11
        /*05ba*/ 	.short	(.L_245 - .L_244)
	.align		4
.L_244:
        /*05bc*/ 	.word	index@(_ZN18transformer_engine13normalization26rmsnorm_fwd_general_kernelINS0_13Kernel_traitsI13__nv_bfloat16S3_13__nv_fp8_e4m3fjLj8192ELj1ELj1ELj4ELj16ENS0_18Kernel_traits_baseILj8192ES3_S3_S4_fjLj128EEEEEEEvNS0_19ForwardKernelParamsE)
        /*05c0*/ 	.word	0x00000000


	//----- nvinfo : EIATTR_REGCOUNT
	.align		4
.L_245:
        /*05c4*/ 	.byte	0x04, 0x2f
        /*05c6*/ 	.short	(.L_247 - .L_246)
	.align		4
.L_246:
        /*05c8*/ 	.word	index@(_ZN18transformer_engine13normalization26rmsnorm_fwd_general_kernelINS0_13Kernel_traitsI6__halfS3_13__nv_fp8_e4m3fjLj128ELj1ELj4ELj1ELj8ENS0_18Kernel_traits_baseILj128ES3_S3_S4_fjLj128EEEEEEEvNS0_19ForwardKernelParamsE)
        /*05cc*/ 	.word	0x00000027


	//----- nvinfo : EIATTR_FRAME_SIZE
	.align		4
.L_247:
        /*05d0*/ 	.byte	0x04, 0x11
        /*05d2*/ 	.short	(.L_249 - .L_248)
	.align		4
.L_248:
        /*05d4*/ 	.word	index@($__internal_34_$__cuda_sm20_rcp_rn_f32_slowpath)
        /*05d8*/ 	.word	0x00000000


	//----- nvinfo : EIATTR_FRAME_SIZE
	.align		4
.L_249:
        /*05dc*/ 	.byte	0x04, 0x11
        /*05de*/ 	.short	(.L_251 - .L_250)
	.align		4
.L_250:
        /*05e0*/ 	.word	index@(_ZN18transformer_engine13normalization26rmsnorm_fwd_general_kernelINS0_13Kernel_traitsI6__halfS3_13__nv_fp8_e4m3fjLj128ELj1ELj4ELj1ELj8ENS0_18Kernel_traits_baseILj128ES3_S3_S4_fjLj128EEEEEEEvNS0_19ForwardKernelParamsE)
        /*05e4*/ 	.word	0x00000000


	//----- nvinfo : EIATTR_REGCOUNT
	.align		4
.L_251:
        /*05e8*/ 	.byte	0x04, 0x2f
        /*05ea*/ 	.short	(.L_253 - .L_252)
	.align		4
.L_252:
        /*05ec*/ 	.word	index@(_ZN18transformer_engine13normalization26rmsnorm_fwd_general_kernelINS0_13Kernel_traitsI6__halfS3_13__nv_fp8_e4m3fjLj512ELj1ELj4ELj1ELj16ENS0_18Kernel_traits_baseILj512ES3_S3_S4_fjLj128EEEEEEEvNS0_19ForwardKernelParamsE)
        /*05f0*/ 	.word	0x00000040


	//----- nvinfo : EIATTR_FRAME_SIZE
	.align		4
.L_253:
        /*05f4*/ 	.byte	0x04, 0x11
        /*05f6*/ 	.short	(.L_255 - .L_254)
	.align		4
.L_254:
        /*05f8*/ 	.word	index@($__internal_33_$__cuda_sm20_rcp_rn_f32_slowpath)
        /*05fc*/ 	.word	0x00000000


	//----- nvinfo : EIATTR_FRAME_SIZE
	.align		4
.L_255:
        /*0600*/ 	.byte	0x04, 0x11
        /*0602*/ 	.short	(.L_257 - .L_256)
	.align		4
.L_256:
        /*0604*/ 	.word	index@(_ZN18transformer_engine13normalization26rmsnorm_fwd_general_kernelINS0_13Kernel_traitsI6__halfS3_13__nv_fp8_e4m3fjLj512ELj1ELj4ELj1ELj16ENS0_18Kernel_traits_baseILj512ES3_S3_S4_fjLj128EEEEEEEvNS0_19ForwardKernelParamsE)
        /*0608*/ 	.word	0x00000000


	//----- nvinfo : EIATTR_REGCOUNT
	.align		4
.L_257:
        /*060c*/ 	.byte	0x04, 0x2f
        /*060e*/ 	.short	(.L_259 - .L_258)
	.align		4
.L_258:
        /*0610*/ 	.word	index@(_ZN18transformer_engine13normalization26rmsnorm_fwd_general_kernelINS0_13Kernel_traitsI6__halfS3_13__nv_fp8_e4m3fjLj1024ELj1ELj4ELj1ELj16ENS0_18Kernel_traits_baseILj1024ES3_S3_S4_fjLj128EEEEEEEvNS0_19ForwardKernelParamsE)
        /*0614*/ 	.word	0x0000009a


	//----- nvinfo : EIATTR_FRAME_SIZE
	.align		4
.L_259:
        /*0618*/ 	.byte	0x04, 0x11
        /*061a*/ 	.short	(.L_261 - .L_260)
	.align		4
.L_260:
        /*061c*/ 	.word	index@($__internal_32_$__cuda_sm20_rcp_rn_f32_slowpath)
        /*0620*/ 	.word	0x00000000


	//----- nvinfo : EIATTR_FRAME_SIZE
	.align		4
.L_261:
        /*0624*/ 	.byte	0x04, 0x11
        /*0626*/ 	.short	(.L_263 - .L_262)
	.align		4
.L_262:
        /*0628*/ 	.word	index@(_ZN18transformer_engine13normalization26rmsnorm_fwd_general_kernelINS0_13Kernel_traitsI6__halfS3_13__nv_fp8_e4m3fjLj1024ELj1ELj4ELj1ELj16ENS0_18Kernel_traits_baseILj1024ES3_S3_S4_fjLj128EEEEEEEvNS0_19ForwardKernelParamsE)
        /*062c*/ 	.word	0x00000000


	//----- nvinfo : EIATTR_REGCOUNT
	.align		4
.L_263:
        /*0630*/ 	.byte	0x04, 0x2f
        /*0632*/ 	.short	(.L_265 - .L_264)
	.align		4
.L_264:
        /*0634*/ 	.word	index@(_ZN18transformer_engine13normalization26rmsnorm_fwd_general_kernelINS0_13Kernel_traitsI6__halfS3_13__nv_fp8_e4m3fjLj2048ELj1ELj4ELj1ELj16ENS0_18Kernel_traits_baseILj2048ES3_S3_S4_fjLj128EEEEEEEvNS0_19ForwardKernelParamsE)
        /*0638*/ 	.word	0x000000f6


	//----- nvinfo : EIATTR_FRAME_SIZE
	.align		4
.L_265:
        /*063c*/ 	.byte	0x04, 0x11
        /*063e*/ 	.short	(.L_267 - .L_266)
	.align		4
.L_266:
        /*0640*/ 	.word	index@($__internal_31_$__cuda_sm20_rcp_rn_f32_slowpath)
        /*0644*/ 	.word	0x00000000


	//----- nvinfo : EIATTR_FRAME_SIZE
	.align		4
.L_267:
        /*0648*/ 	.byte	0x04, 0x11
        /*064a*/ 	.short	(.L_269 - .L_268)
	.align		4
.L_268:
        /*064c*/ 	.word	index@(_ZN18transformer_engine13normalization26rmsnorm_fwd_general_kernelINS0_13Kernel_traitsI6__halfS3_13__nv_fp8_e4m3fjLj2048ELj1ELj4ELj1ELj16ENS0_18Kernel_traits_baseILj2048ES3_S3_S4_fjLj128EEEEEEEvNS0_19ForwardKernelParamsE)
        /*0650*/ 	.word	0x00000000


	//----- nvinfo : EIATTR_REGCOUNT
	.align		4
.L_269:
        /*0654*/ 	.byte	0x04, 0x2f
        /*0656*/ 	.short	(.L_271 - .L_270)
	.align		4
.L_270:
        /*0658*/ 	.word	index@(_ZN18transformer_engine13normalization26rmsnorm_fwd_general_kernelINS0_13Kernel_traitsI6__halfS3_13__nv_fp8_e4m3fjLj8192ELj1ELj1ELj4ELj16ENS0_18Kernel_traits_baseILj8192ES3_S3_S4_fjLj128EEEEEEEvNS0_19ForwardKernelParamsE)
        /*065c*/ 	.word	0x000000f6


	//----- nvinfo : EIATTR_FRAME_SIZE
	.align		4
.L_271:
        /*0660*/ 	.byte	0x04, 0x11
        /*0662*/ 	.short	(.L_273 - .L_272)
	.align		4
.L_272:
        /*0664*/ 	.word	index@($__internal_30_$__cuda_sm20_rcp_rn_f32_slowpath)
        /*0668*/ 	.word	0x00000000


	//----- nvinfo : EIATTR_FRAME_SIZE
	.align		4
.L_273:
        /*066c*/ 	.byte	0x04, 0x11
        /*066e*/ 	.short	(.L_275 - .L_274)
	.align		4
.L_274:
        /*0670*/ 	.word	index@(_ZN18transformer_engine13normalization26rmsnorm_fwd_general_kernelINS0_13Kernel_traitsI6__halfS3_13__nv_fp8_e4m3fjLj8192ELj1ELj1ELj4ELj16ENS0_18Kernel_traits_baseILj8192ES3_S3_S4_fjLj128EEEEEEEvNS0_19ForwardKernelParamsE)
        /*0674*/ 	.word	0x00000000


	//----- nvinfo : EIATTR_REGCOUNT
	.align		4
.L_275:
        /*0678*/ 	.byte	0x04, 0x2f
        /*067a*/ 	.short	(.L_277 - .L_276)
	.align		4
.L_276:
        /*067c*/ 	.word	index@(_ZN18transformer_engine13normalization26rmsnorm_fwd_general_kernelINS0_13Kernel_traitsIff13__nv_fp8_e4m3fjLj128ELj1ELj4ELj1ELj16ENS0_18Kernel_traits_baseILj128EffS3_fjLj128EEEEEEEvNS0_19ForwardKernelParamsE)
        /*0680*/ 	.word	0x00000027


	//----- nvinfo : EIATTR_FRAME_SIZE
	.align		4
.L_277:
        /*0684*/ 	.byte	0x04, 0x11
        /*0686*/ 	.short	(.L_279 - .L_278)
	.align		4
.L_278:
        /*0688*/ 	.word	index@($__internal_29_$__cuda_sm20_rcp_rn_f32_slowpath)
        /*068c*/ 	.word	0x00000000


	//----- nvinfo : EIATTR_FRAME_SIZE
	.align		4
.L_279:
        /*0690*/ 	.byte	0x04, 0x11
        /*0692*/ 	.short	(.L_281 - .L_280)
	.align		4
.L_280:
        /*0694*/ 	.word	index@(_ZN18transformer_engine13normalization26rmsnorm_fwd_general_kernelINS0_13Kernel_traitsIff13__nv_fp8_e4m3fjLj128ELj1ELj4ELj1ELj16ENS0_18Kernel_traits_baseILj128EffS3_fjLj128EEEEEEEvNS0_19ForwardKernelParamsE)
        /*0698*/ 	.word	0x00000000


	//----- nvinfo : EIATTR_REGCOUNT
	.align		4
.L_281:
        /*069c*/ 	.byte	0x04, 0x2f
        /*069e*/ 	.short	(.L_283 - .L_282)
	.align		4
.L_282:
        /*06a0*/ 	.word	index@(_ZN18transformer_engine13normalization26rmsnorm_fwd_general_kernelINS0_13Kernel_traitsIff13__nv_fp8_e4m3fjLj512ELj1ELj4ELj1ELj16ENS0_18Kernel_traits_baseILj512EffS3_fjLj128EEEEEEEvNS0_19ForwardKernelParamsE)
        /*06a4*/ 	.word	0x0000003e


	//----- nvinfo : EIATTR_FRAME_SIZE
	.align		4
.L_283:
        /*06a8*/ 	.byte	0x04, 0x11
        /*06aa*/ 	.short	(.L_285 - .L_284)
	.align		4
.L_284:
        /*06ac*/ 	.word	index@($__internal_28_$__cuda_sm20_rcp_rn_f32_slowpath)
        /*06b0*/ 	.word	0x00000000


	//----- nvinfo : EIATTR_FRAME_SIZE
	.align		4
.L_285:
        /*06b4*/ 	.byte	0x04, 0x11
        /*06b6*/ 	.short	(.L_287 - .L_286)
	.align		4
.L_286:
        /*06b8*/ 	.word	index@(_ZN18transformer_engine13normalization26rmsnorm_fwd_general_kernelINS0_13Kernel_traitsIff13__nv_fp8_e4m3fjLj512ELj1ELj4ELj1ELj16ENS0_18Kernel_traits_baseILj512EffS3_fjLj128EEEEEEEvNS0_19ForwardKernelParamsE)
        /*06bc*/ 	.word	0x00000000


	//----- nvinfo : EIATTR_REGCOUNT
	.align		4
.L_287:
        /*06c0*/ 	.byte	0x04, 0x2f
        /*06c2*/ 	.short	(.L_289 - .L_288)
	.align		4
.L_288:
        /*06c4*/ 	.word	index@(_ZN18transformer_engine13normalization26rmsnorm_fwd_general_kernelINS0_13Kernel_traitsIff13__nv_fp8_e4m3fjLj1024ELj1ELj4ELj1ELj16ENS0_18Kernel_traits_baseILj1024EffS3_fjLj128EEEEEEEvNS0_19ForwardKernelParamsE)
        /*06c8*/ 	.word	0x0000009b


	//----- nvinfo : EIATTR_FRAME_SIZE
	.align		4
.L_289:
        /*06cc*/ 	.byte	0x04, 0x11
        /*06ce*/ 	.short	(.L_291 - .L_290)
	.align		4
.L_290:
        /*06d0*/ 	.word	index@($__internal_27_$__cuda_sm20_rcp_rn_f32_slowpath)
        /*06d4*/ 	.word	0x00000000


	//----- nvinfo : EIATTR_FRAME_SIZE
	.align		4
.L_291:
        /*06d8*/ 	.byte	0x04, 0x11
        /*06da*/ 	.short	(.L_293 - .L_292)
	.align		4
.L_292:
        /*06dc*/ 	.word	index@(_ZN18transformer_engine13normalization26rmsnorm_fwd_general_kernelINS0_13Kernel_traitsIff13__nv_fp8_e4m3fjLj1024ELj1ELj4ELj1ELj16ENS0_18Kernel_traits_baseILj1024EffS3_fjLj128EEEEEEEvNS0_19ForwardKernelParamsE)
        /*06e0*/ 	.word	0x00000000


	//----- nvinfo : EIATTR_REGCOUNT
	.align		4
.L_293:
        /*06e4*/ 	.byte	0x04, 0x2f
        /*06e6*/ 	.short	(.L_295 - .L_294)
	.align		4
.L_294:
        /*06e8*/ 	.word	index@(_ZN18transformer_engine13normalization26rmsnorm_fwd_general_kernelINS0_13Kernel_traitsIff13__nv_fp8_e4m3fjLj2048ELj1ELj4ELj1ELj16ENS0_18Kernel_traits_baseILj2048EffS3_fjLj128EEEEEEEvNS0_19ForwardKernelParamsE)
        /*06ec*/ 	.word	0x000000f3


	//----- nvinfo : EIATTR_FRAME_SIZE
	.align		4
.L_295:
        /*06f0*/ 	.byte	0x04, 0x11
        /*06f2*/ 	.short	(.L_297 - .L_296)
	.align		4
.L_296:
        /*06f4*/ 	.word	index@($__internal_26_$__cuda_sm20_rcp_rn_f32_slowpath)
        /*06f8*/ 	.word	0x00000000


	//----- nvinfo : EIATTR_FRAME_SIZE
	.align		4
.L_297:
        /*06fc*/ 	.byte	0x04, 0x11
        /*06fe*/ 	.short	(.L_299 - .L_298)
	.align		4
.L_298:
        /*0700*/ 	.word	index@(_ZN18transformer_engine13normalization26rmsnorm_fwd_general_kernelINS0_13Kernel_traitsIff13__nv_fp8_e4m3fjLj2048ELj1ELj4ELj1ELj16ENS0_18Kernel_traits_baseILj2048EffS3_fjLj128EEEEEEEvNS0_19ForwardKernelParamsE)
        /*0704*/ 	.word	0x00000000


	//----- nvinfo : EIATTR_REGCOUNT
	.align		4
.L_299:
        /*0708*/ 	.byte	0x04, 0x2f
        /*070a*/ 	.short	(.L_301 - .L_300)
	.align		4
.L_300:
        /*070c*/ 	.word	index@(_ZN18transformer_engine13normalization26rmsnorm_fwd_general_kernelINS0_13Kernel_traitsIff13__nv_fp8_e4m3fjLj8192ELj1ELj1ELj4ELj16ENS0_18Kernel_traits_baseILj8192EffS3_fjLj128EEEEEEEvNS0_19ForwardKernelParamsE)
        /*0710*/ 	.word	0x000000f3


	//----- nvinfo : EIATTR_FRAME_SIZE
	.align		4
.L_301:
        /*0714*/ 	.byte	0x04, 0x11
        /*0716*/ 	.short	(.L_303 - .L_302)
	.align		4
.L_302:
        /*0718*/ 	.word	index@($__internal_25_$__cuda_sm20_rcp_rn_f32_slowpath)
        /*071c*/ 	.word	0x00000000


	//----- nvinfo : EIATTR_FRAME_SIZE
	.align		4
.L_303:
        /*0720*/ 	.byte	0x04, 0x11
        /*0722*/ 	.short	(.L_305 - .L_304)
	.align		4
.L_304:
        /*0724*/ 	.word	index@(_ZN18transformer_engine13normalization26rmsnorm_fwd_general_kernelINS0_13Kernel_traitsIff13__nv_fp8_e4m3fjLj8192ELj1ELj1ELj4ELj16ENS0_18Kernel_traits_baseILj8192EffS3_fjLj128EEEEEEEvNS0_19ForwardKernelParamsE)
        /*0728*/ 	.word	0x00000000


	//----- nvinfo : EIATTR_REGCOUNT
	.align		4
.L_305:
        /*072c*/ 	.byte	0x04, 0x2f
        /*072e*/ 	.short	(.L_307 - .L_306)
	.align		4
.L_306:
        /*0730*/ 	.word	index@(_ZN18transformer_engine13normalization26rmsnorm_fwd_general_kernelINS0_13Kernel_traitsIffffjLj128ELj1ELj4ELj1ELj16ENS0_18Kernel_traits_baseILj128EffffjLj128EEEEEEEvNS0_19ForwardKernelParamsE)
        /*0734*/ 	.word	0x00000026


	//----- nvinfo : EIATTR_FRAME_SIZE
	.align		4
.L_307:
        /*0738*/ 	.byte	0x04, 0x11
        /*073a*/ 	.short	(.L_309 - .L_308)
	.align		4
.L_308:
        /*073c*/ 	.word	index@($__internal_24_$__cuda_sm20_rcp_rn_f32_slowpath)
        /*0740*/ 	.word	0x00000000


	//----- nvinfo : EIATTR_FRAME_SIZE
	.align		4
.L_309:
        /*0744*/ 	.byte	0x04, 0x11
        /*0746*/ 	.short	(.L_311 - .L_310)
	.align		4
.L_310:
        /*0748*/ 	.word	index@(_ZN18transformer_engine13normalization26rmsnorm_fwd_general_kernelINS0_13Kernel_traitsIffffjLj128ELj1ELj4ELj1ELj16ENS0_18Kernel_traits_baseILj128EffffjLj128EEEEEEEvNS0_19ForwardKernelParamsE)
        /*074c*/ 	.word	0x00000000


	//----- nvinfo : EIATTR_REGCOUNT
	.align		4
.L_311:
        /*0750*/ 	.byte	0x04, 0x2f
        /*0752*/ 	.short	(.L_313 - .L_312)
	.align		4
.L_312:
        /*0754*/ 	.word	index@(_ZN18transformer_engine13normalization26rmsnorm_fwd_general_kernelINS0_13Kernel_traitsI6__halfS3_S3_fjLj128ELj1ELj4ELj1ELj8ENS0_18Kernel_traits_baseILj128ES3_S3_S3_fjLj128EEEEEEEvNS0_19ForwardKernelParamsE)
        /*0758*/ 	.word	0x00000028


	//----- nvinfo : EIATTR_FRAME_SIZE
	.align		4
.L_313:
        /*075c*/ 	.byte	0x04, 0x11
        /*075e*/ 	.short	(.L_315 - .L_314)
	.align		4
.L_314:
        /*0760*/ 	.word	index@($__internal_23_$__cuda_sm20_rcp_rn_f32_slowpath)
        /*0764*/ 	.word	0x00000000


	//----- nvinfo : EIATTR_FRAME_SIZE
	.align		4
.L_315:
        /*0768*/ 	.byte	0x04, 0x11
        /*076a*/ 	.short	(.L_317 - .L_316)
	.align		4
.L_316:
        /*076c*/ 	.word	index@(_ZN18transformer_engine13normalization26rmsnorm_fwd_general_kernelINS0_13Kernel_traitsI6__halfS3_S3_fjLj128ELj1ELj4ELj1ELj8ENS0_18Kernel_traits_baseILj128ES3_S3_S3_fjLj128EEEEEEEvNS0_19ForwardKernelParamsE)
        /*0770*/ 	.word	0x00000000


	//----- nvinfo : EIATTR_REGCOUNT
	.align		4
.L_317:
        /*0774*/ 	.byte	0x04, 0x2f
        /*0776*/ 	.short	(.L_319 - .L_318)
	.align		4
.L_318:
        /*0778*/ 	.word	index@(_ZN18transformer_engine13normalization26rmsnorm_fwd_general_kernelINS0_13Kernel_traitsIff6__halffjLj128ELj1ELj4ELj1ELj8ENS0_18Kernel_traits_baseILj128EffS3_fjLj128EEEEEEEvNS0_19ForwardKernelParamsE)
        /*077c*/ 	.word	0x00000027


	//----- nvinfo : EIATTR_FRAME_SIZE
	.align		4
.L_319:
        /*0780*/ 	.byte	0x04, 0x11
        /*0782*/ 	.short	(.L_321 - .L_320)
	.align		4
.L_320:
        /*0784*/ 	.word	index@($__internal_22_$__cuda_sm20_rcp_rn_f32_slowpath)
        /*0788*/ 	.word	0x00000000


	//----- nvinfo : EIATTR_FRAME_SIZE
	.align		4
.L_321:
        /*078c*/ 	.byte	0x04, 0x11
        /*078e*/ 	.short	(.L_323 - .L_322)
	.align		4
.L_322:
        /*0790*/ 	.word	index@(_ZN18transformer_engine13normalization26rmsnorm_fwd_general_kernelINS0_13Kernel_traitsIff6__halffjLj128ELj1ELj4ELj1ELj8ENS0_18Kernel_traits_baseILj128EffS3_fjLj128EEEEEEEvNS0_19ForwardKernelParamsE)
        /*0794*/ 	.word	0x00000000


	//----- nvinfo : EIATTR_REGCOUNT
	.align		4
.L_323:
        /*0798*/ 	.byte	0x04, 0x2f
        /*079a*/ 	.short	(.L_325 - .L_324)
	.align		4
.L_324:
        /*079c*/ 	.word	index@(_ZN18transformer_engine13normalization26rmsnorm_fwd_general_kernelINS0_13Kernel_traitsI13__nv_bfloat16S3_S3_fjLj128ELj1ELj4ELj1ELj8ENS0_18Kernel_traits_baseILj128ES3_S3_S3_fjLj128EEEEEEEvNS0_19ForwardKernelParamsE)
        /*07a0*/ 	.word	0x00000028


	//----- nvinfo : EIATTR_FRAME_SIZE
	.align		4
.L_325:
        /*07a4*/ 	.byte	0x04, 0x11
        /*07a6*/ 	.short	(.L_327 - .L_326)
	.align		4
.L_326:
        /*07a8*/ 	.word	index@($__internal_21_$__cuda_sm20_rcp_rn_f32_slowpath)
        /*07ac*/ 	.word	0x00000000


	//----- nvinfo : EIATTR_FRAME_SIZE
	.align		4
.L_327:
        /*07b0*/ 	.byte	0x04, 0x11
        /*07b2*/ 	.short	(.L_329 - .L_328)
	.align		4
.L_328:
        /*07b4*/ 	.word	index@(_ZN18transformer_engine13normalization26rmsnorm_fwd_general_kernelINS0_13Kernel_traitsI13__nv_bfloat16S3_S3_fjLj128ELj1ELj4ELj1ELj8ENS0_18Kernel_traits_baseILj128ES3_S3_S3_fjLj128EEEEEEEvNS0_19ForwardKernelParamsE)
        /*07b8*/ 	.word	0x00000000


	//----- nvinfo : EIATTR_REGCOUNT
	.align		4
.L_329:
        /*07bc*/ 	.byte	0x04, 0x2f
        /*07be*/ 	.short	(.L_331 - .L_330)
	.align		4
.L_330:
        /*07c0*/ 	.word	index@(_ZN18transformer_engine13normalization26rmsnorm_fwd_general_kernelINS0_13Kernel_traitsIff13__nv_bfloat16fjLj128ELj1ELj4ELj1ELj8ENS0_18Kernel_traits_baseILj128EffS3_fjLj128EEEEEEEvNS0_19ForwardKernelParamsE)
        /*07c4*/ 	.word	0x00000027


	//----- nvinfo : EIATTR_FRAME_SIZE
	.align		4
.L_331:
        /*07c8*/ 	.byte	0x04, 0x11
        /*07ca*/ 	.short	(.L_333 - .L_332)
	.align		4
.L_332:
        /*07cc*/ 	.word	index@($__internal_20_$__cuda_sm20_rcp_rn_f32_slowpath)
        /*07d0*/ 	.word	0x00000000


	//----- nvinfo : EIATTR_FRAME_SIZE
	.align		4
.L_333:
        /*07d4*/ 	.byte	0x04, 0x11
        /*07d6*/ 	.short	(.L_335 - .L_334)
	.align		4
.L_334:
        /*07d8*/ 	.word	index@(_ZN18transformer_engine13normalization26rmsnorm_fwd_general_kernelINS0_13Kernel_traitsIff13__nv_bfloat16fjLj128ELj1ELj4ELj1ELj8ENS0_18Kernel_traits_baseILj128EffS3_fjLj128EEEEEEEvNS0_19ForwardKernelParamsE)
        /*07dc*/ 	.word	0x00000000


	//----- nvinfo : EIATTR_REGCOUNT
	.align		4
.L_335:
        /*07e0*/ 	.byte	0x04, 0x2f
        /*07e2*/ 	.short	(.L_337 - .L_336)
	.align		4
.L_336:
        /*07e4*/ 	.word	index@(_ZN18transformer_engine13normalization26rmsnorm_fwd_general_kernelINS0_13Kernel_traitsIffffjLj512ELj1ELj4ELj1ELj16ENS0_18Kernel_traits_baseILj512EffffjLj128EEEEEEEvNS0_19ForwardKernelParamsE)
        /*07e8*/ 	.word	0x00000040


	//----- nvinfo : EIATTR_FRAME_SIZE
	.align		4
.L_337:
        /*07ec*/ 	.byte	0x04, 0x11
        /*07ee*/ 	.short	(.L_339 - .L_338)
	.align		4
.L_338:
        /*07f0*/ 	.word	index@($__internal_19_$__cuda_sm20_rcp_rn_f32_slowpath)
        /*07f4*/ 	.word	0x00000000


	//----- nvinfo : EIATTR_FRAME_SIZE
	.align		4
.L_339:
        /*07f8*/ 	.byte	0x04, 0x11
        /*07fa*/ 	.short	(.L_341 - .L_340)
	.align		4
.L_340:
        /*07fc*/ 	.word	index@(_ZN18transformer_engine13normalization26rmsnorm_fwd_general_kernelINS0_13Kernel_traitsIffffjLj512ELj1ELj4ELj1ELj16ENS0_18Kernel_traits_baseILj512EffffjLj128EEEEEEEvNS0_19ForwardKernelParamsE)
        /*0800*/ 	.word	0x00000000


	//----- nvinfo : EIATTR_REGCOUNT
	.align		4
.L_341:
        /*0804*/ 	.byte	0x04, 0x2f
        /*0806*/ 	.short	(.L_343 - .L_342)
	.align		4
.L_342:
        /*0808*/ 	.word	index@(_ZN18transformer_engine13normalization26rmsnorm_fwd_general_kernelINS0_13Kernel_traitsI6__halfS3_S3_fjLj512ELj1ELj4ELj1ELj16ENS0_18Kernel_traits_baseILj512ES3_S3_S3_fjLj128EEEEEEEvNS0_19ForwardKernelParamsE)
        /*080c*/ 	.word	0x00000040


	//----- nvinfo : EIATTR_FRAME_SIZE
	.align		4
.L_343:
        /*0810*/ 	.byte	0x04, 0x11
        /*0812*/ 	.short	(.L_345 - .L_344)
	.align		4
.L_344:
        /*0814*/ 	.word	index@($__internal_18_$__cuda_sm20_rcp_rn_f32_slowpath)
        /*0818*/ 	.word	0x00000000


	//----- nvinfo : EIATTR_FRAME_SIZE
	.align		4
.L_345:
        /*081c*/ 	.byte	0x04, 0x11
        /*081e*/ 	.short	(.L_347 - .L_346)
	.align		4
.L_346:
        /*0820*/ 	.word	index@(_ZN18transformer_engine13normalization26rmsnorm_fwd_general_kernelINS0_13Kernel_traitsI6__halfS3_S3_fjLj512ELj1ELj4ELj1ELj16ENS0_18Kernel_traits_baseILj512ES3_S3_S3_fjLj128EEEEEEEvNS0_19ForwardKernelParamsE)
        /*0824*/ 	.word	0x00000000


	//----- nvinfo : EIATTR_REGCOUNT
	.align		4
.L_347:
        /*0828*/ 	.byte	0x04, 0x2f
        /*082a*/ 	.short	(.L_349 - .L_348)
	.align		4
.L_348:
        /*082c*/ 	.word	index@(_ZN18transformer_engine13normalization26rmsnorm_fwd_general_kernelINS0_13Kernel_traitsIff6__halffjLj512ELj1ELj4ELj1ELj16ENS0_18Kernel_traits_baseILj512EffS3_fjLj128EEEEEEEvNS0_19ForwardKernelParamsE)
        /*0830*/ 	.word	0x00000040


	//----- nvinfo : EIATTR_FRAME_SIZE
	.align		4
.L_349:
        /*0834*/ 	.byte	0x04, 0x11
        /*0836*/ 	.short	(.L_351 - .L_350)
	.align		4
.L_350:
        /*0838*/ 	.word	index@($__internal_17_$__cuda_sm20_rcp_rn_f32_slowpath)
        /*083c*/ 	.word	0x00000000


	//----- nvinfo : EIATTR_FRAME_SIZE
	.align		4
.L_351:
        /*0840*/ 	.byte	0x04, 0x11
        /*0842*/ 	.short	(.L_353 - .L_352)
	.align		4
.L_352:
        /*0844*/ 	.word	index@(_ZN18transformer_engine13normalization26rmsnorm_fwd_general_kernelINS0_13Kernel_traitsIff6__halffjLj512ELj1ELj4ELj1ELj16ENS0_18Kernel_traits_baseILj512EffS3_fjLj128EEEEEEEvNS0_19ForwardKernelParamsE)
        /*0848*/ 	.word	0x00000000


	//----- nvinfo : EIATTR_REGCOUNT
	.align		4
.L_353:
        /*084c*/ 	.byte	0x04, 0x2f
        /*084e*/ 	.short	(.L_355 - .L_354)
	.align		4
.L_354:
        /*0850*/ 	.word	index@(_ZN18transformer_engine13normalization26rmsnorm_fwd_general_kernelINS0_13Kernel_traitsI13__nv_bfloat16S3_S3_fjLj512ELj1ELj4ELj1ELj16ENS0_18Kernel_traits_baseILj512ES3_S3_S3_fjLj128EEEEEEEvNS0_19ForwardKernelParamsE)
        /*0854*/ 	.word	0x00000040


	//----- nvinfo : EIATTR_FRAME_SIZE
	.align		4
.L_355:
        /*0858*/ 	.byte	0x04, 0x11
        /*085a*/ 	.short	(.L_357 - .L_356)
	.align		4
.L_356:
        /*085c*/ 	.word	index@($__internal_16_$__cuda_sm20_rcp_rn_f32_slowpath)
        /*0860*/ 	.word	0x00000000


	//----- nvinfo : EIATTR_FRAME_SIZE
	.align		4
.L_357:
        /*0864*/ 	.byte	0x04, 0x11
        /*0866*/ 	.short	(.L_359 - .L_358)
	.align		4
.L_358:
        /*0868*/ 	.word	index@(_ZN18transformer_engine13normalization26rmsnorm_fwd_general_kernelINS0_13Kernel_traitsI13__nv_bfloat16S3_S3_fjLj512ELj1ELj4ELj1ELj16ENS0_18Kernel_traits_baseILj512ES3_S3_S3_fjLj128EEEEEEEvNS0_19ForwardKernelParamsE)
        /*086c*/ 	.word	0x00000000


	//----- nvinfo : EIATTR_REGCOUNT
	.align		4
.L_359:
        /*0870*/ 	.byte	0x04, 0x2f
        /*0872*/ 	.short	(.L_361 - .L_360)
	.align		4
.L_360:
        /*0874*/ 	.word	index@(_ZN18transformer_engine13normalization26rmsnorm_fwd_general_kernelINS0_13Kernel_traitsIff13__nv_bfloat16fjLj512ELj1ELj4ELj1ELj16ENS0_18Kernel_traits_baseILj512EffS3_fjLj128EEEEEEEvNS0_19ForwardKernelParamsE)
        /*0878*/ 	.word	0x00000040


	//----- nvinfo : EIATTR_FRAME_SIZE
	.align		4
.L_361:
        /*087c*/ 	.byte	0x04, 0x11
        /*087e*/ 	.short	(.L_363 - .L_362)
	.align		4
.L_362:
        /*0880*/ 	.word	index@($__internal_15_$__cuda_sm20_rcp_rn_f32_slowpath)
        /*0884*/ 	.word	0x00000000


	//----- nvinfo : EIATTR_FRAME_SIZE
	.align		4
.L_363:
        /*0888*/ 	.byte	0x04, 0x11
        /*088a*/ 	.short	(.L_365 - .L_364)
	.align		4
.L_364:
        /*088c*/ 	.word	index@(_ZN18transformer_engine13normalization26rmsnorm_fwd_general_kernelINS0_13Kernel_traitsIff13__nv_bfloat16fjLj512ELj1ELj4ELj1ELj16ENS0_18Kernel_traits_baseILj512EffS3_fjLj128EEEEEEEvNS0_19ForwardKernelParamsE)
        /*0890*/ 	.word	0x00000000


	//----- nvinfo : EIATTR_REGCOUNT
	.align		4
.L_365:
        /*0894*/ 	.byte	0x04, 0x2f
        /*0896*/ 	.short	(.L_367 - .L_366)
	.align		4
.L_366:
        /*0898*/ 	.word	index@(_ZN18transformer_engine13normalization26rmsnorm_fwd_general_kernelINS0_13Kernel_traitsIffffjLj1024ELj1ELj4ELj1ELj16ENS0_18Kernel_traits_baseILj1024EffffjLj128EEEEEEEvNS0_19ForwardKernelParamsE)
        /*089c*/ 	.word	0x0000009d


	//----- nvinfo : EIATTR_FRAME_SIZE
	.align		4
.L_367:
        /*08a0*/ 	.byte	0x04, 0x11
        /*08a2*/ 	.short	(.L_369 - .L_368)
	.align		4
.L_368:
        /*08a4*/ 	.word	index@($__internal_14_$__cuda_sm20_rcp_rn_f32_slowpath)
        /*08a8*/ 	.word	0x00000000


	//----- nvinfo : EIATTR_FRAME_SIZE
	.align		4
.L_369:
        /*08ac*/ 	.byte	0x04, 0x11
        /*08ae*/ 	.short	(.L_371 - .L_370)
	.align		4
.L_370:
        /*08b0*/ 	.word	index@(_ZN18transformer_engine13normalization26rmsnorm_fwd_general_kernelINS0_13Kernel_traitsIffffjLj1024ELj1ELj4ELj1ELj16ENS0_18Kernel_traits_baseILj1024EffffjLj128EEEEEEEvNS0_19ForwardKernelParamsE)
        /*08b4*/ 	.word	0x00000000


	//----- nvinfo : EIATTR_REGCOUNT
	.align		4
.L_371:
        /*08b8*/ 	.byte	0x04, 0x2f
        /*08ba*/ 	.short	(.L_373 - .L_372)
	.align		4
.L_372:
        /*08bc*/ 	.word	index@(_ZN18transformer_engine13normalization26rmsnorm_fwd_general_kernelINS0_13Kernel_traitsI6__halfS3_S3_fjLj1024ELj1ELj4ELj1ELj16ENS0_18Kernel_traits_baseILj1024ES3_S3_S3_fjLj128EEEEEEEvNS0_19ForwardKernelParamsE)
        /*08c0*/ 	.word	0x0000009b


	//----- nvinfo : EIATTR_FRAME_SIZE
	.align		4
.L_373:
        /*08c4*/ 	.byte	0x04, 0x11
        /*08c6*/ 	.short	(.L_375 - .L_374)
	.align		4
.L_374:
        /*08c8*/ 	.word	index@($__internal_13_$__cuda_sm20_rcp_rn_f32_slowpath)
        /*08cc*/ 	.word	0x00000000


	//----- nvinfo : EIATTR_FRAME_SIZE
	.align		4
.L_375:
        /*08d0*/ 	.byte	0x04, 0x11
        /*08d2*/ 	.short	(.L_377 - .L_376)
	.align		4
.L_376:
        /*08d4*/ 	.word	index@(_ZN18transformer_engine13normalization26rmsnorm_fwd_general_kernelINS0_13Kernel_traitsI6__halfS3_S3_fjLj1024ELj1ELj4ELj1ELj16ENS0_18Kernel_traits_baseILj1024ES3_S3_S3_fjLj128EEEEEEEvNS0_19ForwardKernelParamsE)
        /*08d8*/ 	.word	0x00000000


	//----- nvinfo : EIATTR_REGCOUNT
	.align		4
.L_377:
        /*08dc*/ 	.byte	0x04, 0x2f
        /*08de*/ 	.short	(.L_379 - .L_378)
	.align		4
.L_378:
        /*08e0*/ 	.word	index@(_ZN18transformer_engine13normalization26rmsnorm_fwd_general_kernelINS0_13Kernel_traitsIff6__halffjLj1024ELj1ELj4ELj1ELj16ENS0_18Kernel_traits_baseILj1024EffS3_fjLj128EEEEEEEvNS0_19ForwardKernelParamsE)
        /*08e4*/ 	.word	0x0000009b


	//----- nvinfo : EIATTR_FRAME_SIZE
	.align		4
.L_379:
        /*08e8*/ 	.byte	0x04, 0x11
        /*08ea*/ 	.short	(.L_381 - .L_380)
	.align		4
.L_380:
        /*08ec*/ 	.word	index@($__internal_12_$__cuda_sm20_rcp_rn_f32_slowpath)
        /*08f0*/ 	.word	0x00000000


	//----- nvinfo : EIATTR_FRAME_SIZE
	.align		4
.L_381:
        /*08f4*/ 	.byte	0x04, 0x11
        /*08f6*/ 	.short	(.L_383 - .L_382)
	.align		4
.L_382:
        /*08f8*/ 	.word	index@(_ZN18transformer_engine13normalization26rmsnorm_fwd_general_kernelINS0_13Kernel_traitsIff6__halffjLj1024ELj1ELj4ELj1ELj16ENS0_18Kernel_traits_baseILj1024EffS3_fjLj128EEEEEEEvNS0_19ForwardKernelParamsE)
        /*08fc*/ 	.word	0x00000000


	//----- nvinfo : EIATTR_REGCOUNT
	.align		4
.L_383:
        /*0900*/ 	.byte	0x04, 0x2f
        /*0902*/ 	.short	(.L_385 - .L_384)
	.align		4
.L_384:
        /*0904*/ 	.word	index@(_ZN18transformer_engine13normalization26rmsnorm_fwd_general_kernelINS0_13Kernel_traitsI13__nv_bfloat16S3_S3_fjLj1024ELj1ELj4ELj1ELj16ENS0_18Kernel_traits_baseILj1024ES3_S3_S3_fjLj128EEEEEEEvNS0_19ForwardKernelParamsE)
        /*0908*/ 	.word	0x0000009b


	//----- nvinfo : EIATTR_FRAME_SIZE
	.align		4
.L_385:
        /*090c*/ 	.byte	0x04, 0x11
        /*090e*/ 	.short	(.L_387 - .L_386)
	.align		4
.L_386:
        /*0910*/ 	.word	index@($__internal_11_$__cuda_sm20_rcp_rn_f32_slowpath)
        /*0914*/ 	.word	0x00000000


	//----- nvinfo : EIATTR_FRAME_SIZE
	.align		4
.L_387:
        /*0918*/ 	.byte	0x04, 0x11
        /*091a*/ 	.short	(.L_389 - .L_388)
	.align		4
.L_388:
        /*091c*/ 	.word	index@(_ZN18transformer_engine13normalization26rmsnorm_fwd_general_kernelINS0_13Kernel_traitsI13__nv_bfloat16S3_S3_fjLj1024ELj1ELj4ELj1ELj16ENS0_18Kernel_traits_baseILj1024ES3_S3_S3_fjLj128EEEEEEEvNS0_19ForwardKernelParamsE)
        /*0920*/ 	.word	0x00000000


	//----- nvinfo : EIATTR_REGCOUNT
	.align		4
.L_389:
        /*0924*/ 	.byte	0x04, 0x2f
        /*0926*/ 	.short	(.L_391 - .L_390)
	.align		4
.L_390:
        /*0928*/ 	.word	index@(_ZN18transformer_engine13normalization26rmsnorm_fwd_general_kernelINS0_13Kernel_traitsIff13__nv_bfloat16fjLj1024ELj1ELj4ELj1ELj16ENS0_18Kernel_traits_baseILj1024EffS3_fjLj128EEEEEEEvNS0_19ForwardKernelParamsE)
        /*092c*/ 	.word	0x0000009b


	//----- nvinfo : EIATTR_FRAME_SIZE
	.align		4
.L_391:
        /*0930*/ 	.byte	0x04, 0x11
        /*0932*/ 	.short	(.L_393 - .L_392)
	.align		4
.L_392:
        /*0934*/ 	.word	index@($__internal_10_$__cuda_sm20_rcp_rn_f32_slowpath)
        /*0938*/ 	.word	0x00000000


	//----- nvinfo : EIATTR_FRAME_SIZE
	.align		4
.L_393:
        /*093c*/ 	.byte	0x04, 0x11
        /*093e*/ 	.short	(.L_395 - .L_394)
	.align		4
.L_394:
        /*0940*/ 	.word	index@(_ZN18transformer_engine13normalization26rmsnorm_fwd_general_kernelINS0_13Kernel_traitsIff13__nv_bfloat16fjLj1024ELj1ELj4ELj1ELj16ENS0_18Kernel_traits_baseILj1024EffS3_fjLj128EEEEEEEvNS0_19ForwardKernelParamsE)
        /*0944*/ 	.word	0x00000000


	//----- nvinfo : EIATTR_REGCOUNT
	.align		4
.L_395:
        /*0948*/ 	.byte	0x04, 0x2f
        /*094a*/ 	.short	(.L_397 - .L_396)
	.align		4
.L_396:
        /*094c*/ 	.word	index@(_ZN18transformer_engine13normalization26rmsnorm_fwd_general_kernelINS0_13Kernel_traitsIffffjLj2048ELj1ELj4ELj1ELj16ENS0_18Kernel_traits_baseILj2048EffffjLj128EEEEEEEvNS0_19ForwardKernelParamsE)
        /*0950*/ 	.word	0x000000f3


	//----- nvinfo : EIATTR_FRAME_SIZE
	.align		4
.L_397:
        /*0954*/ 	.byte	0x04, 0x11
        /*0956*/ 	.short	(.L_399 - .L_398)
	.align		4
.L_398:
        /*0958*/ 	.word	index@($__internal_9_$__cuda_sm20_rcp_rn_f32_slowpath)
        /*095c*/ 	.word	0x00000000


	//----- nvinfo : EIATTR_FRAME_SIZE
	.align		4
.L_399:
        /*0960*/ 	.byte	0x04, 0x11
        /*0962*/ 	.short	(.L_401 - .L_400)
	.align		4
.L_400:
        /*0964*/ 	.word	index@(_ZN18transformer_engine13normalization26rmsnorm_fwd_general_kernelINS0_13Kernel_traitsIffffjLj2048ELj1ELj4ELj1ELj16ENS0_18Kernel_traits_baseILj2048EffffjLj128EEEEEEEvNS0_19ForwardKernelParamsE)
        /*0968*/ 	.word	0x00000000


	//----- nvinfo : EIATTR_REGCOUNT
	.align		4
.L_401:
        /*096c*/ 	.byte	0x04, 0x2f
        /*096e*/ 	.short	(.L_403 - .L_402)
	.align		4
.L_402:
        /*0970*/ 	.word	index@(_ZN18transformer_engine13normalization26rmsnorm_fwd_general_kernelINS0_13Kernel_traitsI6__halfS3_S3_fjLj2048ELj1ELj4ELj1ELj16ENS0_18Kernel_traits_baseILj2048ES3_S3_S3_fjLj128EEEEEEEvNS0_19ForwardKernelParamsE)
        /*0974*/ 	.word	0x000000f6


	//----- nvinfo : EIATTR_FRAME_SIZE
	.align		4
.L_403:
        /*0978*/ 	.byte	0x04, 0x11
        /*097a*/ 	.short	(.L_405 - .L_404)
	.align		4
.L_404:
        /*097c*/ 	.word	index@($__internal_8_$__cuda_sm20_rcp_rn_f32_slowpath)
        /*0980*/ 	.word	0x00000000


	//----- nvinfo : EIATTR_FRAME_SIZE
	.align		4
.L_405:
        /*0984*/ 	.byte	0x04, 0x11
        /*0986*/ 	.short	(.L_407 - .L_406)
	.align		4
.L_406:
        /*0988*/ 	.word	index@(_ZN18transformer_engine13normalization26rmsnorm_fwd_general_kernelINS0_13Kernel_traitsI6__halfS3_S3_fjLj2048ELj1ELj4ELj1ELj16ENS0_18Kernel_traits_baseILj2048ES3_S3_S3_fjLj128EEEEEEEvNS0_19ForwardKernelParamsE)
        /*098c*/ 	.word	0x00000000


	//----- nvinfo : EIATTR_REGCOUNT
	.align		4
.L_407:
        /*0990*/ 	.byte	0x04, 0x2f
        /*0992*/ 	.short	(.L_409 - .L_408)
	.align		4
.L_408:
        /*0994*/ 	.word	index@(_ZN18transformer_engine13normalization26rmsnorm_fwd_general_kernelINS0_13Kernel_traitsIff6__halffjLj2048ELj1ELj4ELj1ELj16ENS0_18Kernel_traits_baseILj2048EffS3_fjLj128EEEEEEEvNS0_19ForwardKernelParamsE)
        /*0998*/ 	.word	0x000000f3


	//----- nvinfo : EIATTR_FRAME_SIZE
	.align		4
.L_409:
        /*099c*/ 	.byte	0x04, 0x11
        /*099e*/ 	.short	(.L_411 - .L_410)
	.align		4
.L_410:
        /*09a0*/ 	.word	index@($__internal_7_$__cuda_sm20_rcp_rn_f32_slowpath)
        /*09a4*/ 	.word	0x00000000


	//----- nvinfo : EIATTR_FRAME_SIZE
	.align		4
.L_411:
        /*09a8*/ 	.byte	0x04, 0x11
        /*09aa*/ 	.short	(.L_413 - .L_412)
	.align		4
.L_412:
        /*09ac*/ 	.word	index@(_ZN18transformer_engine13normalization26rmsnorm_fwd_general_kernelINS0_13Kernel_traitsIff6__halffjLj2048ELj1ELj4ELj1ELj16ENS0_18Kernel_traits_baseILj2048EffS3_fjLj128EEEEEEEvNS0_19ForwardKernelParamsE)
        /*09b0*/ 	.word	0x00000000


	//----- nvinfo : EIATTR_REGCOUNT
	.align		4
.L_413:
        /*09b4*/ 	.byte	0x04, 0x2f
        /*09b6*/ 	.short	(.L_415 - .L_414)
	.align		4
.L_414:
        /*09b8*/ 	.word	index@(_ZN18transformer_engine13normalization26rmsnorm_fwd_general_kernelINS0_13Kernel_traitsI13__nv_bfloat16S3_S3_fjLj2048ELj1ELj4ELj1ELj16ENS0_18Kernel_traits_baseILj2048ES3_S3_S3_fjLj128EEEEEEEvNS0_19ForwardKernelParamsE)
        /*09bc*/ 	.word	0x000000f6


	//----- nvinfo : EIATTR_FRAME_SIZE
	.align		4
.L_415:
        /*09c0*/ 	.byte	0x04, 0x11
        /*09c2*/ 	.short	(.L_417 - .L_416)
	.align		4
.L_416:
        /*09c4*/ 	.word	index@($__internal_6_$__cuda_sm20_rcp_rn_f32_slowpath)
        /*09c8*/ 	.word	0x00000000


	//----- nvinfo : EIATTR_FRAME_SIZE
	.align		4
.L_417:
        /*09cc*/ 	.byte	0x04, 0x11
        /*09ce*/ 	.short	(.L_419 - .L_418)
	.align		4
.L_418:
        /*09d0*/ 	.word	index@(_ZN18transformer_engine13normalization26rmsnorm_fwd_general_kernelINS0_13Kernel_traitsI13__nv_bfloat16S3_S3_fjLj2048ELj1ELj4ELj1ELj16ENS0_18Kernel_traits_baseILj2048ES3_S3_S3_fjLj128EEEEEEEvNS0_19ForwardKernelParamsE)
        /*09d4*/ 	.word	0x00000000


	//----- nvinfo : EIATTR_REGCOUNT
	.align		4
.L_419:
        /*09d8*/ 	.byte	0x04, 0x2f
        /*09da*/ 	.short	(.L_421 - .L_420)
	.align		4
.L_420:
        /*09dc*/ 	.word	index@(_ZN18transformer_engine13normalization26rmsnorm_fwd_general_kernelINS0_13Kernel_traitsIff13__nv_bfloat16fjLj2048ELj1ELj4ELj1ELj16ENS0_18Kernel_traits_baseILj2048EffS3_fjLj128EEEEEEEvNS0_19ForwardKernelParamsE)
        /*09e0*/ 	.word	0x000000f3


	//----- nvinfo : EIATTR_FRAME_SIZE
	.align		4
.L_421:
        /*09e4*/ 	.byte	0x04, 0x11
        /*09e6*/ 	.short	(.L_423 - .L_422)
	.align		4
.L_422:
        /*09e8*/ 	.word	index@($__internal_5_$__cuda_sm20_rcp_rn_f32_slowpath)
        /*09ec*/ 	.word	0x00000000


	//----- nvinfo : EIATTR_FRAME_SIZE
	.align		4
.L_423:
        /*09f0*/ 	.byte	0x04, 0x11
        /*09f2*/ 	.short	(.L_425 - .L_424)
	.align		4
.L_424:
        /*09f4*/ 	.word	index@(_ZN18transformer_engine13normalization26rmsnorm_fwd_general_kernelINS0_13Kernel_traitsIff13__nv_bfloat16fjLj2048ELj1ELj4ELj1ELj16ENS0_18Kernel_traits_baseILj2048EffS3_fjLj128EEEEEEEvNS0_19ForwardKernelParamsE)
        /*09f8*/ 	.word	0x00000000


	//----- nvinfo : EIATTR_REGCOUNT
	.align		4
.L_425:
        /*09fc*/ 	.byte	0x04, 0x2f
        /*09fe*/ 	.short	(.L_427 - .L_426)
	.align		4
.L_426:
        /*0a00*/ 	.word	index@(_ZN18transformer_engine13normalization26rmsnorm_fwd_general_kernelINS0_13Kernel_traitsIffffjLj8192ELj1ELj1ELj4ELj16ENS0_18Kernel_traits_baseILj8192EffffjLj128EEEEEEEvNS0_19ForwardKernelParamsE)
        /*0a04*/ 	.word	0x000000f3


	//----- nvinfo : EIATTR_FRAME_SIZE
	.align		4
.L_427:
        /*0a08*/ 	.byte	0x04, 0x11
        /*0a0a*/ 	.short	(.L_429 - .L_428)
	.align		4
.L_428:
        /*0a0c*/ 	.word	index@($__internal_4_$__cuda_sm20_rcp_rn_f32_slowpath)
        /*0a10*/ 	.word	0x00000000


	//----- nvinfo : EIATTR_FRAME_SIZE
	.align		4
.L_429:
        /*0a14*/ 	.byte	0x04, 0x11
        /*0a16*/ 	.short	(.L_431 - .L_430)
	.align		4
.L_430:
        /*0a18*/ 	.word	index@(_ZN18transformer_engine13normalization26rmsnorm_fwd_general_kernelINS0_13Kernel_traitsIffffjLj8192ELj1ELj1ELj4ELj16ENS0_18Kernel_traits_baseILj8192EffffjLj128EEEEEEEvNS0_19ForwardKernelParamsE)
        /*0a1c*/ 	.word	0x00000000


	//----- nvinfo : EIATTR_REGCOUNT
	.align		4
.L_431:
        /*0a20*/ 	.byte	0x04, 0x2f
        /*0a22*/ 	.short	(.L_433 - .L_432)
	.align		4
.L_432:
        /*0a24*/ 	.word	index@(_ZN18transformer_engine13normalization26rmsnorm_fwd_general_kernelINS0_13Kernel_traitsI6__halfS3_S3_fjLj8192ELj1ELj1ELj4ELj16ENS0_18Kernel_traits_baseILj8192ES3_S3_S3_fjLj128EEEEEEEvNS0_19ForwardKernelParamsE)
        /*0a28*/ 	.word	0x000000f6


	//----- nvinfo : EIATTR_FRAME_SIZE
	.align		4
.L_433:
        /*0a2c*/ 	.byte	0x04, 0x11
        /*0a2e*/ 	.short	(.L_435 - .L_434)
	.align		4
.L_434:
        /*0a30*/ 	.word	index@($__internal_3_$__cuda_sm20_rcp_rn_f32_slowpath)
        /*0a34*/ 	.word	0x00000000


	//----- nvinfo : EIATTR_FRAME_SIZE
	.align		4
.L_435:
        /*0a38*/ 	.byte	0x04, 0x11
        /*0a3a*/ 	.short	(.L_437 - .L_436)
	.align		4
.L_436:
        /*0a3c*/ 	.word	index@(_ZN18transformer_engine13normalization26rmsnorm_fwd_general_kernelINS0_13Kernel_traitsI6__halfS3_S3_fjLj8192ELj1ELj1ELj4ELj16ENS0_18Kernel_traits_baseILj8192ES3_S3_S3_fjLj128EEEEEEEvNS0_19ForwardKernelParamsE)
        /*0a40*/ 	.word	0x00000000


	//----- nvinfo : EIATTR_REGCOUNT
	.align		4
.L_437:
        /*0a44*/ 	.byte	0x04, 0x2f
        /*0a46*/ 	.short	(.L_439 - .L_438)
	.align		4
.L_438:
        /*0a48*/ 	.word	index@(_ZN18transformer_engine13normalization26rmsnorm_fwd_general_kernelINS0_13Kernel_traitsIff6__halffjLj8192ELj1ELj1ELj4ELj16ENS0_18Kernel_traits_baseILj8192EffS3_fjLj128EEEEEEEvNS0_19ForwardKernelParamsE)
        /*0a4c*/ 	.word	0x000000f3


	//----- nvinfo : EIATTR_FRAME_SIZE
	.align		4
.L_439:
        /*0a50*/ 	.byte	0x04, 0x11
        /*0a52*/ 	.short	(.L_441 - .L_440)
	.align		4
.L_440:
        /*0a54*/ 	.word	index@($__internal_2_$__cuda_sm20_rcp_rn_f32_slowpath)
        /*0a58*/ 	.word	0x00000000


	//----- nvinfo : EIATTR_FRAME_SIZE
	.align		4
.L_441:
        /*0a5c*/ 	.byte	0x04, 0x11
        /*0a5e*/ 	.short	(.L_443 - .L_442)
	.align		4
.L_442:
        /*0a60*/ 	.word	index@(_ZN18transformer_engine13normalization26rmsnorm_fwd_general_kernelINS0_13Kernel_traitsIff6__halffjLj8192ELj1ELj1ELj4ELj16ENS0_18Kernel_traits_baseILj8192EffS3_fjLj128EEEEEEEvNS0_19ForwardKernelParamsE)
        /*0a64*/ 	.word	0x00000000


	//----- nvinfo : EIATTR_REGCOUNT
	.align		4
.L_443:
        /*0a68*/ 	.byte	0x04, 0x2f
        /*0a6a*/ 	.short	(.L_445 - .L_444)
	.align		4
.L_444:
        /*0a6c*/ 	.word	index@(_ZN18transformer_engine13normalization26rmsnorm_fwd_general_kernelINS0_13Kernel_traitsI13__nv_bfloat16S3_S3_fjLj8192ELj1ELj1ELj4ELj16ENS0_18Kernel_traits_baseILj8192ES3_S3_S3_fjLj128EEEEEEEvNS0_19ForwardKernelParamsE)
        /*0a70*/ 	.word	0x000000f6


	//----- nvinfo : EIATTR_FRAME_SIZE
	.align		4
.L_445:
        /*0a74*/ 	.byte	0x04, 0x11
        /*0a76*/ 	.short	(.L_447 - .L_446)
	.align		4
.L_446:
        /*0a78*/ 	.word	index@($__internal_1_$__cuda_sm20_rcp_rn_f32_slowpath)
        /*0a7c*/ 	.word	0x00000000


	//----- nvinfo : EIATTR_FRAME_SIZE
	.align		4
.L_447:
        /*0a80*/ 	.byte	0x04, 0x11
        /*0a82*/ 	.short	(.L_449 - .L_448)
	.align		4
.L_448:
        /*0a84*/ 	.word	index@(_ZN18transformer_engine13normalization26rmsnorm_fwd_general_kernelINS0_13Kernel_traitsI13__nv_bfloat16S3_S3_fjLj8192ELj1ELj1ELj4ELj16ENS0_18Kernel_traits_baseILj8192ES3_S3_S3_fjLj128EEEEEEEvNS0_19ForwardKernelParamsE)
        /*0a88*/ 	.word	0x00000000


	//----- nvinfo : EIATTR_REGCOUNT
	.align		4
.L_449:
        /*0a8c*/ 	.byte	0x04, 0x2f
        /*0a8e*/ 	.short	(.L_451 - .L_450)
	.align		4
.L_450:
        /*0a90*/ 	.word	index@(_ZN18transformer_engine13normalization26rmsnorm_fwd_general_kernelINS0_13Kernel_traitsIff13__nv_bfloat16fjLj8192ELj1ELj1ELj4ELj16ENS0_18Kernel_traits_baseILj8192EffS3_fjLj128EEEEEEEvNS0_19ForwardKernelParamsE)
        /*0a94*/ 	.word	0x000000f3


	//----- nvinfo : EIATTR_FRAME_SIZE
	.align		4
.L_451:
        /*0a98*/ 	.byte	0x04, 0x11
        /*0a9a*/ 	.short	(.L_453 - .L_452)
	.align		4
.L_452:
        /*0a9c*/ 	.word	index@($__internal_0_$__cuda_sm20_rcp_rn_f32_slowpath)
        /*0aa0*/ 	.word	0x00000000


	//----- nvinfo : EIATTR_FRAME_SIZE
	.align		4
.L_453:
        /*0aa4*/ 	.byte	0x04, 0x11
        /*0aa6*/ 	.short	(.L_455 - .L_454)
	.align		4
.L_454:
        /*0aa8*/ 	.word	index@(_ZN18transformer_engine13normalization26rmsnorm_fwd_general_kernelINS0_13Kernel_traitsIff13__nv_bfloat16fjLj8192ELj1ELj1ELj4ELj16ENS0_18Kernel_traits_baseILj8192EffS3_fjLj128EEEEEEEvNS0_19ForwardKernelParamsE)
        /*0aac*/ 	.word	0x00000000


	//----- nvinfo : EIATTR_MIN_STACK_SIZE
	.align		4
.L_455:
        /*0ab0*/ 	.byte	0x04, 0x12
        /*0ab2*/ 	.short	(.L_457 - .L_456)
	.align		4
.L_456:
        /*0ab4*/ 	.word	index@(_ZN18transformer_engine13normalization26rmsnorm_fwd_general_kernelINS0_13Kernel_traitsIff13__nv_bfloat16fjLj8192ELj1ELj1ELj4ELj16ENS0_18Kernel_traits_baseILj8192EffS3_fjLj128EEEEEEEvNS0_19ForwardKernelParamsE)
        /*0ab8*/ 	.word	0x00000000


	//----- nvinfo : EIATTR_MIN_STACK_SIZE
	.align		4
.L_457:
        /*0abc*/ 	.byte	0x04, 0x12
        /*0abe*/ 	.short	(.L_459 - .L_458)
	.align		4
.L_458:
        /*0ac0*/ 	.word	index@(_ZN18transformer_engine13normalization26rmsnorm_fwd_general_kernelINS0_13Kernel_traitsI13__nv_bfloat16S3_S3_fjLj8192ELj1ELj1ELj4ELj16ENS0_18Kernel_traits_baseILj8192ES3_S3_S3_fjLj128EEEEEEEvNS0_19ForwardKernelParamsE)
        /*0ac4*/ 	.word	0x00000000


	//----- nvinfo : EIATTR_MIN_STACK_SIZE
	.align		4
.L_459:
        /*0ac8*/ 	.byte	0x04, 0x12
        /*0aca*/ 	.short	(.L_461 - .L_460)
	.align		4
.L_460:
        /*0acc*/ 	.word	index@(_ZN18transformer_engine13normalization26rmsnorm_fwd_general_kernelINS0_13Kernel_traitsIff6__halffjLj8192ELj1ELj1ELj4ELj16ENS0_18Kernel_traits_baseILj8192EffS3_fjLj128EEEEEEEvNS0_19ForwardKernelParamsE)
        /*0ad0*/ 	.word	0x00000000


	//----- nvinfo : EIATTR_MIN_STACK_SIZE
	.align		4
.L_461:
        /*0ad4*/ 	.byte	0x04, 0x12
        /*0ad6*/ 	.short	(.L_463 - .L_462)
	.align		4
.L_462:
        /*0ad8*/ 	.word	index@(_ZN18transformer_engine13normalization26rmsnorm_fwd_general_kernelINS0_13Kernel_traitsI6__halfS3_S3_fjLj8192ELj1ELj1ELj4ELj16ENS0_18Kernel_traits_baseILj8192ES3_S3_S3_fjLj128EEEEEEEvNS0_19ForwardKernelParamsE)
        /*0adc*/ 	.word	0x00000000


	//----- nvinfo : EIATTR_MIN_STACK_SIZE
	.align		4
.L_463:
        /*0ae0*/ 	.byte	0x04, 0x12
        /*0ae2*/ 	.short	(.L_465 - .L_464)
	.align		4
.L_464:
        /*0ae4*/ 	.word	index@(_ZN18transformer_engine13normalization26rmsnorm_fwd_general_kernelINS0_13Kernel_traitsIffffjLj8192ELj1ELj1ELj4ELj16ENS0_18Kernel_traits_baseILj8192EffffjLj128EEEEEEEvNS0_19ForwardKernelParamsE)
        /*0ae8*/ 	.word	0x00000000


	//----- nvinfo : EIATTR_MIN_STACK_SIZE
	.align		4
.L_465:
        /*0aec*/ 	.byte	0x04, 0x12
        /*0aee*/ 	.short	(.L_467 - .L_466)
	.align		4
.L_466:
        /*0af0*/ 	.word	index@(_ZN18transformer_engine13normalization26rmsnorm_fwd_general_kernelINS0_13Kernel_traitsIff13__nv_bfloat16fjLj2048ELj1ELj4ELj1ELj16ENS0_18Kernel_traits_baseILj2048EffS3_fjLj128EEEEEEEvNS0_19ForwardKernelParamsE)
        /*0af4*/ 	.word	0x00000000


	//----- nvinfo : EIATTR_MIN_STACK_SIZE
	.align		4
.L_467:
        /*0af8*/ 	.byte	0x04, 0x12
        /*0afa*/ 	.short	(.L_469 - .L_468)
	.align		4
.L_468:
        /*0afc*/ 	.word	index@(_ZN18transformer_engine13normalization26rmsnorm_fwd_general_kernelINS0_13Kernel_traitsI13__nv_bfloat16S3_S3_fjLj2048ELj1ELj4ELj1ELj16ENS0_18Kernel_traits_baseILj2048ES3_S3_S3_fjLj128EEEEEEEvNS0_19ForwardKernelParamsE)
        /*0b00*/ 	.word	0x00000000


	//----- nvinfo : EIATTR_MIN_STACK_SIZE
	.align		4
.L_469:
        /*0b04*/ 	.byte	0x04, 0x12
        /*0b06*/ 	.short	(.L_471 - .L_470)
	.align		4
.L_470:
        /*0b08*/ 	.word	index@(_ZN18transformer_engine13normalization26rmsnorm_fwd_general_kernelINS0_13Kernel_traitsIff6__halffjLj2048ELj1ELj4ELj1ELj16ENS0_18Kernel_traits_baseILj2048EffS3_fjLj128EEEEEEEvNS0_19ForwardKernelParamsE)
        /*0b0c*/ 	.word	0x00000000


	//----- nvinfo : EIATTR_MIN_STACK_SIZE
	.align		4
.L_471:
        /*0b10*/ 	.byte	0x04, 0x12
        /*0b12*/ 	.short	(.L_473 - .L_472)
	.align		4
.L_472:
        /*0b14*/ 	.word	index@(_ZN18transformer_engine13normalization26rmsnorm_fwd_general_kernelINS0_13Kernel_traitsI6__halfS3_S3_fjLj2048ELj1ELj4ELj1ELj16ENS0_18Kernel_traits_baseILj2048ES3_S3_S3_fjLj128EEEEEEEvNS0_19ForwardKernelParamsE)
        /*0b18*/ 	.word	0x00000000


	//----- nvinfo : EIATTR_MIN_STACK_SIZE
	.align		4
.L_473:
        /*0b1c*/ 	.byte	0x04, 0x12
        /*0b1e*/ 	.short	(.L_475 - .L_474)
	.align		4
.L_474:
        /*0b20*/ 	.word	index@(_ZN18transformer_engine13normalization26rmsnorm_fwd_general_kernelINS0_13Kernel_traitsIffffjLj2048ELj1ELj4ELj1ELj16ENS0_18Kernel_traits_baseILj2048EffffjLj128EEEEEEEvNS0_19ForwardKernelParamsE)
        /*0b24*/ 	.word	0x00000000


	//----- nvinfo : EIATTR_MIN_STACK_SIZE
	.align		4
.L_475:
        /*0b28*/ 	.byte	0x04, 0x12
        /*0b2a*/ 	.short	(.L_477 - .L_476)
	.align		4
.L_476:
        /*0b2c*/ 	.word	index@(_ZN18transformer_engine13normalization26rmsnorm_fwd_general_kernelINS0_13Kernel_traitsIff13__nv_bfloat16fjLj1024ELj1ELj4ELj1ELj16ENS0_18Kernel_traits_baseILj1024EffS3_fjLj128EEEEEEEvNS0_19ForwardKernelParamsE)
        /*0b30*/ 	.word	0x00000000


	//----- nvinfo : EIATTR_MIN_STACK_SIZE
	.align		4
.L_477:
        /*0b34*/ 	.byte	0x04, 0x12
        /*0b36*/ 	.short	(.L_479 - .L_478)
	.align		4
.L_478:
        /*0b38*/ 	.word	index@(_ZN18transformer_engine13normalization26rmsnorm_fwd_general_kernelINS0_13Kernel_traitsI13__nv_bfloat16S3_S3_fjLj1024ELj1ELj4ELj1ELj16ENS0_18Kernel_traits_baseILj1024ES3_S3_S3_fjLj128EEEEEEEvNS0_19ForwardKernelParamsE)
        /*0b3c*/ 	.word	0x00000000


	//----- nvinfo : EIATTR_MIN_STACK_SIZE
	.align		4
.L_479:
        /*0b40*/ 	.byte	0x04, 0x12
        /*0b42*/ 	.short	(.L_481 - .L_480)
	.align		4
.L_480:
        /*0b44*/ 	.word	index@(_ZN18transformer_engine13normalization26rmsnorm_fwd_general_kernelINS0_13Kernel_traitsIff6__halffjLj1024ELj1ELj4ELj1ELj16ENS0_18Kernel_traits_baseILj1024EffS3_fjLj128EEEEEEEvNS0_19ForwardKernelParamsE)
        /*0b48*/ 	.word	0x00000000


	//----- nvinfo : EIATTR_MIN_STACK_SIZE
	.align		4
.L_481:
        /*0b4c*/ 	.byte	0x04, 0x12
        /*0b4e*/ 	.short	(.L_483 - .L_482)
	.align		4
.L_482:
        /*0b50*/ 	.word	index@(_ZN18transformer_engine13normalization26rmsnorm_fwd_general_kernelINS0_13Kernel_traitsI6__halfS3_S3_fjLj1024ELj1ELj4ELj1ELj16ENS0_18Kernel_traits_baseILj1024ES3_S3_S3_fjLj128EEEEEEEvNS0_19ForwardKernelParamsE)
        /*0b54*/ 	.word	0x00000000


	//----- nvinfo : EIATTR_MIN_STACK_SIZE
	.align		4
.L_483:
        /*0b58*/ 	.byte	0x04, 0x12
        /*0b5a*/ 	.short	(.L_485 - .L_484)
	.align		4
.L_484:
        /*0b5c*/ 	.word	index@(_ZN18transformer_engine13normalization26rmsnorm_fwd_general_kernelINS0_13Kernel_traitsIffffjLj1024ELj1ELj4ELj1ELj16ENS0_18Kernel_traits_baseILj1024EffffjLj128EEEEEEEvNS0_19ForwardKernelParamsE)
        /*0b60*/ 	.word	0x00000000


	//----- nvinfo : EIATTR_MIN_STACK_SIZE
	.align		4
.L_485:
        /*0b64*/ 	.byte	0x04, 0x12
        /*0b66*/ 	.short	(.L_487 - .L_486)
	.align		4
.L_486:
        /*0b68*/ 	.word	index@(_ZN18transformer_engine13normalization26rmsnorm_fwd_general_kernelINS0_13Kernel_traitsIff13__nv_bfloat16fjLj512ELj1ELj4ELj1ELj16ENS0_18Kernel_traits_baseILj512EffS3_fjLj128EEEEEEEvNS0_19ForwardKernelParamsE)
        /*0b6c*/ 	.word	0x00000000


	//----- nvinfo : EIATTR_MIN_STACK_SIZE
	.align		4
.L_487:
        /*0b70*/ 	.byte	0x04, 0x12
        /*0b72*/ 	.short	(.L_489 - .L_488)
	.align		4
.L_488:
        /*0b74*/ 	.word	index@(_ZN18transformer_engine13normalization26rmsnorm_fwd_general_kernelINS0_13Kernel_traitsI13__nv_bfloat16S3_S3_fjLj512ELj1ELj4ELj1ELj16ENS0_18Kernel_traits_baseILj512ES3_S3_S3_fjLj128EEEEEEEvNS0_19ForwardKernelParamsE)
        /*0b78*/ 	.word	0x00000000


	//----- nvinfo : EIATTR_MIN_STACK_SIZE
	.align		4
.L_489:
        /*0b7c*/ 	.byte	0x04, 0x12
        /*0b7e*/ 	.short	(.L_491 - .L_490)
	.align		4
.L_490:
        /*0b80*/ 	.word	index@(_ZN18transformer_engine13normalization26rmsnorm_fwd_general_kernelINS0_13Kernel_traitsIff6__halffjLj512ELj1ELj4ELj1ELj16ENS0_18Kernel_traits_baseILj512EffS3_fjLj128EEEEEEEvNS0_19ForwardKernelParamsE)
        /*0b84*/ 	.word	0x00000000


	//----- nvinfo : EIATTR_MIN_STACK_SIZE
	.align		4
.L_491:
        /*0b88*/ 	.byte	0x04, 0x12
        /*0b8a*/ 	.short	(.L_493 - .L_492)
	.align		4
.L_492:
        /*0b8c*/ 	.word	index@(_ZN18transformer_engine13normalization26rmsnorm_fwd_general_kernelINS0_13Kernel_traitsI6__halfS3_S3_fjLj512ELj1ELj4ELj1ELj16ENS0_18Kernel_traits_baseILj512ES3_S3_S3_fjLj128EEEEEEEvNS0_19ForwardKernelParamsE)
        /*0b90*/ 	.word	0x00000000


	//----- nvinfo : EIATTR_MIN_STACK_SIZE
	.align		4
.L_493:
        /*0b94*/ 	.byte	0x04, 0x12
        /*0b96*/ 	.short	(.L_495 - .L_494)
	.align		4
.L_494:
        /*0b98*/ 	.word	index@(_ZN18transformer_engine13normalization26rmsnorm_fwd_general_kernelINS0_13Kernel_traitsIffffjLj512ELj1ELj4ELj1ELj16ENS0_18Kernel_traits_baseILj512EffffjLj128EEEEEEEvNS0_19ForwardKernelParamsE)
        /*0b9c*/ 	.word	0x00000000


	//----- nvinfo : EIATTR_MIN_STACK_SIZE
	.align		4
.L_495:
        /*0ba0*/ 	.byte	0x04, 0x12
        /*0ba2*/ 	.short	(.L_497 - .L_496)
	.align		4
.L_496:
        /*0ba4*/ 	.word	index@(_ZN18transformer_engine13normalization26rmsnorm_fwd_general_kernelINS0_13Kernel_traitsIff13__nv_bfloat16fjLj128ELj1ELj4ELj1ELj8ENS0_18Kernel_traits_baseILj128EffS3_fjLj128EEEEEEEvNS0_19ForwardKernelParamsE)
        /*0ba8*/ 	.word	0x00000000


	//----- nvinfo : EIATTR_MIN_STACK_SIZE
	.align		4
.L_497:
        /*0bac*/ 	.byte	0x04, 0x12
        /*0bae*/ 	.short	(.L_499 - .L_498)
	.align		4
.L_498:
        /*0bb0*/ 	.word	index@(_ZN18transformer_engine13normalization26rmsnorm_fwd_general_kernelINS0_13Kernel_traitsI13__nv_bfloat16S3_S3_fjLj128ELj1ELj4ELj1ELj8ENS0_18Kernel_traits_baseILj128ES3_S3_S3_fjLj128EEEEEEEvNS0_19ForwardKernelParamsE)
        /*0bb4*/ 	.word	0x00000000


	//----- nvinfo : EIATTR_MIN_STACK_SIZE
	.align		4
.L_499:
        /*0bb8*/ 	.byte	0x04, 0x12
        /*0bba*/ 	.short	(.L_501 - .L_500)
	.align		4
.L_500:
        /*0bbc*/ 	.word	index@(_ZN18transformer_engine13normalization26rmsnorm_fwd_general_kernelINS0_13Kernel_traitsIff6__halffjLj128ELj1ELj4ELj1ELj8ENS0_18Kernel_traits_baseILj128EffS3_fjLj128EEEEEEEvNS0_19ForwardKernelParamsE)
        /*0bc0*/ 	.word	0x00000000


	//----- nvinfo : EIATTR_MIN_STACK_SIZE
	.align		4
.L_501:
        /*0bc4*/ 	.byte	0x04, 0x12
        /*0bc6*/ 	.short	(.L_503 - .L_502)
	.align		4
.L_502:
        /*0bc8*/ 	.word	index@(_ZN18transformer_engine13normalization26rmsnorm_fwd_general_kernelINS0_13Kernel_traitsI6__halfS3_S3_fjLj128ELj1ELj4ELj1ELj8ENS0_18Kernel_traits_baseILj128ES3_S3_S3_fjLj128EEEEEEEvNS0_19ForwardKernelParamsE)
        /*0bcc*/ 	.word	0x00000000


	//----- nvinfo : EIATTR_MIN_STACK_SIZE
	.align		4
.L_503:
        /*0bd0*/ 	.byte	0x04, 0x12
        /*0bd2*/ 	.short	(.L_505 - .L_504)
	.align		4
.L_504:
        /*0bd4*/ 	.word	index@(_ZN18transformer_engine13normalization26rmsnorm_fwd_general_kernelINS0_13Kernel_traitsIffffjLj128ELj1ELj4ELj1ELj16ENS0_18Kernel_traits_baseILj128EffffjLj128EEEEEEEvNS0_19ForwardKernelParamsE)
        /*0bd8*/ 	.word	0x00000000


	//----- nvinfo : EIATTR_MIN_STACK_SIZE
	.align		4
.L_505:
        /*0bdc*/ 	.byte	0x04, 0x12
        /*0bde*/ 	.short	(.L_507 - .L_506)
	.align		4
.L_506:
        /*0be0*/ 	.word	index@(_ZN18transformer_engine13normalization26rmsnorm_fwd_general_kernelINS0_13Kernel_traitsIff13__nv_fp8_e4m3fjLj8192ELj1ELj1ELj4ELj16ENS0_18Kernel_traits_baseILj8192EffS3_fjLj128EEEEEEEvNS0_19ForwardKernelParamsE)
        /*0be4*/ 	.word	0x00000000


	//----- nvinfo : EIATTR_MIN_STACK_SIZE
	.align		4
.L_507:
        /*0be8*/ 	.byte	0x04, 0x12
        /*0bea*/ 	.short	(.L_509 - .L_508)
	.align		4
.L_508:
        /*0bec*/ 	.word	index@(_ZN18transformer_engine13normalization26rmsnorm_fwd_general_kernelINS0_13Kernel_traitsIff13__nv_fp8_e4m3fjLj2048ELj1ELj4ELj1ELj16ENS0_18Kernel_traits_baseILj2048EffS3_fjLj128EEEEEEEvNS0_19ForwardKernelParamsE)
        /*0bf0*/ 	.word	0x00000000


	//----- nvinfo : EIATTR_MIN_STACK_SIZE
	.align		4
.L_509:
        /*0bf4*/ 	.byte	0x04, 0x12
        /*0bf6*/ 	.short	(.L_511 - .L_510)
	.align		4
.L_510:
        /*0bf8*/ 	.word	index@(_ZN18transformer_engine13normalization26rmsnorm_fwd_general_kernelINS0_13Kernel_traitsIff13__nv_fp8_e4m3fjLj1024ELj1ELj4ELj1ELj16ENS0_18Kernel_traits_baseILj1024EffS3_fjLj128EEEEEEEvNS0_19ForwardKernelParamsE)
        /*0bfc*/ 	.word	0x00000000


	//----- nvinfo : EIATTR_MIN_STACK_SIZE
	.align		4
.L_511:
        /*0c00*/ 	.byte	0x04, 0x12
        /*0c02*/ 	.short	(.L_513 - .L_512)
	.align		4
.L_512:
        /*0c04*/ 	.word	index@(_ZN18transformer_engine13normalization26rmsnorm_fwd_general_kernelINS0_13Kernel_traitsIff13__nv_fp8_e4m3fjLj512ELj1ELj4ELj1ELj16ENS0_18Kernel_traits_baseILj512EffS3_fjLj128EEEEEEEvNS0_19ForwardKernelParamsE)
        /*0c08*/ 	.word	0x00000000


	//----- nvinfo : EIATTR_MIN_STACK_SIZE
	.align		4
.L_513:
        /*0c0c*/ 	.byte	0x04, 0x12
        /*0c0e*/ 	.short	(.L_515 - .L_514)
	.align		4
.L_514:
        /*0c10*/ 	.word	index@(_ZN18transformer_engine13normalization26rmsnorm_fwd_general_kernelINS0_13Kernel_traitsIff13__nv_fp8_e4m3fjLj128ELj1ELj4ELj1ELj16ENS0_18Kernel_traits_baseILj128EffS3_fjLj128EEEEEEEvNS0_19ForwardKernelParamsE)
        /*0c14*/ 	.word	0x00000000


	//----- nvinfo : EIATTR_MIN_STACK_SIZE
	.align		4
.L_515:
        /*0c18*/ 	.byte	0x04, 0x12
        /*0c1a*/ 	.short	(.L_517 - .L_516)
	.align		4
.L_516:
        /*0c1c*/ 	.word	index@(_ZN18transformer_engine13normalization26rmsnorm_fwd_general_kernelINS0_13Kernel_traitsI6__halfS3_13__nv_fp8_e4m3fjLj8192ELj1ELj1ELj4ELj16ENS0_18Kernel_traits_baseILj8192ES3_S3_S4_fjLj128EEEEEEEvNS0_19ForwardKernelParamsE)
        /*0c20*/ 	.word	0x00000000


	//----- nvinfo : EIATTR_MIN_STACK_SIZE
	.align		4
.L_517:
        /*0c24*/ 	.byte	0x04, 0x12
        /*0c26*/ 	.short	(.L_519 - .L_518)
	.align		4
.L_518:
        /*0c28*/ 	.word	index@(_ZN18transformer_engine13normalization26rmsnorm_fwd_general_kernelINS0_13Kernel_traitsI6__halfS3_13__nv_fp8_e4m3fjLj2048ELj1ELj4ELj1ELj16ENS0_18Kernel_traits_baseILj2048ES3_S3_S4_fjLj128EEEEEEEvNS0_19ForwardKernelParamsE)
        /*0c2c*/ 	.word	0x00000000


	//----- nvinfo : EIATTR_MIN_STACK_SIZE
	.align		4
.L_519:
        /*0c30*/ 	.byte	0x04, 0x12
        /*0c32*/ 	.short	(.L_521 - .L_520)
	.align		4
.L_520:
        /*0c34*/ 	.word	index@(_ZN18transformer_engine13normalization26rmsnorm_fwd_general_kernelINS0_13Kernel_traitsI6__halfS3_13__nv_fp8_e4m3fjLj1024ELj1ELj4ELj1ELj16ENS0_18Kernel_traits_baseILj1024ES3_S3_S4_fjLj128EEEEEEEvNS0_19ForwardKernelParamsE)
        /*0c38*/ 	.word	0x00000000


	//----- nvinfo : EIATTR_MIN_STACK_SIZE
	.align		4
.L_521:
        /*0c3c*/ 	.byte	0x04, 0x12
        /*0c3e*/ 	.short	(.L_523 - .L_522)
	.align		4
.L_522:
        /*0c40*/ 	.word	index@(_ZN18transformer_engine13normalization26rmsnorm_fwd_general_kernelINS0_13Kernel_traitsI6__halfS3_13__nv_fp8_e4m3fjLj512ELj1ELj4ELj1ELj16ENS0_18Kernel_traits_baseILj512ES3_S3_S4_fjLj128EEEEEEEvNS0_19ForwardKernelParamsE)
        /*0c44*/ 	.word	0x00000000


	//----- nvinfo : EIATTR_MIN_STACK_SIZE
	.align		4
.L_523:
        /*0c48*/ 	.byte	0x04, 0x12
        /*0c4a*/ 	.short	(.L_525 - .L_524)
	.align		4
.L_524:
        /*0c4c*/ 	.word	index@(_ZN18transformer_engine13normalization26rmsnorm_fwd_general_kernelINS0_13Kernel_traitsI6__halfS3_13__nv_fp8_e4m3fjLj128ELj1ELj4ELj1ELj8ENS0_18Kernel_traits_baseILj128ES3_S3_S4_fjLj128EEEEEEEvNS0_19ForwardKernelParamsE)
        /*0c50*/ 	.word	0x00000000


	//----- nvinfo : EIATTR_MIN_STACK_SIZE
	.align		4
.L_525:
        /*0c54*/ 	.byte	0x04, 0x12
        /*0c56*/ 	.short	(.L_527 - .L_526)
	.align		4
.L_526:
        /*0c58*/ 	.word	index@(_ZN18transformer_engine13normalization26rmsnorm_fwd_general_kernelINS0_13Kernel_traitsI13__nv_bfloat16S3_13__nv_fp8_e4m3fjLj8192ELj1ELj1ELj4ELj16ENS0_18Kernel_traits_baseILj8192ES3_S3_S4_fjLj128EEEEEEEvNS0_19ForwardKernelParamsE)
        /*0c5c*/ 	.word	0x00000000


	//----- nvinfo : EIATTR_MIN_STACK_SIZE
	.align		4
.L_527:
        /*0c60*/ 	.byte	0x04, 0x12
        /*0c62*/ 	.short	(.L_529 - .L_528)
	.align		4
.L_528:
        /*0c64*/ 	.word	index@(_ZN18transformer_engine13normalization26rmsnorm_fwd_general_kernelINS0_13Kernel_traitsI13__nv_bfloat16S3_13__nv_fp8_e4m3fjLj2048ELj1ELj4ELj1ELj16ENS0_18Kernel_traits_baseILj2048ES3_S3_S4_fjLj128EEEEEEEvNS0_19ForwardKernelParamsE)
        /*0c68*/ 	.word	0x00000000


	//----- nvinfo : EIATTR_MIN_STACK_SIZE
	.align		4
.L_529:
        /*0c6c*/ 	.byte	0x04, 0x12
        /*0c6e*/ 	.short	(.L_531 - .L_530)
	.align		4
.L_530:
        /*0c70*/ 	.word	index@(_ZN18transformer_engine13normalization26rmsnorm_fwd_general_kernelINS0_13Kernel_traitsI13__nv_bfloat16S3_13__nv_fp8_e4m3fjLj1024ELj1ELj4ELj1ELj16ENS0_18Kernel_traits_baseILj1024ES3_S3_S4_fjLj128EEEEEEEvNS0_19ForwardKernelParamsE)
        /*0c74*/ 	.word	0x00000000


	//----- nvinfo : EIATTR_MIN_STACK_SIZE
	.align		4
.L_531:
        /*0c78*/ 	.byte	0x04, 0x12
        /*0c7a*/ 	.short	(.L_533 - .L_532)
	.align		4
.L_532:
        /*0c7c*/ 	.word	index@(_ZN18transformer_engine13normalization26rmsnorm_fwd_general_kernelINS0_13Kernel_traitsI13__nv_bfloat16S3_13__nv_fp8_e4m3fjLj512ELj1ELj4ELj1ELj16ENS0_18Kernel_traits_baseILj512ES3_S3_S4_fjLj128EEEEEEEvNS0_19ForwardKernelParamsE)
        /*0c80*/ 	.word	0x00000000


	//----- nvinfo : EIATTR_MIN_STACK_SIZE
	.align		4
.L_533:
        /*0c84*/ 	.byte	0x04, 0x12
        /*0c86*/ 	.short	(.L_535 - .L_534)
	.align		4
.L_534:
        /*0c88*/ 	.word	index@(_ZN18transformer_engine13normalization26rmsnorm_fwd_general_kernelINS0_13Kernel_traitsI13__nv_bfloat16S3_13__nv_fp8_e4m3fjLj128ELj1ELj4ELj1ELj8ENS0_18Kernel_traits_baseILj128ES3_S3_S4_fjLj128EEEEEEEvNS0_19ForwardKernelParamsE)
        /*0c8c*/ 	.word	0x00000000


	//----- nvinfo : EIATTR_MIN_STACK_SIZE
	.align		4
.L_535:
        /*0c90*/ 	.byte	0x04, 0x12
        /*0c92*/ 	.short	(.L_537 - .L_536)
	.align		4
.L_536:
        /*0c94*/ 	.word	index@(_ZN18transformer_engine13normalization24rmsnorm_fwd_tuned_kernelINS0_13Kernel_traitsI13__nv_bfloat16S3_S3_fjLj8192ELj1ELj1ELj4ELj16ENS0_18Kernel_traits_baseILj8192ES3_S3_S3_fjLj128EEEEEEEvNS0_19ForwardKernelParamsE)
        /*0c98*/ 	.word	0x00000000


	//----- nvinfo : EIATTR_MIN_STACK_SIZE
	.align		4
.L_537:
        /*0c9c*/ 	.byte	0x04, 0x12
        /*0c9e*/ 	.short	(.L_539 - .L_538)
	.align		4
.L_538:
        /*0ca0*/ 	.word	index@(_ZN18transformer_engine13normalization24rmsnorm_fwd_tuned_kernelINS0_13Kernel_traitsI6__halfS3_S3_fjLj8192ELj1ELj1ELj4ELj16ENS0_18Kernel_traits_baseILj8192ES3_S3_S3_fjLj128EEEEEEEvNS0_19ForwardKernelParamsE)
        /*0ca4*/ 	.word	0x00000000


	//----- nvinfo : EIATTR_MIN_STACK_SIZE
	.align		4
.L_539:
        /*0ca8*/ 	.byte	0x04, 0x12
        /*0caa*/ 	.short	(.L_541 - .L_540)
	.align		4
.L_540:
        /*0cac*/ 	.word	index@(_ZN18transformer_engine13normalization24rmsnorm_fwd_tuned_kernelINS0_13Kernel_traitsIffffjLj8192ELj1ELj1ELj4ELj16ENS0_18Kernel_traits_baseILj8192EffffjLj128EEEEEEEvNS0_19ForwardKernelParamsE)
        /*0cb0*/ 	.word	0x00000000


	//----- nvinfo : EIATTR_MIN_STACK_SIZE
	.align		4
.L_541:
        /*0cb4*/ 	.byte	0x04, 0x12
        /*0cb6*/ 	.short	(.L_543 - .L_542)
	.align		4
.L_542:
        /*0cb8*/ 	.word	index@(_ZN18transformer_engine13normalization24rmsnorm_fwd_tuned_kernelINS0_13Kernel_traitsIff13__nv_fp8_e4m3fjLj8192ELj1ELj1ELj4ELj16ENS0_18Kernel_traits_baseILj8192EffS3_fjLj128EEEEEEEvNS0_19ForwardKernelParamsE)
        /*0cbc*/ 	.word	0x00000000


	//----- nvinfo : EIATTR_MIN_STACK_SIZE
	.align		4
.L_543:
        /*0cc0*/ 	.byte	0x04, 0x12
        /*0cc2*/ 	.short	(.L_545 - .L_544)
	.align		4
.L_544:
        /*0cc4*/ 	.word	index@(_ZN18transformer_engine13normalization24rmsnorm_fwd_tuned_kernelINS0_13Kernel_traitsI6__halfS3_13__nv_fp8_e4m3fjLj8192ELj1ELj1ELj4ELj16ENS0_18Kernel_traits_baseILj8192ES3_S3_S4_fjLj128EEEEEEEvNS0_19ForwardKernelParamsE)
        /*0cc8*/ 	.word	0x00000000


	//----- nvinfo : EIATTR_MIN_STACK_SIZE
	.align		4
.L_545:
        /*0ccc*/ 	.byte	0x04, 0x12
        /*0cce*/ 	.short	(.L_547 - .L_546)
	.align		4
.L_546:
        /*0cd0*/ 	.word	index@(_ZN18transformer_engine13normalization24rmsnorm_fwd_tuned_kernelINS0_13Kernel_traitsI13__nv_bfloat16S3_13__nv_fp8_e4m3fjLj8192ELj1ELj1ELj4ELj16ENS0_18Kernel_traits_baseILj8192ES3_S3_S4_fjLj128EEEEEEEvNS0_19ForwardKernelParamsE)
        /*0cd4*/ 	.word	0x00000000


	//----- nvinfo : EIATTR_MIN_STACK_SIZE
	.align		4
.L_547:
        /*0cd8*/ 	.byte	0x04, 0x12
        /*0cda*/ 	.short	(.L_549 - .L_548)
	.align		4
.L_548:
        /*0cdc*/ 	.word	index@(_ZN18transformer_engine13normalization24rmsnorm_fwd_tuned_kernelINS0_13Kernel_traitsI13__nv_bfloat16S3_S3_fjLj4096ELj1ELj1ELj4ELj16ENS0_18Kernel_traits_baseILj4096ES3_S3_S3_fjLj128EEEEEEEvNS0_19ForwardKernelParamsE)
        /*0ce0*/ 	.word	0x00000000


	//----- nvinfo : EIATTR_MIN_STACK_SIZE
	.align		4
.L_549:
        /*0ce4*/ 	.byte	0x04, 0x12
        /*0ce6*/ 	.short	(.L_551 - .L_550)
	.align		4
.L_550:
        /*0ce8*/ 	.word	index@(_ZN18transformer_engine13normalization24rmsnorm_fwd_tuned_kernelINS0_13Kernel_traitsI6__halfS3_S3_fjLj4096ELj1ELj1ELj4ELj16ENS0_18Kernel_traits_baseILj4096ES3_S3_S3_fjLj128EEEEEEEvNS0_19ForwardKernelParamsE)
        /*0cec*/ 	.word	0x00000000


	//----- nvinfo : EIATTR_MIN_STACK_SIZE
	.align		4
.L_551:
        /*0cf0*/ 	.byte	0x04, 0x12
        /*0cf2*/ 	.short	(.L_553 - .L_552)
	.align		4
.L_552:
        /*0cf4*/ 	.word	index@(_ZN18transformer_engine13normalization24rmsnorm_fwd_tuned_kernelINS0_13Kernel_traitsIffffjLj4096ELj1ELj1ELj4ELj16ENS0_18Kernel_traits_baseILj4096EffffjLj128EEEEEEEvNS0_19ForwardKernelParamsE)
        /*0cf8*/ 	.word	0x00000000


	//----- nvinfo : EIATTR_MIN_STACK_SIZE
	.align		4
.L_553:
        /*0cfc*/ 	.byte	0x04, 0x12
        /*0cfe*/ 	.short	(.L_555 - .L_554)
	.align		4
.L_554:
        /*0d00*/ 	.word	index@(_ZN18transformer_engine13normalization24rmsnorm_fwd_tuned_kernelINS0_13Kernel_traitsIff13__nv_fp8_e4m3fjLj4096ELj1ELj1ELj4ELj16ENS0_18Kernel_traits_baseILj4096EffS3_fjLj128EEEEEEEvNS0_19ForwardKernelParamsE)
        /*0d04*/ 	.word	0x00000000


	//----- nvinfo : EIATTR_MIN_STACK_SIZE
	.align		4
.L_555:
        /*0d08*/ 	.byte	0x04, 0x12
        /*0d0a*/ 	.short	(.L_557 - .L_556)
	.align		4
.L_556:
        /*0d0c*/ 	.word	index@(_ZN18transformer_engine13normalization24rmsnorm_fwd_tuned_kernelINS0_13Kernel_traitsI6__halfS3_13__nv_fp8_e4m3fjLj4096ELj1ELj1ELj4ELj16ENS0_18Kernel_traits_baseILj4096ES3_S3_S4_fjLj128EEEEEEEvNS0_19ForwardKernelParamsE)
        /*0d10*/ 	.word	0x00000000


	//----- nvinfo : EIATTR_MIN_STACK_SIZE
	.align		4
.L_557:
        /*0d14*/ 	.byte	0x04, 0x12
        /*0d16*/ 	.short	(.L_559 - .L_558)
	.align		4
.L_558:
        /*0d18*/ 	.word	index@(_ZN18transformer_engine13normalization24rmsnorm_fwd_tuned_kernelINS0_13Kernel_traitsI13__nv_bfloat16S3_13__nv_fp8_e4m3fjLj4096ELj1ELj1ELj4ELj16ENS0_18Kernel_traits_baseILj4096ES3_S3_S4_fjLj128EEEEEEEvNS0_19ForwardKernelParamsE)
        /*0d1c*/ 	.word	0x00000000


	//----- nvinfo : EIATTR_MIN_STACK_SIZE
	.align		4
.L_559:
        /*0d20*/ 	.byte	0x04, 0x12
        /*0d22*/ 	.short	(.L_561 - .L_560)
	.align		4
.L_560:
        /*0d24*/ 	.word	index@(_ZN18transformer_engine13normalization24rmsnorm_fwd_tuned_kernelINS0_13Kernel_traitsI13__nv_bfloat16S3_S3_fjLj2048ELj1ELj4ELj1ELj16ENS0_18Kernel_traits_baseILj2048ES3_S3_S3_fjLj128EEEEEEEvNS0_19ForwardKernelParamsE)
        /*0d28*/ 	.word	0x00000000


	//----- nvinfo : EIATTR_MIN_STACK_SIZE
	.align		4
.L_561:
        /*0d2c*/ 	.byte	0x04, 0x12
        /*0d2e*/ 	.short	(.L_563 - .L_562)
	.align		4
.L_562:
        /*0d30*/ 	.word	index@(_ZN18transformer_engine13normalization24rmsnorm_fwd_tuned_kernelINS0_13Kernel_traitsI6__halfS3_S3_fjLj2048ELj1ELj4ELj1ELj16ENS0_18Kernel_traits_baseILj2048ES3_S3_S3_fjLj128EEEEEEEvNS0_19ForwardKernelParamsE)
        /*0d34*/ 	.word	0x00000000


	//----- nvinfo : EIATTR_MIN_STACK_SIZE
	.align		4
.L_563:
        /*0d38*/ 	.byte	0x04, 0x12
        /*0d3a*/ 	.short	(.L_565 - .L_564)
	.align		4
.L_564:
        /*0d3c*/ 	.word	index@(_ZN18transformer_engine13normalization24rmsnorm_fwd_tuned_kernelINS0_13Kernel_traitsIffffjLj2048ELj1ELj4ELj1ELj16ENS0_18Kernel_traits_baseILj2048EffffjLj128EEEEEEEvNS0_19ForwardKernelParamsE)
        /*0d40*/ 	.word	0x00000000


	//----- nvinfo : EIATTR_MIN_STACK_SIZE
	.align		4
.L_565:
        /*0d44*/ 	.byte	0x04, 0x12
        /*0d46*/ 	.short	(.L_567 - .L_566)
	.align		4
.L_566:
        /*0d48*/ 	.word	index@(_ZN18transformer_engine13normalization24rmsnorm_fwd_tuned_kernelINS0_13Kernel_traitsIff13__nv_fp8_e4m3fjLj2048ELj1ELj4ELj1ELj16ENS0_18Kernel_traits_baseILj2048EffS3_fjLj128EEEEEEEvNS0_19ForwardKernelParamsE)
        /*0d4c*/ 	.word	0x00000000


	//----- nvinfo : EIATTR_MIN_STACK_SIZE
	.align		4
.L_567:
        /*0d50*/ 	.byte	0x04, 0x12
        /*0d52*/ 	.short	(.L_569 - .L_568)
	.align		4
.L_568:
        /*0d54*/ 	.word	index@(_ZN18transformer_engine13normalization24rmsnorm_fwd_tuned_kernelINS0_13Kernel_traitsI6__halfS3_13__nv_fp8_e4m3fjLj2048ELj1ELj4ELj1ELj16ENS0_18Kernel_traits_baseILj2048ES3_S3_S4_fjLj128EEEEEEEvNS0_19ForwardKernelParamsE)
        /*0d58*/ 	.word	0x00000000


	//----- nvinfo : EIATTR_MIN_STACK_SIZE
	.align		4
.L_569:
        /*0d5c*/ 	.byte	0x04, 0x12
        /*0d5e*/ 	.short	(.L_571 - .L_570)
	.align		4
.L_570:
        /*0d60*/ 	.word	index@(_ZN18transformer_engine13normalization24rmsnorm_fwd_tuned_kernelINS0_13Kernel_traitsI13__nv_bfloat16S3_13__nv_fp8_e4m3fjLj2048ELj1ELj4ELj1ELj16ENS0_18Kernel_traits_baseILj2048ES3_S3_S4_fjLj128EEEEEEEvNS0_19ForwardKernelParamsE)
        /*0d64*/ 	.word	0x00000000


	//----- nvinfo : EIATTR_MIN_STACK_SIZE
	.align		4
.L_571:
        /*0d68*/ 	.byte	0x04, 0x12
        /*0d6a*/ 	.short	(.L_573 - .L_572)
	.align		4
.L_572:
        /*0d6c*/ 	.word	index@(_ZN18transformer_engine13normalization24rmsnorm_fwd_tuned_kernelINS0_13Kernel_traitsI13__nv_bfloat16S3_S3_fjLj1024ELj1ELj4ELj1ELj16ENS0_18Kernel_traits_baseILj1024ES3_S3_S3_fjLj128EEEEEEEvNS0_19ForwardKernelParamsE)
        /*0d70*/ 	.word	0x00000000


	//----- nvinfo : EIATTR_MIN_STACK_SIZE
	.align		4
.L_573:
        /*0d74*/ 	.byte	0x04, 0x12
        /*0d76*/ 	.short	(.L_575 - .L_574)
	.align		4
.L_574:
        /*0d78*/ 	.word	index@(_ZN18transformer_engine13normalization24rmsnorm_fwd_tuned_kernelINS0_13Kernel_traitsI6__halfS3_S3_fjLj1024ELj1ELj4ELj1ELj16ENS0_18Kernel_traits_baseILj1024ES3_S3_S3_fjLj128EEEEEEEvNS0_19ForwardKernelParamsE)
        /*0d7c*/ 	.word	0x00000000


	//----- nvinfo : EIATTR_MIN_STACK_SIZE
	.align		4
.L_575:
        /*0d80*/ 	.byte	0x04, 0x12
        /*0d82*/ 	.short	(.L_577 - .L_576)
	.align		4
.L_576:
        /*0d84*/ 	.word	index@(_ZN18transformer_engine13normalization24rmsnorm_fwd_tuned_kernelINS0_13Kernel_traitsIffffjLj1024ELj1ELj4ELj1ELj16ENS0_18Kernel_traits_baseILj1024EffffjLj128EEEEEEEvNS0_19ForwardKernelParamsE)
        /*0d88*/ 	.word	0x00000000


	//----- nvinfo : EIATTR_MIN_STACK_SIZE
	.align		4
.L_577:
        /*0d8c*/ 	.byte	0x04, 0x12
        /*0d8e*/ 	.short	(.L_579 - .L_578)
	.align		4
.L_578:
        /*0d90*/ 	.word	index@(_ZN18transformer_engine13normalization24rmsnorm_fwd_tuned_kernelINS0_13Kernel_traitsIff13__nv_fp8_e4m3fjLj1024ELj1ELj4ELj1ELj16ENS0_18Kernel_traits_baseILj1024EffS3_fjLj128EEEEEEEvNS0_19ForwardKernelParamsE)
        /*0d94*/ 	.word	0x00000000


	//----- nvinfo : EIATTR_MIN_STACK_SIZE
	.align		4
.L_579:
        /*0d98*/ 	.byte	0x04, 0x12
        /*0d9a*/ 	.short	(.L_581 - .L_580)
	.align		4
.L_580:
        /*0d9c*/ 	.word	index@(_ZN18transformer_engine13normalization24rmsnorm_fwd_tuned_kernelINS0_13Kernel_traitsI6__halfS3_13__nv_fp8_e4m3fjLj1024ELj1ELj4ELj1ELj16ENS0_18Kernel_traits_baseILj1024ES3_S3_S4_fjLj128EEEEEEEvNS0_19ForwardKernelParamsE)
        /*0da0*/ 	.word	0x00000000


	//----- nvinfo : EIATTR_MIN_STACK_SIZE
	.align		4
.L_581:
        /*0da4*/ 	.byte	0x04, 0x12
        /*0da6*/ 	.short	(.L_583 - .L_582)
	.align		4
.L_582:
        /*0da8*/ 	.word	index@(_ZN18transformer_engine13normalization24rmsnorm_fwd_tuned_kernelINS0_13Kernel_traitsI13__nv_bfloat16S3_13__nv_fp8_e4m3fjLj1024ELj1ELj4ELj1ELj16ENS0_18Kernel_traits_baseILj1024ES3_S3_S4_fjLj128EEEEEEEvNS0_19ForwardKernelParamsE)
        /*0dac*/ 	.word	0x00000000


	//----- nvinfo : EIATTR_MIN_STACK_SIZE
	.align		4
.L_583:
        /*0db0*/ 	.byte	0x04, 0x12
        /*0db2*/ 	.short	(.L_585 - .L_584)
	.align		4
.L_584:
        /*0db4*/ 	.word	index@(_ZN18transformer_engine13normalization24rmsnorm_fwd_tuned_kernelINS0_13Kernel_traitsI13__nv_bfloat16S3_S3_fjLj768ELj1ELj4ELj1ELj16ENS0_18Kernel_traits_baseILj768ES3_S3_S3_fjLj128EEEEEEEvNS0_19ForwardKernelParamsE)
        /*0db8*/ 	.word	0x00000000


	//----- nvinfo : EIATTR_MIN_STACK_SIZE
	.align		4
.L_585:
        /*0dbc*/ 	.byte	0x04, 0x12
        /*0dbe*/ 	.short	(.L_587 - .L_586)
	.align		4
.L_586:
        /*0dc0*/ 	.word	index@(_ZN18transformer_engine13normalization24rmsnorm_fwd_tuned_kernelINS0_13Kernel_traitsI6__halfS3_S3_fjLj768ELj1ELj4ELj1ELj16ENS0_18Kernel_traits_baseILj768ES3_S3_S3_fjLj128EEEEEEEvNS0_19ForwardKernelParamsE)
        /*0dc4*/ 	.word	0x00000000


	//----- nvinfo : EIATTR_MIN_STACK_SIZE
	.align		4
.L_587:
        /*0dc8*/ 	.byte	0x04, 0x12
        /*0dca*/ 	.short	(.L_589 - .L_588)
	.align		4
.L_588:
        /*0dcc*/ 	.word	index@(_ZN18transformer_engine13normalization24rmsnorm_fwd_tuned_kernelINS0_13Kernel_traitsIffffjLj768ELj1ELj4ELj1ELj16ENS0_18Kernel_traits_baseILj768EffffjLj128EEEEEEEvNS0_19ForwardKernelParamsE)
        /*0dd0*/ 	.word	0x00000000


	//----- nvinfo : EIATTR_MIN_STACK_SIZE
	.align		4
.L_589:
        /*0dd4*/ 	.byte	0x04, 0x12
        /*0dd6*/ 	.short	(.L_591 - .L_590)
	.align		4
.L_590:
        /*0dd8*/ 	.word	index@(_ZN18transformer_engine13normalization24rmsnorm_fwd_tuned_kernelINS0_13Kernel_traitsIff13__nv_fp8_e4m3fjLj768ELj1ELj4ELj1ELj16ENS0_18Kernel_traits_baseILj768EffS3_fjLj128EEEEEEEvNS0_19ForwardKernelParamsE)
        /*0ddc*/ 	.word	0x00000000


	//----- nvinfo : EIATTR_MIN_STACK_SIZE
	.align		4
.L_591:
        /*0de0*/ 	.byte	0x04, 0x12
        /*0de2*/ 	.short	(.L_593 - .L_592)
	.align		4
.L_592:
        /*0de4*/ 	.word	index@(_ZN18transformer_engine13normalization24rmsnorm_fwd_tuned_kernelINS0_13Kernel_traitsI6__halfS3_13__nv_fp8_e4m3fjLj768ELj1ELj4ELj1ELj16ENS0_18Kernel_traits_baseILj768ES3_S3_S4_fjLj128EEEEEEEvNS0_19ForwardKernelParamsE)
        /*0de8*/ 	.word	0x00000000


	//----- nvinfo : EIATTR_MIN_STACK_SIZE
	.align		4
.L_593:
        /*0dec*/ 	.byte	0x04, 0x12
        /*0dee*/ 	.short	(.L_595 - .L_594)
	.align		4
.L_594:
        /*0df0*/ 	.word	index@(_ZN18transformer_engine13normalization24rmsnorm_fwd_tuned_kernelINS0_13Kernel_traitsI13__nv_bfloat16S3_13__nv_fp8_e4m3fjLj768ELj1ELj4ELj1ELj16ENS0_18Kernel_traits_baseILj768ES3_S3_S4_fjLj128EEEEEEEvNS0_19ForwardKernelParamsE)
        /*0df4*/ 	.word	0x00000000


	//----- nvinfo : EIATTR_MIN_STACK_SIZE
	.align		4
.L_595:
        /*0df8*/ 	.byte	0x04, 0x12
        /*0dfa*/ 	.short	(.L_597 - .L_596)
	.align		4
.L_596:
        /*0dfc*/ 	.word	index@(_ZN18transformer_engine13normalization24rmsnorm_fwd_tuned_kernelINS0_13Kernel_traitsI13__nv_bfloat16S3_S3_fjLj512ELj1ELj4ELj1ELj16ENS0_18Kernel_traits_baseILj512ES3_S3_S3_fjLj128EEEEEEEvNS0_19ForwardKernelParamsE)
        /*0e00*/ 	.word	0x00000000


	//----- nvinfo : EIATTR_MIN_STACK_SIZE
	.align		4
.L_597:
        /*0e04*/ 	.byte	0x04, 0x12
        /*0e06*/ 	.short	(.L_599 - .L_598)
	.align		4
.L_598:
        /*0e08*/ 	.word	index@(_ZN18transformer_engine13normalization24rmsnorm_fwd_tuned_kernelINS0_13Kernel_traitsI6__halfS3_S3_fjLj512ELj1ELj4ELj1ELj16ENS0_18Kernel_traits_baseILj512ES3_S3_S3_fjLj128EEEEEEEvNS0_19ForwardKernelParamsE)
        /*0e0c*/ 	.word	0x00000000


	//----- nvinfo : EIATTR_MIN_STACK_SIZE
	.align		4
.L_599:
        /*0e10*/ 	.byte	0x04, 0x12
        /*0e12*/ 	.short	(.L_601 - .L_600)
	.align		4
.L_600:
        /*0e14*/ 	.word	index@(_ZN18transformer_engine13normalization24rmsnorm_fwd_tuned_kernelINS0_13Kernel_traitsIffffjLj512ELj1ELj4ELj1ELj16ENS0_18Kernel_traits_baseILj512EffffjLj128EEEEEEEvNS0_19ForwardKernelParamsE)
        /*0e18*/ 	.word	0x00000000


	//----- nvinfo : EIATTR_MIN_STACK_SIZE
	.align		4
.L_601:
        /*0e1c*/ 	.byte	0x04, 0x12
        /*0e1e*/ 	.short	(.L_603 - .L_602)
	.align		4
.L_602:
        /*0e20*/ 	.word	index@(_ZN18transformer_engine13normalization24rmsnorm_fwd_tuned_kernelINS0_13Kernel_traitsIff13__nv_fp8_e4m3fjLj512ELj1ELj4ELj1ELj16ENS0_18Kernel_traits_baseILj512EffS3_fjLj128EEEEEEEvNS0_19ForwardKernelParamsE)
        /*0e24*/ 	.word	0x00000000


	//----- nvinfo : EIATTR_MIN_STACK_SIZE
	.align		4
.L_603:
        /*0e28*/ 	.byte	0x04, 0x12
        /*0e2a*/ 	.short	(.L_605 - .L_604)
	.align		4
.L_604:
        /*0e2c*/ 	.word	index@(_ZN18transformer_engine13normalization24rmsnorm_fwd_tuned_kernelINS0_13Kernel_traitsI6__halfS3_13__nv_fp8_e4m3fjLj512ELj1ELj4ELj1ELj16ENS0_18Kernel_traits_baseILj512ES3_S3_S4_fjLj128EEEEEEEvNS0_19ForwardKernelParamsE)
        /*0e30*/ 	.word	0x00000000


	//----- nvinfo : EIATTR_MIN_STACK_SIZE
	.align		4
.L_605:
        /*0e34*/ 	.byte	0x04, 0x12
        /*0e36*/ 	.short	(.L_607 - .L_606)
	.align		4
.L_606:
        /*0e38*/ 	.word	index@(_ZN18transformer_engine13normalization24rmsnorm_fwd_tuned_kernelINS0_13Kernel_traitsI13__nv_bfloat16S3_13__nv_fp8_e4m3fjLj512ELj1ELj4ELj1ELj16ENS0_18Kernel_traits_baseILj512ES3_S3_S4_fjLj128EEEEEEEvNS0_19ForwardKernelParamsE)
        /*0e3c*/ 	.word	0x00000000
.L_607:


//--------------------- .nv.compat                --------------------------
	.section	.nv.compat,"",@"SHT_CUDA_COMPAT_INFO"
	.align	4
        /*0000*/ 	.byte	0x02, 0x09, 0x01, 0x00, 0x02, 0x02, 0x02, 0x00, 0x02, 0x05, 0x05, 0x00, 0x03, 0x07, 0x01, 0x01
        /*0010*/ 	.byte	0x02, 0x03, 0x00, 0x00, 0x02, 0x06, 0x01, 0x00, 0x04, 0x0b, 0x08, 0x00, 0x01, 0x00, 0x00, 0x00
        /*0020*/ 	.byte	0x00, 0x00, 0x00, 0x00


//--------------------- .nv.info._ZN18transformer_engine13normalization26rmsnorm_fwd_general_kernelINS0_13Kernel_traitsIff13__nv_bfloat16fjLj8192ELj1ELj1ELj4ELj16ENS0_18Kernel_traits_baseILj8192EffS3_fjLj128EEEEEEEvNS0_19ForwardKernelParamsE --------------------------
	.section	.nv.info._ZN18transformer_engine13normalization26rmsnorm_fwd_general_kernelINS0_13Kernel_traitsIff13__nv_bfloat16fjLj8192ELj1ELj1ELj4ELj16ENS0_18Kernel_traits_baseILj8192EffS3_fjLj128EEEEEEEvNS0_19ForwardKernelParamsE,"",@"SHT_CUDA_INFO"
	.sectionflags	@""
	.align	4


	//----- nvinfo : EIATTR_CUDA_API_VERSION
	.align		4
        /*0000*/ 	.byte	0x04, 0x37
        /*0002*/ 	.short	(.L_609 - .L_608)
.L_608:
        /*0004*/ 	.word	0x00000082


	//----- nvinfo : EIATTR_KPARAM_INFO
	.align		4
.L_609:
        /*0008*/ 	.byte	0x04, 0x17
        /*000a*/ 	.short	(.L_611 - .L_610)
.L_610:
        /*000c*/ 	.word	0x00000000
        /*0010*/ 	.short	0x0000
        /*0012*/ 	.short	0x0000
        /*0014*/ 	.byte	0x00, 0xf0, 0x21, 0x02


	//----- nvinfo : EIATTR_SPARSE_MMA_MASK
	.align		4
.L_611:
        /*0018*/ 	.byte	0x03, 0x50
        /*001a*/ 	.short	0x0000


	//----- nvinfo : EIATTR_MAXREG_COUNT
	.align		4
        /*001c*/ 	.byte	0x03, 0x1b
        /*001e*/ 	.short	0x00ff


	//----- nvinfo : EIATTR_NUM_BARRIERS
	.align		4
        /*0020*/ 	.byte	0x02, 0x4c
        /*0022*/ 	.byte	0x01
	.zero		1


	//----- nvinfo : EIATTR_MERCURY_ISA_VERSION
	.align		4
        /*0024*/ 	.byte	0x03, 0x5f
        /*0026*/ 	.short	0x0101


	//----- nvinfo : EIATTR_COOP_GROUP_MASK_REGIDS
	.align		4
        /*0028*/ 	.byte	0x04, 0x29
        /*002a*/ 	.short	(.L_613 - .L_612)


	//   ....[0]....
.L_612:
        /*002c*/ 	.word	0xffffffff


	//   ....[1]....
        /*0030*/ 	.word	0xffffffff


	//   ....[2]....
        /*0034*/ 	.word	0xffffffff


	//   ....[3]....
        /*0038*/ 	.word	0xffffffff


	//   ....[4]....
        /*003c*/ 	.word	0xffffffff


	//   ....[5]....
        /*0040*/ 	.word	0xffffffff


	//   ....[6]....
        /*0044*/ 	.word	0xffffffff


	//   ....[7]....
        /*0048*/ 	.word	0xffffffff


	//   ....[8]....
        /*004c*/ 	.word	0xffffffff


	//   ....[9]....
        /*0050*/ 	.word	0xffffffff


	//   ....[10]....
        /*0054*/ 	.word	0xffffffff


	//   ....[11]....
        /*0058*/ 	.word	0xffffffff


	//   ....[12]....
        /*005c*/ 	.word	0xffffffff


	//   ....[13]....
        /*0060*/ 	.word	0xffffffff


	//   ....[14]....
        /*0064*/ 	.word	0xffffffff


	//   ....[15]....
        /*0068*/ 	.word	0xffffffff


	//   ....[16]....
        /*006c*/ 	.word	0xffffffff


	//   ....[17]....
        /*0070*/ 	.word	0xffffffff


	//   ....[18]....
        /*0074*/ 	.word	0xffffffff


	//   ....[19]....
        /*0078*/ 	.word	0xffffffff


	//   ....[20]....
        /*007c*/ 	.word	0xffffffff


	//   ....[21]....
        /*0080*/ 	.word	0xffffffff


	//   ....[22]....
        /*0084*/ 	.word	0x05000004


	//   ....[23]....
        /*0088*/ 	.word	0x05000004


	//----- nvinfo : EIATTR_COOP_GROUP_INSTR_OFFSETS
	.align		4
.L_613:
        /*008c*/ 	.byte	0x04, 0x28
        /*008e*/ 	.short	(.L_615 - .L_614)


	//   ....[0]....
.L_614:
        /*0090*/ 	.word	0x000045d0


	//   ....[1]....
        /*0094*/ 	.word	0x00004630


	//   ....[2]....
        /*0098*/ 	.word	0x000046e0


	//   ....[3]....
        /*009c*/ 	.word	0x00004710


	//   ....[4]....
        /*00a0*/ 	.word	0x00004730


	//   ....[5]....
        /*00a4*/ 	.word	0x00004800


	//   ....[6]....
        /*00a8*/ 	.word	0x000048b0


	//   ....[7]....
        /*00ac*/ 	.word	0x00004900


	//   ....[8]....
        /*00b0*/ 	.word	0x00004950


	//   ....[9]....
        /*00b4*/ 	.word	0x000049c0


	//   ....[10]....
        /*00b8*/ 	.word	0x000053d0


	//   ....[11]....
        /*00bc*/ 	.word	0x00005410


	//   ....[12]....
        /*00c0*/ 	.word	0x00005430


	//   ....[13]....
        /*00c4*/ 	.word	0x00005450


	//   ....[14]....
        /*00c8*/ 	.word	0x00005470


	//   ....[15]....
        /*00cc*/ 	.word	0x00009510


	//   ....[16]....
        /*00d0*/ 	.word	0x00009580


	//   ....[17]....
        /*00d4*/ 	.word	0x000095c0


	//   ....[18]....
        /*00d8*/ 	.word	0x00009600


	//   ....[19]....
        /*00dc*/ 	.word	0x00009620


	//   ....[20]....
        /*00e0*/ 	.word	0x00009720


	//   ....[21]....
        /*00e4*/ 	.word	0x00009740


	//   ....[22]....
        /*00e8*/ 	.word	0x00009970


	//   ....[23]....
        /*00ec*/ 	.word	0x000099e0


	//----- nvinfo : EIATTR_VRC_CTA_INIT_COUNT
	.align		4
.L_615:
        /*00f0*/ 	.byte	0x02, 0x4a
	.zero		1
	.zero		1


	//----- nvinfo : EIATTR_EXIT_INSTR_OFFSETS
	.align		4
        /*00f4*/ 	.byte	0x04, 0x1c
        /*00f6*/ 	.short	(.L_617 - .L_616)


	//   ....[0]....
.L_616:
        /*00f8*/ 	.word	0x000097d0


	//   ....[1]....
        /*00fc*/ 	.word	0x00009820


	//   ....[2]....
        /*0100*/ 	.word	0x00009920


	//----- nvinfo : EIATTR_MAX_THREADS
	.align		4
.L_617:
        /*0104*/ 	.byte	0x04, 0x05
        /*0106*/ 	.short	(.L_619 - .L_618)
.L_618:
        /*0108*/ 	.word	0x00000080
        /*010c*/ 	.word	0x00000001
        /*0110*/ 	.word	0x00000001


	//----- nvinfo : EIATTR_CRS_STACK_SIZE
	.align		4
.L_619:
        /*0114*/ 	.byte	0x04, 0x1e
        /*0116*/ 	.short	(.L_621 - .L_620)
.L_620:
        /*0118*/ 	.word	0x00000000


	//----- nvinfo : EIATTR_CBANK_PARAM_SIZE
	.align		4
.L_621:
        /*011c*/ 	.byte	0x03, 0x19
        /*011e*/ 	.short	0x0088


	//----- nvinfo : EIATTR_PARAM_CBANK
	.align		4
        /*0120*/ 	.byte	0x04, 0x0a
        /*0122*/ 	.short	(.L_623 - .L_622)
	.align		4
.L_622:
        /*0124*/ 	.word	index@(.nv.constant0._ZN18transformer_engine13normalization26rmsnorm_fwd_general_kernelINS0_13Kernel_traitsIff13__nv_bfloat16fjLj8192ELj1ELj1ELj4ELj16ENS0_18Kernel_traits_baseILj8192EffS3_fjLj128EEEEEEEvNS0_19ForwardKernelParamsE)
        /*0128*/ 	.short	0x0380
        /*012a*/ 	.short	0x0088


	//----- nvinfo : EIATTR_SW_WAR
	.align		4
.L_623:
        /*012c*/ 	.byte	0x04, 0x36
        /*012e*/ 	.short	(.L_625 - .L_624)
.L_624:
        /*0130*/ 	.word	0x00000008
.L_625:


//--------------------- .nv.info._ZN18transformer_engine13normalization26rmsnorm_fwd_general_kernelINS0_13Kernel_traitsI13__nv_bfloat16S3_S3_fjLj8192ELj1ELj1ELj4ELj16ENS0_18Kernel_traits_baseILj8192ES3_S3_S3_fjLj128EEEEEEEvNS0_19ForwardKernelParamsE --------------------------
	.section	.nv.info._ZN18transformer_engine13normalization26rmsnorm_fwd_general_kernelINS0_13Kernel_traitsI13__nv_bfloat16S3_S3_fjLj8192ELj1ELj1ELj4ELj16ENS0_18Kernel_traits_baseILj8192ES3_S3_S3_fjLj128EEEEEEEvNS0_19ForwardKernelParamsE,"",@"SHT_CUDA_INFO"
	.sectionflags	@""
	.align	4


	//----- nvinfo : EIATTR_CUDA_API_VERSION
	.align		4
        /*0000*/ 	.byte	0x04, 0x37
        /*0002*/ 	.short	(.L_627 - .L_626)
.L_626:
        /*0004*/ 	.word	0x00000082


	//----- nvinfo : EIATTR_KPARAM_INFO
	.align		4
.L_627:
        /*0008*/ 	.byte	0x04, 0x17
        /*000a*/ 	.short	(.L_629 - .L_628)
.L_628:
        /*000c*/ 	.word	0x00000000
        /*0010*/ 	.short	0x0000
        /*0012*/ 	.short	0x0000
        /*0014*/ 	.byte	0x00, 0xf0, 0x21, 0x02


	//----- nvinfo : EIATTR_SPARSE_MMA_MASK
	.align		4
.L_629:
        /*0018*/ 	.byte	0x03, 0x50
        /*001a*/ 	.short	0x0000


	//----- nvinfo : EIATTR_MAXREG_COUNT
	.align		4
        /*001c*/ 	.byte	0x03, 0x1b
        /*001e*/ 	.short	0x00ff


	//----- nvinfo : EIATTR_NUM_BARRIERS
	.align		4
        /*0020*/ 	.byte	0x02, 0x4c
        /*0022*/ 	.byte	0x01
	.zero		1


	//----- nvinfo : EIATTR_MERCURY_ISA_VERSION
	.align		4
        /*0024*/ 	.byte	0x03, 0x5f
        /*0026*/ 	.short	0x0101


	//----- nvinfo : EIATTR_COOP_GROUP_MASK_REGIDS
	.align		4
        /*0028*/ 	.byte	0x04, 0x29
        /*002a*/ 	.short	(.L_631 - .L_630)


	//   ....[0]....
.L_630:
        /*002c*/ 	.word	0xffffffff


	//   ....[1]....
        /*0030*/ 	.word	0xffffffff


	//   ....[2]....
        /*0034*/ 	.word	0xffffffff


	//   ....[3]....
        /*0038*/ 	.word	0xffffffff


	//   ....[4]....
        /*003c*/ 	.word	0xffffffff


	//   ....[5]....
        /*0040*/ 	.word	0xffffffff


	//   ....[6]....
        /*0044*/ 	.word	0xffffffff


	//   ....[7]....
        /*0048*/ 	.word	0xffffffff


	//   ....[8]....
        /*004c*/ 	.word	0xffffffff


	//   ....[9]....
        /*0050*/ 	.word	0xffffffff


	//   ....[10]....
        /*0054*/ 	.word	0xffffffff


	//   ....[11]....
        /*0058*/ 	.word	0xffffffff


	//   ....[12]....
        /*005c*/ 	.word	0xffffffff


	//   ....[13]....
        /*0060*/ 	.word	0xffffffff


	//   ....[14]....
        /*0064*/ 	.word	0xffffffff


	//   ....[15]....
        /*0068*/ 	.word	0xffffffff


	//   ....[16]....
        /*006c*/ 	.word	0xffffffff


	//   ....[17]....
        /*0070*/ 	.word	0xffffffff


	//   ....[18]....
        /*0074*/ 	.word	0xffffffff


	//   ....[19]....
        /*0078*/ 	.word	0xffffffff


	//   ....[20]....
        /*007c*/ 	.word	0xffffffff


	//   ....[21]....
        /*0080*/ 	.word	0xffffffff


	//   ....[22]....
        /*0084*/ 	.word	0x05000004


	//   ....[23]....
        /*0088*/ 	.word	0x05000004


	//----- nvinfo : EIATTR_COOP_GROUP_INSTR_OFFSETS
	.align		4
.L_631:
        /*008c*/ 	.byte	0x04, 0x28
        /*008e*/ 	.short	(.L_633 - .L_632)


	//   ....[0]....
.L_632:
        /*0090*/ 	.word	0x00004d90


	//   ....[1]....
        /*0094*/ 	.word	0x00004df0


	//   ....[2]....
        /*0098*/ 	.word	0x00004ea0


	//   ....[3]....
        /*009c*/ 	.word	0x00004ed0


	//   ....[4]....
        /*00a0*/ 	.word	0x00004ef0


	//   ....[5]....
        /*00a4*/ 	.word	0x00004fc0


	//   ....[6]....
        /*00a8*/ 	.word	0x00005060


	//   ....[7]....
        /*00ac*/ 	.word	0x000050c0


	//   ....[8]....
        /*00b0*/ 	.word	0x00005110


	//   ....[9]....
        /*00b4*/ 	.word	0x00005170


	//   ....[10]....
        /*00b8*/ 	.word	0x00005b90


	//   ....[11]....
        /*00bc*/ 	.word	0x00005bd0


	//   ....[12]....
        /*00c0*/ 	.word	0x00005bf0


	//   ....[13]....
        /*00c4*/ 	.word	0x00005c10


	//   ....[14]....
        /*00c8*/ 	.word	0x00005c30


	//   ....[15]....
        /*00cc*/ 	.word	0x00009170


	//   ....[16]....
        /*00d0*/ 	.word	0x000091e0


	//   ....[17]....
        /*00d4*/ 	.word	0x00009220


	//   ....[18]....
        /*00d8*/ 	.word	0x00009260


	//   ....[19]....
        /*00dc*/ 	.word	0x00009280


	//   ....[20]....
        /*00e0*/ 	.word	0x00009380


	//   ....[21]....
        /*00e4*/ 	.word	0x000093a0


	//   ....[22]....
        /*00e8*/ 	.word	0x000095f0


	//   ....[23]....
        /*00ec*/ 	.word	0x00009660


	//----- nvinfo : EIATTR_VRC_CTA_INIT_COUNT
	.align		4
.L_633:
        /*00f0*/ 	.byte	0x02, 0x4a
	.zero		1
	.zero		1


	//----- nvinfo : EIATTR_EXIT_INSTR_OFFSETS
	.align		4
        /*00f4*/ 	.byte	0x04, 0x1c
        /*00f6*/ 	.short	(.L_635 - .L_634)


	//   ....[0]....
.L_634:
        /*00f8*/ 	.word	0x00009430


	//   ....[1]....
        /*00fc*/ 	.word	0x00009480


	//   ....[2]....
        /*0100*/ 	.word	0x000095a0


	//----- nvinfo : EIATTR_MAX_THREADS
	.align		4
.L_635:
        /*0104*/ 	.byte	0x04, 0x05
        /*0106*/ 	.short	(.L_637 - .L_636)
.L_636:
        /*0108*/ 	.word	0x00000080
        /*010c*/ 	.word	0x00000001
        /*0110*/ 	.word	0x00000001


	//----- nvinfo : EIATTR_CRS_STACK_SIZE
	.align		4
.L_637:
        /*0114*/ 	.byte	0x04, 0x1e
        /*0116*/ 	.short	(.L_639 - .L_638)
.L_638:
        /*0118*/ 	.word	0x00000000


	//----- nvinfo : EIATTR_CBANK_PARAM_SIZE
	.align		4
.L_639:
        /*011c*/ 	.byte	0x03, 0x19
        /*011e*/ 	.short	0x0088


	//----- nvinfo : EIATTR_PARAM_CBANK
	.align		4
        /*0120*/ 	.byte	0x04, 0x0a
        /*0122*/ 	.short	(.L_641 - .L_640)
	.align		4
.L_640:
        /*0124*/ 	.word	index@(.nv.constant0._ZN18transformer_engine13normalization26rmsnorm_fwd_general_kernelINS0_13Kernel_traitsI13__nv_bfloat16S3_S3_fjLj8192ELj1ELj1ELj4ELj16ENS0_18Kernel_traits_baseILj8192ES3_S3_S3_fjLj128EEEEEEEvNS0_19ForwardKernelParamsE)
        /*0128*/ 	.short	0x0380
        /*012a*/ 	.short	0x0088


	//----- nvinfo : EIATTR_SW_WAR
	.align		4
.L_641:
        /*012c*/ 	.byte	0x04, 0x36
        /*012e*/ 	.short	(.L_643 - .L_642)
.L_642:
        /*0130*/ 	.word	0x00000008
.L_643:


//--------------------- .nv.info._ZN18transformer_engine13normalization26rmsnorm_fwd_general_kernelINS0_13Kernel_traitsIff6__halffjLj8192ELj1ELj1ELj4ELj16ENS0_18Kernel_traits_baseILj8192EffS3_fjLj128EEEEEEEvNS0_19ForwardKernelParamsE --------------------------
	.section	.nv.info._ZN18transformer_engine13normalization26rmsnorm_fwd_general_kernelINS0_13Kernel_traitsIff6__halffjLj8192ELj1ELj1ELj4ELj16ENS0_18Kernel_traits_baseILj8192EffS3_fjLj128EEEEEEEvNS0_19ForwardKernelParamsE,"",@"SHT_CUDA_INFO"
	.sectionflags	@""
	.align	4


	//----- nvinfo : EIATTR_CUDA_API_VERSION
	.align		4
        /*0000*/ 	.byte	0x04, 0x37
        /*0002*/ 	.short	(.L_645 - .L_644)
.L_644:
        /*0004*/ 	.word	0x00000082


	//----- nvinfo : EIATTR_KPARAM_INFO
	.align		4
.L_645:
        /*0008*/ 	.byte	0x04, 0x17
        /*000a*/ 	.short	(.L_647 - .L_646)
.L_646:
        /*000c*/ 	.word	0x00000000
        /*0010*/ 	.short	0x0000
        /*0012*/ 	.short	0x0000
        /*0014*/ 	.byte	0x00, 0xf0, 0x21, 0x02


	//----- nvinfo : EIATTR_SPARSE_MMA_MASK
	.align		4
.L_647:
        /*0018*/ 	.byte	0x03, 0x50
        /*001a*/ 	.short	0x0000


	//----- nvinfo : EIATTR_MAXREG_COUNT
	.align		4
        /*001c*/ 	.byte	0x03, 0x1b
        /*001e*/ 	.short	0x00ff


	//----- nvinfo : EIATTR_NUM_BARRIERS
	.align		4
        /*0020*/ 	.byte	0x02, 0x4c
        /*0022*/ 	.byte	0x01
	.zero		1


	//----- nvinfo : EIATTR_MERCURY_ISA_VERSION
	.align		4
        /*0024*/ 	.byte	0x03, 0x5f
        /*0026*/ 	.short	0x0101


	//----- nvinfo : EIATTR_COOP_GROUP_MASK_REGIDS
	.align		4
        /*0028*/ 	.byte	0x04, 0x29
        /*002a*/ 	.short	(.L_649 - .L_648)


	//   ....[0]....
.L_648:
        /*002c*/ 	.word	0xffffffff


	//   ....[1]....
        /*0030*/ 	.word	0xffffffff


	//   ....[2]....
        /*0034*/ 	.word	0xffffffff


	//   ....[3]....
        /*0038*/ 	.word	0xffffffff


	//   ....[4]....
        /*003c*/ 	.word	0xffffffff


	//   ....[5]....
        /*0040*/ 	.word	0xffffffff


	//   ....[6]....
        /*0044*/ 	.word	0xffffffff


	//   ....[7]....
        /*0048*/ 	.word	0xffffffff


	//   ....[8]....
        /*004c*/ 	.word	0xffffffff


	//   ....[9]....
        /*0050*/ 	.word	0xffffffff


	//   ....[10]....
        /*0054*/ 	.word	0xffffffff


	//   ....[11]....
        /*0058*/ 	.word	0xffffffff


	//   ....[12]....
        /*005c*/ 	.word	0xffffffff


	//   ....[13]....
        /*0060*/ 	.word	0xffffffff


	//   ....[14]....
        /*0064*/ 	.word	0xffffffff


	//   ....[15]....
        /*0068*/ 	.word	0xffffffff


	//   ....[16]....
        /*006c*/ 	.word	0xffffffff


	//   ....[17]....
        /*0070*/ 	.word	0xffffffff


	//   ....[18]....
        /*0074*/ 	.word	0xffffffff


	//   ....[19]....
        /*0078*/ 	.word	0xffffffff


	//   ....[20]....
        /*007c*/ 	.word	0xffffffff


	//   ....[21]....
        /*0080*/ 	.word	0xffffffff


	//   ....[22]....
        /*0084*/ 	.word	0x05000004


	//   ....[23]....
        /*0088*/ 	.word	0x05000004


	//----- nvinfo : EIATTR_COOP_GROUP_INSTR_OFFSETS
	.align		4
.L_649:
        /*008c*/ 	.byte	0x04, 0x28
        /*008e*/ 	.short	(.L_651 - .L_650)


	//   ....[0]....
.L_650:
        /*0090*/ 	.word	0x000045d0


	//   ....[1]....
        /*0094*/ 	.word	0x00004630


	//   ....[2]....
        /*0098*/ 	.word	0x000046e0


	//   ....[3]....
        /*009c*/ 	.word	0x00004710


	//   ....[4]....
        /*00a0*/ 	.word	0x00004730


	//   ....[5]....
        /*00a4*/ 	.word	0x00004800


	//   ....[6]....
        /*00a8*/ 	.word	0x000048b0


	//   ....[7]....
        /*00ac*/ 	.word	0x00004900


	//   ....[8]....
        /*00b0*/ 	.word	0x00004950


	//   ....[9]....
        /*00b4*/ 	.word	0x000049c0


	//   ....[10]....
        /*00b8*/ 	.word	0x000053d0


	//   ....[11]....
        /*00bc*/ 	.word	0x00005410


	//   ....[12]....
        /*00c0*/ 	.word	0x00005430


	//   ....[13]....
        /*00c4*/ 	.word	0x00005450


	//   ....[14]....
        /*00c8*/ 	.word	0x00005470


	//   ....[15]....
        /*00cc*/ 	.word	0x00009510


	//   ....[16]....
        /*00d0*/ 	.word	0x00009580


	//   ....[17]....
        /*00d4*/ 	.word	0x000095c0


	//   ....[18]....
        /*00d8*/ 	.word	0x00009600


	//   ....[19]....
        /*00dc*/ 	.word	0x00009620


	//   ....[20]....
        /*00e0*/ 	.word	0x00009720


	//   ....[21]....
        /*00e4*/ 	.word	0x00009740


	//   ....[22]....
        /*00e8*/ 	.word	0x00009970


	//   ....[23]....
        /*00ec*/ 	.word	0x000099e0


	//----- nvinfo : EIATTR_VRC_CTA_INIT_COUNT
	.align		4
.L_651:
        /*00f0*/ 	.byte	0x02, 0x4a
	.zero		1
	.zero		1


	//----- nvinfo : EIATTR_EXIT_INSTR_OFFSETS
	.align		4
        /*00f4*/ 	.byte	0x04, 0x1c
        /*00f6*/ 	.short	(.L_653 - .L_652)


	//   ....[0]....
.L_652:
        /*00f8*/ 	.word	0x000097d0


	//   ....[1]....
        /*00fc*/ 	.word	0x00009820


	//   ....[2]....
        /*0100*/ 	.word	0x00009920


	//----- nvinfo : EIATTR_MAX_THREADS
	.align		4
.L_653:
        /*0104*/ 	.byte	0x04, 0x05
        /*0106*/ 	.short	(.L_655 - .L_654)
.L_654:
        /*0108*/ 	.word	0x00000080
        /*010c*/ 	.word	0x00000001
        /*0110*/ 	.word	0x00000001


	//----- nvinfo : EIATTR_CRS_STACK_SIZE
	.align		4
.L_655:
        /*0114*/ 	.byte	0x04, 0x1e
        /*0116*/ 	.short	(.L_657 - .L_656)
.L_656:
        /*0118*/ 	.word	0x00000000


	//----- nvinfo : EIATTR_CBANK_PARAM_SIZE
	.align		4
.L_657:
        /*011c*/ 	.byte	0x03, 0x19
        /*011e*/ 	.short	0x0088


	//----- nvinfo : EIATTR_PARAM_CBANK
	.align		4
        /*0120*/ 	.byte	0x04, 0x0a
        /*0122*/ 	.short	(.L_659 - .L_658)
	.align		4
.L_658:
        /*0124*/ 	.word	index@(.nv.constant0._ZN18transformer_engine13normalization26rmsnorm_fwd_general_kernelINS0_13Kernel_traitsIff6__halffjLj8192ELj1ELj1ELj4ELj16ENS0_18Kernel_traits_baseILj8192EffS3_fjLj128EEEEEEEvNS0_19ForwardKernelParamsE)
        /*0128*/ 	.short	0x0380
        /*012a*/ 	.short	0x0088


	//----- nvinfo : EIATTR_SW_WAR
	.align		4
.L_659:
        /*012c*/ 	.byte	0x04, 0x36
        /*012e*/ 	.short	(.L_661 - .L_660)
.L_660:
        /*0130*/ 	.word	0x00000008
.L_661:


//--------------------- .nv.info._ZN18transformer_engine13normalization26rmsnorm_fwd_general_kernelINS0_13Kernel_traitsI6__halfS3_S3_fjLj8192ELj1ELj1ELj4ELj16ENS0_18Kernel_traits_baseILj8192ES3_S3_S3_fjLj128EEEEEEEvNS0_19ForwardKernelParamsE --------------------------
	.section	.nv.info._ZN18transformer_engine13normalization26rmsnorm_fwd_general_kernelINS0_13Kernel_traitsI6__halfS3_S3_fjLj8192ELj1ELj1ELj4ELj16ENS0_18Kernel_traits_baseILj8192ES3_S3_S3_fjLj128EEEEEEEvNS0_19ForwardKernelParamsE,"",@"SHT_CUDA_INFO"
	.sectionflags	@""
	.align	4


	//----- nvinfo : EIATTR_CUDA_API_VERSION
	.align		4
        /*0000*/ 	.byte	0x04, 0x37
        /*0002*/ 	.short	(.L_663 - .L_662)
.L_662:
        /*0004*/ 	.word	0x00000082


	//----- nvinfo : EIATTR_KPARAM_INFO
	.align		4
.L_663:
        /*0008*/ 	.byte	0x04, 0x17
        /*000a*/ 	.short	(.L_665 - .L_664)
.L_664:
        /*000c*/ 	.word	0x00000000
        /*0010*/ 	.short	0x0000
        /*0012*/ 	.short	0x0000
        /*0014*/ 	.byte	0x00, 0xf0, 0x21, 0x02


	//----- nvinfo : EIATTR_SPARSE_MMA_MASK
	.align		4
.L_665:
        /*0018*/ 	.byte	0x03, 0x50
        /*001a*/ 	.short	0x0000


	//----- nvinfo : EIATTR_MAXREG_COUNT
	.align		4
        /*001c*/ 	.byte	0x03, 0x1b
        /*001e*/ 	.short	0x00ff


	//----- nvinfo : EIATTR_NUM_BARRIERS
	.align		4
        /*0020*/ 	.byte	0x02, 0x4c
        /*0022*/ 	.byte	0x01
	.zero		1


	//----- nvinfo : EIATTR_MERCURY_ISA_VERSION
	.align		4
        /*0024*/ 	.byte	0x03, 0x5f
        /*0026*/ 	.short	0x0101


	//----- nvinfo : EIATTR_COOP_GROUP_MASK_REGIDS
	.align		4
        /*0028*/ 	.byte	0x04, 0x29
        /*002a*/ 	.short	(.L_667 - .L_666)


	//   ....[0]....
.L_666:
        /*002c*/ 	.word	0xffffffff


	//   ....[1]....
        /*0030*/ 	.word	0xffffffff


	//   ....[2]....
        /*0034*/ 	.word	0xffffffff


	//   ....[3]....
        /*0038*/ 	.word	0xffffffff


	//   ....[4]....
        /*003c*/ 	.word	0xffffffff


	//   ....[5]....
        /*0040*/ 	.word	0xffffffff


	//   ....[6]....
        /*0044*/ 	.word	0xffffffff


	//   ....[7]....
        /*0048*/ 	.word	0xffffffff


	//   ....[8]....
        /*004c*/ 	.word	0xffffffff


	//   ....[9]....
        /*0050*/ 	.word	0xffffffff


	//   ....[10]....
        /*0054*/ 	.word	0xffffffff


	//   ....[11]....
        /*0058*/ 	.word	0xffffffff


	//   ....[12]....
        /*005c*/ 	.word	0xffffffff


	//   ....[13]....
        /*0060*/ 	.word	0xffffffff


	//   ....[14]....
        /*0064*/ 	.word	0xffffffff


	//   ....[15]....
        /*0068*/ 	.word	0xffffffff


	//   ....[16]....
        /*006c*/ 	.word	0xffffffff


	//   ....[17]....
        /*0070*/ 	.word	0xffffffff


	//   ....[18]....
        /*0074*/ 	.word	0xffffffff


	//   ....[19]....
        /*0078*/ 	.word	0xffffffff


	//   ....[20]....
        /*007c*/ 	.word	0xffffffff


	//   ....[21]....
        /*0080*/ 	.word	0xffffffff


	//   ....[22]....
        /*0084*/ 	.word	0x05000004


	//   ....[23]....
        /*0088*/ 	.word	0x05000004


	//----- nvinfo : EIATTR_COOP_GROUP_INSTR_OFFSETS
	.align		4
.L_667:
        /*008c*/ 	.byte	0x04, 0x28
        /*008e*/ 	.short	(.L_669 - .L_668)


	//   ....[0]....
.L_668:
        /*0090*/ 	.word	0x00004950


	//   ....[1]....
        /*0094*/ 	.word	0x000049b0


	//   ....[2]....
        /*0098*/ 	.word	0x00004a60


	//   ....[3]....
        /*009c*/ 	.word	0x00004a90


	//   ....[4]....
        /*00a0*/ 	.word	0x00004ab0


	//   ....[5]....
        /*00a4*/ 	.word	0x00004b80


	//   ....[6]....
        /*00a8*/ 	.word	0x00004c20


	//   ....[7]....
        /*00ac*/ 	.word	0x00004c80


	//   ....[8]....
        /*00b0*/ 	.word	0x00004cd0


	//   ....[9]....
        /*00b4*/ 	.word	0x00004d30


	//   ....[10]....
        /*00b8*/ 	.word	0x00005750


	//   ....[11]....
        /*00bc*/ 	.word	0x00005790


	//   ....[12]....
        /*00c0*/ 	.word	0x000057b0


	//   ....[13]....
        /*00c4*/ 	.word	0x000057d0


	//   ....[14]....
        /*00c8*/ 	.word	0x000057f0


	//   ....[15]....
        /*00cc*/ 	.word	0x00008d30


	//   ....[16]....
        /*00d0*/ 	.word	0x00008da0


	//   ....[17]....
        /*00d4*/ 	.word	0x00008de0


	//   ....[18]....
        /*00d8*/ 	.word	0x00008e20


	//   ....[19]....
        /*00dc*/ 	.word	0x00008e40


	//   ....[20]....
        /*00e0*/ 	.word	0x00008f40


	//   ....[21]....
        /*00e4*/ 	.word	0x00008f60


	//   ....[22]....
        /*00e8*/ 	.word	0x000091b0


	//   ....[23]....
        /*00ec*/ 	.word	0x00009220


	//----- nvinfo : EIATTR_VRC_CTA_INIT_COUNT
	.align		4
.L_669:
        /*00f0*/ 	.byte	0x02, 0x4a
	.zero		1
	.zero		1


	//----- nvinfo : EIATTR_EXIT_INSTR_OFFSETS
	.align		4
        /*00f4*/ 	.byte	0x04, 0x1c
        /*00f6*/ 	.short	(.L_671 - .L_670)


	//   ....[0]....
.L_670:
        /*00f8*/ 	.word	0x00008ff0


	//   ....[1]....
        /*00fc*/ 	.word	0x00009040


	//   ....[2]....
        /*0100*/ 	.word	0x00009160


	//----- nvinfo : EIATTR_MAX_THREADS
	.align		4
.L_671:
        /*0104*/ 	.byte	0x04, 0x05
        /*0106*/ 	.short	(.L_673 - .L_672)
.L_672:
        /*0108*/ 	.word	0x00000080
        /*010c*/ 	.word	0x00000001
        /*0110*/ 	.word	0x00000001


	//----- nvinfo : EIATTR_CRS_STACK_SIZE
	.align		4
.L_673:
        /*0114*/ 	.byte	0x04, 0x1e
        /*0116*/ 	.short	(.L_675 - .L_674)
.L_674:
        /*0118*/ 	.word	0x00000000


	//----- nvinfo : EIATTR_CBANK_PARAM_SIZE
	.align		4
.L_675:
        /*011c*/ 	.byte	0x03, 0x19
        /*011e*/ 	.short	0x0088


	//----- nvinfo : EIATTR_PARAM_CBANK
	.align		4
        /*0120*/ 	.byte	0x04, 0x0a
        /*0122*/ 	.short	(.L_677 - .L_676)
	.align		4
.L_676:
        /*0124*/ 	.word	index@(.nv.constant0._ZN18transformer_engine13normalization26rmsnorm_fwd_general_kernelINS0_13Kernel_traitsI6__halfS3_S3_fjLj8192ELj1ELj1ELj4ELj16ENS0_18Kernel_traits_baseILj8192ES3_S3_S3_fjLj128EEEEEEEvNS0_19ForwardKernelParamsE)
        /*0128*/ 	.short	0x0380
        /*012a*/ 	.short	0x0088


	//----- nvinfo : EIATTR_SW_WAR
	.align		4
.L_677:
        /*012c*/ 	.byte	0x04, 0x36
        /*012e*/ 	.short	(.L_679 - .L_678)
.L_678:
        /*0130*/ 	.word	0x00000008
.L_679:


//--------------------- .nv.info._ZN18transformer_engine13normalization26rmsnorm_fwd_general_kernelINS0_13Kernel_traitsIffffjLj8192ELj1ELj1ELj4ELj16ENS0_18Kernel_traits_baseILj8192EffffjLj128EEEEEEEvNS0_19ForwardKernelParamsE --------------------------
	.section	.nv.info._ZN18transformer_engine13normalization26rmsnorm_fwd_general_kernelINS0_13Kernel_traitsIffffjLj8192ELj1ELj1ELj4ELj16ENS0_18Kernel_traits_baseILj8192EffffjLj128EEEEEEEvNS0_19ForwardKernelParamsE,"",@"SHT_CUDA_INFO"
	.sectionflags	@""
	.align	4


	//----- nvinfo : EIATTR_CUDA_API_VERSION
	.align		4
        /*0000*/ 	.byte	0x04, 0x37
        /*0002*/ 	.short	(.L_681 - .L_680)
.L_680:
        /*0004*/ 	.word	0x00000082


	//----- nvinfo : EIATTR_KPARAM_INFO
	.align		4
.L_681:
        /*0008*/ 	.byte	0x04, 0x17
        /*000a*/ 	.short	(.L_683 - .L_682)
.L_682:
        /*000c*/ 	.word	0x00000000
        /*0010*/ 	.short	0x0000
        /*0012*/ 	.short	0x0000
        /*0014*/ 	.byte	0x00, 0xf0, 0x21, 0x02


	//----- nvinfo : EIATTR_SPARSE_MMA_MASK
	.align		4
.L_683:
        /*0018*/ 	.byte	0x03, 0x50
        /*001a*/ 	.short	0x0000


	//----- nvinfo : EIATTR_MAXREG_COUNT
	.align		4
        /*001c*/ 	.byte	0x03, 0x1b
        /*001e*/ 	.short	0x00ff


	//----- nvinfo : EIATTR_NUM_BARRIERS
	.align		4
        /*0020*/ 	.byte	0x02, 0x4c
        /*0022*/ 	.byte	0x01
	.zero		1


	//----- nvinfo : EIATTR_MERCURY_ISA_VERSION
	.align		4
        /*0024*/ 	.byte	0x03, 0x5f
        /*0026*/ 	.short	0x0101


	//----- nvinfo : EIATTR_COOP_GROUP_MASK_REGIDS
	.align		4
        /*0028*/ 	.byte	0x04, 0x29
        /*002a*/ 	.short	(.L_685 - .L_684)


	//   ....[0]....
.L_684:
        /*002c*/ 	.word	0xffffffff


	//   ....[1]....
        /*0030*/ 	.word	0xffffffff


	//   ....[2]....
        /*0034*/ 	.word	0xffffffff


	//   ....[3]....
        /*0038*/ 	.word	0xffffffff


	//   ....[4]....
        /*003c*/ 	.word	0xffffffff


	//   ....[5]....
        /*0040*/ 	.word	0xffffffff


	//   ....[6]....
        /*0044*/ 	.word	0xffffffff


	//   ....[7]....
        /*0048*/ 	.word	0xffffffff


	//   ....[8]....
        /*004c*/ 	.word	0xffffffff


	//   ....[9]....
        /*0050*/ 	.word	0xffffffff


	//   ....[10]....
        /*0054*/ 	.word	0xffffffff


	//   ....[11]....
        /*0058*/ 	.word	0xffffffff


	//   ....[12]....
        /*005c*/ 	.word	0xffffffff


	//   ....[13]....
        /*0060*/ 	.word	0xffffffff


	//   ....[14]....
        /*0064*/ 	.word	0xffffffff


	//   ....[15]....
        /*0068*/ 	.word	0xffffffff


	//   ....[16]....
        /*006c*/ 	.word	0xffffffff


	//   ....[17]....
        /*0070*/ 	.word	0xffffffff


	//   ....[18]....
        /*0074*/ 	.word	0xffffffff


	//   ....[19]....
        /*0078*/ 	.word	0xffffffff


	//   ....[20]....
        /*007c*/ 	.word	0xffffffff


	//   ....[21]....
        /*0080*/ 	.word	0xffffffff


	//   ....[22]....
        /*0084*/ 	.word	0x05000004


	//   ....[23]....
        /*0088*/ 	.word	0x05000004


	//----- nvinfo : EIATTR_COOP_GROUP_INSTR_OFFSETS
	.align		4
.L_685:
        /*008c*/ 	.byte	0x04, 0x28
        /*008e*/ 	.short	(.L_687 - .L_686)


	//   ....[0]....
.L_686:
        /*0090*/ 	.word	0x000045d0


	//   ....[1]....
        /*0094*/ 	.word	0x00004630


	//   ....[2]....
        /*0098*/ 	.word	0x000046e0


	//   ....[3]....
        /*009c*/ 	.word	0x00004710


	//   ....[4]....
        /*00a0*/ 	.word	0x00004730


	//   ....[5]....
        /*00a4*/ 	.word	0x00004800


	//   ....[6]....
        /*00a8*/ 	.word	0x000048b0


	//   ....[7]....
        /*00ac*/ 	.word	0x00004900


	//   ....[8]....
        /*00b0*/ 	.word	0x00004950


	//   ....[9]....
        /*00b4*/ 	.word	0x000049a0


	//   ....[10]....
        /*00b8*/ 	.word	0x000053d0


	//   ....[11]....
        /*00bc*/ 	.word	0x00005410


	//   ....[12]....
        /*00c0*/ 	.word	0x00005430


	//   ....[13]....
        /*00c4*/ 	.word	0x00005450


	//   ....[14]....
        /*00c8*/ 	.word	0x00005470


	//   ....[15]....
        /*00cc*/ 	.word	0x00008d10


	//   ....[16]....
        /*00d0*/ 	.word	0x00008d80


	//   ....[17]....
        /*00d4*/ 	.word	0x00008dc0


	//   ....[18]....
        /*00d8*/ 	.word	0x00008e00


	//   ....[19]....
        /*00dc*/ 	.word	0x00008e20


	//   ....[20]....
        /*00e0*/ 	.word	0x00008f20


	//   ....[21]....
        /*00e4*/ 	.word	0x00008f40


	//   ....[22]....
        /*00e8*/ 	.word	0x00009170


	//   ....[23]....
        /*00ec*/ 	.word	0x000091e0


	//----- nvinfo : EIATTR_VRC_CTA_INIT_COUNT
	.align		4
.L_687:
        /*00f0*/ 	.byte	0x02, 0x4a
	.zero		1
	.zero		1


	//----- nvinfo : EIATTR_EXIT_INSTR_OFFSETS
	.align		4
        /*00f4*/ 	.byte	0x04, 0x1c
        /*00f6*/ 	.short	(.L_689 - .L_688)


	//   ....[0]....
.L_688:
        /*00f8*/ 	.word	0x00008fd0


	//   ....[1]....
        /*00fc*/ 	.word	0x00009020


	//   ....[2]....
        /*0100*/ 	.word	0x00009120


	//----- nvinfo : EIATTR_MAX_THREADS
	.align		4
.L_689:
        /*0104*/ 	.byte	0x04, 0x05
        /*0106*/ 	.short	(.L_691 - .L_690)
.L_690:
        /*0108*/ 	.word	0x00000080
        /*010c*/ 	.word	0x00000001
        /*0110*/ 	.word	0x00000001


	//----- nvinfo : EIATTR_CRS_STACK_SIZE
	.align		4
.L_691:
        /*0114*/ 	.byte	0x04, 0x1e
        /*0116*/ 	.short	(.L_693 - .L_692)
.L_692:
        /*0118*/ 	.word	0x00000000


	//----- nvinfo : EIATTR_CBANK_PARAM_SIZE
	.align		4
.L_693:
        /*011c*/ 	.byte	0x03, 0x19
        /*011e*/ 	.short	0x0088


	//----- nvinfo : EIATTR_PARAM_CBANK
	.align		4
        /*0120*/ 	.byte	0x04, 0x0a
        /*0122*/ 	.short	(.L_695 - .L_694)
	.align		4
.L_694:
        /*0124*/ 	.word	index@(.nv.constant0._ZN18transformer_engine13normalization26rmsnorm_fwd_general_kernelINS0_13Kernel_traitsIffffjLj8192ELj1ELj1ELj4ELj16ENS0_18Kernel_traits_baseILj8192EffffjLj128EEEEEEEvNS0_19ForwardKernelParamsE)
        /*0128*/ 	.short	0x0380
        /*012a*/ 	.short	0x0088


	//----- nvinfo : EIATTR_SW_WAR
	.align		4
.L_695:
        /*012c*/ 	.byte	0x04, 0x36
        /*012e*/ 	.short	(.L_697 - .L_696)
.L_696:
        /*0130*/ 	.word	0x00000008
.L_697:


//--------------------- .nv.info._ZN18transformer_engine13normalization26rmsnorm_fwd_general_kernelINS0_13Kernel_traitsIff13__nv_bfloat16fjLj2048ELj1ELj4ELj1ELj16ENS0_18Kernel_traits_baseILj2048EffS3_fjLj128EEEEEEEvNS0_19ForwardKernelParamsE --------------------------
	.section	.nv.info._ZN18transformer_engine13normalization26rmsnorm_fwd_general_kernelINS0_13Kernel_traitsIff13__nv_bfloat16fjLj2048ELj1ELj4ELj1ELj16ENS0_18Kernel_traits_baseILj2048EffS3_fjLj128EEEEEEEvNS0_19ForwardKernelParamsE,"",@"SHT_CUDA_INFO"
	.sectionflags	@""
	.align	4


	//----- nvinfo : EIATTR_CUDA_API_VERSION
	.align		4
        /*0000*/ 	.byte	0x04, 0x37
        /*0002*/ 	.short	(.L_699 - .L_698)
.L_698:
        /*0004*/ 	.word	0x00000082


	//----- nvinfo : EIATTR_KPARAM_INFO
	.align		4
.L_699:
        /*0008*/ 	.byte	0x04, 0x17
        /*000a*/ 	.short	(.L_701 - .L_700)
.L_700:
        /*000c*/ 	.word	0x00000000
        /*0010*/ 	.short	0x0000
        /*0012*/ 	.short	0x0000
        /*0014*/ 	.byte	0x00, 0xf0, 0x21, 0x02


	//----- nvinfo : EIATTR_SPARSE_MMA_MASK
	.align		4
.L_701:
        /*0018*/ 	.byte	0x03, 0x50
        /*001a*/ 	.short	0x0000


	//----- nvinfo : EIATTR_MAXREG_COUNT
	.align		4
        /*001c*/ 	.byte	0x03, 0x1b
        /*001e*/ 	.short	0x00ff


	//----- nvinfo : EIATTR_NUM_BARRIERS
	.align		4
        /*0020*/ 	.byte	0x02, 0x4c
        /*0022*/ 	.byte	0x01
	.zero		1


	//----- nvinfo : EIATTR_MERCURY_ISA_VERSION
	.align		4
        /*0024*/ 	.byte	0x03, 0x5f
        /*0026*/ 	.short	0x0101


	//----- nvinfo : EIATTR_COOP_GROUP_MASK_REGIDS
	.align		4
        /*0028*/ 	.byte	0x04, 0x29
        /*002a*/ 	.short	(.L_703 - .L_702)


	//   ....[0]....
.L_702:
        /*002c*/ 	.word	0xffffffff


	//   ....[1]....
        /*0030*/ 	.word	0xffffffff


	//   ....[2]....
        /*0034*/ 	.word	0xffffffff


	//   ....[3]....
        /*0038*/ 	.word	0xffffffff


	//   ....[4]....
        /*003c*/ 	.word	0xffffffff


	//   ....[5]....
        /*0040*/ 	.word	0xffffffff


	//   ....[6]....
        /*0044*/ 	.word	0xffffffff


	//   ....[7]....
        /*0048*/ 	.word	0xffffffff


	//   ....[8]....
        /*004c*/ 	.word	0xffffffff


	//   ....[9]....
        /*0050*/ 	.word	0xffffffff


	//   ....[10]....
        /*0054*/ 	.word	0xffffffff


	//   ....[11]....
        /*0058*/ 	.word	0xffffffff


	//   ....[12]....
        /*005c*/ 	.word	0xffffffff


	//   ....[13]....
        /*0060*/ 	.word	0xffffffff


	//   ....[14]....
        /*0064*/ 	.word	0xffffffff


	//   ....[15]....
        /*0068*/ 	.word	0xffffffff


	//   ....[16]....
        /*006c*/ 	.word	0xffffffff


	//   ....[17]....
        /*0070*/ 	.word	0xffffffff


	//   ....[18]....
        /*0074*/ 	.word	0xffffffff


	//   ....[19]....
        /*0078*/ 	.word	0xffffffff


	//   ....[20]....
        /*007c*/ 	.word	0xffffffff


	//   ....[21]....
        /*0080*/ 	.word	0xffffffff


	//   ....[22]....
        /*0084*/ 	.word	0x05000004


	//   ....[23]....
        /*0088*/ 	.word	0x05000004


	//----- nvinfo : EIATTR_COOP_GROUP_INSTR_OFFSETS
	.align		4
.L_703:
        /*008c*/ 	.byte	0x04, 0x28
        /*008e*/ 	.short	(.L_705 - .L_704)


	//   ....[0]....
.L_704:
        /*0090*/ 	.word	0x000045d0


	//   ....[1]....
        /*0094*/ 	.word	0x000045f0


	//   ....[2]....
        /*0098*/ 	.word	0x00004610


	//   ....[3]....
        /*009c*/ 	.word	0x00004630


	//   ....[4]....
        /*00a0*/ 	.word	0x00004650


	//   ....[5]....
        /*00a4*/ 	.word	0x00004680


	//   ....[6]....
        /*00a8*/ 	.word	0x00004710


	//   ....[7]....
        /*00ac*/ 	.word	0x00004750


	//   ....[8]....
        /*00b0*/ 	.word	0x00004790


	//   ....[9]....
        /*00b4*/ 	.word	0x000047c0


	//   ....[10]....
        /*00b8*/ 	.word	0x000050c0


	//   ....[11]....
        /*00bc*/ 	.word	0x00005100


	//   ....[12]....
        /*00c0*/ 	.word	0x00005120


	//   ....[13]....
        /*00c4*/ 	.word	0x00005140


	//   ....[14]....
        /*00c8*/ 	.word	0x00005160


	//   ....[15]....
        /*00cc*/ 	.word	0x00009210


	//   ....[16]....
        /*00d0*/ 	.word	0x00009290


	//   ....[17]....
        /*00d4*/ 	.word	0x000092d0


	//   ....[18]....
        /*00d8*/ 	.word	0x000092f0


	//   ....[19]....
        /*00dc*/ 	.word	0x00009310


	//   ....[20]....
        /*00e0*/ 	.word	0x00009400


	//   ....[21]....
        /*00e4*/ 	.word	0x00009420


	//   ....[22]....
        /*00e8*/ 	.word	0x00009650


	//   ....[23]....
        /*00ec*/ 	.word	0x000096c0


	//----- nvinfo : EIATTR_VRC_CTA_INIT_COUNT
	.align		4
.L_705:
        /*00f0*/ 	.byte	0x02, 0x4a
	.zero		1
	.zero		1


	//----- nvinfo : EIATTR_EXIT_INSTR_OFFSETS
	.align		4
        /*00f4*/ 	.byte	0x04, 0x1c
        /*00f6*/ 	.short	(.L_707 - .L_706)


	//   ....[0]....
.L_706:
        /*00f8*/ 	.word	0x000094b0


	//   ....[1]....
        /*00fc*/ 	.word	0x00009500


	//   ....[2]....
        /*0100*/ 	.word	0x00009600


	//----- nvinfo : EIATTR_MAX_THREADS
	.align		4
.L_707:
        /*0104*/ 	.byte	0x04, 0x05
        /*0106*/ 	.short	(.L_709 - .L_708)
.L_708:
        /*0108*/ 	.word	0x00000080
        /*010c*/ 	.word	0x00000001
        /*0110*/ 	.word	0x00000001


	//----- nvinfo : EIATTR_CRS_STACK_SIZE
	.align		4
.L_709:
        /*0114*/ 	.byte	0x04, 0x1e
        /*0116*/ 	.short	(.L_711 - .L_710)
.L_710:
        /*0118*/ 	.word	0x00000000


	//----- nvinfo : EIATTR_CBANK_PARAM_SIZE
	.align		4
.L_711:
        /*011c*/ 	.byte	0x03, 0x19
        /*011e*/ 	.short	0x0088


	//----- nvinfo : EIATTR_PARAM_CBANK
	.align		4
        /*0120*/ 	.byte	0x04, 0x0a
        /*0122*/ 	.short	(.L_713 - .L_712)
	.align		4
.L_712:
        /*0124*/ 	.word	index@(.nv.constant0._ZN18transformer_engine13normalization26rmsnorm_fwd_general_kernelINS0_13Kernel_traitsIff13__nv_bfloat16fjLj2048ELj1ELj4ELj1ELj16ENS0_18Kernel_traits_baseILj2048EffS3_fjLj128EEEEEEEvNS0_19ForwardKernelParamsE)
        /*0128*/ 	.short	0x0380
        /*012a*/ 	.short	0x0088


	//----- nvinfo : EIATTR_SW_WAR
	.align		4
.L_713:
        /*012c*/ 	.byte	0x04, 0x36
        /*012e*/ 	.short	(.L_715 - .L_714)
.L_714:
        /*0130*/ 	.word	0x00000008
.L_715:


//--------------------- .nv.info._ZN18transformer_engine13normalization26rmsnorm_fwd_general_kernelINS0_13Kernel_traitsI13__nv_bfloat16S3_S3_fjLj2048ELj1ELj4ELj1ELj16ENS0_18Kernel_traits_baseILj2048ES3_S3_S3_fjLj128EEEEEEEvNS0_19ForwardKernelParamsE --------------------------
	.section	.nv.info._ZN18transformer_engine13normalization26rmsnorm_fwd_general_kernelINS0_13Kernel_traitsI13__nv_bfloat16S3_S3_fjLj2048ELj1ELj4ELj1ELj16ENS0_18Kernel_traits_baseILj2048ES3_S3_S3_fjLj128EEEEEEEvNS0_19ForwardKernelParamsE,"",@"SHT_CUDA_INFO"
	.sectionflags	@""
	.align	4


	//----- nvinfo : EIATTR_CUDA_API_VERSION
	.align		4
        /*0000*/ 	.byte	0x04, 0x37
        /*0002*/ 	.short	(.L_717 - .L_716)
.L_716:
        /*0004*/ 	.word	0x00000082


	//----- nvinfo : EIATTR_KPARAM_INFO
	.align		4
.L_717:
        /*0008*/ 	.byte	0x04, 0x17
        /*000a*/ 	.short	(.L_719 - .L_718)
.L_718:
        /*000c*/ 	.word	0x00000000
        /*0010*/ 	.short	0x0000
        /*0012*/ 	.short	0x0000
        /*0014*/ 	.byte	0x00, 0xf0, 0x21, 0x02


	//----- nvinfo : EIATTR_SPARSE_MMA_MASK
	.align		4
.L_719:
        /*0018*/ 	.byte	0x03, 0x50
        /*001a*/ 	.short	0x0000


	//----- nvinfo : EIATTR_MAXREG_COUNT
	.align		4
        /*001c*/ 	.byte	0x03, 0x1b
        /*001e*/ 	.short	0x00ff


	//----- nvinfo : EIATTR_NUM_BARRIERS
	.align		4
        /*0020*/ 	.byte	0x02, 0x4c
        /*0022*/ 	.byte	0x01
	.zero		1


	//----- nvinfo : EIATTR_MERCURY_ISA_VERSION
	.align		4
        /*0024*/ 	.byte	0x03, 0x5f
        /*0026*/ 	.short	0x0101


	//----- nvinfo : EIATTR_COOP_GROUP_MASK_REGIDS
	.align		4
        /*0028*/ 	.byte	0x04, 0x29
        /*002a*/ 	.short	(.L_721 - .L_720)


	//   ....[0]....
.L_720:
        /*002c*/ 	.word	0xffffffff


	//   ....[1]....
        /*0030*/ 	.word	0xffffffff


	//   ....[2]....
        /*0034*/ 	.word	0xffffffff


	//   ....[3]....
        /*0038*/ 	.word	0xffffffff


	//   ....[4]....
        /*003c*/ 	.word	0xffffffff


	//   ....[5]....
        /*0040*/ 	.word	0xffffffff


	//   ....[6]....
        /*0044*/ 	.word	0xffffffff


	//   ....[7]....
        /*0048*/ 	.word	0xffffffff


	//   ....[8]....
        /*004c*/ 	.word	0xffffffff


	//   ....[9]....
        /*0050*/ 	.word	0xffffffff


	//   ....[10]....
        /*0054*/ 	.word	0xffffffff


	//   ....[11]....
        /*0058*/ 	.word	0xffffffff


	//   ....[12]....
        /*005c*/ 	.word	0xffffffff


	//   ....[13]....
        /*0060*/ 	.word	0xffffffff


	//   ....[14]....
        /*0064*/ 	.word	0xffffffff


	//   ....[15]....
        /*0068*/ 	.word	0xffffffff


	//   ....[16]....
        /*006c*/ 	.word	0xffffffff


	//   ....[17]....
        /*0070*/ 	.word	0xffffffff


	//   ....[18]....
        /*0074*/ 	.word	0xffffffff


	//   ....[19]....
        /*0078*/ 	.word	0xffffffff


	//   ....[20]....
        /*007c*/ 	.word	0xffffffff


	//   ....[21]....
        /*0080*/ 	.word	0xffffffff


	//   ....[22]....
        /*0084*/ 	.word	0x05000004


	//   ....[23]....
        /*0088*/ 	.word	0x05000004


	//----- nvinfo : EIATTR_COOP_GROUP_INSTR_OFFSETS
	.align		4
.L_721:
        /*008c*/ 	.byte	0x04, 0x28
        /*008e*/ 	.short	(.L_723 - .L_722)


	//   ....[0]....
.L_722:
        /*0090*/ 	.word	0x00004d60


	//   ....[1]....
        /*0094*/ 	.word	0x00004d80


	//   ....[2]....
        /*0098*/ 	.word	0x00004da0


	//   ....[3]....
        /*009c*/ 	.word	0x00004dc0


	//   ....[4]....
        /*00a0*/ 	.word	0x00004de0


	//   ....[5]....
        /*00a4*/ 	.word	0x00004e10


	//   ....[6]....
        /*00a8*/ 	.word	0x00004eb0


	//   ....[7]....
        /*00ac*/ 	.word	0x00004ee0


	//   ....[8]....
        /*00b0*/ 	.word	0x00004f20


	//   ....[9]....
        /*00b4*/ 	.word	0x00004f50


	//   ....[10]....
        /*00b8*/ 	.word	0x00005850


	//   ....[11]....
        /*00bc*/ 	.word	0x00005890


	//   ....[12]....
        /*00c0*/ 	.word	0x000058b0


	//   ....[13]....
        /*00c4*/ 	.word	0x000058d0


	//   ....[14]....
        /*00c8*/ 	.word	0x000058f0


	//   ....[15]....
        /*00cc*/ 	.word	0x00008de0


	//   ....[16]....
        /*00d0*/ 	.word	0x00008e60


	//   ....[17]....
        /*00d4*/ 	.word	0x00008e90


	//   ....[18]....
        /*00d8*/ 	.word	0x00008ec0


	//   ....[19]....
        /*00dc*/ 	.word	0x00008ee0


	//   ....[20]....
        /*00e0*/ 	.word	0x00008fd0


	//   ....[21]....
        /*00e4*/ 	.word	0x00008ff0


	//   ....[22]....
        /*00e8*/ 	.word	0x00009240


	//   ....[23]....
        /*00ec*/ 	.word	0x000092b0


	//----- nvinfo : EIATTR_VRC_CTA_INIT_COUNT
	.align		4
.L_723:
        /*00f0*/ 	.byte	0x02, 0x4a
	.zero		1
	.zero		1


	//----- nvinfo : EIATTR_EXIT_INSTR_OFFSETS
	.align		4
        /*00f4*/ 	.byte	0x04, 0x1c
        /*00f6*/ 	.short	(.L_725 - .L_724)


	//   ....[0]....
.L_724:
        /*00f8*/ 	.word	0x00009080


	//   ....[1]....
        /*00fc*/ 	.word	0x000090d0


	//   ....[2]....
        /*0100*/ 	.word	0x000091f0


	//----- nvinfo : EIATTR_MAX_THREADS
	.align		4
.L_725:
        /*0104*/ 	.byte	0x04, 0x05
        /*0106*/ 	.short	(.L_727 - .L_726)
.L_726:
        /*0108*/ 	.word	0x00000080
        /*010c*/ 	.word	0x00000001
        /*0110*/ 	.word	0x00000001


	//----- nvinfo : EIATTR_CRS_STACK_SIZE
	.align		4
.L_727:
        /*0114*/ 	.byte	0x04, 0x1e
        /*0116*/ 	.short	(.L_729 - .L_728)
.L_728:
        /*0118*/ 	.word	0x00000000


	//----- nvinfo : EIATTR_CBANK_PARAM_SIZE
	.align		4
.L_729:
        /*011c*/ 	.byte	0x03, 0x19
        /*011e*/ 	.short	0x0088


	//----- nvinfo : EIATTR_PARAM_CBANK
	.align		4
        /*0120*/ 	.byte	0x04, 0x0a
        /*0122*/ 	.short	(.L_731 - .L_730)
	.align		4
.L_730:
        /*0124*/ 	.word	index@(.nv.constant0._ZN18transformer_engine13normalization26rmsnorm_fwd_general_kernelINS0_13Kernel_traitsI13__nv_bfloat16S3_S3_fjLj2048ELj1ELj4ELj1ELj16ENS0_18Kernel_traits_baseILj2048ES3_S3_S3_fjLj128EEEEEEEvNS0_19ForwardKernelParamsE)
        /*0128*/ 	.short	0x0380
        /*012a*/ 	.short	0x0088


	//----- nvinfo : EIATTR_SW_WAR
	.align		4
.L_731:
        /*012c*/ 	.byte	0x04, 0x36
        /*012e*/ 	.short	(.L_733 - .L_732)
.L_732:
        /*0130*/ 	.word	0x00000008
.L_733:


//--------------------- .nv.info._ZN18transformer_engine13normalization26rmsnorm_fwd_general_kernelINS0_13Kernel_traitsIff6__halffjLj2048ELj1ELj4ELj1ELj16ENS0_18Kernel_traits_baseILj2048EffS3_fjLj128EEEEEEEvNS0_19ForwardKernelParamsE --------------------------
	.section	.nv.info._ZN18transformer_engine13normalization26rmsnorm_fwd_general_kernelINS0_13Kernel_traitsIff6__halffjLj2048ELj1ELj4ELj1ELj16ENS0_18Kernel_traits_baseILj2048EffS3_fjLj128EEEEEEEvNS0_19ForwardKernelParamsE,"",@"SHT_CUDA_INFO"
	.sectionflags	@""
	.align	4


	//----- nvinfo : EIATTR_CUDA_API_VERSION
	.align		4
        /*0000*/ 	.byte	0x04, 0x37
        /*0002*/ 	.short	(.L_735 - .L_734)
.L_734:
        /*0004*/ 	.word	0x00000082


	//----- nvinfo : EIATTR_KPARAM_INFO
	.align		4
.L_735:
        /*0008*/ 	.byte	0x04, 0x17
        /*000a*/ 	.short	(.L_737 - .L_736)
.L_736:
        /*000c*/ 	.word	0x00000000
        /*0010*/ 	.short	0x0000
        /*0012*/ 	.short	0x0000
        /*0014*/ 	.byte	0x00, 0xf0, 0x21, 0x02


	//----- nvinfo : EIATTR_SPARSE_MMA_MASK
	.align		4
.L_737:
        /*0018*/ 	.byte	0x03, 0x50
        /*001a*/ 	.short	0x0000


	//----- nvinfo : EIATTR_MAXREG_COUNT
	.align		4
        /*001c*/ 	.byte	0x03, 0x1b
        /*001e*/ 	.short	0x00ff


	//----- nvinfo : EIATTR_NUM_BARRIERS
	.align		4
        /*0020*/ 	.byte	0x02, 0x4c
        /*0022*/ 	.byte	0x01
	.zero		1


	//----- nvinfo : EIATTR_MERCURY_ISA_VERSION
	.align		4
        /*0024*/ 	.byte	0x03, 0x5f
        /*0026*/ 	.short	0x0101


	//----- nvinfo : EIATTR_COOP_GROUP_MASK_REGIDS
	.align		4
        /*0028*/ 	.byte	0x04, 0x29
        /*002a*/ 	.short	(.L_739 - .L_738)


	//   ....[0]....
.L_738:
        /*002c*/ 	.word	0xffffffff


	//   ....[1]....
        /*0030*/ 	.word	0xffffffff


	//   ....[2]....
        /*0034*/ 	.word	0xffffffff


	//   ....[3]....
        /*0038*/ 	.word	0xffffffff


	//   ....[4]....
        /*003c*/ 	.word	0xffffffff


	//   ....[5]....
        /*0040*/ 	.word	0xffffffff


	//   ....[6]....
        /*0044*/ 	.word	0xffffffff


	//   ....[7]....
        /*0048*/ 	.word	0xffffffff


	//   ....[8]....
        /*004c*/ 	.word	0xffffffff


	//   ....[9]....
        /*0050*/ 	.word	0xffffffff


	//   ....[10]....
        /*0054*/ 	.word	0xffffffff


	//   ....[11]....
        /*0058*/ 	.word	0xffffffff


	//   ....[12]....
        /*005c*/ 	.word	0xffffffff


	//   ....[13]....
        /*0060*/ 	.word	0xffffffff


	//   ....[14]....
        /*0064*/ 	.word	0xffffffff


	//   ....[15]....
        /*0068*/ 	.word	0xffffffff


	//   ....[16]....
        /*006c*/ 	.word	0xffffffff


	//   ....[17]....
        /*0070*/ 	.word	0xffffffff


	//   ....[18]....
        /*0074*/ 	.word	0xffffffff


	//   ....[19]....
        /*0078*/ 	.word	0xffffffff


	//   ....[20]....
        /*007c*/ 	.word	0xffffffff


	//   ....[21]....
        /*0080*/ 	.word	0xffffffff


	//   ....[22]....
        /*0084*/ 	.word	0x05000004


	//   ....[23]....
        /*0088*/ 	.word	0x05000004


	//----- nvinfo : EIATTR_COOP_GROUP_INSTR_OFFSETS
	.align		4
.L_739:
        /*008c*/ 	.byte	0x04, 0x28
        /*008e*/ 	.short	(.L_741 - .L_740)


	//   ....[0]....
.L_740:
        /*0090*/ 	.word	0x000045d0


	//   ....[1]....
        /*0094*/ 	.word	0x000045f0


	//   ....[2]....
        /*0098*/ 	.word	0x00004610


	//   ....[3]....
        /*009c*/ 	.word	0x00004630


	//   ....[4]....
        /*00a0*/ 	.word	0x00004650


	//   ....[5]....
        /*00a4*/ 	.word	0x00004680


	//   ....[6]....
        /*00a8*/ 	.word	0x00004710


	//   ....[7]....
        /*00ac*/ 	.word	0x00004750


	//   ....[8]....
        /*00b0*/ 	.word	0x00004790


	//   ....[9]....
        /*00b4*/ 	.word	0x000047c0


	//   ....[10]....
        /*00b8*/ 	.word	0x000050c0


	//   ....[11]....
        /*00bc*/ 	.word	0x00005100


	//   ....[12]....
        /*00c0*/ 	.word	0x00005120


	//   ....[13]....
        /*00c4*/ 	.word	0x00005140


	//   ....[14]....
        /*00c8*/ 	.word	0x00005160


	//   ....[15]....
        /*00cc*/ 	.word	0x00009210


	//   ....[16]....
        /*00d0*/ 	.word	0x00009290


	//   ....[17]....
        /*00d4*/ 	.word	0x000092d0


	//   ....[18]....
        /*00d8*/ 	.word	0x000092f0


	//   ....[19]....
        /*00dc*/ 	.word	0x00009310


	//   ....[20]....
        /*00e0*/ 	.word	0x00009400


	//   ....[21]....
        /*00e4*/ 	.word	0x00009420


	//   ....[22]....
        /*00e8*/ 	.word	0x00009650


	//   ....[23]....
        /*00ec*/ 	.word	0x000096c0


	//----- nvinfo : EIATTR_VRC_CTA_INIT_COUNT
	.align		4
.L_741:
        /*00f0*/ 	.byte	0x02, 0x4a
	.zero		1
	.zero		1


	//----- nvinfo : EIATTR_EXIT_INSTR_OFFSETS
	.align		4
        /*00f4*/ 	.byte	0x04, 0x1c
        /*00f6*/ 	.short	(.L_743 - .L_742)


	//   ....[0]....
.L_742:
        /*00f8*/ 	.word	0x000094b0


	//   ....[1]....
        /*00fc*/ 	.word	0x00009500


	//   ....[2]....
        /*0100*/ 	.word	0x00009600


	//----- nvinfo : EIATTR_MAX_THREADS
	.align		4
.L_743:
        /*0104*/ 	.byte	0x04, 0x05
        /*0106*/ 	.short	(.L_745 - .L_744)
.L_744:
        /*0108*/ 	.word	0x00000080
        /*010c*/ 	.word	0x00000001
        /*0110*/ 	.word	0x00000001


	//----- nvinfo : EIATTR_CRS_STACK_SIZE
	.align		4
.L_745:
        /*0114*/ 	.byte	0x04, 0x1e
        /*0116*/ 	.short	(.L_747 - .L_746)
.L_746:
        /*0118*/ 	.word	0x00000000


	//----- nvinfo : EIATTR_CBANK_PARAM_SIZE
	.align		4
.L_747:
        /*011c*/ 	.byte	0x03, 0x19
        /*011e*/ 	.short	0x0088


	//----- nvinfo : EIATTR_PARAM_CBANK
	.align		4
        /*0120*/ 	.byte	0x04, 0x0a
        /*0122*/ 	.short	(.L_749 - .L_748)
	.align		4
.L_748:
        /*0124*/ 	.word	index@(.nv.constant0._ZN18transformer_engine13normalization26rmsnorm_fwd_general_kernelINS0_13Kernel_traitsIff6__halffjLj2048ELj1ELj4ELj1ELj16ENS0_18Kernel_traits_baseILj2048EffS3_fjLj128EEEEEEEvNS0_19ForwardKernelParamsE)
        /*0128*/ 	.short	0x0380
        /*012a*/ 	.short	0x0088


	//----- nvinfo : EIATTR_SW_WAR
	.align		4
.L_749:
        /*012c*/ 	.byte	0x04, 0x36
        /*012e*/ 	.short	(.L_751 - .L_750)
.L_750:
        /*0130*/ 	.word	0x00000008
.L_751:


//--------------------- .nv.info._ZN18transformer_engine13normalization26rmsnorm_fwd_general_kernelINS0_13Kernel_traitsI6__halfS3_S3_fjLj2048ELj1ELj4ELj1ELj16ENS0_18Kernel_traits_baseILj2048ES3_S3_S3_fjLj128EEEEEEEvNS0_19ForwardKernelParamsE --------------------------
	.section	.nv.info._ZN18transformer_engine13normalization26rmsnorm_fwd_general_kernelINS0_13Kernel_traitsI6__halfS3_S3_fjLj2048ELj1ELj4ELj1ELj16ENS0_18Kernel_traits_baseILj2048ES3_S3_S3_fjLj128EEEEEEEvNS0_19ForwardKernelParamsE,"",@"SHT_CUDA_INFO"
	.sectionflags	@""
	.align	4


	//----- nvinfo : EIATTR_CUDA_API_VERSION
	.align		4
        /*0000*/ 	.byte	0x04, 0x37
        /*0002*/ 	.short	(.L_753 - .L_752)
.L_752:
        /*0004*/ 	.word	0x00000082


	//----- nvinfo : EIATTR_KPARAM_INFO
	.align		4
.L_753:
        /*0008*/ 	.byte	0x04, 0x17
        /*000a*/ 	.short	(.L_755 - .L_754)
.L_754:
        /*000c*/ 	.word	0x00000000
        /*0010*/ 	.short	0x0000
        /*0012*/ 	.short	0x0000
        /*0014*/ 	.byte	0x00, 0xf0, 0x21, 0x02


	//----- nvinfo : EIATTR_SPARSE_MMA_MASK
	.align		4
.L_755:
        /*0018*/ 	.byte	0x03, 0x50
        /*001a*/ 	.short	0x0000


	//----- nvinfo : EIATTR_MAXREG_COUNT
	.align		4
        /*001c*/ 	.byte	0x03, 0x1b
        /*001e*/ 	.short	0x00ff


	//----- nvinfo : EIATTR_NUM_BARRIERS
	.align		4
        /*0020*/ 	.byte	0x02, 0x4c
        /*0022*/ 	.byte	0x01
	.zero		1


	//----- nvinfo : EIATTR_MERCURY_ISA_VERSION
	.align		4
        /*0024*/ 	.byte	0x03, 0x5f
        /*0026*/ 	.short	0x0101


	//----- nvinfo : EIATTR_COOP_GROUP_MASK_REGIDS
	.align		4
        /*0028*/ 	.byte	0x04, 0x29
        /*002a*/ 	.short	(.L_757 - .L_756)


	//   ....[0]....
.L_756:
        /*002c*/ 	.word	0xffffffff


	//   ....[1]....
        /*0030*/ 	.word	0xffffffff


	//   ....[2]....
        /*0034*/ 	.word	0xffffffff


	//   ....[3]....
        /*0038*/ 	.word	0xffffffff


	//   ....[4]....
        /*003c*/ 	.word	0xffffffff


	//   ....[5]....
        /*0040*/ 	.word	0xffffffff


	//   ....[6]....
        /*0044*/ 	.word	0xffffffff


	//   ....[7]....
        /*0048*/ 	.word	0xffffffff


	//   ....[8]....
        /*004c*/ 	.word	0xffffffff


	//   ....[9]....
        /*0050*/ 	.word	0xffffffff


	//   ....[10]....
        /*0054*/ 	.word	0xffffffff


	//   ....[11]....
        /*0058*/ 	.word	0xffffffff


	//   ....[12]....
        /*005c*/ 	.word	0xffffffff


	//   ....[13]....
        /*0060*/ 	.word	0xffffffff


	//   ....[14]....
        /*0064*/ 	.word	0xffffffff


	//   ....[15]....
        /*0068*/ 	.word	0xffffffff


	//   ....[16]....
        /*006c*/ 	.word	0xffffffff


	//   ....[17]....
        /*0070*/ 	.word	0xffffffff


	//   ....[18]....
        /*0074*/ 	.word	0xffffffff


	//   ....[19]....
        /*0078*/ 	.word	0xffffffff


	//   ....[20]....
        /*007c*/ 	.word	0xffffffff


	//   ....[21]....
        /*0080*/ 	.word	0xffffffff


	//   ....[22]....
        /*0084*/ 	.word	0x05000004


	//   ....[23]....
        /*0088*/ 	.word	0x05000004


	//----- nvinfo : EIATTR_COOP_GROUP_INSTR_OFFSETS
	.align		4
.L_757:
        /*008c*/ 	.byte	0x04, 0x28
        /*008e*/ 	.short	(.L_759 - .L_758)


	//   ....[0]....
.L_758:
        /*0090*/ 	.word	0x00004950


	//   ....[1]....
        /*0094*/ 	.word	0x00004970


	//   ....[2]....
        /*0098*/ 	.word	0x00004990


	//   ....[3]....
        /*009c*/ 	.word	0x000049b0


	//   ....[4]....
        /*00a0*/ 	.word	0x000049d0


	//   ....[5]....
        /*00a4*/ 	.word	0x00004a00


	//   ....[6]....
        /*00a8*/ 	.word	0x00004aa0


	//   ....[7]....
        /*00ac*/ 	.word	0x00004ad0


	//   ....[8]....
        /*00b0*/ 	.word	0x00004b10


	//   ....[9]....
        /*00b4*/ 	.word	0x00004b40


	//   ....[10]....
        /*00b8*/ 	.word	0x00005440


	//   ....[11]....
        /*00bc*/ 	.word	0x00005480


	//   ....[12]....
        /*00c0*/ 	.word	0x000054a0


	//   ....[13]....
        /*00c4*/ 	.word	0x000054c0


	//   ....[14]....
        /*00c8*/ 	.word	0x000054e0


	//   ....[15]....
        /*00cc*/ 	.word	0x000089d0


	//   ....[16]....
        /*00d0*/ 	.word	0x00008a50


	//   ....[17]....
        /*00d4*/ 	.word	0x00008a80


	//   ....[18]....
        /*00d8*/ 	.word	0x00008ab0


	//   ....[19]....
        /*00dc*/ 	.word	0x00008ad0


	//   ....[20]....
        /*00e0*/ 	.word	0x00008bc0


	//   ....[21]....
        /*00e4*/ 	.word	0x00008be0


	//   ....[22]....
        /*00e8*/ 	.word	0x00008e30


	//   ....[23]....
        /*00ec*/ 	.word	0x00008ea0


	//----- nvinfo : EIATTR_VRC_CTA_INIT_COUNT
	.align		4
.L_759:
        /*00f0*/ 	.byte	0x02, 0x4a
	.zero		1
	.zero		1


	//----- nvinfo : EIATTR_EXIT_INSTR_OFFSETS
	.align		4
        /*00f4*/ 	.byte	0x04, 0x1c
        /*00f6*/ 	.short	(.L_761 - .L_760)


	//   ....[0]....
.L_760:
        /*00f8*/ 	.word	0x00008c70


	//   ....[1]....
        /*00fc*/ 	.word	0x00008cc0


	//   ....[2]....
        /*0100*/ 	.word	0x00008de0


	//----- nvinfo : EIATTR_MAX_THREADS
	.align		4
.L_761:
        /*0104*/ 	.byte	0x04, 0x05
        /*0106*/ 	.short	(.L_763 - .L_762)
.L_762:
        /*0108*/ 	.word	0x00000080
        /*010c*/ 	.word	0x00000001
        /*0110*/ 	.word	0x00000001


	//----- nvinfo : EIATTR_CRS_STACK_SIZE
	.align		4
.L_763:
        /*0114*/ 	.byte	0x04, 0x1e
        /*0116*/ 	.short	(.L_765 - .L_764)
.L_764:
        /*0118*/ 	.word	0x00000000


	//----- nvinfo : EIATTR_CBANK_PARAM_SIZE
	.align		4
.L_765:
        /*011c*/ 	.byte	0x03, 0x19
        /*011e*/ 	.short	0x0088


	//----- nvinfo : EIATTR_PARAM_CBANK
	.align		4
        /*0120*/ 	.byte	0x04, 0x0a
        /*0122*/ 	.short	(.L_767 - .L_766)
	.align		4
.L_766:
        /*0124*/ 	.word	index@(.nv.constant0._ZN18transformer_engine13normalization26rmsnorm_fwd_general_kernelINS0_13Kernel_traitsI6__halfS3_S3_fjLj2048ELj1ELj4ELj1ELj16ENS0_18Kernel_traits_baseILj2048ES3_S3_S3_fjLj128EEEEEEEvNS0_19ForwardKernelParamsE)
        /*0128*/ 	.short	0x0380
        /*012a*/ 	.short	0x0088


	//----- nvinfo : EIATTR_SW_WAR
	.align		4
.L_767:
        /*012c*/ 	.byte	0x04, 0x36
        /*012e*/ 	.short	(.L_769 - .L_768)
.L_768:
        /*0130*/ 	.word	0x00000008
.L_769:


//--------------------- .nv.info._ZN18transformer_engine13normalization26rmsnorm_fwd_general_kernelINS0_13Kernel_traitsIffffjLj2048ELj1ELj4ELj1ELj16ENS0_18Kernel_traits_baseILj2048EffffjLj128EEEEEEEvNS0_19ForwardKernelParamsE --------------------------
	.section	.nv.info._ZN18transformer_engine13normalization26rmsnorm_fwd_general_kernelINS0_13Kernel_traitsIffffjLj2048ELj1ELj4ELj1ELj16ENS0_18Kernel_traits_baseILj2048EffffjLj128EEEEEEEvNS0_19ForwardKernelParamsE,"",@"SHT_CUDA_INFO"
	.sectionflags	@""
	.align	4


	//----- nvinfo : EIATTR_CUDA_API_VERSION
	.align		4
        /*0000*/ 	.byte	0x04, 0x37
        /*0002*/ 	.short	(.L_771 - .L_770)
.L_770:
        /*0004*/ 	.word	0x00000082


	//----- nvinfo : EIATTR_KPARAM_INFO
	.align		4
.L_771:
        /*0008*/ 	.byte	0x04, 0x17
        /*000a*/ 	.short	(.L_773 - .L_772)
.L_772:
        /*000c*/ 	.word	0x00000000
        /*0010*/ 	.short	0x0000
        /*0012*/ 	.short	0x0000
        /*0014*/ 	.byte	0x00, 0xf0, 0x21, 0x02


	//----- nvinfo : EIATTR_SPARSE_MMA_MASK
	.align		4
.L_773:
        /*0018*/ 	.byte	0x03, 0x50
        /*001a*/ 	.short	0x0000


	//----- nvinfo : EIATTR_MAXREG_COUNT
	.align		4
        /*001c*/ 	.byte	0x03, 0x1b
        /*001e*/ 	.short	0x00ff


	//----- nvinfo : EIATTR_NUM_BARRIERS
	.align		4
        /*0020*/ 	.byte	0x02, 0x4c
        /*0022*/ 	.byte	0x01
	.zero		1


	//----- nvinfo : EIATTR_MERCURY_ISA_VERSION
	.align		4
        /*0024*/ 	.byte	0x03, 0x5f
        /*0026*/ 	.short	0x0101


	//----- nvinfo : EIATTR_COOP_GROUP_MASK_REGIDS
	.align		4
        /*0028*/ 	.byte	0x04, 0x29
        /*002a*/ 	.short	(.L_775 - .L_774)


	//   ....[0]....
.L_774:
        /*002c*/ 	.word	0xffffffff


	//   ....[1]....
        /*0030*/ 	.word	0xffffffff


	//   ....[2]....
        /*0034*/ 	.word	0xffffffff


	//   ....[3]....
        /*0038*/ 	.word	0xffffffff


	//   ....[4]....
        /*003c*/ 	.word	0xffffffff


	//   ....[5]....
        /*0040*/ 	.word	0xffffffff


	//   ....[6]....
        /*0044*/ 	.word	0xffffffff


	//   ....[7]....
        /*0048*/ 	.word	0xffffffff


	//   ....[8]....
        /*004c*/ 	.word	0xffffffff


	//   ....[9]....
        /*0050*/ 	.word	0xffffffff


	//   ....[10]....
        /*0054*/ 	.word	0xffffffff


	//   ....[11]....
        /*0058*/ 	.word	0xffffffff


	//   ....[12]....
        /*005c*/ 	.word	0xffffffff


	//   ....[13]....
        /*0060*/ 	.word	0xffffffff


	//   ....[14]....
        /*0064*/ 	.word	0xffffffff


	//   ....[15]....
        /*0068*/ 	.word	0xffffffff


	//   ....[16]....
        /*006c*/ 	.word	0xffffffff


	//   ....[17]....
        /*0070*/ 	.word	0xffffffff


	//   ....[18]....
        /*0074*/ 	.word	0xffffffff


	//   ....[19]....
        /*0078*/ 	.word	0xffffffff


	//   ....[20]....
        /*007c*/ 	.word	0xffffffff


	//   ....[21]....
        /*0080*/ 	.word	0xffffffff


	//   ....[22]....
        /*0084*/ 	.word	0x05000004


	//   ....[23]....
        /*0088*/ 	.word	0x05000004


	//----- nvinfo : EIATTR_COOP_GROUP_INSTR_OFFSETS
	.align		4
.L_775:
        /*008c*/ 	.byte	0x04, 0x28
        /*008e*/ 	.short	(.L_777 - .L_776)


	//   ....[0]....
.L_776:
        /*0090*/ 	.word	0x000045d0


	//   ....[1]....
        /*0094*/ 	.word	0x000045f0


	//   ....[2]....
        /*0098*/ 	.word	0x00004610


	//   ....[3]....
        /*009c*/ 	.word	0x00004630


	//   ....[4]....
        /*00a0*/ 	.word	0x00004650


	//   ....[5]....
        /*00a4*/ 	.word	0x00004680


	//   ....[6]....
        /*00a8*/ 	.word	0x00004710


	//   ....[7]....
        /*00ac*/ 	.word	0x00004750


	//   ....[8]....
        /*00b0*/ 	.word	0x00004790


	//   ....[9]....
        /*00b4*/ 	.word	0x000047c0


	//   ....[10]....
        /*00b8*/ 	.word	0x000050c0


	//   ....[11]....
        /*00bc*/ 	.word	0x00005100


	//   ....[12]....
        /*00c0*/ 	.word	0x00005120


	//   ....[13]....
        /*00c4*/ 	.word	0x00005140


	//   ....[14]....
        /*00c8*/ 	.word	0x00005160


	//   ....[15]....
        /*00cc*/ 	.word	0x00008a10


	//   ....[16]....
        /*00d0*/ 	.word	0x00008a90


	//   ....[17]....
        /*00d4*/ 	.word	0x00008ad0


	//   ....[18]....
        /*00d8*/ 	.word	0x00008af0


	//   ....[19]....
        /*00dc*/ 	.word	0x00008b10


	//   ....[20]....
        /*00e0*/ 	.word	0x00008c00


	//   ....[21]....
        /*00e4*/ 	.word	0x00008c20


	//   ....[22]....
        /*00e8*/ 	.word	0x00008e50


	//   ....[23]....
        /*00ec*/ 	.word	0x00008ec0


	//----- nvinfo : EIATTR_VRC_CTA_INIT_COUNT
	.align		4
.L_777:
        /*00f0*/ 	.byte	0x02, 0x4a
	.zero		1
	.zero		1


	//----- nvinfo : EIATTR_EXIT_INSTR_OFFSETS
	.align		4
        /*00f4*/ 	.byte	0x04, 0x1c
        /*00f6*/ 	.short	(.L_779 - .L_778)


	//   ....[0]....
.L_778:
        /*00f8*/ 	.word	0x00008cb0


	//   ....[1]....
        /*00fc*/ 	.word	0x00008d00


	//   ....[2]....
        /*0100*/ 	.word	0x00008e00


	//----- nvinfo : EIATTR_MAX_THREADS
	.align		4
.L_779:
        /*0104*/ 	.byte	0x04, 0x05
        /*0106*/ 	.short	(.L_781 - .L_780)
.L_780:
        /*0108*/ 	.word	0x00000080
        /*010c*/ 	.word	0x00000001
        /*0110*/ 	.word	0x00000001


	//----- nvinfo : EIATTR_CRS_STACK_SIZE
	.align		4
.L_781:
        /*0114*/ 	.byte	0x04, 0x1e
        /*0116*/ 	.short	(.L_783 - .L_782)
.L_782:
        /*0118*/ 	.word	0x00000000


	//----- nvinfo : EIATTR_CBANK_PARAM_SIZE
	.align		4
.L_783:
        /*011c*/ 	.byte	0x03, 0x19
        /*011e*/ 	.short	0x0088


	//----- nvinfo : EIATTR_PARAM_CBANK
	.align		4
        /*0120*/ 	.byte	0x04, 0x0a
        /*0122*/ 	.short	(.L_785 - .L_784)
	.align		4
.L_784:
        /*0124*/ 	.word	index@(.nv.constant0._ZN18transformer_engine13normalization26rmsnorm_fwd_general_kernelINS0_13Kernel_traitsIffffjLj2048ELj1ELj4ELj1ELj16ENS0_18Kernel_traits_baseILj2048EffffjLj128EEEEEEEvNS0_19ForwardKernelParamsE)
        /*0128*/ 	.short	0x0380
        /*012a*/ 	.short	0x0088


	//----- nvinfo : EIATTR_SW_WAR
	.align		4
.L_785:
        /*012c*/ 	.byte	0x04, 0x36
        /*012e*/ 	.short	(.L_787 - .L_786)
.L_786:
        /*0130*/ 	.word	0x00000008
.L_787:


//--------------------- .nv.info._ZN18transformer_engine13normalization26rmsnorm_fwd_general_kernelINS0_13Kernel_traitsIff13__nv_bfloat16fjLj1024ELj1ELj4ELj1ELj16ENS0_18Kernel_traits_baseILj1024EffS3_fjLj128EEEEEEEvNS0_19ForwardKernelParamsE --------------------------
	.section	.nv.info._ZN18transformer_engine13normalization26rmsnorm_fwd_general_kernelINS0_13Kernel_traitsIff13__nv_bfloat16fjLj1024ELj1ELj4ELj1ELj16ENS0_18Kernel_traits_baseILj1024EffS3_fjLj128EEEEEEEvNS0_19ForwardKernelParamsE,"",@"SHT_CUDA_INFO"
	.sectionflags	@""
	.align	4


	//----- nvinfo : EIATTR_CUDA_API_VERSION
	.align		4
        /*0000*/ 	.byte	0x04, 0x37
        /*0002*/ 	.short	(.L_789 - .L_788)
.L_788:
        /*0004*/ 	.word	0x00000082


	//----- nvinfo : EIATTR_KPARAM_INFO
	.align		4
.L_789:
        /*0008*/ 	.byte	0x04, 0x17
        /*000a*/ 	.short	(.L_791 - .L_790)
.L_790:
        /*000c*/ 	.word	0x00000000
        /*0010*/ 	.short	0x0000
        /*0012*/ 	.short	0x0000
        /*0014*/ 	.byte	0x00, 0xf0, 0x21, 0x02


	//----- nvinfo : EIATTR_SPARSE_MMA_MASK
	.align		4
.L_791:
        /*0018*/ 	.byte	0x03, 0x50
        /*001a*/ 	.short	0x0000


	//----- nvinfo : EIATTR_MAXREG_COUNT
	.align		4
        /*001c*/ 	.byte	0x03, 0x1b
        /*001e*/ 	.short	0x00ff


	//----- nvinfo : EIATTR_NUM_BARRIERS
	.align		4
        /*0020*/ 	.byte	0x02, 0x4c
        /*0022*/ 	.byte	0x01
	.zero		1


	//----- nvinfo : EIATTR_MERCURY_ISA_VERSION
	.align		4
        /*0024*/ 	.byte	0x03, 0x5f
        /*0026*/ 	.short	0x0101


	//----- nvinfo : EIATTR_COOP_GROUP_MASK_REGIDS
	.align		4
        /*0028*/ 	.byte	0x04, 0x29
        /*002a*/ 	.short	(.L_793 - .L_792)


	//   ....[0]....
.L_792:
        /*002c*/ 	.word	0xffffffff


	//   ....[1]....
        /*0030*/ 	.word	0xffffffff


	//   ....[2]....
        /*0034*/ 	.word	0xffffffff


	//   ....[3]....
        /*0038*/ 	.word	0xffffffff


	//   ....[4]....
        /*003c*/ 	.word	0xffffffff


	//   ....[5]....
        /*0040*/ 	.word	0xffffffff


	//   ....[6]....
        /*0044*/ 	.word	0xffffffff


	//   ....[7]....
        /*0048*/ 	.word	0xffffffff


	//   ....[8]....
        /*004c*/ 	.word	0xffffffff


	//   ....[9]....
        /*0050*/ 	.word	0xffffffff


	//   ....[10]....
        /*0054*/ 	.word	0xffffffff


	//   ....[11]....
        /*0058*/ 	.word	0xffffffff


	//   ....[12]....
        /*005c*/ 	.word	0xffffffff


	//   ....[13]....
        /*0060*/ 	.word	0xffffffff


	//   ....[14]....
        /*0064*/ 	.word	0xffffffff


	//   ....[15]....
        /*0068*/ 	.word	0xffffffff


	//   ....[16]....
        /*006c*/ 	.word	0xffffffff


	//   ....[17]....
        /*0070*/ 	.word	0xffffffff


	//   ....[18]....
        /*0074*/ 	.word	0xffffffff


	//   ....[19]....
        /*0078*/ 	.word	0xffffffff


	//   ....[20]....
        /*007c*/ 	.word	0xffffffff


	//   ....[21]....
        /*0080*/ 	.word	0xffffffff


	//   ....[22]....
        /*0084*/ 	.word	0x05000004


	//   ....[23]....
        /*0088*/ 	.word	0x05000004


	//----- nvinfo : EIATTR_COOP_GROUP_INSTR_OFFSETS
	.align		4
.L_793:
        /*008c*/ 	.byte	0x04, 0x28
        /*008e*/ 	.short	(.L_795 - .L_794)


	//   ....[0]....
.L_794:
        /*0090*/ 	.word	0x000025f0


	//   ....[1]....
        /*0094*/ 	.word	0x00002610


	//   ....[2]....
        /*0098*/ 	.word	0x00002630


	//   ....[3]....
        /*009c*/ 	.word	0x00002650


	//   ....[4]....
        /*00a0*/ 	.word	0x00002670


	//   ....[5]....
        /*00a4*/ 	.word	0x000026a0


	//   ....[6]....
        /*00a8*/ 	.word	0x00002750


	//   ....[7]....
        /*00ac*/ 	.word	0x00002790


	//   ....[8]....
        /*00b0*/ 	.word	0x000027b0


	//   ....[9]....
        /*00b4*/ 	.word	0x000027f0


	//   ....[10]....
        /*00b8*/ 	.word	0x000030e0


	//   ....[11]....
        /*00bc*/ 	.word	0x00003120


	//   ....[12]....
        /*00c0*/ 	.word	0x00003140


	//   ....[13]....
        /*00c4*/ 	.word	0x00003160


	//   ....[14]....
        /*00c8*/ 	.word	0x00003180


	//   ....[15]....
        /*00cc*/ 	.word	0x00005170


	//   ....[16]....
        /*00d0*/ 	.word	0x000051f0


	//   ....[17]....
        /*00d4*/ 	.word	0x00005220


	//   ....[18]....
        /*00d8*/ 	.word	0x00005250


	//   ....[19]....
        /*00dc*/ 	.word	0x00005270


	//   ....[20]....
        /*00e0*/ 	.word	0x00005360


	//   ....[21]....
        /*00e4*/ 	.word	0x00005380


	//   ....[22]....
        /*00e8*/ 	.word	0x000055c0


	//   ....[23]....
        /*00ec*/ 	.word	0x00005630


	//----- nvinfo : EIATTR_VRC_CTA_INIT_COUNT
	.align		4
.L_795:
        /*00f0*/ 	.byte	0x02, 0x4a
	.zero		1
	.zero		1


	//----- nvinfo : EIATTR_EXIT_INSTR_OFFSETS
	.align		4
        /*00f4*/ 	.byte	0x04, 0x1c
        /*00f6*/ 	.short	(.L_797 - .L_796)


	//   ....[0]....
.L_796:
        /*00f8*/ 	.word	0x00005410


	//   ....[1]....
        /*00fc*/ 	.word	0x00005460


	//   ....[2]....
        /*0100*/ 	.word	0x00005570


	//----- nvinfo : EIATTR_MAX_THREADS
	.align		4
.L_797:
        /*0104*/ 	.byte	0x04, 0x05
        /*0106*/ 	.short	(.L_799 - .L_798)
.L_798:
        /*0108*/ 	.word	0x00000080
        /*010c*/ 	.word	0x00000001
        /*0110*/ 	.word	0x00000001


	//----- nvinfo : EIATTR_CRS_STACK_SIZE
	.align		4
.L_799:
        /*0114*/ 	.byte	0x04, 0x1e
        /*0116*/ 	.short	(.L_801 - .L_800)
.L_800:
        /*0118*/ 	.word	0x00000000


	//----- nvinfo : EIATTR_CBANK_PARAM_SIZE
	.align		4
.L_801:
        /*011c*/ 	.byte	0x03, 0x19
        /*011e*/ 	.short	0x0088


	//----- nvinfo : EIATTR_PARAM_CBANK
	.align		4
        /*0120*/ 	.byte	0x04, 0x0a
        /*0122*/ 	.short	(.L_803 - .L_802)
	.align		4
.L_802:
        /*0124*/ 	.word	index@(.nv.constant0._ZN18transformer_engine13normalization26rmsnorm_fwd_general_kernelINS0_13Kernel_traitsIff13__nv_bfloat16fjLj1024ELj1ELj4ELj1ELj16ENS0_18Kernel_traits_baseILj1024EffS3_fjLj128EEEEEEEvNS0_19ForwardKernelParamsE)
        /*0128*/ 	.short	0x0380
        /*012a*/ 	.short	0x0088


	//----- nvinfo : EIATTR_SW_WAR
	.align		4
.L_803:
        /*012c*/ 	.byte	0x04, 0x36
        /*012e*/ 	.short	(.L_805 - .L_804)
.L_804:
        /*0130*/ 	.word	0x00000008
.L_805:


//--------------------- .nv.info._ZN18transformer_engine13normalization26rmsnorm_fwd_general_kernelINS0_13Kernel_traitsI13__nv_bfloat16S3_S3_fjLj1024ELj1ELj4ELj1ELj16ENS0_18Kernel_traits_baseILj1024ES3_S3_S3_fjLj128EEEEEEEvNS0_19ForwardKernelParamsE --------------------------
	.section	.nv.info._ZN18transformer_engine13normalization26rmsnorm_fwd_general_kernelINS0_13Kernel_traitsI13__nv_bfloat16S3_S3_fjLj1024ELj1ELj4ELj1ELj16ENS0_18Kernel_traits_baseILj1024ES3_S3_S3_fjLj128EEEEEEEvNS0_19ForwardKernelParamsE,"",@"SHT_CUDA_INFO"
	.sectionflags	@""
	.align	4


	//----- nvinfo : EIATTR_CUDA_API_VERSION
	.align		4
        /*0000*/ 	.byte	0x04, 0x37
        /*0002*/ 	.short	(.L_807 - .L_806)
.L_806:
        /*0004*/ 	.word	0x00000082


	//----- nvinfo : EIATTR_KPARAM_INFO
	.align		4
.L_807:
        /*0008*/ 	.byte	0x04, 0x17
        /*000a*/ 	.short	(.L_809 - .L_808)
.L_808:
        /*000c*/ 	.word	0x00000000
        /*0010*/ 	.short	0x0000
        /*0012*/ 	.short	0x0000
        /*0014*/ 	.byte	0x00, 0xf0, 0x21, 0x02


	//----- nvinfo : EIATTR_SPARSE_MMA_MASK
	.align		4
.L_809:
        /*0018*/ 	.byte	0x03, 0x50
        /*001a*/ 	.short	0x0000


	//----- nvinfo : EIATTR_MAXREG_COUNT
	.align		4
        /*001c*/ 	.byte	0x03, 0x1b
        /*001e*/ 	.short	0x00ff


	//----- nvinfo : EIATTR_NUM_BARRIERS
	.align		4
        /*0020*/ 	.byte	0x02, 0x4c
        /*0022*/ 	.byte	0x01
	.zero		1


	//----- nvinfo : EIATTR_MERCURY_ISA_VERSION
	.align		4
        /*0024*/ 	.byte	0x03, 0x5f
        /*0026*/ 	.short	0x0101


	//----- nvinfo : EIATTR_COOP_GROUP_MASK_REGIDS
	.align		4
        /*0028*/ 	.byte	0x04, 0x29
        /*002a*/ 	.short	(.L_811 - .L_810)


	//   ....[0]....
.L_810:
        /*002c*/ 	.word	0xffffffff


	//   ....[1]....
        /*0030*/ 	.word	0xffffffff


	//   ....[2]....
        /*0034*/ 	.word	0xffffffff


	//   ....[3]....
        /*0038*/ 	.word	0xffffffff


	//   ....[4]....
        /*003c*/ 	.word	0xffffffff


	//   ....[5]....
        /*0040*/ 	.word	0xffffffff


	//   ....[6]....
        /*0044*/ 	.word	0xffffffff


	//   ....[7]....
        /*0048*/ 	.word	0xffffffff


	//   ....[8]....
        /*004c*/ 	.word	0xffffffff


	//   ....[9]....
        /*0050*/ 	.word	0xffffffff


	//   ....[10]....
        /*0054*/ 	.word	0xffffffff


	//   ....[11]....
        /*0058*/ 	.word	0xffffffff


	//   ....[12]....
        /*005c*/ 	.word	0xffffffff


	//   ....[13]....
        /*0060*/ 	.word	0xffffffff


	//   ....[14]....
        /*0064*/ 	.word	0xffffffff


	//   ....[15]....
        /*0068*/ 	.word	0xffffffff


	//   ....[16]....
        /*006c*/ 	.word	0xffffffff


	//   ....[17]....
        /*0070*/ 	.word	0xffffffff


	//   ....[18]....
        /*0074*/ 	.word	0xffffffff


	//   ....[19]....
        /*0078*/ 	.word	0xffffffff


	//   ....[20]....
        /*007c*/ 	.word	0xffffffff


	//   ....[21]....
        /*0080*/ 	.word	0xffffffff


	//   ....[22]....
        /*0084*/ 	.word	0x05000004


	//   ....[23]....
        /*0088*/ 	.word	0x05000004


	//----- nvinfo : EIATTR_COOP_GROUP_INSTR_OFFSETS
	.align		4
.L_811:
        /*008c*/ 	.byte	0x04, 0x28
        /*008e*/ 	.short	(.L_813 - .L_812)


	//   ....[0]....
.L_812:
        /*0090*/ 	.word	0x000029b0


	//   ....[1]....
        /*0094*/ 	.word	0x000029d0


	//   ....[2]....
        /*0098*/ 	.word	0x000029f0


	//   ....[3]....
        /*009c*/ 	.word	0x00002a10


	//   ....[4]....
        /*00a0*/ 	.word	0x00002a30


	//   ....[5]....
        /*00a4*/ 	.word	0x00002a60


	//   ....[6]....
        /*00a8*/ 	.word	0x00002ae0


	//   ....[7]....
        /*00ac*/ 	.word	0x00002b10


	//   ....[8]....
        /*00b0*/ 	.word	0x00002b50


	//   ....[9]....
        /*00b4*/ 	.word	0x00002ba0


	//   ....[10]....
        /*00b8*/ 	.word	0x00003450


	//   ....[11]....
        /*00bc*/ 	.word	0x00003490


	//   ....[12]....
        /*00c0*/ 	.word	0x000034b0


	//   ....[13]....
        /*00c4*/ 	.word	0x000034d0


	//   ....[14]....
        /*00c8*/ 	.word	0x000034f0


	//   ....[15]....
        /*00cc*/ 	.word	0x00004fc0


	//   ....[16]....
        /*00d0*/ 	.word	0x00005020


	//   ....[17]....
        /*00d4*/ 	.word	0x00005060


	//   ....[18]....
        /*00d8*/ 	.word	0x00005080


	//   ....[19]....
        /*00dc*/ 	.word	0x000050a0


	//   ....[20]....
        /*00e0*/ 	.word	0x00005190


	//   ....[21]....
        /*00e4*/ 	.word	0x000051b0


	//   ....[22]....
        /*00e8*/ 	.word	0x00005400


	//   ....[23]....
        /*00ec*/ 	.word	0x00005470


	//----- nvinfo : EIATTR_VRC_CTA_INIT_COUNT
	.align		4
.L_813:
        /*00f0*/ 	.byte	0x02, 0x4a
	.zero		1
	.zero		1


	//----- nvinfo : EIATTR_EXIT_INSTR_OFFSETS
	.align		4
        /*00f4*/ 	.byte	0x04, 0x1c
        /*00f6*/ 	.short	(.L_815 - .L_814)


	//   ....[0]....
.L_814:
        /*00f8*/ 	.word	0x00005240


	//   ....[1]....
        /*00fc*/ 	.word	0x00005290


	//   ....[2]....
        /*0100*/ 	.word	0x000053b0


	//----- nvinfo : EIATTR_MAX_THREADS
	.align		4
.L_815:
        /*0104*/ 	.byte	0x04, 0x05
        /*0106*/ 	.short	(.L_817 - .L_816)
.L_816:
        /*0108*/ 	.word	0x00000080
        /*010c*/ 	.word	0x00000001
        /*0110*/ 	.word	0x00000001


	//----- nvinfo : EIATTR_CRS_STACK_SIZE
	.align		4
.L_817:
        /*0114*/ 	.byte	0x04, 0x1e
        /*0116*/ 	.short	(.L_819 - .L_818)
.L_818:
        /*0118*/ 	.word	0x00000000


	//----- nvinfo : EIATTR_CBANK_PARAM_SIZE
	.align		4
.L_819:
        /*011c*/ 	.byte	0x03, 0x19
        /*011e*/ 	.short	0x0088


	//----- nvinfo : EIATTR_PARAM_CBANK
	.align		4
        /*0120*/ 	.byte	0x04, 0x0a
        /*0122*/ 	.short	(.L_821 - .L_820)
	.align		4
.L_820:
        /*0124*/ 	.word	index@(.nv.constant0._ZN18transformer_engine13normalization26rmsnorm_fwd_general_kernelINS0_13Kernel_traitsI13__nv_bfloat16S3_S3_fjLj1024ELj1ELj4ELj1ELj16ENS0_18Kernel_traits_baseILj1024ES3_S3_S3_fjLj128EEEEEEEvNS0_19ForwardKernelParamsE)
        /*0128*/ 	.short	0x0380
        /*012a*/ 	.short	0x0088


	//----- nvinfo : EIATTR_SW_WAR
	.align		4
.L_821:
        /*012c*/ 	.byte	0x04, 0x36
        /*012e*/ 	.short	(.L_823 - .L_822)
.L_822:
        /*0130*/ 	.word	0x00000008
.L_823:


//--------------------- .nv.info._ZN18transformer_engine13normalization26rmsnorm_fwd_general_kernelINS0_13Kernel_traitsIff6__halffjLj1024ELj1ELj4ELj1ELj16ENS0_18Kernel_traits_baseILj1024EffS3_fjLj128EEEEEEEvNS0_19ForwardKernelParamsE --------------------------
	.section	.nv.info._ZN18transformer_engine13normalization26rmsnorm_fwd_general_kernelINS0_13Kernel_traitsIff6__halffjLj1024ELj1ELj4ELj1ELj16ENS0_18Kernel_traits_baseILj1024EffS3_fjLj128EEEEEEEvNS0_19ForwardKernelParamsE,"",@"SHT_CUDA_INFO"
	.sectionflags	@""
	.align	4


	//----- nvinfo : EIATTR_CUDA_API_VERSION
	.align		4
        /*0000*/ 	.byte	0x04, 0x37
        /*0002*/ 	.short	(.L_825 - .L_824)
.L_824:
        /*0004*/ 	.word	0x00000082


	//----- nvinfo : EIATTR_KPARAM_INFO
	.align		4
.L_825:
        /*0008*/ 	.byte	0x04, 0x17
        /*000a*/ 	.short	(.L_827 - .L_826)
.L_826:
        /*000c*/ 	.word	0x00000000
        /*0010*/ 	.short	0x0000
        /*0012*/ 	.short	0x0000
        /*0014*/ 	.byte	0x00, 0xf0, 0x21, 0x02


	//----- nvinfo : EIATTR_SPARSE_MMA_MASK
	.align		4
.L_827:
        /*0018*/ 	.byte	0x03, 0x50
        /*001a*/ 	.short	0x0000


	//----- nvinfo : EIATTR_MAXREG_COUNT
	.align		4
        /*001c*/ 	.byte	0x03, 0x1b
        /*001e*/ 	.short	0x00ff


	//----- nvinfo : EIATTR_NUM_BARRIERS
	.align		4
        /*0020*/ 	.byte	0x02, 0x4c
        /*0022*/ 	.byte	0x01
	.zero		1


	//----- nvinfo : EIATTR_MERCURY_ISA_VERSION
	.align		4
        /*0024*/ 	.byte	0x03, 0x5f
        /*0026*/ 	.short	0x0101


	//----- nvinfo : EIATTR_COOP_GROUP_MASK_REGIDS
	.align		4
        /*0028*/ 	.byte	0x04, 0x29
        /*002a*/ 	.short	(.L_829 - .L_828)


	//   ....[0]....
.L_828:
        /*002c*/ 	.word	0xffffffff


	//   ....[1]....
        /*0030*/ 	.word	0xffffffff


	//   ....[2]....
        /*0034*/ 	.word	0xffffffff


	//   ....[3]....
        /*0038*/ 	.word	0xffffffff


	//   ....[4]....
        /*003c*/ 	.word	0xffffffff


	//   ....[5]....
        /*0040*/ 	.word	0xffffffff


	//   ....[6]....
        /*0044*/ 	.word	0xffffffff


	//   ....[7]....
        /*0048*/ 	.word	0xffffffff


	//   ....[8]....
        /*004c*/ 	.word	0xffffffff


	//   ....[9]....
        /*0050*/ 	.word	0xffffffff


	//   ....[10]....
        /*0054*/ 	.word	0xffffffff


	//   ....[11]....
        /*0058*/ 	.word	0xffffffff


	//   ....[12]....
        /*005c*/ 	.word	0xffffffff


	//   ....[13]....
        /*0060*/ 	.word	0xffffffff


	//   ....[14]....
        /*0064*/ 	.word	0xffffffff


	//   ....[15]....
        /*0068*/ 	.word	0xffffffff


	//   ....[16]....
        /*006c*/ 	.word	0xffffffff


	//   ....[17]....
        /*0070*/ 	.word	0xffffffff


	//   ....[18]....
        /*0074*/ 	.word	0xffffffff


	//   ....[19]....
        /*0078*/ 	.word	0xffffffff


	//   ....[20]....
        /*007c*/ 	.word	0xffffffff


	//   ....[21]....
        /*0080*/ 	.word	0xffffffff


	//   ....[22]....
        /*0084*/ 	.word	0x05000004


	//   ....[23]....
        /*0088*/ 	.word	0x05000004


	//----- nvinfo : EIATTR_COOP_GROUP_INSTR_OFFSETS
	.align		4
.L_829:
        /*008c*/ 	.byte	0x04, 0x28
        /*008e*/ 	.short	(.L_831 - .L_830)


	//   ....[0]....
.L_830:
        /*0090*/ 	.word	0x000025f0


	//   ....[1]....
        /*0094*/ 	.word	0x00002610


	//   ....[2]....
        /*0098*/ 	.word	0x00002630


	//   ....[3]....
        /*009c*/ 	.word	0x00002650


	//   ....[4]....
        /*00a0*/ 	.word	0x00002670


	//   ....[5]....
        /*00a4*/ 	.word	0x000026a0


	//   ....[6]....
        /*00a8*/ 	.word	0x00002750


	//   ....[7]....
        /*00ac*/ 	.word	0x00002790


	//   ....[8]....
        /*00b0*/ 	.word	0x000027b0


	//   ....[9]....
        /*00b4*/ 	.word	0x000027f0


	//   ....[10]....
        /*00b8*/ 	.word	0x000030e0


	//   ....[11]....
        /*00bc*/ 	.word	0x00003120


	//   ....[12]....
        /*00c0*/ 	.word	0x00003140


	//   ....[13]....
        /*00c4*/ 	.word	0x00003160


	//   ....[14]....
        /*00c8*/ 	.word	0x00003180


	//   ....[15]....
        /*00cc*/ 	.word	0x00005170


	//   ....[16]....
        /*00d0*/ 	.word	0x000051f0


	//   ....[17]....
        /*00d4*/ 	.word	0x00005220


	//   ....[18]....
        /*00d8*/ 	.word	0x00005250


	//   ....[19]....
        /*00dc*/ 	.word	0x00005270


	//   ....[20]....
        /*00e0*/ 	.word	0x00005360


	//   ....[21]....
        /*00e4*/ 	.word	0x00005380


	//   ....[22]....
        /*00e8*/ 	.word	0x000055c0


	//   ....[23]....
        /*00ec*/ 	.word	0x00005630


	//----- nvinfo : EIATTR_VRC_CTA_INIT_COUNT
	.align		4
.L_831:
        /*00f0*/ 	.byte	0x02, 0x4a
	.zero		1
	.zero		1


	//----- nvinfo : EIATTR_EXIT_INSTR_OFFSETS
	.align		4
        /*00f4*/ 	.byte	0x04, 0x1c
        /*00f6*/ 	.short	(.L_833 - .L_832)


	//   ....[0]....
.L_832:
        /*00f8*/ 	.word	0x00005410


	//   ....[1]....
        /*00fc*/ 	.word	0x00005460


	//   ....[2]....
        /*0100*/ 	.word	0x00005570


	//----- nvinfo : EIATTR_MAX_THREADS
	.align		4
.L_833:
        /*0104*/ 	.byte	0x04, 0x05
        /*0106*/ 	.short	(.L_835 - .L_834)
.L_834:
        /*0108*/ 	.word	0x00000080
        /*010c*/ 	.word	0x00000001
        /*0110*/ 	.word	0x00000001


	//----- nvinfo : EIATTR_CRS_STACK_SIZE
	.align		4
.L_835:
        /*0114*/ 	.byte	0x04, 0x1e
        /*0116*/ 	.short	(.L_837 - .L_836)
.L_836:
        /*0118*/ 	.word	0x00000000


	//----- nvinfo : EIATTR_CBANK_PARAM_SIZE
	.align		4
.L_837:
        /*011c*/ 	.byte	0x03, 0x19
        /*011e*/ 	.short	0x0088


	//----- nvinfo : EIATTR_PARAM_CBANK
	.align		4
        /*0120*/ 	.byte	0x04, 0x0a
        /*0122*/ 	.short	(.L_839 - .L_838)
	.align		4
.L_838:
        /*0124*/ 	.word	index@(.nv.constant0._ZN18transformer_engine13normalization26rmsnorm_fwd_general_kernelINS0_13Kernel_traitsIff6__halffjLj1024ELj1ELj4ELj1ELj16ENS0_18Kernel_traits_baseILj1024EffS3_fjLj128EEEEEEEvNS0_19ForwardKernelParamsE)
        /*0128*/ 	.short	0x0380
        /*012a*/ 	.short	0x0088


	//----- nvinfo : EIATTR_SW_WAR
	.align		4
.L_839:
        /*012c*/ 	.byte	0x04, 0x36
        /*012e*/ 	.short	(.L_841 - .L_840)
.L_840:
        /*0130*/ 	.word	0x00000008
.L_841:


//--------------------- .nv.info._ZN18transformer_engine13normalization26rmsnorm_fwd_general_kernelINS0_13Kernel_traitsI6__halfS3_S3_fjLj1024ELj1ELj4ELj1ELj16ENS0_18Kernel_traits_baseILj1024ES3_S3_S3_fjLj128EEEEEEEvNS0_19ForwardKernelParamsE --------------------------
	.section	.nv.info._ZN18transformer_engine13normalization26rmsnorm_fwd_general_kernelINS0_13Kernel_traitsI6__halfS3_S3_fjLj1024ELj1ELj4ELj1ELj16ENS0_18Kernel_traits_baseILj1024ES3_S3_S3_fjLj128EEEEEEEvNS0_19ForwardKernelParamsE,"",@"SHT_CUDA_INFO"
	.sectionflags	@""
	.align	4


	//----- nvinfo : EIATTR_CUDA_API_VERSION
	.align		4
        /*0000*/ 	.byte	0x04, 0x37
        /*0002*/ 	.short	(.L_843 - .L_842)
.L_842:
        /*0004*/ 	.word	0x00000082


	//----- nvinfo : EIATTR_KPARAM_INFO
	.align		4
.L_843:
        /*0008*/ 	.byte	0x04, 0x17
        /*000a*/ 	.short	(.L_845 - .L_844)
.L_844:
        /*000c*/ 	.word	0x00000000
        /*0010*/ 	.short	0x0000
        /*0012*/ 	.short	0x0000
        /*0014*/ 	.byte	0x00, 0xf0, 0x21, 0x02


	//----- nvinfo : EIATTR_SPARSE_MMA_MASK
	.align		4
.L_845:
        /*0018*/ 	.byte	0x03, 0x50
        /*001a*/ 	.short	0x0000


	//----- nvinfo : EIATTR_MAXREG_COUNT
	.align		4
        /*001c*/ 	.byte	0x03, 0x1b
        /*001e*/ 	.short	0x00ff


	//----- nvinfo : EIATTR_NUM_BARRIERS
	.align		4
        /*0020*/ 	.byte	0x02, 0x4c
        /*0022*/ 	.byte	0x01
	.zero		1


	//----- nvinfo : EIATTR_MERCURY_ISA_VERSION
	.align		4
        /*0024*/ 	.byte	0x03, 0x5f
        /*0026*/ 	.short	0x0101


	//----- nvinfo : EIATTR_COOP_GROUP_MASK_REGIDS
	.align		4
        /*0028*/ 	.byte	0x04, 0x29
        /*002a*/ 	.short	(.L_847 - .L_846)


	//   ....[0]....
.L_846:
        /*002c*/ 	.word	0xffffffff


	//   ....[1]....
        /*0030*/ 	.word	0xffffffff


	//   ....[2]....
        /*0034*/ 	.word	0xffffffff


	//   ....[3]....
        /*0038*/ 	.word	0xffffffff


	//   ....[4]....
        /*003c*/ 	.word	0xffffffff


	//   ....[5]....
        /*0040*/ 	.word	0xffffffff


	//   ....[6]....
        /*0044*/ 	.word	0xffffffff


	//   ....[7]....
        /*0048*/ 	.word	0xffffffff


	//   ....[8]....
        /*004c*/ 	.word	0xffffffff


	//   ....[9]....
        /*0050*/ 	.word	0xffffffff


	//   ....[10]....
        /*0054*/ 	.word	0xffffffff


	//   ....[11]....
        /*0058*/ 	.word	0xffffffff


	//   ....[12]....
        /*005c*/ 	.word	0xffffffff


	//   ....[13]....
        /*0060*/ 	.word	0xffffffff


	//   ....[14]....
        /*0064*/ 	.word	0xffffffff


	//   ....[15]....
        /*0068*/ 	.word	0xffffffff


	//   ....[16]....
        /*006c*/ 	.word	0xffffffff


	//   ....[17]....
        /*0070*/ 	.word	0xffffffff


	//   ....[18]....
        /*0074*/ 	.word	0xffffffff


	//   ....[19]....
        /*0078*/ 	.word	0xffffffff


	//   ....[20]....
        /*007c*/ 	.word	0xffffffff


	//   ....[21]....
        /*0080*/ 	.word	0xffffffff


	//   ....[22]....
        /*0084*/ 	.word	0x05000004


	//   ....[23]....
        /*0088*/ 	.word	0x05000004


	//----- nvinfo : EIATTR_COOP_GROUP_INSTR_OFFSETS
	.align		4
.L_847:
        /*008c*/ 	.byte	0x04, 0x28
        /*008e*/ 	.short	(.L_849 - .L_848)


	//   ....[0]....
.L_848:
        /*0090*/ 	.word	0x000027b0


	//   ....[1]....
        /*0094*/ 	.word	0x000027d0


	//   ....[2]....
        /*0098*/ 	.word	0x000027f0


	//   ....[3]....
        /*009c*/ 	.word	0x00002810


	//   ....[4]....
        /*00a0*/ 	.word	0x00002830


	//   ....[5]....
        /*00a4*/ 	.word	0x00002860


	//   ....[6]....
        /*00a8*/ 	.word	0x000028e0


	//   ....[7]....
        /*00ac*/ 	.word	0x00002910


	//   ....[8]....
        /*00b0*/ 	.word	0x00002950


	//   ....[9]....
        /*00b4*/ 	.word	0x000029a0


	//   ....[10]....
        /*00b8*/ 	.word	0x00003250


	//   ....[11]....
        /*00bc*/ 	.word	0x00003290


	//   ....[12]....
        /*00c0*/ 	.word	0x000032b0


	//   ....[13]....
        /*00c4*/ 	.word	0x000032d0


	//   ....[14]....
        /*00c8*/ 	.word	0x000032f0


	//   ....[15]....
        /*00cc*/ 	.word	0x00004dc0


	//   ....[16]....
        /*00d0*/ 	.word	0x00004e20


	//   ....[17]....
        /*00d4*/ 	.word	0x00004e60


	//   ....[18]....
        /*00d8*/ 	.word	0x00004e80


	//   ....[19]....
        /*00dc*/ 	.word	0x00004ea0


	//   ....[20]....
        /*00e0*/ 	.word	0x00004f90


	//   ....[21]....
        /*00e4*/ 	.word	0x00004fb0


	//   ....[22]....
        /*00e8*/ 	.word	0x00005200


	//   ....[23]....
        /*00ec*/ 	.word	0x00005270


	//----- nvinfo : EIATTR_VRC_CTA_INIT_COUNT
	.align		4
.L_849:
        /*00f0*/ 	.byte	0x02, 0x4a
	.zero		1
	.zero		1


	//----- nvinfo : EIATTR_EXIT_INSTR_OFFSETS
	.align		4
        /*00f4*/ 	.byte	0x04, 0x1c
        /*00f6*/ 	.short	(.L_851 - .L_850)


	//   ....[0]....
.L_850:
        /*00f8*/ 	.word	0x00005040


	//   ....[1]....
        /*00fc*/ 	.word	0x00005090


	//   ....[2]....
        /*0100*/ 	.word	0x000051b0


	//----- nvinfo : EIATTR_MAX_THREADS
	.align		4
.L_851:
        /*0104*/ 	.byte	0x04, 0x05
        /*0106*/ 	.short	(.L_853 - .L_852)
.L_852:
        /*0108*/ 	.word	0x00000080
        /*010c*/ 	.word	0x00000001
        /*0110*/ 	.word	0x00000001


	//----- nvinfo : EIATTR_CRS_STACK_SIZE
	.align		4
.L_853:
        /*0114*/ 	.byte	0x04, 0x1e
        /*0116*/ 	.short	(.L_855 - .L_854)
.L_854:
        /*0118*/ 	.word	0x00000000


	//----- nvinfo : EIATTR_CBANK_PARAM_SIZE
	.align		4
.L_855:
        /*011c*/ 	.byte	0x03, 0x19
        /*011e*/ 	.short	0x0088


	//----- nvinfo : EIATTR_PARAM_CBANK
	.align		4
        /*0120*/ 	.byte	0x04, 0x0a
        /*0122*/ 	.short	(.L_857 - .L_856)
	.align		4
.L_856:
        /*0124*/ 	.word	index@(.nv.constant0._ZN18transformer_engine13normalization26rmsnorm_fwd_general_kernelINS0_13Kernel_traitsI6__halfS3_S3_fjLj1024ELj1ELj4ELj1ELj16ENS0_18Kernel_traits_baseILj1024ES3_S3_S3_fjLj128EEEEEEEvNS0_19ForwardKernelParamsE)
        /*0128*/ 	.short	0x0380
        /*012a*/ 	.short	0x0088


	//----- nvinfo : EIATTR_SW_WAR
	.align		4
.L_857:
        /*012c*/ 	.byte	0x04, 0x36
        /*012e*/ 	.short	(.L_859 - .L_858)
.L_858:
        /*0130*/ 	.word	0x00000008
.L_859:


//--------------------- .nv.info._ZN18transformer_engine13normalization26rmsnorm_fwd_general_kernelINS0_13Kernel_traitsIffffjLj1024ELj1ELj4ELj1ELj16ENS0_18Kernel_traits_baseILj1024EffffjLj128EEEEEEEvNS0_19ForwardKernelParamsE --------------------------
	.section	.nv.info._ZN18transformer_engine13normalization26rmsnorm_fwd_general_kernelINS0_13Kernel_traitsIffffjLj1024ELj1ELj4ELj1ELj16ENS0_18Kernel_traits_baseILj1024EffffjLj128EEEEEEEvNS0_19ForwardKernelParamsE,"",@"SHT_CUDA_INFO"
	.sectionflags	@""
	.align	4


	//----- nvinfo : EIATTR_CUDA_API_VERSION
	.align		4
        /*0000*/ 	.byte	0x04, 0x37
        /*0002*/ 	.short	(.L_861 - .L_860)
.L_860:
        /*0004*/ 	.word	0x00000082


	//----- nvinfo : EIATTR_KPARAM_INFO
	.align		4
.L_861:
        /*0008*/ 	.byte	0x04, 0x17
        /*000a*/ 	.short	(.L_863 - .L_862)
.L_862:
        /*000c*/ 	.word	0x00000000
        /*0010*/ 	.short	0x0000
        /*0012*/ 	.short	0x0000
        /*0014*/ 	.byte	0x00, 0xf0, 0x21, 0x02


	//----- nvinfo : EIATTR_SPARSE_MMA_MASK
	.align		4
.L_863:
        /*0018*/ 	.byte	0x03, 0x50
        /*001a*/ 	.short	0x0000


	//----- nvinfo : EIATTR_MAXREG_COUNT
	.align		4
        /*001c*/ 	.byte	0x03, 0x1b
        /*001e*/ 	.short	0x00ff


	//----- nvinfo : EIATTR_NUM_BARRIERS
	.align		4
        /*0020*/ 	.byte	0x02, 0x4c
        /*0022*/ 	.byte	0x01
	.zero		1


	//----- nvinfo : EIATTR_MERCURY_ISA_VERSION
	.align		4
        /*0024*/ 	.byte	0x03, 0x5f
        /*0026*/ 	.short	0x0101


	//----- nvinfo : EIATTR_COOP_GROUP_MASK_REGIDS
	.align		4
        /*0028*/ 	.byte	0x04, 0x29
        /*002a*/ 	.short	(.L_865 - .L_864)


	//   ....[0]....
.L_864:
        /*002c*/ 	.word	0xffffffff


	//   ....[1]....
        /*0030*/ 	.word	0xffffffff


	//   ....[2]....
        /*0034*/ 	.word	0xffffffff


	//   ....[3]....
        /*0038*/ 	.word	0xffffffff


	//   ....[4]....
        /*003c*/ 	.word	0xffffffff


	//   ....[5]....
        /*0040*/ 	.word	0xffffffff


	//   ....[6]....
        /*0044*/ 	.word	0xffffffff


	//   ....[7]....
        /*0048*/ 	.word	0xffffffff


	//   ....[8]....
        /*004c*/ 	.word	0xffffffff


	//   ....[9]....
        /*0050*/ 	.word	0xffffffff


	//   ....[10]....
        /*0054*/ 	.word	0xffffffff


	//   ....[11]....
        /*0058*/ 	.word	0xffffffff


	//   ....[12]....
        /*005c*/ 	.word	0xffffffff


	//   ....[13]....
        /*0060*/ 	.word	0xffffffff


	//   ....[14]....
        /*0064*/ 	.word	0xffffffff


	//   ....[15]....
        /*0068*/ 	.word	0xffffffff


	//   ....[16]....
        /*006c*/ 	.word	0xffffffff


	//   ....[17]....
        /*0070*/ 	.word	0xffffffff


	//   ....[18]....
        /*0074*/ 	.word	0xffffffff


	//   ....[19]....
        /*0078*/ 	.word	0xffffffff


	//   ....[20]....
        /*007c*/ 	.word	0xffffffff


	//   ....[21]....
        /*0080*/ 	.word	0xffffffff


	//   ....[22]....
        /*0084*/ 	.word	0x05000005


	//   ....[23]....
        /*0088*/ 	.word	0x05000005


	//----- nvinfo : EIATTR_COOP_GROUP_INSTR_OFFSETS
	.align		4
.L_865:
        /*008c*/ 	.byte	0x04, 0x28
        /*008e*/ 	.short	(.L_867 - .L_866)


	//   ....[0]....
.L_866:
        /*0090*/ 	.word	0x00002600


	//   ....[1]....
        /*0094*/ 	.word	0x00002620


	//   ....[2]....
        /*0098*/ 	.word	0x00002640


	//   ....[3]....
        /*009c*/ 	.word	0x00002660


	//   ....[4]....
        /*00a0*/ 	.word	0x00002680


	//   ....[5]....
        /*00a4*/ 	.word	0x000026b0


	//   ....[6]....
        /*00a8*/ 	.word	0x00002760


	//   ....[7]....
        /*00ac*/ 	.word	0x00002790


	//   ....[8]....
        /*00b0*/ 	.word	0x000027d0


	//   ....[9]....
        /*00b4*/ 	.word	0x00002800


	//   ....[10]....
        /*00b8*/ 	.word	0x000030f0


	//   ....[11]....
        /*00bc*/ 	.word	0x00003130


	//   ....[12]....
        /*00c0*/ 	.word	0x00003150


	//   ....[13]....
        /*00c4*/ 	.word	0x00003170


	//   ....[14]....
        /*00c8*/ 	.word	0x00003190


	//   ....[15]....
        /*00cc*/ 	.word	0x00004d80


	//   ....[16]....
        /*00d0*/ 	.word	0x00004e00


	//   ....[17]....
        /*00d4*/ 	.word	0x00004e30


	//   ....[18]....
        /*00d8*/ 	.word	0x00004e60


	//   ....[19]....
        /*00dc*/ 	.word	0x00004e80


	//   ....[20]....
        /*00e0*/ 	.word	0x00004f70


	//   ....[21]....
        /*00e4*/ 	.word	0x00004f90


	//   ....[22]....
        /*00e8*/ 	.word	0x000051d0


	//   ....[23]....
        /*00ec*/ 	.word	0x00005240


	//----- nvinfo : EIATTR_VRC_CTA_INIT_COUNT
	.align		4
.L_867:
        /*00f0*/ 	.byte	0x02, 0x4a
	.zero		1
	.zero		1


	//----- nvinfo : EIATTR_EXIT_INSTR_OFFSETS
	.align		4
        /*00f4*/ 	.byte	0x04, 0x1c
        /*00f6*/ 	.short	(.L_869 - .L_868)


	//   ....[0]....
.L_868:
        /*00f8*/ 	.word	0x00005020


	//   ....[1]....
        /*00fc*/ 	.word	0x00005070


	//   ....[2]....
        /*0100*/ 	.word	0x00005180


	//----- nvinfo : EIATTR_MAX_THREADS
	.align		4
.L_869:
        /*0104*/ 	.byte	0x04, 0x05
        /*0106*/ 	.short	(.L_871 - .L_870)
.L_870:
        /*0108*/ 	.word	0x00000080
        /*010c*/ 	.word	0x00000001
        /*0110*/ 	.word	0x00000001


	//----- nvinfo : EIATTR_CRS_STACK_SIZE
	.align		4
.L_871:
        /*0114*/ 	.byte	0x04, 0x1e
        /*0116*/ 	.short	(.L_873 - .L_872)
.L_872:
        /*0118*/ 	.word	0x00000000


	//----- nvinfo : EIATTR_CBANK_PARAM_SIZE
	.align		4
.L_873:
        /*011c*/ 	.byte	0x03, 0x19
        /*011e*/ 	.short	0x0088


	//----- nvinfo : EIATTR_PARAM_CBANK
	.align		4
        /*0120*/ 	.byte	0x04, 0x0a
        /*0122*/ 	.short	(.L_875 - .L_874)
	.align		4
.L_874:
        /*0124*/ 	.word	index@(.nv.constant0._ZN18transformer_engine13normalization26rmsnorm_fwd_general_kernelINS0_13Kernel_traitsIffffjLj1024ELj1ELj4ELj1ELj16ENS0_18Kernel_traits_baseILj1024EffffjLj128EEEEEEEvNS0_19ForwardKernelParamsE)
        /*0128*/ 	.short	0x0380
        /*012a*/ 	.short	0x0088


	//----- nvinfo : EIATTR_SW_WAR
	.align		4
.L_875:
        /*012c*/ 	.byte	0x04, 0x36
        /*012e*/ 	.short	(.L_877 - .L_876)
.L_876:
        /*0130*/ 	.word	0x00000008
.L_877:


//--------------------- .nv.info._ZN18transformer_engine13normalization26rmsnorm_fwd_general_kernelINS0_13Kernel_traitsIff13__nv_bfloat16fjLj512ELj1ELj4ELj1ELj16ENS0_18Kernel_traits_baseILj512EffS3_fjLj128EEEEEEEvNS0_19ForwardKernelParamsE --------------------------
	.section	.nv.info._ZN18transformer_engine13normalization26rmsnorm_fwd_general_kernelINS0_13Kernel_traitsIff13__nv_bfloat16fjLj512ELj1ELj4ELj1ELj16ENS0_18Kernel_traits_baseILj512EffS3_fjLj128EEEEEEEvNS0_19ForwardKernelParamsE,"",@"SHT_CUDA_INFO"
	.sectionflags	@""
	.align	4


	//----- nvinfo : EIATTR_CUDA_API_VERSION
	.align		4
        /*0000*/ 	.byte	0x04, 0x37
        /*0002*/ 	.short	(.L_879 - .L_878)
.L_878:
        /*0004*/ 	.word	0x00000082


	//----- nvinfo : EIATTR_KPARAM_INFO
	.align		4
.L_879:
        /*0008*/ 	.byte	0x04, 0x17
        /*000a*/ 	.short	(.L_881 - .L_880)
.L_880:
        /*000c*/ 	.word	0x00000000
        /*0010*/ 	.short	0x0000
        /*0012*/ 	.short	0x0000
        /*0014*/ 	.byte	0x00, 0xf0, 0x21, 0x02


	//----- nvinfo : EIATTR_SPARSE_MMA_MASK
	.align		4
.L_881:
        /*0018*/ 	.byte	0x03, 0x50
        /*001a*/ 	.short	0x0000


	//----- nvinfo : EIATTR_MAXREG_COUNT
	.align		4
        /*001c*/ 	.byte	0x03, 0x1b
        /*001e*/ 	.short	0x00ff


	//----- nvinfo : EIATTR_NUM_BARRIERS
	.align		4
        /*0020*/ 	.byte	0x02, 0x4c
        /*0022*/ 	.byte	0x01
	.zero		1


	//----- nvinfo : EIATTR_MERCURY_ISA_VERSION
	.align		4
        /*0024*/ 	.byte	0x03, 0x5f
        /*0026*/ 	.short	0x0101


	//----- nvinfo : EIATTR_COOP_GROUP_MASK_REGIDS
	.align		4
        /*0028*/ 	.byte	0x04, 0x29
        /*002a*/ 	.short	(.L_883 - .L_882)


	//   ....[0]....
.L_882:
        /*002c*/ 	.word	0xffffffff


	//   ....[1]....
        /*0030*/ 	.word	0xffffffff


	//   ....[2]....
        /*0034*/ 	.word	0xffffffff


	//   ....[3]....
        /*0038*/ 	.word	0xffffffff


	//   ....[4]....
        /*003c*/ 	.word	0xffffffff


	//   ....[5]....
        /*0040*/ 	.word	0xffffffff


	//   ....[6]....
        /*0044*/ 	.word	0xffffffff


	//   ....[7]....
        /*0048*/ 	.word	0xffffffff


	//   ....[8]....
        /*004c*/ 	.word	0xffffffff


	//   ....[9]....
        /*0050*/ 	.word	0xffffffff


	//   ....[10]....
        /*0054*/ 	.word	0xffffffff


	//   ....[11]....
        /*0058*/ 	.word	0xffffffff


	//   ....[12]....
        /*005c*/ 	.word	0xffffffff


	//   ....[13]....
        /*0060*/ 	.word	0xffffffff


	//   ....[14]....
        /*0064*/ 	.word	0xffffffff


	//   ....[15]....
        /*0068*/ 	.word	0xffffffff


	//   ....[16]....
        /*006c*/ 	.word	0xffffffff


	//   ....[17]....
        /*0070*/ 	.word	0xffffffff


	//   ....[18]....
        /*0074*/ 	.word	0xffffffff


	//   ....[19]....
        /*0078*/ 	.word	0xffffffff


	//   ....[20]....
        /*007c*/ 	.word	0xffffffff


	//   ....[21]....
        /*0080*/ 	.word	0xffffffff


	//   ....[22]....
        /*0084*/ 	.word	0x05000004


	//   ....[23]....
        /*0088*/ 	.word	0x05000004


	//----- nvinfo : EIATTR_COOP_GROUP_INSTR_OFFSETS
	.align		4
.L_883:
        /*008c*/ 	.byte	0x04, 0x28
        /*008e*/ 	.short	(.L_885 - .L_884)


	//   ....[0]....
.L_884:
        /*0090*/ 	.word	0x000014a0


	//   ....[1]....
        /*0094*/ 	.word	0x000014c0


	//   ....[2]....
        /*0098*/ 	.word	0x000014e0


	//   ....[3]....
        /*009c*/ 	.word	0x00001500


	//   ....[4]....
        /*00a0*/ 	.word	0x00001520


	//   ....[5]....
        /*00a4*/ 	.word	0x00001550


	//   ....[6]....
        /*00a8*/ 	.word	0x00001610


	//   ....[7]....
        /*00ac*/ 	.word	0x00001660


	//   ....[8]....
        /*00b0*/ 	.word	0x000016b0


	//   ....[9]....
        /*00b4*/ 	.word	0x000016e0


	//   ....[10]....
        /*00b8*/ 	.word	0x00002070


	//   ....[11]....
        /*00bc*/ 	.word	0x000020b0


	//   ....[12]....
        /*00c0*/ 	.word	0x000020d0


	//   ....[13]....
        /*00c4*/ 	.word	0x000020f0


	//   ....[14]....
        /*00c8*/ 	.word	0x00002110


	//   ....[15]....
        /*00cc*/ 	.word	0x00003370


	//   ....[16]....
        /*00d0*/ 	.word	0x000033e0


	//   ....[17]....
        /*00d4*/ 	.word	0x00003420


	//   ....[18]....
        /*00d8*/ 	.word	0x00003460


	//   ....[19]....
        /*00dc*/ 	.word	0x00003480


	//   ....[20]....
        /*00e0*/ 	.word	0x00003570


	//   ....[21]....
        /*00e4*/ 	.word	0x00003590


	//   ....[22]....
        /*00e8*/ 	.word	0x000037d0


	//   ....[23]....
        /*00ec*/ 	.word	0x00003840


	//----- nvinfo : EIATTR_VRC_CTA_INIT_COUNT
	.align		4
.L_885:
        /*00f0*/ 	.byte	0x02, 0x4a
	.zero		1
	.zero		1


	//----- nvinfo : EIATTR_EXIT_INSTR_OFFSETS
	.align		4
        /*00f4*/ 	.byte	0x04, 0x1c
        /*00f6*/ 	.short	(.L_887 - .L_886)


	//   ....[0]....
.L_886:
        /*00f8*/ 	.word	0x00003620


	//   ....[1]....
        /*00fc*/ 	.word	0x00003670


	//   ....[2]....
        /*0100*/ 	.word	0x00003780


	//----- nvinfo : EIATTR_MAX_THREADS
	.align		4
.L_887:
        /*0104*/ 	.byte	0x04, 0x05
        /*0106*/ 	.short	(.L_889 - .L_888)
.L_888:
        /*0108*/ 	.word	0x00000080
        /*010c*/ 	.word	0x00000001
        /*0110*/ 	.word	0x00000001


	//----- nvinfo : EIATTR_CRS_STACK_SIZE
	.align		4
.L_889:
        /*0114*/ 	.byte	0x04, 0x1e
        /*0116*/ 	.short	(.L_891 - .L_890)
.L_890:
        /*0118*/ 	.word	0x00000000


	//----- nvinfo : EIATTR_CBANK_PARAM_SIZE
	.align		4
.L_891:
        /*011c*/ 	.byte	0x03, 0x19
        /*011e*/ 	.short	0x0088


	//----- nvinfo : EIATTR_PARAM_CBANK
	.align		4
        /*0120*/ 	.byte	0x04, 0x0a
        /*0122*/ 	.short	(.L_893 - .L_892)
	.align		4
.L_892:
        /*0124*/ 	.word	index@(.nv.constant0._ZN18transformer_engine13normalization26rmsnorm_fwd_general_kernelINS0_13Kernel_traitsIff13__nv_bfloat16fjLj512ELj1ELj4ELj1ELj16ENS0_18Kernel_traits_baseILj512EffS3_fjLj128EEEEEEEvNS0_19ForwardKernelParamsE)
        /*0128*/ 	.short	0x0380
        /*012a*/ 	.short	0x0088


	//----- nvinfo : EIATTR_SW_WAR
	.align		4
.L_893:
        /*012c*/ 	.byte	0x04, 0x36
        /*012e*/ 	.short	(.L_895 - .L_894)
.L_894:
        /*0130*/ 	.word	0x00000008
.L_895:


//--------------------- .nv.info._ZN18transformer_engine13normalization26rmsnorm_fwd_general_kernelINS0_13Kernel_traitsI13__nv_bfloat16S3_S3_fjLj512ELj1ELj4ELj1ELj16ENS0_18Kernel_traits_baseILj512ES3_S3_S3_fjLj128EEEEEEEvNS0_19ForwardKernelParamsE --------------------------
	.section	.nv.info._ZN18transformer_engine13normalization26rmsnorm_fwd_general_kernelINS0_13Kernel_traitsI13__nv_bfloat16S3_S3_fjLj512ELj1ELj4ELj1ELj16ENS0_18Kernel_traits_baseILj512ES3_S3_S3_fjLj128EEEEEEEvNS0_19ForwardKernelParamsE,"",@"SHT_CUDA_INFO"
	.sectionflags	@""
	.align	4


	//----- nvinfo : EIATTR_CUDA_API_VERSION
	.align		4
        /*0000*/ 	.byte	0x04, 0x37
        /*0002*/ 	.short	(.L_897 - .L_896)
.L_896:
        /*0004*/ 	.word	0x00000082


	//----- nvinfo : EIATTR_KPARAM_INFO
	.align		4
.L_897:
        /*0008*/ 	.byte	0x04, 0x17
        /*000a*/ 	.short	(.L_899 - .L_898)
.L_898:
        /*000c*/ 	.word	0x00000000
        /*0010*/ 	.short	0x0000
        /*0012*/ 	.short	0x0000
        /*0014*/ 	.byte	0x00, 0xf0, 0x21, 0x02


	//----- nvinfo : EIATTR_SPARSE_MMA_MASK
	.align		4
.L_899:
        /*0018*/ 	.byte	0x03, 0x50
        /*001a*/ 	.short	0x0000


	//----- nvinfo : EIATTR_MAXREG_COUNT
	.align		4
        /*001c*/ 	.byte	0x03, 0x1b
        /*001e*/ 	.short	0x00ff


	//----- nvinfo : EIATTR_NUM_BARRIERS
	.align		4
        /*0020*/ 	.byte	0x02, 0x4c
        /*0022*/ 	.byte	0x01
	.zero		1


	//----- nvinfo : EIATTR_MERCURY_ISA_VERSION
	.align		4
        /*0024*/ 	.byte	0x03, 0x5f
        /*0026*/ 	.short	0x0101


	//----- nvinfo : EIATTR_COOP_GROUP_MASK_REGIDS
	.align		4
        /*0028*/ 	.byte	0x04, 0x29
        /*002a*/ 	.short	(.L_901 - .L_900)


	//   ....[0]....
.L_900:
        /*002c*/ 	.word	0xffffffff


	//   ....[1]....
        /*0030*/ 	.word	0xffffffff


	//   ....[2]....
        /*0034*/ 	.word	0xffffffff


	//   ....[3]....
        /*0038*/ 	.word	0xffffffff


	//   ....[4]....
        /*003c*/ 	.word	0xffffffff


	//   ....[5]....
        /*0040*/ 	.word	0xffffffff


	//   ....[6]....
        /*0044*/ 	.word	0xffffffff


	//   ....[7]....
        /*0048*/ 	.word	0xffffffff


	//   ....[8]....
        /*004c*/ 	.word	0xffffffff


	//   ....[9]....
        /*0050*/ 	.word	0xffffffff


	//   ....[10]....
        /*0054*/ 	.word	0xffffffff


	//   ....[11]....
        /*0058*/ 	.word	0xffffffff


	//   ....[12]....
        /*005c*/ 	.word	0xffffffff


	//   ....[13]....
        /*0060*/ 	.word	0xffffffff


	//   ....[14]....
        /*0064*/ 	.word	0xffffffff


	//   ....[15]....
        /*0068*/ 	.word	0xffffffff


	//   ....[16]....
        /*006c*/ 	.word	0xffffffff


	//   ....[17]....
        /*0070*/ 	.word	0xffffffff


	//   ....[18]....
        /*0074*/ 	.word	0xffffffff


	//   ....[19]....
        /*0078*/ 	.word	0xffffffff


	//   ....[20]....
        /*007c*/ 	.word	0xffffffff


	//   ....[21]....
        /*0080*/ 	.word	0xffffffff


	//   ....[22]....
        /*0084*/ 	.word	0x05000004


	//   ....[23]....
        /*0088*/ 	.word	0x05000004


	//----- nvinfo : EIATTR_COOP_GROUP_INSTR_OFFSETS
	.align		4
.L_901:
        /*008c*/ 	.byte	0x04, 0x28
        /*008e*/ 	.short	(.L_903 - .L_902)


	//   ....[0]....
.L_902:
        /*0090*/ 	.word	0x000016a0


	//   ....[1]....
        /*0094*/ 	.word	0x000016c0


	//   ....[2]....
        /*0098*/ 	.word	0x000016e0


	//   ....[3]....
        /*009c*/ 	.word	0x00001700


	//   ....[4]....
        /*00a0*/ 	.word	0x00001720


	//   ....[5]....
        /*00a4*/ 	.word	0x00001750


	//   ....[6]....
        /*00a8*/ 	.word	0x00001820


	//   ....[7]....
        /*00ac*/ 	.word	0x00001890


	//   ....[8]....
        /*00b0*/ 	.word	0x000018b0


	//   ....[9]....
        /*00b4*/ 	.word	0x000018f0


	//   ....[10]....
        /*00b8*/ 	.word	0x00002270


	//   ....[11]....
        /*00bc*/ 	.word	0x000022b0


	//   ....[12]....
        /*00c0*/ 	.word	0x000022d0


	//   ....[13]....
        /*00c4*/ 	.word	0x000022f0


	//   ....[14]....
        /*00c8*/ 	.word	0x00002310


	//   ....[15]....
        /*00cc*/ 	.word	0x00003260


	//   ....[16]....
        /*00d0*/ 	.word	0x000032d0


	//   ....[17]....
        /*00d4*/ 	.word	0x00003310


	//   ....[18]....
        /*00d8*/ 	.word	0x00003350


	//   ....[19]....
        /*00dc*/ 	.word	0x00003370


	//   ....[20]....
        /*00e0*/ 	.word	0x00003460


	//   ....[21]....
        /*00e4*/ 	.word	0x00003480


	//   ....[22]....
        /*00e8*/ 	.word	0x000036d0


	//   ....[23]....
        /*00ec*/ 	.word	0x00003740


	//----- nvinfo : EIATTR_VRC_CTA_INIT_COUNT
	.align		4
.L_903:
        /*00f0*/ 	.byte	0x02, 0x4a
	.zero		1
	.zero		1


	//----- nvinfo : EIATTR_EXIT_INSTR_OFFSETS
	.align		4
        /*00f4*/ 	.byte	0x04, 0x1c
        /*00f6*/ 	.short	(.L_905 - .L_904)


	//   ....[0]....
.L_904:
        /*00f8*/ 	.word	0x00003510


	//   ....[1]....
        /*00fc*/ 	.word	0x00003560


	//   ....[2]....
        /*0100*/ 	.word	0x00003680


	//----- nvinfo : EIATTR_MAX_THREADS
	.align		4
.L_905:
        /*0104*/ 	.byte	0x04, 0x05
        /*0106*/ 	.short	(.L_907 - .L_906)
.L_906:
        /*0108*/ 	.word	0x00000080
        /*010c*/ 	.word	0x00000001
        /*0110*/ 	.word	0x00000001


	//----- nvinfo : EIATTR_CRS_STACK_SIZE
	.align		4
.L_907:
        /*0114*/ 	.byte	0x04, 0x1e
        /*0116*/ 	.short	(.L_909 - .L_908)
.L_908:
        /*0118*/ 	.word	0x00000000


	//----- nvinfo : EIATTR_CBANK_PARAM_SIZE
	.align		4
.L_909:
        /*011c*/ 	.byte	0x03, 0x19
        /*011e*/ 	.short	0x0088


	//----- nvinfo : EIATTR_PARAM_CBANK
	.align		4
        /*0120*/ 	.byte	0x04, 0x0a
        /*0122*/ 	.short	(.L_911 - .L_910)
	.align		4
.L_910:
        /*0124*/ 	.word	index@(.nv.constant0._ZN18transformer_engine13normalization26rmsnorm_fwd_general_kernelINS0_13Kernel_traitsI13__nv_bfloat16S3_S3_fjLj512ELj1ELj4ELj1ELj16ENS0_18Kernel_traits_baseILj512ES3_S3_S3_fjLj128EEEEEEEvNS0_19ForwardKernelParamsE)
        /*0128*/ 	.short	0x0380
        /*012a*/ 	.short	0x0088


	//----- nvinfo : EIATTR_SW_WAR
	.align		4
.L_911:
        /*012c*/ 	.byte	0x04, 0x36
        /*012e*/ 	.short	(.L_913 - .L_912)
.L_912:
        /*0130*/ 	.word	0x00000008
.L_913:


//--------------------- .nv.info._ZN18transformer_engine13normalization26rmsnorm_fwd_general_kernelINS0_13Kernel_traitsIff6__halffjLj512ELj1ELj4ELj1ELj16ENS0_18Kernel_traits_baseILj512EffS3_fjLj128EEEEEEEvNS0_19ForwardKernelParamsE --------------------------
	.section	.nv.info._ZN18transformer_engine13normalization26rmsnorm_fwd_general_kernelINS0_13Kernel_traitsIff6__halffjLj512ELj1ELj4ELj1ELj16ENS0_18Kernel_traits_baseILj512EffS3_fjLj128EEEEEEEvNS0_19ForwardKernelParamsE,"",@"SHT_CUDA_INFO"
	.sectionflags	@""
	.align	4


	//----- nvinfo : EIATTR_CUDA_API_VERSION
	.align		4
        /*0000*/ 	.byte	0x04, 0x37
        /*0002*/ 	.short	(.L_915 - .L_914)
.L_914:
        /*0004*/ 	.word	0x00000082


	//----- nvinfo : EIATTR_KPARAM_INFO
	.align		4
.L_915:
        /*0008*/ 	.byte	0x04, 0x17
        /*000a*/ 	.short	(.L_917 - .L_916)
.L_916:
        /*000c*/ 	.word	0x00000000
        /*0010*/ 	.short	0x0000
        /*0012*/ 	.short	0x0000
        /*0014*/ 	.byte	0x00, 0xf0, 0x21, 0x02


	//----- nvinfo : EIATTR_SPARSE_MMA_MASK
	.align		4
.L_917:
        /*0018*/ 	.byte	0x03, 0x50
        /*001a*/ 	.short	0x0000


	//----- nvinfo : EIATTR_MAXREG_COUNT
	.align		4
        /*001c*/ 	.byte	0x03, 0x1b
        /*001e*/ 	.short	0x00ff


	//----- nvinfo : EIATTR_NUM_BARRIERS
	.align		4
        /*0020*/ 	.byte	0x02, 0x4c
        /*0022*/ 	.byte	0x01
	.zero		1


	//----- nvinfo : EIATTR_MERCURY_ISA_VERSION
	.align		4
        /*0024*/ 	.byte	0x03, 0x5f
        /*0026*/ 	.short	0x0101


	//----- nvinfo : EIATTR_COOP_GROUP_MASK_REGIDS
	.align		4
        /*0028*/ 	.byte	0x04, 0x29
        /*002a*/ 	.short	(.L_919 - .L_918)


	//   ....[0]....
.L_918:
        /*002c*/ 	.word	0xffffffff


	//   ....[1]....
        /*0030*/ 	.word	0xffffffff


	//   ....[2]....
        /*0034*/ 	.word	0xffffffff


	//   ....[3]....
        /*0038*/ 	.word	0xffffffff


	//   ....[4]....
        /*003c*/ 	.word	0xffffffff


	//   ....[5]....
        /*0040*/ 	.word	0xffffffff


	//   ....[6]....
        /*0044*/ 	.word	0xffffffff


	//   ....[7]....
        /*0048*/ 	.word	0xffffffff


	//   ....[8]....
        /*004c*/ 	.word	0xffffffff


	//   ....[9]....
        /*0050*/ 	.word	0xffffffff


	//   ....[10]....
        /*0054*/ 	.word	0xffffffff


	//   ....[11]....
        /*0058*/ 	.word	0xffffffff


	//   ....[12]....
        /*005c*/ 	.word	0xffffffff


	//   ....[13]....
        /*0060*/ 	.word	0xffffffff


	//   ....[14]....
        /*0064*/ 	.word	0xffffffff


	//   ....[15]....
        /*0068*/ 	.word	0xffffffff


	//   ....[16]....
        /*006c*/ 	.word	0xffffffff


	//   ....[17]....
        /*0070*/ 	.word	0xffffffff


	//   ....[18]....
        /*0074*/ 	.word	0xffffffff


	//   ....[19]....
        /*0078*/ 	.word	0xffffffff


	//   ....[20]....
        /*007c*/ 	.word	0xffffffff


	//   ....[21]....
        /*0080*/ 	.word	0xffffffff


	//   ....[22]....
        /*0084*/ 	.word	0x05000004


	//   ....[23]....
        /*0088*/ 	.word	0x05000004


	//----- nvinfo : EIATTR_COOP_GROUP_INSTR_OFFSETS
	.align		4
.L_919:
        /*008c*/ 	.byte	0x04, 0x28
        /*008e*/ 	.short	(.L_921 - .L_920)


	//   ....[0]....
.L_920:
        /*0090*/ 	.word	0x000014a0


	//   ....[1]....
        /*0094*/ 	.word	0x000014c0


	//   ....[2]....
        /*0098*/ 	.word	0x000014e0


	//   ....[3]....
        /*009c*/ 	.word	0x00001500


	//   ....[4]....
        /*00a0*/ 	.word	0x00001520


	//   ....[5]....
        /*00a4*/ 	.word	0x00001550


	//   ....[6]....
        /*00a8*/ 	.word	0x00001610


	//   ....[7]....
        /*00ac*/ 	.word	0x00001660


	//   ....[8]....
        /*00b0*/ 	.word	0x000016b0


	//   ....[9]....
        /*00b4*/ 	.word	0x000016e0


	//   ....[10]....
        /*00b8*/ 	.word	0x00002070


	//   ....[11]....
        /*00bc*/ 	.word	0x000020b0


	//   ....[12]....
        /*00c0*/ 	.word	0x000020d0


	//   ....[13]....
        /*00c4*/ 	.word	0x000020f0


	//   ....[14]....
        /*00c8*/ 	.word	0x00002110


	//   ....[15]....
        /*00cc*/ 	.word	0x00003370


	//   ....[16]....
        /*00d0*/ 	.word	0x000033e0


	//   ....[17]....
        /*00d4*/ 	.word	0x00003420


	//   ....[18]....
        /*00d8*/ 	.word	0x00003460


	//   ....[19]....
        /*00dc*/ 	.word	0x00003480


	//   ....[20]....
        /*00e0*/ 	.word	0x00003570


	//   ....[21]....
        /*00e4*/ 	.word	0x00003590


	//   ....[22]....
        /*00e8*/ 	.word	0x000037d0


	//   ....[23]....
        /*00ec*/ 	.word	0x00003840


	//----- nvinfo : EIATTR_VRC_CTA_INIT_COUNT
	.align		4
.L_921:
        /*00f0*/ 	.byte	0x02, 0x4a
	.zero		1
	.zero		1


	//----- nvinfo : EIATTR_EXIT_INSTR_OFFSETS
	.align		4
        /*00f4*/ 	.byte	0x04, 0x1c
        /*00f6*/ 	.short	(.L_923 - .L_922)


	//   ....[0]....
.L_922:
        /*00f8*/ 	.word	0x00003620


	//   ....[1]....
        /*00fc*/ 	.word	0x00003670


	//   ....[2]....
        /*0100*/ 	.word	0x00003780


	//----- nvinfo : EIATTR_MAX_THREADS
	.align		4
.L_923:
        /*0104*/ 	.byte	0x04, 0x05
        /*0106*/ 	.short	(.L_925 - .L_924)
.L_924:
        /*0108*/ 	.word	0x00000080
        /*010c*/ 	.word	0x00000001
        /*0110*/ 	.word	0x00000001


	//----- nvinfo : EIATTR_CRS_STACK_SIZE
	.align		4
.L_925:
        /*0114*/ 	.byte	0x04, 0x1e
        /*0116*/ 	.short	(.L_927 - .L_926)
.L_926:
        /*0118*/ 	.word	0x00000000


	//----- nvinfo : EIATTR_CBANK_PARAM_SIZE
	.align		4
.L_927:
        /*011c*/ 	.byte	0x03, 0x19
        /*011e*/ 	.short	0x0088


	//----- nvinfo : EIATTR_PARAM_CBANK
	.align		4
        /*0120*/ 	.byte	0x04, 0x0a
        /*0122*/ 	.short	(.L_929 - .L_928)
	.align		4
.L_928:
        /*0124*/ 	.word	index@(.nv.constant0._ZN18transformer_engine13normalization26rmsnorm_fwd_general_kernelINS0_13Kernel_traitsIff6__halffjLj512ELj1ELj4ELj1ELj16ENS0_18Kernel_traits_baseILj512EffS3_fjLj128EEEEEEEvNS0_19ForwardKernelParamsE)
        /*0128*/ 	.short	0x0380
        /*012a*/ 	.short	0x0088


	//----- nvinfo : EIATTR_SW_WAR
	.align		4
.L_929:
        /*012c*/ 	.byte	0x04, 0x36
        /*012e*/ 	.short	(.L_931 - .L_930)
.L_930:
        /*0130*/ 	.word	0x00000008
.L_931:


//--------------------- .nv.info._ZN18transformer_engine13normalization26rmsnorm_fwd_general_kernelINS0_13Kernel_traitsI6__halfS3_S3_fjLj512ELj1ELj4ELj1ELj16ENS0_18Kernel_traits_baseILj512ES3_S3_S3_fjLj128EEEEEEEvNS0_19ForwardKernelParamsE --------------------------
	.section	.nv.info._ZN18transformer_engine13normalization26rmsnorm_fwd_general_kernelINS0_13Kernel_traitsI6__halfS3_S3_fjLj512ELj1ELj4ELj1ELj16ENS0_18Kernel_traits_baseILj512ES3_S3_S3_fjLj128EEEEEEEvNS0_19ForwardKernelParamsE,"",@"SHT_CUDA_INFO"
	.sectionflags	@""
	.align	4


	//----- nvinfo : EIATTR_CUDA_API_VERSION
	.align		4
        /*0000*/ 	.byte	0x04, 0x37
        /*0002*/ 	.short	(.L_933 - .L_932)
.L_932:
        /*0004*/ 	.word	0x00000082


	//----- nvinfo : EIATTR_KPARAM_INFO
	.align		4
.L_933:
        /*0008*/ 	.byte	0x04, 0x17
        /*000a*/ 	.short	(.L_935 - .L_934)
.L_934:
        /*000c*/ 	.word	0x00000000
        /*0010*/ 	.short	0x0000
        /*0012*/ 	.short	0x0000
        /*0014*/ 	.byte	0x00, 0xf0, 0x21, 0x02


	//----- nvinfo : EIATTR_SPARSE_MMA_MASK
	.align		4
.L_935:
        /*0018*/ 	.byte	0x03, 0x50
        /*001a*/ 	.short	0x0000


	//----- nvinfo : EIATTR_MAXREG_COUNT
	.align		4
        /*001c*/ 	.byte	0x03, 0x1b
        /*001e*/ 	.short	0x00ff


	//----- nvinfo : EIATTR_NUM_BARRIERS
	.align		4
        /*0020*/ 	.byte	0x02, 0x4c
        /*0022*/ 	.byte	0x01
	.zero		1


	//----- nvinfo : EIATTR_MERCURY_ISA_VERSION
	.align		4
        /*0024*/ 	.byte	0x03, 0x5f
        /*0026*/ 	.short	0x0101


	//----- nvinfo : EIATTR_COOP_GROUP_MASK_REGIDS
	.align		4
        /*0028*/ 	.byte	0x04, 0x29
        /*002a*/ 	.short	(.L_937 - .L_936)


	//   ....[0]....
.L_936:
        /*002c*/ 	.word	0xffffffff


	//   ....[1]....
        /*0030*/ 	.word	0xffffffff


	//   ....[2]....
        /*0034*/ 	.word	0xffffffff


	//   ....[3]....
        /*0038*/ 	.word	0xffffffff


	//   ....[4]....
        /*003c*/ 	.word	0xffffffff


	//   ....[5]....
        /*0040*/ 	.word	0xffffffff


	//   ....[6]....
        /*0044*/ 	.word	0xffffffff


	//   ....[7]....
        /*0048*/ 	.word	0xffffffff


	//   ....[8]....
        /*004c*/ 	.word	0xffffffff


	//   ....[9]....
        /*0050*/ 	.word	0xffffffff


	//   ....[10]....
        /*0054*/ 	.word	0xffffffff


	//   ....[11]....
        /*0058*/ 	.word	0xffffffff


	//   ....[12]....
        /*005c*/ 	.word	0xffffffff


	//   ....[13]....
        /*0060*/ 	.word	0xffffffff


	//   ....[14]....
        /*0064*/ 	.word	0xffffffff


	//   ....[15]....
        /*0068*/ 	.word	0xffffffff


	//   ....[16]....
        /*006c*/ 	.word	0xffffffff


	//   ....[17]....
        /*0070*/ 	.word	0xffffffff


	//   ....[18]....
        /*0074*/ 	.word	0xffffffff


	//   ....[19]....
        /*0078*/ 	.word	0xffffffff


	//   ....[20]....
        /*007c*/ 	.word	0xffffffff


	//   ....[21]....
        /*0080*/ 	.word	0xffffffff


	//   ....[22]....
        /*0084*/ 	.word	0x05000004


	//   ....[23]....
        /*0088*/ 	.word	0x05000004


	//----- nvinfo : EIATTR_COOP_GROUP_INSTR_OFFSETS
	.align		4
.L_937:
        /*008c*/ 	.byte	0x04, 0x28
        /*008e*/ 	.short	(.L_939 - .L_938)


	//   ....[0]....
.L_938:
        /*0090*/ 	.word	0x000015a0


	//   ....[1]....
        /*0094*/ 	.word	0x000015c0


	//   ....[2]....
        /*0098*/ 	.word	0x000015e0


	//   ....[3]....
        /*009c*/ 	.word	0x00001600


	//   ....[4]....
        /*00a0*/ 	.word	0x00001620


	//   ....[5]....
        /*00a4*/ 	.word	0x00001650


	//   ....[6]....
        /*00a8*/ 	.word	0x00001720


	//   ....[7]....
        /*00ac*/ 	.word	0x00001740


	//   ....[8]....
        /*00b0*/ 	.word	0x00001760


	//   ....[9]....
        /*00b4*/ 	.word	0x00001790


	//   ....[10]....
        /*00b8*/ 	.word	0x00002170


	//   ....[11]....
        /*00bc*/ 	.word	0x000021b0


	//   ....[12]....
        /*00c0*/ 	.word	0x000021d0


	//   ....[13]....
        /*00c4*/ 	.word	0x000021f0


	//   ....[14]....
        /*00c8*/ 	.word	0x00002210


	//   ....[15]....
        /*00cc*/ 	.word	0x00003160


	//   ....[16]....
        /*00d0*/ 	.word	0x000031d0


	//   ....[17]....
        /*00d4*/ 	.word	0x00003210


	//   ....[18]....
        /*00d8*/ 	.word	0x00003250


	//   ....[19]....
        /*00dc*/ 	.word	0x00003270


	//   ....[20]....
        /*00e0*/ 	.word	0x00003360


	//   ....[21]....
        /*00e4*/ 	.word	0x00003380


	//   ....[22]....
        /*00e8*/ 	.word	0x000035d0


	//   ....[23]....
        /*00ec*/ 	.word	0x00003640


	//----- nvinfo : EIATTR_VRC_CTA_INIT_COUNT
	.align		4
.L_939:
        /*00f0*/ 	.byte	0x02, 0x4a
	.zero		1
	.zero		1


	//----- nvinfo : EIATTR_EXIT_INSTR_OFFSETS
	.align		4
        /*00f4*/ 	.byte	0x04, 0x1c
        /*00f6*/ 	.short	(.L_941 - .L_940)


	//   ....[0]....
.L_940:
        /*00f8*/ 	.word	0x00003410


	//   ....[1]....
        /*00fc*/ 	.word	0x00003460


	//   ....[2]....
        /*0100*/ 	.word	0x00003580


	//----- nvinfo : EIATTR_MAX_THREADS
	.align		4
.L_941:
        /*0104*/ 	.byte	0x04, 0x05
        /*0106*/ 	.short	(.L_943 - .L_942)
.L_942:
        /*0108*/ 	.word	0x00000080
        /*010c*/ 	.word	0x00000001
        /*0110*/ 	.word	0x00000001


	//----- nvinfo : EIATTR_CRS_STACK_SIZE
	.align		4
.L_943:
        /*0114*/ 	.byte	0x04, 0x1e
        /*0116*/ 	.short	(.L_945 - .L_944)
.L_944:
        /*0118*/ 	.word	0x00000000


	//----- nvinfo : EIATTR_CBANK_PARAM_SIZE
	.align		4
.L_945:
        /*011c*/ 	.byte	0x03, 0x19
        /*011e*/ 	.short	0x0088


	//----- nvinfo : EIATTR_PARAM_CBANK
	.align		4
        /*0120*/ 	.byte	0x04, 0x0a
        /*0122*/ 	.short	(.L_947 - .L_946)
	.align		4
.L_946:
        /*0124*/ 	.word	index@(.nv.constant0._ZN18transformer_engine13normalization26rmsnorm_fwd_general_kernelINS0_13Kernel_traitsI6__halfS3_S3_fjLj512ELj1ELj4ELj1ELj16ENS0_18Kernel_traits_baseILj512ES3_S3_S3_fjLj128EEEEEEEvNS0_19ForwardKernelParamsE)
        /*0128*/ 	.short	0x0380
        /*012a*/ 	.short	0x0088


	//----- nvinfo : EIATTR_SW_WAR
	.align		4
.L_947:
        /*012c*/ 	.byte	0x04, 0x36
        /*012e*/ 	.short	(.L_949 - .L_948)
.L_948:
        /*0130*/ 	.word	0x00000008
.L_949:


//--------------------- .nv.info._ZN18transformer_engine13normalization26rmsnorm_fwd_general_kernelINS0_13Kernel_traitsIffffjLj512ELj1ELj4ELj1ELj16ENS0_18Kernel_traits_baseILj512EffffjLj128EEEEEEEvNS0_19ForwardKernelParamsE --------------------------
	.section	.nv.info._ZN18transformer_engine13normalization26rmsnorm_fwd_general_kernelINS0_13Kernel_traitsIffffjLj512ELj1ELj4ELj1ELj16ENS0_18Kernel_traits_baseILj512EffffjLj128EEEEEEEvNS0_19ForwardKernelParamsE,"",@"SHT_CUDA_INFO"
	.sectionflags	@""
	.align	4


	//----- nvinfo : EIATTR_CUDA_API_VERSION
	.align		4
        /*0000*/ 	.byte	0x04, 0x37
        /*0002*/ 	.short	(.L_951 - .L_950)
.L_950:
        /*0004*/ 	.word	0x00000082


	//----- nvinfo : EIATTR_KPARAM_INFO
	.align		4
.L_951:
        /*0008*/ 	.byte	0x04, 0x17
        /*000a*/ 	.short	(.L_953 - .L_952)
.L_952:
        /*000c*/ 	.word	0x00000000
        /*0010*/ 	.short	0x0000
        /*0012*/ 	.short	0x0000
        /*0014*/ 	.byte	0x00, 0xf0, 0x21, 0x02


	//----- nvinfo : EIATTR_SPARSE_MMA_MASK
	.align		4
.L_953:
        /*0018*/ 	.byte	0x03, 0x50
        /*001a*/ 	.short	0x0000


	//----- nvinfo : EIATTR_MAXREG_COUNT
	.align		4
        /*001c*/ 	.byte	0x03, 0x1b
        /*001e*/ 	.short	0x00ff


	//----- nvinfo : EIATTR_NUM_BARRIERS
	.align		4
        /*0020*/ 	.byte	0x02, 0x4c
        /*0022*/ 	.byte	0x01
	.zero		1


	//----- nvinfo : EIATTR_MERCURY_ISA_VERSION
	.align		4
        /*0024*/ 	.byte	0x03, 0x5f
        /*0026*/ 	.short	0x0101


	//----- nvinfo : EIATTR_COOP_GROUP_MASK_REGIDS
	.align		4
        /*0028*/ 	.byte	0x04, 0x29
        /*002a*/ 	.short	(.L_955 - .L_954)


	//   ....[0]....
.L_954:
        /*002c*/ 	.word	0xffffffff


	//   ....[1]....
        /*0030*/ 	.word	0xffffffff


	//   ....[2]....
        /*0034*/ 	.word	0xffffffff


	//   ....[3]....
        /*0038*/ 	.word	0xffffffff


	//   ....[4]....
        /*003c*/ 	.word	0xffffffff


	//   ....[5]....
        /*0040*/ 	.word	0xffffffff


	//   ....[6]....
        /*0044*/ 	.word	0xffffffff


	//   ....[7]....
        /*0048*/ 	.word	0xffffffff


	//   ....[8]....
        /*004c*/ 	.word	0xffffffff


	//   ....[9]....
        /*0050*/ 	.word	0xffffffff


	//   ....[10]....
        /*0054*/ 	.word	0xffffffff


	//   ....[11]....
        /*0058*/ 	.word	0xffffffff


	//   ....[12]....
        /*005c*/ 	.word	0xffffffff


	//   ....[13]....
        /*0060*/ 	.word	0xffffffff


	//   ....[14]....
        /*0064*/ 	.word	0xffffffff


	//   ....[15]....
        /*0068*/ 	.word	0xffffffff


	//   ....[16]....
        /*006c*/ 	.word	0xffffffff


	//   ....[17]....
        /*0070*/ 	.word	0xffffffff


	//   ....[18]....
        /*0074*/ 	.word	0xffffffff


	//   ....[19]....
        /*0078*/ 	.word	0xffffffff


	//   ....[20]....
        /*007c*/ 	.word	0xffffffff


	//   ....[21]....
        /*0080*/ 	.word	0xffffffff


	//   ....[22]....
        /*0084*/ 	.word	0x05000004


	//   ....[23]....
        /*0088*/ 	.word	0x05000004


	//----- nvinfo : EIATTR_COOP_GROUP_INSTR_OFFSETS
	.align		4
.L_955:
        /*008c*/ 	.byte	0x04, 0x28
        /*008e*/ 	.short	(.L_957 - .L_956)


	//   ....[0]....
.L_956:
        /*0090*/ 	.word	0x000014f0


	//   ....[1]....
        /*0094*/ 	.word	0x00001510


	//   ....[2]....
        /*0098*/ 	.word	0x00001530


	//   ....[3]....
        /*009c*/ 	.word	0x00001550


	//   ....[4]....
        /*00a0*/ 	.word	0x00001570


	//   ....[5]....
        /*00a4*/ 	.word	0x000015a0


	//   ....[6]....
        /*00a8*/ 	.word	0x00001670


	//   ....[7]....
        /*00ac*/ 	.word	0x000016a0


	//   ....[8]....
        /*00b0*/ 	.word	0x000016f0


	//   ....[9]....
        /*00b4*/ 	.word	0x00001720


	//   ....[10]....
        /*00b8*/ 	.word	0x000020b0


	//   ....[11]....
        /*00bc*/ 	.word	0x000020f0


	//   ....[12]....
        /*00c0*/ 	.word	0x00002110


	//   ....[13]....
        /*00c4*/ 	.word	0x00002130


	//   ....[14]....
        /*00c8*/ 	.word	0x00002150


	//   ....[15]....
        /*00cc*/ 	.word	0x000031b0


	//   ....[16]....
        /*00d0*/ 	.word	0x00003230


	//   ....[17]....
        /*00d4*/ 	.word	0x00003270


	//   ....[18]....
        /*00d8*/ 	.word	0x00003290


	//   ....[19]....
        /*00dc*/ 	.word	0x000032b0


	//   ....[20]....
        /*00e0*/ 	.word	0x000033a0


	//   ....[21]....
        /*00e4*/ 	.word	0x000033c0


	//   ....[22]....
        /*00e8*/ 	.word	0x00003600


	//   ....[23]....
        /*00ec*/ 	.word	0x00003670


	//----- nvinfo : EIATTR_VRC_CTA_INIT_COUNT
	.align		4
.L_957:
        /*00f0*/ 	.byte	0x02, 0x4a
	.zero		1
	.zero		1


	//----- nvinfo : EIATTR_EXIT_INSTR_OFFSETS
	.align		4
        /*00f4*/ 	.byte	0x04, 0x1c
        /*00f6*/ 	.short	(.L_959 - .L_958)


	//   ....[0]....
.L_958:
        /*00f8*/ 	.word	0x00003450


	//   ....[1]....
        /*00fc*/ 	.word	0x000034a0


	//   ....[2]....
        /*0100*/ 	.word	0x000035b0


	//----- nvinfo : EIATTR_MAX_THREADS
	.align		4
.L_959:
        /*0104*/ 	.byte	0x04, 0x05
        /*0106*/ 	.short	(.L_961 - .L_960)
.L_960:
        /*0108*/ 	.word	0x00000080
        /*010c*/ 	.word	0x00000001
        /*0110*/ 	.word	0x00000001


	//----- nvinfo : EIATTR_CRS_STACK_SIZE
	.align		4
.L_961:
        /*0114*/ 	.byte	0x04, 0x1e
        /*0116*/ 	.short	(.L_963 - .L_962)
.L_962:
        /*0118*/ 	.word	0x00000000


	//----- nvinfo : EIATTR_CBANK_PARAM_SIZE
	.align		4
.L_963:
        /*011c*/ 	.byte	0x03, 0x19
        /*011e*/ 	.short	0x0088


	//----- nvinfo : EIATTR_PARAM_CBANK
	.align		4
        /*0120*/ 	.byte	0x04, 0x0a
        /*0122*/ 	.short	(.L_965 - .L_964)
	.align		4
.L_964:
        /*0124*/ 	.word	index@(.nv.constant0._ZN18transformer_engine13normalization26rmsnorm_fwd_general_kernelINS0_13Kernel_traitsIffffjLj512ELj1ELj4ELj1ELj16ENS0_18Kernel_traits_baseILj512EffffjLj128EEEEEEEvNS0_19ForwardKernelParamsE)
        /*0128*/ 	.short	0x0380
        /*012a*/ 	.short	0x0088


	//----- nvinfo : EIATTR_SW_WAR
	.align		4
.L_965:
        /*012c*/ 	.byte	0x04, 0x36
        /*012e*/ 	.short	(.L_967 - .L_966)
.L_966:
        /*0130*/ 	.word	0x00000008
.L_967:


//--------------------- .nv.info._ZN18transformer_engine13normalization26rmsnorm_fwd_general_kernelINS0_13Kernel_traitsIff13__nv_bfloat16fjLj128ELj1ELj4ELj1ELj8ENS0_18Kernel_traits_baseILj128EffS3_fjLj128EEEEEEEvNS0_19ForwardKernelParamsE --------------------------
	.section	.nv.info._ZN18transformer_engine13normalization26rmsnorm_fwd_general_kernelINS0_13Kernel_traitsIff13__nv_bfloat16fjLj128ELj1ELj4ELj1ELj8ENS0_18Kernel_traits_baseILj128EffS3_fjLj128EEEEEEEvNS0_19ForwardKernelParamsE,"",@"SHT_CUDA_INFO"
	.sectionflags	@""
	.align	4


	//----- nvinfo : EIATTR_CUDA_API_VERSION
	.align		4
        /*0000*/ 	.byte	0x04, 0x37
        /*0002*/ 	.short	(.L_969 - .L_968)
.L_968:
        /*0004*/ 	.word	0x00000082


	//----- nvinfo : EIATTR_KPARAM_INFO
	.align		4
.L_969:
        /*0008*/ 	.byte	0x04, 0x17
        /*000a*/ 	.short	(.L_971 - .L_970)
.L_970:
        /*000c*/ 	.word	0x00000000
        /*0010*/ 	.short	0x0000
        /*0012*/ 	.short	0x0000
        /*0014*/ 	.byte	0x00, 0xf0, 0x21, 0x02


	//----- nvinfo : EIATTR_SPARSE_MMA_MASK
	.align		4
.L_971:
        /*0018*/ 	.byte	0x03, 0x50
        /*001a*/ 	.short	0x0000


	//----- nvinfo : EIATTR_MAXREG_COUNT
	.align		4
        /*001c*/ 	.byte	0x03, 0x1b
        /*001e*/ 	.short	0x00ff


	//----- nvinfo : EIATTR_NUM_BARRIERS
	.align		4
        /*0020*/ 	.byte	0x02, 0x4c
        /*0022*/ 	.byte	0x01
	.zero		1


	//----- nvinfo : EIATTR_MERCURY_ISA_VERSION
	.align		4
        /*0024*/ 	.byte	0x03, 0x5f
        /*0026*/ 	.short	0x0101


	//----- nvinfo : EIATTR_COOP_GROUP_MASK_REGIDS
	.align		4
        /*0028*/ 	.byte	0x04, 0x29
        /*002a*/ 	.short	(.L_973 - .L_972)


	//   ....[0]....
.L_972:
        /*002c*/ 	.word	0xffffffff


	//   ....[1]....
        /*0030*/ 	.word	0xffffffff


	//   ....[2]....
        /*0034*/ 	.word	0xffffffff


	//   ....[3]....
        /*0038*/ 	.word	0xffffffff


	//   ....[4]....
        /*003c*/ 	.word	0xffffffff


	//   ....[5]....
        /*0040*/ 	.word	0xffffffff


	//   ....[6]....
        /*0044*/ 	.word	0xffffffff


	//   ....[7]....
        /*0048*/ 	.word	0xffffffff


	//   ....[8]....
        /*004c*/ 	.word	0xffffffff


	//   ....[9]....
        /*0050*/ 	.word	0xffffffff


	//   ....[10]....
        /*0054*/ 	.word	0xffffffff


	//   ....[11]....
        /*0058*/ 	.word	0xffffffff


	//   ....[12]....
        /*005c*/ 	.word	0xffffffff


	//   ....[13]....
        /*0060*/ 	.word	0xffffffff


	//   ....[14]....
        /*0064*/ 	.word	0xffffffff


	//   ....[15]....
        /*0068*/ 	.word	0xffffffff


	//   ....[16]....
        /*006c*/ 	.word	0xffffffff


	//   ....[17]....
        /*0070*/ 	.word	0xffffffff


	//   ....[18]....
        /*0074*/ 	.word	0xffffffff


	//   ....[19]....
        /*0078*/ 	.word	0xffffffff


	//   ....[20]....
        /*007c*/ 	.word	0xffffffff


	//   ....[21]....
        /*0080*/ 	.word	0xffffffff


	//   ....[22]....
        /*0084*/ 	.word	0x05000005


	//   ....[23]....
        /*0088*/ 	.word	0x05000005


	//----- nvinfo : EIATTR_COOP_GROUP_INSTR_OFFSETS
	.align		4
.L_973:
        /*008c*/ 	.byte	0x04, 0x28
        /*008e*/ 	.short	(.L_975 - .L_974)


	//   ....[0]....
.L_974:
        /*0090*/ 	.word	0x00000b50


	//   ....[1]....
        /*0094*/ 	.word	0x00000b70


	//   ....[2]....
        /*0098*/ 	.word	0x00000b90


	//   ....[3]....
        /*009c*/ 	.word	0x00000bb0


	//   ....[4]....
        /*00a0*/ 	.word	0x00000bd0


	//   ....[5]....
        /*00a4*/ 	.word	0x00000c00


	//   ....[6]....
        /*00a8*/ 	.word	0x00000c80


	//   ....[7]....
        /*00ac*/ 	.word	0x00000cb0


	//   ....[8]....
        /*00b0*/ 	.word	0x00000cf0


	//   ....[9]....
        /*00b4*/ 	.word	0x00000d40


	//   ....[10]....
        /*00b8*/ 	.word	0x00001610


	//   ....[11]....
        /*00bc*/ 	.word	0x00001650


	//   ....[12]....
        /*00c0*/ 	.word	0x00001670


	//   ....[13]....
        /*00c4*/ 	.word	0x00001690


	//   ....[14]....
        /*00c8*/ 	.word	0x000016b0


	//   ....[15]....
        /*00cc*/ 	.word	0x00001d30


	//   ....[16]....
        /*00d0*/ 	.word	0x00001da0


	//   ....[17]....
        /*00d4*/ 	.word	0x00001de0


	//   ....[18]....
        /*00d8*/ 	.word	0x00001e00


	//   ....[19]....
        /*00dc*/ 	.word	0x00001e20


	//   ....[20]....
        /*00e0*/ 	.word	0x00001f10


	//   ....[21]....
        /*00e4*/ 	.word	0x00001f30


	//   ....[22]....
        /*00e8*/ 	.word	0x00002170


	//   ....[23]....
        /*00ec*/ 	.word	0x000021e0


	//----- nvinfo : EIATTR_VRC_CTA_INIT_COUNT
	.align		4
.L_975:
        /*00f0*/ 	.byte	0x02, 0x4a
	.zero		1
	.zero		1


	//----- nvinfo : EIATTR_EXIT_INSTR_OFFSETS
	.align		4
        /*00f4*/ 	.byte	0x04, 0x1c
        /*00f6*/ 	.short	(.L_977 - .L_976)


	//   ....[0]....
.L_976:
        /*00f8*/ 	.word	0x00001fc0


	//   ....[1]....
        /*00fc*/ 	.word	0x00002010


	//   ....[2]....
        /*0100*/ 	.word	0x00002120


	//----- nvinfo : EIATTR_MAX_THREADS
	.align		4
.L_977:
        /*0104*/ 	.byte	0x04, 0x05
        /*0106*/ 	.short	(.L_979 - .L_978)
.L_978:
        /*0108*/ 	.word	0x00000080
        /*010c*/ 	.word	0x00000001
        /*0110*/ 	.word	0x00000001


	//----- nvinfo : EIATTR_CRS_STACK_SIZE
	.align		4
.L_979:
        /*0114*/ 	.byte	0x04, 0x1e
        /*0116*/ 	.short	(.L_981 - .L_980)
.L_980:
        /*0118*/ 	.word	0x00000000


	//----- nvinfo : EIATTR_CBANK_PARAM_SIZE
	.align		4
.L_981:
        /*011c*/ 	.byte	0x03, 0x19
        /*011e*/ 	.short	0x0088


	//----- nvinfo : EIATTR_PARAM_CBANK
	.align		4
        /*0120*/ 	.byte	0x04, 0x0a
        /*0122*/ 	.short	(.L_983 - .L_982)
	.align		4
.L_982:
        /*0124*/ 	.word	index@(.nv.constant0._ZN18transformer_engine13normalization26rmsnorm_fwd_general_kernelINS0_13Kernel_traitsIff13__nv_bfloat16fjLj128ELj1ELj4ELj1ELj8ENS0_18Kernel_traits_baseILj128EffS3_fjLj128EEEEEEEvNS0_19ForwardKernelParamsE)
        /*0128*/ 	.short	0x0380
        /*012a*/ 	.short	0x0088


	//----- nvinfo : EIATTR_SW_WAR
	.align		4
.L_983:
        /*012c*/ 	.byte	0x04, 0x36
        /*012e*/ 	.short	(.L_985 - .L_984)
.L_984:
        /*0130*/ 	.word	0x00000008
.L_985:


//--------------------- .nv.info._ZN18transformer_engine13normalization26rmsnorm_fwd_general_kernelINS0_13Kernel_traitsI13__nv_bfloat16S3_S3_fjLj128ELj1ELj4ELj1ELj8ENS0_18Kernel_traits_baseILj128ES3_S3_S3_fjLj128EEEEEEEvNS0_19ForwardKernelParamsE --------------------------
	.section	.nv.info._ZN18transformer_engine13normalization26rmsnorm_fwd_general_kernelINS0_13Kernel_traitsI13__nv_bfloat16S3_S3_fjLj128ELj1ELj4ELj1ELj8ENS0_18Kernel_traits_baseILj128ES3_S3_S3_fjLj128EEEEEEEvNS0_19ForwardKernelParamsE,"",@"SHT_CUDA_INFO"
	.sectionflags	@""
	.align	4


	//----- nvinfo : EIATTR_CUDA_API_VERSION
	.align		4
        /*0000*/ 	.byte	0x04, 0x37
        /*0002*/ 	.short	(.L_987 - .L_986)
.L_986:
        /*0004*/ 	.word	0x00000082


	//----- nvinfo : EIATTR_KPARAM_INFO
	.align		4
.L_987:
        /*0008*/ 	.byte	0x04, 0x17
        /*000a*/ 	.short	(.L_989 - .L_988)
.L_988:
        /*000c*/ 	.word	0x00000000
        /*0010*/ 	.short	0x0000
        /*0012*/ 	.short	0x0000
        /*0014*/ 	.byte	0x00, 0xf0, 0x21, 0x02


	//----- nvinfo : EIATTR_SPARSE_MMA_MASK
	.align		4
.L_989:
        /*0018*/ 	.byte	0x03, 0x50
        /*001a*/ 	.short	0x0000


	//----- nvinfo : EIATTR_MAXREG_COUNT
	.align		4
        /*001c*/ 	.byte	0x03, 0x1b
        /*001e*/ 	.short	0x00ff


	//----- nvinfo : EIATTR_NUM_BARRIERS
	.align		4
        /*0020*/ 	.byte	0x02, 0x4c
        /*0022*/ 	.byte	0x01
	.zero		1


	//----- nvinfo : EIATTR_MERCURY_ISA_VERSION
	.align		4
        /*0024*/ 	.byte	0x03, 0x5f
        /*0026*/ 	.short	0x0101


	//----- nvinfo : EIATTR_COOP_GROUP_MASK_REGIDS
	.align		4
        /*0028*/ 	.byte	0x04, 0x29
        /*002a*/ 	.short	(.L_991 - .L_990)


	//   ....[0]....
.L_990:
        /*002c*/ 	.word	0xffffffff


	//   ....[1]....
        /*0030*/ 	.word	0xffffffff


	//   ....[2]....
        /*0034*/ 	.word	0xffffffff


	//   ....[3]....
        /*0038*/ 	.word	0xffffffff


	//   ....[4]....
        /*003c*/ 	.word	0xffffffff


	//   ....[5]....
        /*0040*/ 	.word	0xffffffff


	//   ....[6]....
        /*0044*/ 	.word	0xffffffff


	//   ....[7]....
        /*0048*/ 	.word	0xffffffff


	//   ....[8]....
        /*004c*/ 	.word	0xffffffff


	//   ....[9]....
        /*0050*/ 	.word	0xffffffff


	//   ....[10]....
        /*0054*/ 	.word	0xffffffff


	//   ....[11]....
        /*0058*/ 	.word	0xffffffff


	//   ....[12]....
        /*005c*/ 	.word	0xffffffff


	//   ....[13]....
        /*0060*/ 	.word	0xffffffff


	//   ....[14]....
        /*0064*/ 	.word	0xffffffff


	//   ....[15]....
        /*0068*/ 	.word	0xffffffff


	//   ....[16]....
        /*006c*/ 	.word	0xffffffff


	//   ....[17]....
        /*0070*/ 	.word	0xffffffff


	//   ....[18]....
        /*0074*/ 	.word	0xffffffff


	//   ....[19]....
        /*0078*/ 	.word	0xffffffff


	//   ....[20]....
        /*007c*/ 	.word	0xffffffff


	//   ....[21]....
        /*0080*/ 	.word	0xffffffff


	//   ....[22]....
        /*0084*/ 	.word	0x05000004


	//   ....[23]....
        /*0088*/ 	.word	0x05000004


	//----- nvinfo : EIATTR_COOP_GROUP_INSTR_OFFSETS
	.align		4
.L_991:
        /*008c*/ 	.byte	0x04, 0x28
        /*008e*/ 	.short	(.L_993 - .L_992)


	//   ....[0]....
.L_992:
        /*0090*/ 	.word	0x00000af0


	//   ....[1]....
        /*0094*/ 	.word	0x00000b10


	//   ....[2]....
        /*0098*/ 	.word	0x00000b30


	//   ....[3]....
        /*009c*/ 	.word	0x00000b50


	//   ....[4]....
        /*00a0*/ 	.word	0x00000b70


	//   ....[5]....
        /*00a4*/ 	.word	0x00000ba0


	//   ....[6]....
        /*00a8*/ 	.word	0x00000c20


	//   ....[7]....
        /*00ac*/ 	.word	0x00000c50


	//   ....[8]....
        /*00b0*/ 	.word	0x00000c90


	//   ....[9]....
        /*00b4*/ 	.word	0x00000ce0


	//   ....[10]....
        /*00b8*/ 	.word	0x00001590


	//   ....[11]....
        /*00bc*/ 	.word	0x000015d0


	//   ....[12]....
        /*00c0*/ 	.word	0x000015f0


	//   ....[13]....
        /*00c4*/ 	.word	0x00001610


	//   ....[14]....
        /*00c8*/ 	.word	0x00001630


	//   ....[15]....
        /*00cc*/ 	.word	0x00001b60


	//   ....[16]....
        /*00d0*/ 	.word	0x00001bc0


	//   ....[17]....
        /*00d4*/ 	.word	0x00001c00


	//   ....[18]....
        /*00d8*/ 	.word	0x00001c20


	//   ....[19]....
        /*00dc*/ 	.word	0x00001c40


	//   ....[20]....
        /*00e0*/ 	.word	0x00001d30


	//   ....[21]....
        /*00e4*/ 	.word	0x00001d50


	//   ....[22]....
        /*00e8*/ 	.word	0x00001fa0


	//   ....[23]....
        /*00ec*/ 	.word	0x00002010


	//----- nvinfo : EIATTR_VRC_CTA_INIT_COUNT
	.align		4
.L_993:
        /*00f0*/ 	.byte	0x02, 0x4a
	.zero		1
	.zero		1


	//----- nvinfo : EIATTR_EXIT_INSTR_OFFSETS
	.align		4
        /*00f4*/ 	.byte	0x04, 0x1c
        /*00f6*/ 	.short	(.L_995 - .L_994)


	//   ....[0]....
.L_994:
        /*00f8*/ 	.word	0x00001de0


	//   ....[1]....
        /*00fc*/ 	.word	0x00001e30


	//   ....[2]....
        /*0100*/ 	.word	0x00001f50


	//----- nvinfo : EIATTR_MAX_THREADS
	.align		4
.L_995:
        /*0104*/ 	.byte	0x04, 0x05
        /*0106*/ 	.short	(.L_997 - .L_996)
.L_996:
        /*0108*/ 	.word	0x00000080
        /*010c*/ 	.word	0x00000001
        /*0110*/ 	.word	0x00000001


	//----- nvinfo : EIATTR_CRS_STACK_SIZE
	.align		4
.L_997:
        /*0114*/ 	.byte	0x04, 0x1e
        /*0116*/ 	.short	(.L_999 - .L_998)
.L_998:
        /*0118*/ 	.word	0x00000000


	//----- nvinfo : EIATTR_CBANK_PARAM_SIZE
	.align		4
.L_999:
        /*011c*/ 	.byte	0x03, 0x19
        /*011e*/ 	.short	0x0088


	//----- nvinfo : EIATTR_PARAM_CBANK
	.align		4
        /*0120*/ 	.byte	0x04, 0x0a
        /*0122*/ 	.short	(.L_1001 - .L_1000)
	.align		4
.L_1000:
        /*0124*/ 	.word	index@(.nv.constant0._ZN18transformer_engine13normalization26rmsnorm_fwd_general_kernelINS0_13Kernel_traitsI13__nv_bfloat16S3_S3_fjLj128ELj1ELj4ELj1ELj8ENS0_18Kernel_traits_baseILj128ES3_S3_S3_fjLj128EEEEEEEvNS0_19ForwardKernelParamsE)
        /*0128*/ 	.short	0x0380
        /*012a*/ 	.short	0x0088


	//----- nvinfo : EIATTR_SW_WAR
	.align		4
.L_1001:
        /*012c*/ 	.byte	0x04, 0x36
        /*012e*/ 	.short	(.L_1003 - .L_1002)
.L_1002:
        /*0130*/ 	.word	0x00000008
.L_1003:


//--------------------- .nv.info._ZN18transformer_engine13normalization26rmsnorm_fwd_general_kernelINS0_13Kernel_traitsIff6__halffjLj128ELj1ELj4ELj1ELj8ENS0_18Kernel_traits_baseILj128EffS3_fjLj128EEEEEEEvNS0_19ForwardKernelParamsE --------------------------
	.section	.nv.info._ZN18transformer_engine13normalization26rmsnorm_fwd_general_kernelINS0_13Kernel_traitsIff6__halffjLj128ELj1ELj4ELj1ELj8ENS0_18Kernel_traits_baseILj128EffS3_fjLj128EEEEEEEvNS0_19ForwardKernelParamsE,"",@"SHT_CUDA_INFO"
	.sectionflags	@""
	.align	4


	//----- nvinfo : EIATTR_CUDA_API_VERSION
	.align		4
        /*0000*/ 	.byte	0x04, 0x37
        /*0002*/ 	.short	(.L_1005 - .L_1004)
.L_1004:
        /*0004*/ 	.word	0x00000082


	//----- nvinfo : EIATTR_KPARAM_INFO
	.align		4
.L_1005:
        /*0008*/ 	.byte	0x04, 0x17
        /*000a*/ 	.short	(.L_1007 - .L_1006)
.L_1006:
        /*000c*/ 	.word	0x00000000
        /*0010*/ 	.short	0x0000
        /*0012*/ 	.short	0x0000
        /*0014*/ 	.byte	0x00, 0xf0, 0x21, 0x02


	//----- nvinfo : EIATTR_SPARSE_MMA_MASK
	.align		4
.L_1007:
        /*0018*/ 	.byte	0x03, 0x50
        /*001a*/ 	.short	0x0000


	//----- nvinfo : EIATTR_MAXREG_COUNT
	.align		4
        /*001c*/ 	.byte	0x03, 0x1b
        /*001e*/ 	.short	0x00ff


	//----- nvinfo : EIATTR_NUM_BARRIERS
	.align		4
        /*0020*/ 	.byte	0x02, 0x4c
        /*0022*/ 	.byte	0x01
	.zero		1


	//----- nvinfo : EIATTR_MERCURY_ISA_VERSION
	.align		4
        /*0024*/ 	.byte	0x03, 0x5f
        /*0026*/ 	.short	0x0101


	//----- nvinfo : EIATTR_COOP_GROUP_MASK_REGIDS
	.align		4
        /*0028*/ 	.byte	0x04, 0x29
        /*002a*/ 	.short	(.L_1009 - .L_1008)


	//   ....[0]....
.L_1008:
        /*002c*/ 	.word	0xffffffff


	//   ....[1]....
        /*0030*/ 	.word	0xffffffff


	//   ....[2]....
        /*0034*/ 	.word	0xffffffff


	//   ....[3]....
        /*0038*/ 	.word	0xffffffff


	//   ....[4]....
        /*003c*/ 	.word	0xffffffff


	//   ....[5]....
        /*0040*/ 	.word	0xffffffff


	//   ....[6]....
        /*0044*/ 	.word	0xffffffff


	//   ....[7]....
        /*0048*/ 	.word	0xffffffff


	//   ....[8]....
        /*004c*/ 	.word	0xffffffff


	//   ....[9]....
        /*0050*/ 	.word	0xffffffff


	//   ....[10]....
        /*0054*/ 	.word	0xffffffff


	//   ....[11]....
        /*0058*/ 	.word	0xffffffff


	//   ....[12]....
        /*005c*/ 	.word	0xffffffff


	//   ....[13]....
        /*0060*/ 	.word	0xffffffff


	//   ....[14]....
        /*0064*/ 	.word	0xffffffff


	//   ....[15]....
        /*0068*/ 	.word	0xffffffff


	//   ....[16]....
        /*006c*/ 	.word	0xffffffff


	//   ....[17]....
        /*0070*/ 	.word	0xffffffff


	//   ....[18]....
        /*0074*/ 	.word	0xffffffff


	//   ....[19]....
        /*0078*/ 	.word	0xffffffff


	//   ....[20]....
        /*007c*/ 	.word	0xffffffff


	//   ....[21]....
        /*0080*/ 	.word	0xffffffff


	//   ....[22]....
        /*0084*/ 	.word	0x05000005


	//   ....[23]....
        /*0088*/ 	.word	0x05000005


	//----- nvinfo : EIATTR_COOP_GROUP_INSTR_OFFSETS
	.align		4
.L_1009:
        /*008c*/ 	.byte	0x04, 0x28
        /*008e*/ 	.short	(.L_1011 - .L_1010)


	//   ....[0]....
.L_1010:
        /*0090*/ 	.word	0x00000b50


	//   ....[1]....
        /*0094*/ 	.word	0x00000b70


	//   ....[2]....
        /*0098*/ 	.word	0x00000b90


	//   ....[3]....
        /*009c*/ 	.word	0x00000bb0


	//   ....[4]....
        /*00a0*/ 	.word	0x00000bd0


	//   ....[5]....
        /*00a4*/ 	.word	0x00000c00


	//   ....[6]....
        /*00a8*/ 	.word	0x00000c80


	//   ....[7]....
        /*00ac*/ 	.word	0x00000cb0


	//   ....[8]....
        /*00b0*/ 	.word	0x00000cf0


	//   ....[9]....
        /*00b4*/ 	.word	0x00000d40


	//   ....[10]....
        /*00b8*/ 	.word	0x00001610


	//   ....[11]....
        /*00bc*/ 	.word	0x00001650


	//   ....[12]....
        /*00c0*/ 	.word	0x00001670


	//   ....[13]....
        /*00c4*/ 	.word	0x00001690


	//   ....[14]....
        /*00c8*/ 	.word	0x000016b0


	//   ....[15]....
        /*00cc*/ 	.word	0x00001d30


	//   ....[16]....
        /*00d0*/ 	.word	0x00001da0


	//   ....[17]....
        /*00d4*/ 	.word	0x00001de0


	//   ....[18]....
        /*00d8*/ 	.word	0x00001e00


	//   ....[19]....
        /*00dc*/ 	.word	0x00001e20


	//   ....[20]....
        /*00e0*/ 	.word	0x00001f10


	//   ....[21]....
        /*00e4*/ 	.word	0x00001f30


	//   ....[22]....
        /*00e8*/ 	.word	0x00002170


	//   ....[23]....
        /*00ec*/ 	.word	0x000021e0


	//----- nvinfo : EIATTR_VRC_CTA_INIT_COUNT
	.align		4
.L_1011:
        /*00f0*/ 	.byte	0x02, 0x4a
	.zero		1
	.zero		1


	//----- nvinfo : EIATTR_EXIT_INSTR_OFFSETS
	.align		4
        /*00f4*/ 	.byte	0x04, 0x1c
        /*00f6*/ 	.short	(.L_1013 - .L_1012)


	//   ....[0]....
.L_1012:
        /*00f8*/ 	.word	0x00001fc0


	//   ....[1]....
        /*00fc*/ 	.word	0x00002010


	//   ....[2]....
        /*0100*/ 	.word	0x00002120


	//----- nvinfo : EIATTR_MAX_THREADS
	.align		4
.L_1013:
        /*0104*/ 	.byte	0x04, 0x05
        /*0106*/ 	.short	(.L_1015 - .L_1014)
.L_1014:
        /*0108*/ 	.word	0x00000080
        /*010c*/ 	.word	0x00000001
        /*0110*/ 	.word	0x00000001


	//----- nvinfo : EIATTR_CRS_STACK_SIZE
	.align		4
.L_1015:
        /*0114*/ 	.byte	0x04, 0x1e
        /*0116*/ 	.short	(.L_1017 - .L_1016)
.L_1016:
        /*0118*/ 	.word	0x00000000


	//----- nvinfo : EIATTR_CBANK_PARAM_SIZE
	.align		4
.L_1017:
        /*011c*/ 	.byte	0x03, 0x19
        /*011e*/ 	.short	0x0088


	//----- nvinfo : EIATTR_PARAM_CBANK
	.align		4
        /*0120*/ 	.byte	0x04, 0x0a
        /*0122*/ 	.short	(.L_1019 - .L_1018)
	.align		4
.L_1018:
        /*0124*/ 	.word	index@(.nv.constant0._ZN18transformer_engine13normalization26rmsnorm_fwd_general_kernelINS0_13Kernel_traitsIff6__halffjLj128ELj1ELj4ELj1ELj8ENS0_18Kernel_traits_baseILj128EffS3_fjLj128EEEEEEEvNS0_19ForwardKernelParamsE)
        /*0128*/ 	.short	0x0380
        /*012a*/ 	.short	0x0088


	//----- nvinfo : EIATTR_SW_WAR
	.align		4
.L_1019:
        /*012c*/ 	.byte	0x04, 0x36
        /*012e*/ 	.short	(.L_1021 - .L_1020)
.L_1020:
        /*0130*/ 	.word	0x00000008
.L_1021:


//--------------------- .nv.info._ZN18transformer_engine13normalization26rmsnorm_fwd_general_kernelINS0_13Kernel_traitsI6__halfS3_S3_fjLj128ELj1ELj4ELj1ELj8ENS0_18Kernel_traits_baseILj128ES3_S3_S3_fjLj128EEEEEEEvNS0_19ForwardKernelParamsE --------------------------
	.section	.nv.info._ZN18transformer_engine13normalization26rmsnorm_fwd_general_kernelINS0_13Kernel_traitsI6__halfS3_S3_fjLj128ELj1ELj4ELj1ELj8ENS0_18Kernel_traits_baseILj128ES3_S3_S3_fjLj128EEEEEEEvNS0_19ForwardKernelParamsE,"",@"SHT_CUDA_INFO"
	.sectionflags	@""
	.align	4


	//----- nvinfo : EIATTR_CUDA_API_VERSION
	.align		4
        /*0000*/ 	.byte	0x04, 0x37
        /*0002*/ 	.short	(.L_1023 - .L_1022)
.L_1022:
        /*0004*/ 	.word	0x00000082


	//----- nvinfo : EIATTR_KPARAM_INFO
	.align		4
.L_1023:
        /*0008*/ 	.byte	0x04, 0x17
        /*000a*/ 	.short	(.L_1025 - .L_1024)
.L_1024:
        /*000c*/ 	.word	0x00000000
        /*0010*/ 	.short	0x0000
        /*0012*/ 	.short	0x0000
        /*0014*/ 	.byte	0x00, 0xf0, 0x21, 0x02


	//----- nvinfo : EIATTR_SPARSE_MMA_MASK
	.align		4
.L_1025:
        /*0018*/ 	.byte	0x03, 0x50
        /*001a*/ 	.short	0x0000


	//----- nvinfo : EIATTR_MAXREG_COUNT
	.align		4
        /*001c*/ 	.byte	0x03, 0x1b
        /*001e*/ 	.short	0x00ff


	//----- nvinfo : EIATTR_NUM_BARRIERS
	.align		4
        /*0020*/ 	.byte	0x02, 0x4c
        /*0022*/ 	.byte	0x01
	.zero		1


	//----- nvinfo : EIATTR_MERCURY_ISA_VERSION
	.align		4
        /*0024*/ 	.byte	0x03, 0x5f
        /*0026*/ 	.short	0x0101


	//----- nvinfo : EIATTR_COOP_GROUP_MASK_REGIDS
	.align		4
        /*0028*/ 	.byte	0x04, 0x29
        /*002a*/ 	.short	(.L_1027 - .L_1026)


	//   ....[0]....
.L_1026:
        /*002c*/ 	.word	0xffffffff


	//   ....[1]....
        /*0030*/ 	.word	0xffffffff


	//   ....[2]....
        /*0034*/ 	.word	0xffffffff


	//   ....[3]....
        /*0038*/ 	.word	0xffffffff


	//   ....[4]....
        /*003c*/ 	.word	0xffffffff


	//   ....[5]....
        /*0040*/ 	.word	0xffffffff


	//   ....[6]....
        /*0044*/ 	.word	0xffffffff


	//   ....[7]....
        /*0048*/ 	.word	0xffffffff


	//   ....[8]....
        /*004c*/ 	.word	0xffffffff


	//   ....[9]....
        /*0050*/ 	.word	0xffffffff


	//   ....[10]....
        /*0054*/ 	.word	0xffffffff


	//   ....[11]....
        /*0058*/ 	.word	0xffffffff


	//   ....[12]....
        /*005c*/ 	.word	0xffffffff


	//   ....[13]....
        /*0060*/ 	.word	0xffffffff


	//   ....[14]....
        /*0064*/ 	.word	0xffffffff


	//   ....[15]....
        /*0068*/ 	.word	0xffffffff


	//   ....[16]....
        /*006c*/ 	.word	0xffffffff


	//   ....[17]....
        /*0070*/ 	.word	0xffffffff


	//   ....[18]....
        /*0074*/ 	.word	0xffffffff


	//   ....[19]....
        /*0078*/ 	.word	0xffffffff


	//   ....[20]....
        /*007c*/ 	.word	0xffffffff


	//   ....[21]....
        /*0080*/ 	.word	0xffffffff


	//   ....[22]....
        /*0084*/ 	.word	0x05000004


	//   ....[23]....
        /*0088*/ 	.word	0x05000004


	//----- nvinfo : EIATTR_COOP_GROUP_INSTR_OFFSETS
	.align		4
.L_1027:
        /*008c*/ 	.byte	0x04, 0x28
        /*008e*/ 	.short	(.L_1029 - .L_1028)


	//   ....[0]....
.L_1028:
        /*0090*/ 	.word	0x00000af0


	//   ....[1]....
        /*0094*/ 	.word	0x00000b10


	//   ....[2]....
        /*0098*/ 	.word	0x00000b30


	//   ....[3]....
        /*009c*/ 	.word	0x00000b50


	//   ....[4]....
        /*00a0*/ 	.word	0x00000b70


	//   ....[5]....
        /*00a4*/ 	.word	0x00000ba0


	//   ....[6]....
        /*00a8*/ 	.word	0x00000c20


	//   ....[7]....
        /*00ac*/ 	.word	0x00000c50


	//   ....[8]....
        /*00b0*/ 	.word	0x00000c90


	//   ....[9]....
        /*00b4*/ 	.word	0x00000ce0


	//   ....[10]....
        /*00b8*/ 	.word	0x00001590


	//   ....[11]....
        /*00bc*/ 	.word	0x000015d0


	//   ....[12]....
        /*00c0*/ 	.word	0x000015f0


	//   ....[13]....
        /*00c4*/ 	.word	0x00001610


	//   ....[14]....
        /*00c8*/ 	.word	0x00001630


	//   ....[15]....
        /*00cc*/ 	.word	0x00001b60


	//   ....[16]....
        /*00d0*/ 	.word	0x00001bc0


	//   ....[17]....
        /*00d4*/ 	.word	0x00001c00


	//   ....[18]....
        /*00d8*/ 	.word	0x00001c20


	//   ....[19]....
        /*00dc*/ 	.word	0x00001c40


	//   ....[20]....
        /*00e0*/ 	.word	0x00001d30


	//   ....[21]....
        /*00e4*/ 	.word	0x00001d50


	//   ....[22]....
        /*00e8*/ 	.word	0x00001fa0


	//   ....[23]....
        /*00ec*/ 	.word	0x00002010


	//----- nvinfo : EIATTR_VRC_CTA_INIT_COUNT
	.align		4
.L_1029:
        /*00f0*/ 	.byte	0x02, 0x4a
	.zero		1
	.zero		1


	//----- nvinfo : EIATTR_EXIT_INSTR_OFFSETS
	.align		4
        /*00f4*/ 	.byte	0x04, 0x1c
        /*00f6*/ 	.short	(.L_1031 - .L_1030)


	//   ....[0]....
.L_1030:
        /*00f8*/ 	.word	0x00001de0


	//   ....[1]....
        /*00fc*/ 	.word	0x00001e30


	//   ....[2]....
        /*0100*/ 	.word	0x00001f50


	//----- nvinfo : EIATTR_MAX_THREADS
	.align		4
.L_1031:
        /*0104*/ 	.byte	0x04, 0x05
        /*0106*/ 	.short	(.L_1033 - .L_1032)
.L_1032:
        /*0108*/ 	.word	0x00000080
        /*010c*/ 	.word	0x00000001
        /*0110*/ 	.word	0x00000001


	//----- nvinfo : EIATTR_CRS_STACK_SIZE
	.align		4
.L_1033:
        /*0114*/ 	.byte	0x04, 0x1e
        /*0116*/ 	.short	(.L_1035 - .L_1034)
.L_1034:
        /*0118*/ 	.word	0x00000000


	//----- nvinfo : EIATTR_CBANK_PARAM_SIZE
	.align		4
.L_1035:
        /*011c*/ 	.byte	0x03, 0x19
        /*011e*/ 	.short	0x0088


	//----- nvinfo : EIATTR_PARAM_CBANK
	.align		4
        /*0120*/ 	.byte	0x04, 0x0a
        /*0122*/ 	.short	(.L_1037 - .L_1036)
	.align		4
.L_1036:
        /*0124*/ 	.word	index@(.nv.constant0._ZN18transformer_engine13normalization26rmsnorm_fwd_general_kernelINS0_13Kernel_traitsI6__halfS3_S3_fjLj128ELj1ELj4ELj1ELj8ENS0_18Kernel_traits_baseILj128ES3_S3_S3_fjLj128EEEEEEEvNS0_19ForwardKernelParamsE)
        /*0128*/ 	.short	0x0380
        /*012a*/ 	.short	0x0088


	//----- nvinfo : EIATTR_SW_WAR
	.align		4
.L_1037:
        /*012c*/ 	.byte	0x04, 0x36
        /*012e*/ 	.short	(.L_1039 - .L_1038)
.L_1038:
        /*0130*/ 	.word	0x00000008
.L_1039:


//--------------------- .nv.info._ZN18transformer_engine13normalization26rmsnorm_fwd_general_kernelINS0_13Kernel_traitsIffffjLj128ELj1ELj4ELj1ELj16ENS0_18Kernel_traits_baseILj128EffffjLj128EEEEEEEvNS0_19ForwardKernelParamsE --------------------------
	.section	.nv.info._ZN18transformer_engine13normalization26rmsnorm_fwd_general_kernelINS0_13Kernel_traitsIffffjLj128ELj1ELj4ELj1ELj16ENS0_18Kernel_traits_baseILj128EffffjLj128EEEEEEEvNS0_19ForwardKernelParamsE,"",@"SHT_CUDA_INFO"
	.sectionflags	@""
	.align	4


	//----- nvinfo : EIATTR_CUDA_API_VERSION
	.align		4
        /*0000*/ 	.byte	0x04, 0x37
        /*0002*/ 	.short	(.L_1041 - .L_1040)
.L_1040:
        /*0004*/ 	.word	0x00000082


	//----- nvinfo : EIATTR_KPARAM_INFO
	.align		4
.L_1041:
        /*0008*/ 	.byte	0x04, 0x17
        /*000a*/ 	.short	(.L_1043 - .L_1042)
.L_1042:
        /*000c*/ 	.word	0x00000000
        /*0010*/ 	.short	0x0000
        /*0012*/ 	.short	0x0000
        /*0014*/ 	.byte	0x00, 0xf0, 0x21, 0x02


	//----- nvinfo : EIATTR_SPARSE_MMA_MASK
	.align		4
.L_1043:
        /*0018*/ 	.byte	0x03, 0x50
        /*001a*/ 	.short	0x0000


	//----- nvinfo : EIATTR_MAXREG_COUNT
	.align		4
        /*001c*/ 	.byte	0x03, 0x1b
        /*001e*/ 	.short	0x00ff


	//----- nvinfo : EIATTR_NUM_BARRIERS
	.align		4
        /*0020*/ 	.byte	0x02, 0x4c
        /*0022*/ 	.byte	0x01
	.zero		1


	//----- nvinfo : EIATTR_MERCURY_ISA_VERSION
	.align		4
        /*0024*/ 	.byte	0x03, 0x5f
        /*0026*/ 	.short	0x0101


	//----- nvinfo : EIATTR_COOP_GROUP_MASK_REGIDS
	.align		4
        /*0028*/ 	.byte	0x04, 0x29
        /*002a*/ 	.short	(.L_1045 - .L_1044)


	//   ....[0]....
.L_1044:
        /*002c*/ 	.word	0xffffffff


	//   ....[1]....
        /*0030*/ 	.word	0xffffffff


	//   ....[2]....
        /*0034*/ 	.word	0xffffffff


	//   ....[3]....
        /*0038*/ 	.word	0xffffffff


	//   ....[4]....
        /*003c*/ 	.word	0xffffffff


	//   ....[5]....
        /*0040*/ 	.word	0xffffffff


	//   ....[6]....
        /*0044*/ 	.word	0xffffffff


	//   ....[7]....
        /*0048*/ 	.word	0xffffffff


	//   ....[8]....
        /*004c*/ 	.word	0xffffffff


	//   ....[9]....
        /*0050*/ 	.word	0xffffffff


	//   ....[10]....
        /*0054*/ 	.word	0xffffffff


	//   ....[11]....
        /*0058*/ 	.word	0xffffffff


	//   ....[12]....
        /*005c*/ 	.word	0xffffffff


	//   ....[13]....
        /*0060*/ 	.word	0xffffffff


	//   ....[14]....
        /*0064*/ 	.word	0xffffffff


	//   ....[15]....
        /*0068*/ 	.word	0xffffffff


	//   ....[16]....
        /*006c*/ 	.word	0xffffffff


	//   ....[17]....
        /*0070*/ 	.word	0xffffffff


	//   ....[18]....
        /*0074*/ 	.word	0xffffffff


	//   ....[19]....
        /*0078*/ 	.word	0xffffffff


	//   ....[20]....
        /*007c*/ 	.word	0xffffffff


	//   ....[21]....
        /*0080*/ 	.word	0xffffffff


	//   ....[22]....
        /*0084*/ 	.word	0x05000005


	//   ....[23]....
        /*0088*/ 	.word	0x05000005


	//----- nvinfo : EIATTR_COOP_GROUP_INSTR_OFFSETS
	.align		4
.L_1045:
        /*008c*/ 	.byte	0x04, 0x28
        /*008e*/ 	.short	(.L_1047 - .L_1046)


	//   ....[0]....
.L_1046:
        /*0090*/ 	.word	0x00000980


	//   ....[1]....
        /*0094*/ 	.word	0x000009a0


	//   ....[2]....
        /*0098*/ 	.word	0x000009c0


	//   ....[3]....
        /*009c*/ 	.word	0x000009e0


	//   ....[4]....
        /*00a0*/ 	.word	0x00000a00


	//   ....[5]....
        /*00a4*/ 	.word	0x00000a30


	//   ....[6]....
        /*00a8*/ 	.word	0x00000ab0


	//   ....[7]....
        /*00ac*/ 	.word	0x00000ae0


	//   ....[8]....
        /*00b0*/ 	.word	0x00000b20


	//   ....[9]....
        /*00b4*/ 	.word	0x00000b70


	//   ....[10]....
        /*00b8*/ 	.word	0x00001420


	//   ....[11]....
        /*00bc*/ 	.word	0x00001460


	//   ....[12]....
        /*00c0*/ 	.word	0x00001480


	//   ....[13]....
        /*00c4*/ 	.word	0x000014a0


	//   ....[14]....
        /*00c8*/ 	.word	0x000014c0


	//   ....[15]....
        /*00cc*/ 	.word	0x00001970


	//   ....[16]....
        /*00d0*/ 	.word	0x000019d0


	//   ....[17]....
        /*00d4*/ 	.word	0x00001a10


	//   ....[18]....
        /*00d8*/ 	.word	0x00001a30


	//   ....[19]....
        /*00dc*/ 	.word	0x00001a50


	//   ....[20]....
        /*00e0*/ 	.word	0x00001b40


	//   ....[21]....
        /*00e4*/ 	.word	0x00001b60


	//   ....[22]....
        /*00e8*/ 	.word	0x00001da0


	//   ....[23]....
        /*00ec*/ 	.word	0x00001e10


	//----- nvinfo : EIATTR_VRC_CTA_INIT_COUNT
	.align		4
.L_1047:
        /*00f0*/ 	.byte	0x02, 0x4a
	.zero		1
	.zero		1


	//----- nvinfo : EIATTR_EXIT_INSTR_OFFSETS
	.align		4
        /*00f4*/ 	.byte	0x04, 0x1c
        /*00f6*/ 	.short	(.L_1049 - .L_1048)


	//   ....[0]....
.L_1048:
        /*00f8*/ 	.word	0x00001bf0


	//   ....[1]....
        /*00fc*/ 	.word	0x00001c40


	//   ....[2]....
        /*0100*/ 	.word	0x00001d50


	//----- nvinfo : EIATTR_MAX_THREADS
	.align		4
.L_1049:
        /*0104*/ 	.byte	0x04, 0x05
        /*0106*/ 	.short	(.L_1051 - .L_1050)
.L_1050:
        /*0108*/ 	.word	0x00000080
        /*010c*/ 	.word	0x00000001
        /*0110*/ 	.word	0x00000001


	//----- nvinfo : EIATTR_CRS_STACK_SIZE
	.align		4
.L_1051:
        /*0114*/ 	.byte	0x04, 0x1e
        /*0116*/ 	.short	(.L_1053 - .L_1052)
.L_1052:
        /*0118*/ 	.word	0x00000000


	//----- nvinfo : EIATTR_CBANK_PARAM_SIZE
	.align		4
.L_1053:
        /*011c*/ 	.byte	0x03, 0x19
        /*011e*/ 	.short	0x0088


	//----- nvinfo : EIATTR_PARAM_CBANK
	.align		4
        /*0120*/ 	.byte	0x04, 0x0a
        /*0122*/ 	.short	(.L_1055 - .L_1054)
	.align		4
.L_1054:
        /*0124*/ 	.word	index@(.nv.constant0._ZN18transformer_engine13normalization26rmsnorm_fwd_general_kernelINS0_13Kernel_traitsIffffjLj128ELj1ELj4ELj1ELj16ENS0_18Kernel_traits_baseILj128EffffjLj128EEEEEEEvNS0_19ForwardKernelParamsE)
        /*0128*/ 	.short	0x0380
        /*012a*/ 	.short	0x0088


	//----- nvinfo : EIATTR_SW_WAR
	.align		4
.L_1055:
        /*012c*/ 	.byte	0x04, 0x36
        /*012e*/ 	.short	(.L_1057 - .L_1056)
.L_1056:
        /*0130*/ 	.word	0x00000008
.L_1057:


//--------------------- .nv.info._ZN18transformer_engine13normalization26rmsnorm_fwd_general_kernelINS0_13Kernel_traitsIff13__nv_fp8_e4m3fjLj8192ELj1ELj1ELj4ELj16ENS0_18Kernel_traits_baseILj8192EffS3_fjLj128EEEEEEEvNS0_19ForwardKernelParamsE --------------------------
	.section	.nv.info._ZN18transformer_engine13normalization26rmsnorm_fwd_general_kernelINS0_13Kernel_traitsIff13__nv_fp8_e4m3fjLj8192ELj1ELj1ELj4ELj16ENS0_18Kernel_traits_baseILj8192EffS3_fjLj128EEEEEEEvNS0_19ForwardKernelParamsE,"",@"SHT_CUDA_INFO"
	.sectionflags	@""
	.align	4


	//----- nvinfo : EIATTR_CUDA_API_VERSION
	.align		4
        /*0000*/ 	.byte	0x04, 0x37
        /*0002*/ 	.short	(.L_1059 - .L_1058)
.L_1058:
        /*0004*/ 	.word	0x00000082


	//----- nvinfo : EIATTR_KPARAM_INFO
	.align		4
.L_1059:
        /*0008*/ 	.byte	0x04, 0x17
        /*000a*/ 	.short	(.L_1061 - .L_1060)
.L_1060:
        /*000c*/ 	.word	0x00000000
        /*0010*/ 	.short	0x0000
        /*0012*/ 	.short	0x0000
        /*0014*/ 	.byte	0x00, 0xf0, 0x21, 0x02


	//----- nvinfo : EIATTR_SPARSE_MMA_MASK
	.align		4
.L_1061:
        /*0018*/ 	.byte	0x03, 0x50
        /*001a*/ 	.short	0x0000


	//----- nvinfo : EIATTR_MAXREG_COUNT
	.align		4
        /*001c*/ 	.byte	0x03, 0x1b
        /*001e*/ 	.short	0x00ff


	//----- nvinfo : EIATTR_NUM_BARRIERS
	.align		4
        /*0020*/ 	.byte	0x02, 0x4c
        /*0022*/ 	.byte	0x01
	.zero		1


	//----- nvinfo : EIATTR_MERCURY_ISA_VERSION
	.align		4
        /*0024*/ 	.byte	0x03, 0x5f
        /*0026*/ 	.short	0x0101


	//----- nvinfo : EIATTR_COOP_GROUP_MASK_REGIDS
	.align		4
        /*0028*/ 	.byte	0x04, 0x29
        /*002a*/ 	.short	(.L_1063 - .L_1062)


	//   ....[0]....
.L_1062:
        /*002c*/ 	.word	0xffffffff


	//   ....[1]....
        /*0030*/ 	.word	0xffffffff


	//   ....[2]....
        /*0034*/ 	.word	0xffffffff


	//   ....[3]....
        /*0038*/ 	.word	0xffffffff


	//   ....[4]....
        /*003c*/ 	.word	0xffffffff


	//   ....[5]....
        /*0040*/ 	.word	0xffffffff


	//   ....[6]....
        /*0044*/ 	.word	0xffffffff


	//   ....[7]....
        /*0048*/ 	.word	0xffffffff


	//   ....[8]....
        /*004c*/ 	.word	0xffffffff


	//   ....[9]....
        /*0050*/ 	.word	0xffffffff


	//   ....[10]....
        /*0054*/ 	.word	0xffffffff


	//   ....[11]....
        /*0058*/ 	.word	0xffffffff


	//   ....[12]....
        /*005c*/ 	.word	0xffffffff


	//   ....[13]....
        /*0060*/ 	.word	0xffffffff


	//   ....[14]....
        /*0064*/ 	.word	0xffffffff


	//   ....[15]....
        /*0068*/ 	.word	0xffffffff


	//   ....[16]....
        /*006c*/ 	.word	0xffffffff


	//   ....[17]....
        /*0070*/ 	.word	0xffffffff


	//   ....[18]....
        /*0074*/ 	.word	0xffffffff


	//   ....[19]....
        /*0078*/ 	.word	0xffffffff


	//   ....[20]....
        /*007c*/ 	.word	0xffffffff


	//   ....[21]....
        /*0080*/ 	.word	0xffffffff


	//   ....[22]....
        /*0084*/ 	.word	0x05000004


	//   ....[23]....
        /*0088*/ 	.word	0x05000004


	//----- nvinfo : EIATTR_COOP_GROUP_INSTR_OFFSETS
	.align		4
.L_1063:
        /*008c*/ 	.byte	0x04, 0x28
        /*008e*/ 	.short	(.L_1065 - .L_1064)


	//   ....[0]....
.L_1064:
        /*0090*/ 	.word	0x000045d0


	//   ....[1]....
        /*0094*/ 	.word	0x00004630


	//   ....[2]....
        /*0098*/ 	.word	0x000046e0


	//   ....[3]....
        /*009c*/ 	.word	0x00004710


	//   ....[4]....
        /*00a0*/ 	.word	0x00004730


	//   ....[5]....
        /*00a4*/ 	.word	0x00004800


	//   ....[6]....
        /*00a8*/ 	.word	0x000048b0


	//   ....[7]....
        /*00ac*/ 	.word	0x00004900


	//   ....[8]....
        /*00b0*/ 	.word	0x00004960


	//   ....[9]....
        /*00b4*/ 	.word	0x000049a0


	//   ....[10]....
        /*00b8*/ 	.word	0x000053d0


	//   ....[11]....
        /*00bc*/ 	.word	0x00005410


	//   ....[12]....
        /*00c0*/ 	.word	0x00005430


	//   ....[13]....
        /*00c4*/ 	.word	0x00005450


	//   ....[14]....
        /*00c8*/ 	.word	0x00005470


	//   ....[15]....
        /*00cc*/ 	.word	0x00009a00


	//   ....[16]....
        /*00d0*/ 	.word	0x00009a70


	//   ....[17]....
        /*00d4*/ 	.word	0x00009ab0


	//   ....[18]....
        /*00d8*/ 	.word	0x00009af0


	//   ....[19]....
        /*00dc*/ 	.word	0x00009b10


	//   ....[20]....
        /*00e0*/ 	.word	0x00009c10


	//   ....[21]....
        /*00e4*/ 	.word	0x00009c30


	//   ....[22]....
        /*00e8*/ 	.word	0x00009e60


	//   ....[23]....
        /*00ec*/ 	.word	0x00009ed0


	//----- nvinfo : EIATTR_VRC_CTA_INIT_COUNT
	.align		4
.L_1065:
        /*00f0*/ 	.byte	0x02, 0x4a
	.zero		1
	.zero		1


	//----- nvinfo : EIATTR_EXIT_INSTR_OFFSETS
	.align		4
        /*00f4*/ 	.byte	0x04, 0x1c
        /*00f6*/ 	.short	(.L_1067 - .L_1066)


	//   ....[0]....
.L_1066:
        /*00f8*/ 	.word	0x00009cc0


	//   ....[1]....
        /*00fc*/ 	.word	0x00009d10


	//   ....[2]....
        /*0100*/ 	.word	0x00009e10


	//----- nvinfo : EIATTR_MAX_THREADS
	.align		4
.L_1067:
        /*0104*/ 	.byte	0x04, 0x05
        /*0106*/ 	.short	(.L_1069 - .L_1068)
.L_1068:
        /*0108*/ 	.word	0x00000080
        /*010c*/ 	.word	0x00000001
        /*0110*/ 	.word	0x00000001


	//----- nvinfo : EIATTR_CRS_STACK_SIZE
	.align		4
.L_1069:
        /*0114*/ 	.byte	0x04, 0x1e
        /*0116*/ 	.short	(.L_1071 - .L_1070)
.L_1070:
        /*0118*/ 	.word	0x00000000


	//----- nvinfo : EIATTR_CBANK_PARAM_SIZE
	.align		4
.L_1071:
        /*011c*/ 	.byte	0x03, 0x19
        /*011e*/ 	.short	0x0088


	//----- nvinfo : EIATTR_PARAM_CBANK
	.align		4
        /*0120*/ 	.byte	0x04, 0x0a
        /*0122*/ 	.short	(.L_1073 - .L_1072)
	.align		4
.L_1072:
        /*0124*/ 	.word	index@(.nv.constant0._ZN18transformer_engine13normalization26rmsnorm_fwd_general_kernelINS0_13Kernel_traitsIff13__nv_fp8_e4m3fjLj8192ELj1ELj1ELj4ELj16ENS0_18Kernel_traits_baseILj8192EffS3_fjLj128EEEEEEEvNS0_19ForwardKernelParamsE)
        /*0128*/ 	.short	0x0380
        /*012a*/ 	.short	0x0088


	//----- nvinfo : EIATTR_SW_WAR
	.align		4
.L_1073:
        /*012c*/ 	.byte	0x04, 0x36
        /*012e*/ 	.short	(.L_1075 - .L_1074)
.L_1074:
        /*0130*/ 	.word	0x00000008
.L_1075:


//--------------------- .nv.info._ZN18transformer_engine13normalization26rmsnorm_fwd_general_kernelINS0_13Kernel_traitsIff13__nv_fp8_e4m3fjLj2048ELj1ELj4ELj1ELj16ENS0_18Kernel_traits_baseILj2048EffS3_fjLj128EEEEEEEvNS0_19ForwardKernelParamsE --------------------------
	.section	.nv.info._ZN18transformer_engine13normalization26rmsnorm_fwd_general_kernelINS0_13Kernel_traitsIff13__nv_fp8_e4m3fjLj2048ELj1ELj4ELj1ELj16ENS0_18Kernel_traits_baseILj2048EffS3_fjLj128EEEEEEEvNS0_19ForwardKernelParamsE,"",@"SHT_CUDA_INFO"
	.sectionflags	@""
	.align	4


	//----- nvinfo : EIATTR_CUDA_API_VERSION
	.align		4
        /*0000*/ 	.byte	0x04, 0x37
        /*0002*/ 	.short	(.L_1077 - .L_1076)
.L_1076:
        /*0004*/ 	.word	0x00000082


	//----- nvinfo : EIATTR_KPARAM_INFO
	.align		4
.L_1077:
        /*0008*/ 	.byte	0x04, 0x17
        /*000a*/ 	.short	(.L_1079 - .L_1078)
.L_1078:
        /*000c*/ 	.word	0x00000000
        /*0010*/ 	.short	0x0000
        /*0012*/ 	.short	0x0000
        /*0014*/ 	.byte	0x00, 0xf0, 0x21, 0x02


	//----- nvinfo : EIATTR_SPARSE_MMA_MASK
	.align		4
.L_1079:
        /*0018*/ 	.byte	0x03, 0x50
        /*001a*/ 	.short	0x0000


	//----- nvinfo : EIATTR_MAXREG_COUNT
	.align		4
        /*001c*/ 	.byte	0x03, 0x1b
        /*001e*/ 	.short	0x00ff


	//----- nvinfo : EIATTR_NUM_BARRIERS
	.align		4
        /*0020*/ 	.byte	0x02, 0x4c
        /*0022*/ 	.byte	0x01
	.zero		1


	//----- nvinfo : EIATTR_MERCURY_ISA_VERSION
	.align		4
        /*0024*/ 	.byte	0x03, 0x5f
        /*0026*/ 	.short	0x0101


	//----- nvinfo : EIATTR_COOP_GROUP_MASK_REGIDS
	.align		4
        /*0028*/ 	.byte	0x04, 0x29
        /*002a*/ 	.short	(.L_1081 - .L_1080)


	//   ....[0]....
.L_1080:
        /*002c*/ 	.word	0xffffffff


	//   ....[1]....
        /*0030*/ 	.word	0xffffffff


	//   ....[2]....
        /*0034*/ 	.word	0xffffffff


	//   ....[3]....
        /*0038*/ 	.word	0xffffffff


	//   ....[4]....
        /*003c*/ 	.word	0xffffffff


	//   ....[5]....
        /*0040*/ 	.word	0xffffffff


	//   ....[6]....
        /*0044*/ 	.word	0xffffffff


	//   ....[7]....
        /*0048*/ 	.word	0xffffffff


	//   ....[8]....
        /*004c*/ 	.word	0xffffffff


	//   ....[9]....
        /*0050*/ 	.word	0xffffffff


	//   ....[10]....
        /*0054*/ 	.word	0xffffffff


	//   ....[11]....
        /*0058*/ 	.word	0xffffffff


	//   ....[12]....
        /*005c*/ 	.word	0xffffffff


	//   ....[13]....
        /*0060*/ 	.word	0xffffffff


	//   ....[14]....
        /*0064*/ 	.word	0xffffffff


	//   ....[15]....
        /*0068*/ 	.word	0xffffffff


	//   ....[16]....
        /*006c*/ 	.word	0xffffffff


	//   ....[17]....
        /*0070*/ 	.word	0xffffffff


	//   ....[18]....
        /*0074*/ 	.word	0xffffffff


	//   ....[19]....
        /*0078*/ 	.word	0xffffffff


	//   ....[20]....
        /*007c*/ 	.word	0xffffffff


	//   ....[21]....
        /*0080*/ 	.word	0xffffffff


	//   ....[22]....
        /*0084*/ 	.word	0x05000004


	//   ....[23]....
        /*0088*/ 	.word	0x05000004


	//----- nvinfo : EIATTR_COOP_GROUP_INSTR_OFFSETS
	.align		4
.L_1081:
        /*008c*/ 	.byte	0x04, 0x28
        /*008e*/ 	.short	(.L_1083 - .L_1082)


	//   ....[0]....
.L_1082:
        /*0090*/ 	.word	0x000045d0


	//   ....[1]....
        /*0094*/ 	.word	0x000045f0


	//   ....[2]....
        /*0098*/ 	.word	0x00004610


	//   ....[3]....
        /*009c*/ 	.word	0x00004630


	//   ....[4]....
        /*00a0*/ 	.word	0x00004650


	//   ....[5]....
        /*00a4*/ 	.word	0x00004680


	//   ....[6]....
        /*00a8*/ 	.word	0x00004710


	//   ....[7]....
        /*00ac*/ 	.word	0x00004750


	//   ....[8]....
        /*00b0*/ 	.word	0x00004780


	//   ....[9]....
        /*00b4*/ 	.word	0x000047c0


	//   ....[10]....
        /*00b8*/ 	.word	0x000050c0


	//   ....[11]....
        /*00bc*/ 	.word	0x00005100


	//   ....[12]....
        /*00c0*/ 	.word	0x00005120


	//   ....[13]....
        /*00c4*/ 	.word	0x00005140


	//   ....[14]....
        /*00c8*/ 	.word	0x00005160


	//   ....[15]....
        /*00cc*/ 	.word	0x00009700


	//   ....[16]....
        /*00d0*/ 	.word	0x00009780


	//   ....[17]....
        /*00d4*/ 	.word	0x000097c0


	//   ....[18]....
        /*00d8*/ 	.word	0x000097e0


	//   ....[19]....
        /*00dc*/ 	.word	0x00009800


	//   ....[20]....
        /*00e0*/ 	.word	0x000098f0


	//   ....[21]....
        /*00e4*/ 	.word	0x00009910


	//   ....[22]....
        /*00e8*/ 	.word	0x00009b40


	//   ....[23]....
        /*00ec*/ 	.word	0x00009bb0


	//----- nvinfo : EIATTR_VRC_CTA_INIT_COUNT
	.align		4
.L_1083:
        /*00f0*/ 	.byte	0x02, 0x4a
	.zero		1
	.zero		1


	//----- nvinfo : EIATTR_EXIT_INSTR_OFFSETS
	.align		4
        /*00f4*/ 	.byte	0x04, 0x1c
        /*00f6*/ 	.short	(.L_1085 - .L_1084)


	//   ....[0]....
.L_1084:
        /*00f8*/ 	.word	0x000099a0


	//   ....[1]....
        /*00fc*/ 	.word	0x000099f0


	//   ....[2]....
        /*0100*/ 	.word	0x00009af0


	//----- nvinfo : EIATTR_MAX_THREADS
	.align		4
.L_1085:
        /*0104*/ 	.byte	0x04, 0x05
        /*0106*/ 	.short	(.L_1087 - .L_1086)
.L_1086:
        /*0108*/ 	.word	0x00000080
        /*010c*/ 	.word	0x00000001
        /*0110*/ 	.word	0x00000001


	//----- nvinfo : EIATTR_CRS_STACK_SIZE
	.align		4
.L_1087:
        /*0114*/ 	.byte	0x04, 0x1e
        /*0116*/ 	.short	(.L_1089 - .L_1088)
.L_1088:
        /*0118*/ 	.word	0x00000000


	//----- nvinfo : EIATTR_CBANK_PARAM_SIZE
	.align		4
.L_1089:
        /*011c*/ 	.byte	0x03, 0x19
        /*011e*/ 	.short	0x0088


	//----- nvinfo : EIATTR_PARAM_CBANK
	.align		4
        /*0120*/ 	.byte	0x04, 0x0a
        /*0122*/ 	.short	(.L_1091 - .L_1090)
	.align		4
.L_1090:
        /*0124*/ 	.word	index@(.nv.constant0._ZN18transformer_engine13normalization26rmsnorm_fwd_general_kernelINS0_13Kernel_traitsIff13__nv_fp8_e4m3fjLj2048ELj1ELj4ELj1ELj16ENS0_18Kernel_traits_baseILj2048EffS3_fjLj128EEEEEEEvNS0_19ForwardKernelParamsE)
        /*0128*/ 	.short	0x0380
        /*012a*/ 	.short	0x0088


	//----- nvinfo : EIATTR_SW_WAR
	.align		4
.L_1091:
        /*012c*/ 	.byte	0x04, 0x36
        /*012e*/ 	.short	(.L_1093 - .L_1092)
.L_1092:
        /*0130*/ 	.word	0x00000008
.L_1093:


//--------------------- .nv.info._ZN18transformer_engine13normalization26rmsnorm_fwd_general_kernelINS0_13Kernel_traitsIff13__nv_fp8_e4m3fjLj1024ELj1ELj4ELj1ELj16ENS0_18Kernel_traits_baseILj1024EffS3_fjLj128EEEEEEEvNS0_19ForwardKernelParamsE --------------------------
	.section	.nv.info._ZN18transformer_engine13normalization26rmsnorm_fwd_general_kernelINS0_13Kernel_traitsIff13__nv_fp8_e4m3fjLj1024ELj1ELj4ELj1ELj16ENS0_18Kernel_traits_baseILj1024EffS3_fjLj128EEEEEEEvNS0_19ForwardKernelParamsE,"",@"SHT_CUDA_INFO"
	.sectionflags	@""
	.align	4


	//----- nvinfo : EIATTR_CUDA_API_VERSION
	.align		4
        /*0000*/ 	.byte	0x04, 0x37
        /*0002*/ 	.short	(.L_1095 - .L_1094)
.L_1094:
        /*0004*/ 	.word	0x00000082


	//----- nvinfo : EIATTR_KPARAM_INFO
	.align		4
.L_1095:
        /*0008*/ 	.byte	0x04, 0x17
        /*000a*/ 	.short	(.L_1097 - .L_1096)
.L_1096:
        /*000c*/ 	.word	0x00000000
        /*0010*/ 	.short	0x0000
        /*0012*/ 	.short	0x0000
        /*0014*/ 	.byte	0x00, 0xf0, 0x21, 0x02


	//----- nvinfo : EIATTR_SPARSE_MMA_MASK
	.align		4
.L_1097:
        /*0018*/ 	.byte	0x03, 0x50
        /*001a*/ 	.short	0x0000


	//----- nvinfo : EIATTR_MAXREG_COUNT
	.align		4
        /*001c*/ 	.byte	0x03, 0x1b
        /*001e*/ 	.short	0x00ff


	//----- nvinfo : EIATTR_NUM_BARRIERS
	.align		4
        /*0020*/ 	.byte	0x02, 0x4c
        /*0022*/ 	.byte	0x01
	.zero		1


	//----- nvinfo : EIATTR_MERCURY_ISA_VERSION
	.align		4
        /*0024*/ 	.byte	0x03, 0x5f
        /*0026*/ 	.short	0x0101


	//----- nvinfo : EIATTR_COOP_GROUP_MASK_REGIDS
	.align		4
        /*0028*/ 	.byte	0x04, 0x29
        /*002a*/ 	.short	(.L_1099 - .L_1098)


	//   ....[0]....
.L_1098:
        /*002c*/ 	.word	0xffffffff


	//   ....[1]....
        /*0030*/ 	.word	0xffffffff


	//   ....[2]....
        /*0034*/ 	.word	0xffffffff


	//   ....[3]....
        /*0038*/ 	.word	0xffffffff


	//   ....[4]....
        /*003c*/ 	.word	0xffffffff


	//   ....[5]....
        /*0040*/ 	.word	0xffffffff


	//   ....[6]....
        /*0044*/ 	.word	0xffffffff


	//   ....[7]....
        /*0048*/ 	.word	0xffffffff


	//   ....[8]....
        /*004c*/ 	.word	0xffffffff


	//   ....[9]....
        /*0050*/ 	.word	0xffffffff


	//   ....[10]....
        /*0054*/ 	.word	0xffffffff


	//   ....[11]....
        /*0058*/ 	.word	0xffffffff


	//   ....[12]....
        /*005c*/ 	.word	0xffffffff


	//   ....[13]....
        /*0060*/ 	.word	0xffffffff


	//   ....[14]....
        /*0064*/ 	.word	0xffffffff


	//   ....[15]....
        /*0068*/ 	.word	0xffffffff


	//   ....[16]....
        /*006c*/ 	.word	0xffffffff


	//   ....[17]....
        /*0070*/ 	.word	0xffffffff


	//   ....[18]....
        /*0074*/ 	.word	0xffffffff


	//   ....[19]....
        /*0078*/ 	.word	0xffffffff


	//   ....[20]....
        /*007c*/ 	.word	0xffffffff


	//   ....[21]....
        /*0080*/ 	.word	0xffffffff


	//   ....[22]....
        /*0084*/ 	.word	0x05000005


	//   ....[23]....
        /*0088*/ 	.word	0x05000005


	//----- nvinfo : EIATTR_COOP_GROUP_INSTR_OFFSETS
	.align		4
.L_1099:
        /*008c*/ 	.byte	0x04, 0x28
        /*008e*/ 	.short	(.L_1101 - .L_1100)


	//   ....[0]....
.L_1100:
        /*0090*/ 	.word	0x00002600


	//   ....[1]....
        /*0094*/ 	.word	0x00002620


	//   ....[2]....
        /*0098*/ 	.word	0x00002640


	//   ....[3]....
        /*009c*/ 	.word	0x00002660


	//   ....[4]....
        /*00a0*/ 	.word	0x00002680


	//   ....[5]....
        /*00a4*/ 	.word	0x000026b0


	//   ....[6]....
        /*00a8*/ 	.word	0x00002770


	//   ....[7]....
        /*00ac*/ 	.word	0x000027a0


	//   ....[8]....
        /*00b0*/ 	.word	0x000027c0


	//   ....[9]....
        /*00b4*/ 	.word	0x00002800


	//   ....[10]....
        /*00b8*/ 	.word	0x000030f0


	//   ....[11]....
        /*00bc*/ 	.word	0x00003130


	//   ....[12]....
        /*00c0*/ 	.word	0x00003150


	//   ....[13]....
        /*00c4*/ 	.word	0x00003170


	//   ....[14]....
        /*00c8*/ 	.word	0x00003190


	//   ....[15]....
        /*00cc*/ 	.word	0x000053f0


	//   ....[16]....
        /*00d0*/ 	.word	0x00005470


	//   ....[17]....
        /*00d4*/ 	.word	0x000054a0


	//   ....[18]....
        /*00d8*/ 	.word	0x000054d0


	//   ....[19]....
        /*00dc*/ 	.word	0x000054f0


	//   ....[20]....
        /*00e0*/ 	.word	0x000055e0


	//   ....[21]....
        /*00e4*/ 	.word	0x00005600


	//   ....[22]....
        /*00e8*/ 	.word	0x00005840


	//   ....[23]....
        /*00ec*/ 	.word	0x000058b0


	//----- nvinfo : EIATTR_VRC_CTA_INIT_COUNT
	.align		4
.L_1101:
        /*00f0*/ 	.byte	0x02, 0x4a
	.zero		1
	.zero		1


	//----- nvinfo : EIATTR_EXIT_INSTR_OFFSETS
	.align		4
        /*00f4*/ 	.byte	0x04, 0x1c
        /*00f6*/ 	.short	(.L_1103 - .L_1102)


	//   ....[0]....
.L_1102:
        /*00f8*/ 	.word	0x00005690


	//   ....[1]....
        /*00fc*/ 	.word	0x000056e0


	//   ....[2]....
        /*0100*/ 	.word	0x000057f0


	//----- nvinfo : EIATTR_MAX_THREADS
	.align		4
.L_1103:
        /*0104*/ 	.byte	0x04, 0x05
        /*0106*/ 	.short	(.L_1105 - .L_1104)
.L_1104:
        /*0108*/ 	.word	0x00000080
        /*010c*/ 	.word	0x00000001
        /*0110*/ 	.word	0x00000001


	//----- nvinfo : EIATTR_CRS_STACK_SIZE
	.align		4
.L_1105:
        /*0114*/ 	.byte	0x04, 0x1e
        /*0116*/ 	.short	(.L_1107 - .L_1106)
.L_1106:
        /*0118*/ 	.word	0x00000000


	//----- nvinfo : EIATTR_CBANK_PARAM_SIZE
	.align		4
.L_1107:
        /*011c*/ 	.byte	0x03, 0x19
        /*011e*/ 	.short	0x0088


	//----- nvinfo : EIATTR_PARAM_CBANK
	.align		4
        /*0120*/ 	.byte	0x04, 0x0a
        /*0122*/ 	.short	(.L_1109 - .L_1108)
	.align		4
.L_1108:
        /*0124*/ 	.word	index@(.nv.constant0._ZN18transformer_engine13normalization26rmsnorm_fwd_general_kernelINS0_13Kernel_traitsIff13__nv_fp8_e4m3fjLj1024ELj1ELj4ELj1ELj16ENS0_18Kernel_traits_baseILj1024EffS3_fjLj128EEEEEEEvNS0_19ForwardKernelParamsE)
        /*0128*/ 	.short	0x0380
        /*012a*/ 	.short	0x0088


	//----- nvinfo : EIATTR_SW_WAR
	.align		4
.L_1109:
        /*012c*/ 	.byte	0x04, 0x36
        /*012e*/ 	.short	(.L_1111 - .L_1110)
.L_1110:
        /*0130*/ 	.word	0x00000008
.L_1111:


//--------------------- .nv.info._ZN18transformer_engine13normalization26rmsnorm_fwd_general_kernelINS0_13Kernel_traitsIff13__nv_fp8_e4m3fjLj512ELj1ELj4ELj1ELj16ENS0_18Kernel_traits_baseILj512EffS3_fjLj128EEEEEEEvNS0_19ForwardKernelParamsE --------------------------
	.section	.nv.info._ZN18transformer_engine13normalization26rmsnorm_fwd_general_kernelINS0_13Kernel_traitsIff13__nv_fp8_e4m3fjLj512ELj1ELj4ELj1ELj16ENS0_18Kernel_traits_baseILj512EffS3_fjLj128EEEEEEEvNS0_19ForwardKernelParamsE,"",@"SHT_CUDA_INFO"
	.sectionflags	@""
	.align	4


	//----- nvinfo : EIATTR_CUDA_API_VERSION
	.align		4
        /*0000*/ 	.byte	0x04, 0x37
        /*0002*/ 	.short	(.L_1113 - .L_1112)
.L_1112:
        /*0004*/ 	.word	0x00000082


	//----- nvinfo : EIATTR_KPARAM_INFO
	.align		4
.L_1113:
        /*0008*/ 	.byte	0x04, 0x17
        /*000a*/ 	.short	(.L_1115 - .L_1114)
.L_1114:
        /*000c*/ 	.word	0x00000000
        /*0010*/ 	.short	0x0000
        /*0012*/ 	.short	0x0000
        /*0014*/ 	.byte	0x00, 0xf0, 0x21, 0x02


	//----- nvinfo : EIATTR_SPARSE_MMA_MASK
	.align		4
.L_1115:
        /*0018*/ 	.byte	0x03, 0x50
        /*001a*/ 	.short	0x0000


	//----- nvinfo : EIATTR_MAXREG_COUNT
	.align		4
        /*001c*/ 	.byte	0x03, 0x1b
        /*001e*/ 	.short	0x00ff


	//----- nvinfo : EIATTR_NUM_BARRIERS
	.align		4
        /*0020*/ 	.byte	0x02, 0x4c
        /*0022*/ 	.byte	0x01
	.zero		1


	//----- nvinfo : EIATTR_MERCURY_ISA_VERSION
	.align		4
        /*0024*/ 	.byte	0x03, 0x5f
        /*0026*/ 	.short	0x0101


	//----- nvinfo : EIATTR_COOP_GROUP_MASK_REGIDS
	.align		4
        /*0028*/ 	.byte	0x04, 0x29
        /*002a*/ 	.short	(.L_1117 - .L_1116)


	//   ....[0]....
.L_1116:
        /*002c*/ 	.word	0xffffffff


	//   ....[1]....
        /*0030*/ 	.word	0xffffffff


	//   ....[2]....
        /*0034*/ 	.word	0xffffffff


	//   ....[3]....
        /*0038*/ 	.word	0xffffffff


	//   ....[4]....
        /*003c*/ 	.word	0xffffffff


	//   ....[5]....
        /*0040*/ 	.word	0xffffffff


	//   ....[6]....
        /*0044*/ 	.word	0xffffffff


	//   ....[7]....
        /*0048*/ 	.word	0xffffffff


	//   ....[8]....
        /*004c*/ 	.word	0xffffffff


	//   ....[9]....
        /*0050*/ 	.word	0xffffffff


	//   ....[10]....
        /*0054*/ 	.word	0xffffffff


	//   ....[11]....
        /*0058*/ 	.word	0xffffffff


	//   ....[12]....
        /*005c*/ 	.word	0xffffffff


	//   ....[13]....
        /*0060*/ 	.word	0xffffffff


	//   ....[14]....
        /*0064*/ 	.word	0xffffffff


	//   ....[15]....
        /*0068*/ 	.word	0xffffffff


	//   ....[16]....
        /*006c*/ 	.word	0xffffffff


	//   ....[17]....
        /*0070*/ 	.word	0xffffffff


	//   ....[18]....
        /*0074*/ 	.word	0xffffffff


	//   ....[19]....
        /*0078*/ 	.word	0xffffffff


	//   ....[20]....
        /*007c*/ 	.word	0xffffffff


	//   ....[21]....
        /*0080*/ 	.word	0xffffffff


	//   ....[22]....
        /*0084*/ 	.word	0x05000004


	//   ....[23]....
        /*0088*/ 	.word	0x05000004


	//----- nvinfo : EIATTR_COOP_GROUP_INSTR_OFFSETS
	.align		4
.L_1117:
        /*008c*/ 	.byte	0x04, 0x28
        /*008e*/ 	.short	(.L_1119 - .L_1118)


	//   ....[0]....
.L_1118:
        /*0090*/ 	.word	0x000014b0


	//   ....[1]....
        /*0094*/ 	.word	0x000014d0


	//   ....[2]....
        /*0098*/ 	.word	0x000014f0


	//   ....[3]....
        /*009c*/ 	.word	0x00001510


	//   ....[4]....
        /*00a0*/ 	.word	0x00001530


	//   ....[5]....
        /*00a4*/ 	.word	0x00001560


	//   ....[6]....
        /*00a8*/ 	.word	0x00001620


	//   ....[7]....
        /*00ac*/ 	.word	0x00001670


	//   ....[8]....
        /*00b0*/ 	.word	0x000016a0


	//   ....[9]....
        /*00b4*/ 	.word	0x000016f0


	//   ....[10]....
        /*00b8*/ 	.word	0x00002080


	//   ....[11]....
        /*00bc*/ 	.word	0x000020c0


	//   ....[12]....
        /*00c0*/ 	.word	0x000020e0


	//   ....[13]....
        /*00c4*/ 	.word	0x00002100


	//   ....[14]....
        /*00c8*/ 	.word	0x00002120


	//   ....[15]....
        /*00cc*/ 	.word	0x000034b0


	//   ....[16]....
        /*00d0*/ 	.word	0x00003520


	//   ....[17]....
        /*00d4*/ 	.word	0x00003560


	//   ....[18]....
        /*00d8*/ 	.word	0x000035a0


	//   ....[19]....
        /*00dc*/ 	.word	0x000035c0


	//   ....[20]....
        /*00e0*/ 	.word	0x000036b0


	//   ....[21]....
        /*00e4*/ 	.word	0x000036d0


	//   ....[22]....
        /*00e8*/ 	.word	0x00003910


	//   ....[23]....
        /*00ec*/ 	.word	0x00003980


	//----- nvinfo : EIATTR_VRC_CTA_INIT_COUNT
	.align		4
.L_1119:
        /*00f0*/ 	.byte	0x02, 0x4a
	.zero		1
	.zero		1


	//----- nvinfo : EIATTR_EXIT_INSTR_OFFSETS
	.align		4
        /*00f4*/ 	.byte	0x04, 0x1c
        /*00f6*/ 	.short	(.L_1121 - .L_1120)


	//   ....[0]....
.L_1120:
        /*00f8*/ 	.word	0x00003760


	//   ....[1]....
        /*00fc*/ 	.word	0x000037b0


	//   ....[2]....
        /*0100*/ 	.word	0x000038c0


	//----- nvinfo : EIATTR_MAX_THREADS
	.align		4
.L_1121:
        /*0104*/ 	.byte	0x04, 0x05
        /*0106*/ 	.short	(.L_1123 - .L_1122)
.L_1122:
        /*0108*/ 	.word	0x00000080
        /*010c*/ 	.word	0x00000001
        /*0110*/ 	.word	0x00000001


	//----- nvinfo : EIATTR_CRS_STACK_SIZE
	.align		4
.L_1123:
        /*0114*/ 	.byte	0x04, 0x1e
        /*0116*/ 	.short	(.L_1125 - .L_1124)
.L_1124:
        /*0118*/ 	.word	0x00000000


	//----- nvinfo : EIATTR_CBANK_PARAM_SIZE
	.align		4
.L_1125:
        /*011c*/ 	.byte	0x03, 0x19
        /*011e*/ 	.short	0x0088


	//----- nvinfo : EIATTR_PARAM_CBANK
	.align		4
        /*0120*/ 	.byte	0x04, 0x0a
        /*0122*/ 	.short	(.L_1127 - .L_1126)
	.align		4
.L_1126:
        /*0124*/ 	.word	index@(.nv.constant0._ZN18transformer_engine13normalization26rmsnorm_fwd_general_kernelINS0_13Kernel_traitsIff13__nv_fp8_e4m3fjLj512ELj1ELj4ELj1ELj16ENS0_18Kernel_traits_baseILj512EffS3_fjLj128EEEEEEEvNS0_19ForwardKernelParamsE)
        /*0128*/ 	.short	0x0380
        /*012a*/ 	.short	0x0088


	//----- nvinfo : EIATTR_SW_WAR
	.align		4
.L_1127:
        /*012c*/ 	.byte	0x04, 0x36
        /*012e*/ 	.short	(.L_1129 - .L_1128)
.L_1128:
        /*0130*/ 	.word	0x00000008
.L_1129:


//--------------------- .nv.info._ZN18transformer_engine13normalization26rmsnorm_fwd_general_kernelINS0_13Kernel_traitsIff13__nv_fp8_e4m3fjLj128ELj1ELj4ELj1ELj16ENS0_18Kernel_traits_baseILj128EffS3_fjLj128EEEEEEEvNS0_19ForwardKernelParamsE --------------------------
	.section	.nv.info._ZN18transformer_engine13normalization26rmsnorm_fwd_general_kernelINS0_13Kernel_traitsIff13__nv_fp8_e4m3fjLj128ELj1ELj4ELj1ELj16ENS0_18Kernel_traits_baseILj128EffS3_fjLj128EEEEEEEvNS0_19ForwardKernelParamsE,"",@"SHT_CUDA_INFO"
	.sectionflags	@""
	.align	4


	//----- nvinfo : EIATTR_CUDA_API_VERSION
	.align		4
        /*0000*/ 	.byte	0x04, 0x37
        /*0002*/ 	.short	(.L_1131 - .L_1130)
.L_1130:
        /*0004*/ 	.word	0x00000082


	//----- nvinfo : EIATTR_KPARAM_INFO
	.align		4
.L_1131:
        /*0008*/ 	.byte	0x04, 0x17
        /*000a*/ 	.short	(.L_1133 - .L_1132)
.L_1132:
        /*000c*/ 	.word	0x00000000
        /*0010*/ 	.short	0x0000
        /*0012*/ 	.short	0x0000
        /*0014*/ 	.byte	0x00, 0xf0, 0x21, 0x02


	//----- nvinfo : EIATTR_SPARSE_MMA_MASK
	.align		4
.L_1133:
        /*0018*/ 	.byte	0x03, 0x50
        /*001a*/ 	.short	0x0000


	//----- nvinfo : EIATTR_MAXREG_COUNT
	.align		4
        /*001c*/ 	.byte	0x03, 0x1b
        /*001e*/ 	.short	0x00ff


	//----- nvinfo : EIATTR_NUM_BARRIERS
	.align		4
        /*0020*/ 	.byte	0x02, 0x4c
        /*0022*/ 	.byte	0x01
	.zero		1


	//----- nvinfo : EIATTR_MERCURY_ISA_VERSION
	.align		4
        /*0024*/ 	.byte	0x03, 0x5f
        /*0026*/ 	.short	0x0101


	//----- nvinfo : EIATTR_COOP_GROUP_MASK_REGIDS
	.align		4
        /*0028*/ 	.byte	0x04, 0x29
        /*002a*/ 	.short	(.L_1135 - .L_1134)


	//   ....[0]....
.L_1134:
        /*002c*/ 	.word	0xffffffff


	//   ....[1]....
        /*0030*/ 	.word	0xffffffff


	//   ....[2]....
        /*0034*/ 	.word	0xffffffff


	//   ....[3]....
        /*0038*/ 	.word	0xffffffff


	//   ....[4]....
        /*003c*/ 	.word	0xffffffff


	//   ....[5]....
        /*0040*/ 	.word	0xffffffff


	//   ....[6]....
        /*0044*/ 	.word	0xffffffff


	//   ....[7]....
        /*0048*/ 	.word	0xffffffff


	//   ....[8]....
        /*004c*/ 	.word	0xffffffff


	//   ....[9]....
        /*0050*/ 	.word	0xffffffff


	//   ....[10]....
        /*0054*/ 	.word	0xffffffff


	//   ....[11]....
        /*0058*/ 	.word	0xffffffff


	//   ....[12]....
        /*005c*/ 	.word	0xffffffff


	//   ....[13]....
        /*0060*/ 	.word	0xffffffff


	//   ....[14]....
        /*0064*/ 	.word	0xffffffff


	//   ....[15]....
        /*0068*/ 	.word	0xffffffff


	//   ....[16]....
        /*006c*/ 	.word	0xffffffff


	//   ....[17]....
        /*0070*/ 	.word	0xffffffff


	//   ....[18]....
        /*0074*/ 	.word	0xffffffff


	//   ....[19]....
        /*0078*/ 	.word	0xffffffff


	//   ....[20]....
        /*007c*/ 	.word	0xffffffff


	//   ....[21]....
        /*0080*/ 	.word	0xffffffff


	//   ....[22]....
        /*0084*/ 	.word	0x05000004


	//   ....[23]....
        /*0088*/ 	.word	0x05000004


	//----- nvinfo : EIATTR_COOP_GROUP_INSTR_OFFSETS
	.align		4
.L_1135:
        /*008c*/ 	.byte	0x04, 0x28
        /*008e*/ 	.short	(.L_1137 - .L_1136)


	//   ....[0]....
.L_1136:
        /*0090*/ 	.word	0x00000970


	//   ....[1]....
        /*0094*/ 	.word	0x00000990


	//   ....[2]....
        /*0098*/ 	.word	0x000009b0


	//   ....[3]....
        /*009c*/ 	.word	0x000009d0


	//   ....[4]....
        /*00a0*/ 	.word	0x000009f0


	//   ....[5]....
        /*00a4*/ 	.word	0x00000a20


	//   ....[6]....
        /*00a8*/ 	.word	0x00000aa0


	//   ....[7]....
        /*00ac*/ 	.word	0x00000ad0


	//   ....[8]....
        /*00b0*/ 	.word	0x00000b10


	//   ....[9]....
        /*00b4*/ 	.word	0x00000b60


	//   ....[10]....
        /*00b8*/ 	.word	0x00001410


	//   ....[11]....
        /*00bc*/ 	.word	0x00001450


	//   ....[12]....
        /*00c0*/ 	.word	0x00001470


	//   ....[13]....
        /*00c4*/ 	.word	0x00001490


	//   ....[14]....
        /*00c8*/ 	.word	0x000014b0


	//   ....[15]....
        /*00cc*/ 	.word	0x00001a20


	//   ....[16]....
        /*00d0*/ 	.word	0x00001a80


	//   ....[17]....
        /*00d4*/ 	.word	0x00001ac0


	//   ....[18]....
        /*00d8*/ 	.word	0x00001ae0


	//   ....[19]....
        /*00dc*/ 	.word	0x00001b00


	//   ....[20]....
        /*00e0*/ 	.word	0x00001bf0


	//   ....[21]....
        /*00e4*/ 	.word	0x00001c10


	//   ....[22]....
        /*00e8*/ 	.word	0x00001e50


	//   ....[23]....
        /*00ec*/ 	.word	0x00001ec0


	//----- nvinfo : EIATTR_VRC_CTA_INIT_COUNT
	.align		4
.L_1137:
        /*00f0*/ 	.byte	0x02, 0x4a
	.zero		1
	.zero		1


	//----- nvinfo : EIATTR_EXIT_INSTR_OFFSETS
	.align		4
        /*00f4*/ 	.byte	0x04, 0x1c
        /*00f6*/ 	.short	(.L_1139 - .L_1138)


	//   ....[0]....
.L_1138:
        /*00f8*/ 	.word	0x00001ca0


	//   ....[1]....
        /*00fc*/ 	.word	0x00001cf0


	//   ....[2]....
        /*0100*/ 	.word	0x00001e00


	//----- nvinfo : EIATTR_MAX_THREADS
	.align		4
.L_1139:
        /*0104*/ 	.byte	0x04, 0x05
        /*0106*/ 	.short	(.L_1141 - .L_1140)
.L_1140:
        /*0108*/ 	.word	0x00000080
        /*010c*/ 	.word	0x00000001
        /*0110*/ 	.word	0x00000001


	//----- nvinfo : EIATTR_CRS_STACK_SIZE
	.align		4
.L_1141:
        /*0114*/ 	.byte	0x04, 0x1e
        /*0116*/ 	.short	(.L_1143 - .L_1142)
.L_1142:
        /*0118*/ 	.word	0x00000000


	//----- nvinfo : EIATTR_CBANK_PARAM_SIZE
	.align		4
.L_1143:
        /*011c*/ 	.byte	0x03, 0x19
        /*011e*/ 	.short	0x0088


	//----- nvinfo : EIATTR_PARAM_CBANK
	.align		4
        /*0120*/ 	.byte	0x04, 0x0a
        /*0122*/ 	.short	(.L_1145 - .L_1144)
	.align		4
.L_1144:
        /*0124*/ 	.word	index@(.nv.constant0._ZN18transformer_engine13normalization26rmsnorm_fwd_general_kernelINS0_13Kernel_traitsIff13__nv_fp8_e4m3fjLj128ELj1ELj4ELj1ELj16ENS0_18Kernel_traits_baseILj128EffS3_fjLj128EEEEEEEvNS0_19ForwardKernelParamsE)
        /*0128*/ 	.short	0x0380
        /*012a*/ 	.short	0x0088


	//----- nvinfo : EIATTR_SW_WAR
	.align		4
.L_1145:
        /*012c*/ 	.byte	0x04, 0x36
        /*012e*/ 	.short	(.L_1147 - .L_1146)
.L_1146:
        /*0130*/ 	.word	0x00000008
.L_1147:


//--------------------- .nv.info._ZN18transformer_engine13normalization26rmsnorm_fwd_general_kernelINS0_13Kernel_traitsI6__halfS3_13__nv_fp8_e4m3fjLj8192ELj1ELj1ELj4ELj16ENS0_18Kernel_traits_baseILj8192ES3_S3_S4_fjLj128EEEEEEEvNS0_19ForwardKernelParamsE --------------------------
	.section	.nv.info._ZN18transformer_engine13normalization26rmsnorm_fwd_general_kernelINS0_13Kernel_traitsI6__halfS3_13__nv_fp8_e4m3fjLj8192ELj1ELj1ELj4ELj16ENS0_18Kernel_traits_baseILj8192ES3_S3_S4_fjLj128EEEEEEEvNS0_19ForwardKernelParamsE,"",@"SHT_CUDA_INFO"
	.sectionflags	@""
	.align	4


	//----- nvinfo : EIATTR_CUDA_API_VERSION
	.align		4
        /*0000*/ 	.byte	0x04, 0x37
        /*0002*/ 	.short	(.L_1149 - .L_1148)
.L_1148:
        /*0004*/ 	.word	0x00000082


	//----- nvinfo : EIATTR_KPARAM_INFO
	.align		4
.L_1149:
        /*0008*/ 	.byte	0x04, 0x17
        /*000a*/ 	.short	(.L_1151 - .L_1150)
.L_1150:
        /*000c*/ 	.word	0x00000000
        /*0010*/ 	.short	0x0000
        /*0012*/ 	.short	0x0000
        /*0014*/ 	.byte	0x00, 0xf0, 0x21, 0x02


	//----- nvinfo : EIATTR_SPARSE_MMA_MASK
	.align		4
.L_1151:
        /*0018*/ 	.byte	0x03, 0x50
        /*001a*/ 	.short	0x0000


	//----- nvinfo : EIATTR_MAXREG_COUNT
	.align		4
        /*001c*/ 	.byte	0x03, 0x1b
        /*001e*/ 	.short	0x00ff


	//----- nvinfo : EIATTR_NUM_BARRIERS
	.align		4
        /*0020*/ 	.byte	0x02, 0x4c
        /*0022*/ 	.byte	0x01
	.zero		1


	//----- nvinfo : EIATTR_MERCURY_ISA_VERSION
	.align		4
        /*0024*/ 	.byte	0x03, 0x5f
        /*0026*/ 	.short	0x0101


	//----- nvinfo : EIATTR_COOP_GROUP_MASK_REGIDS
	.align		4
        /*0028*/ 	.byte	0x04, 0x29
        /*002a*/ 	.short	(.L_1153 - .L_1152)


	//   ....[0]....
.L_1152:
        /*002c*/ 	.word	0xffffffff


	//   ....[1]....
        /*0030*/ 	.word	0xffffffff


	//   ....[2]....
        /*0034*/ 	.word	0xffffffff


	//   ....[3]....
        /*0038*/ 	.word	0xffffffff


	//   ....[4]....
        /*003c*/ 	.word	0xffffffff


	//   ....[5]....
        /*0040*/ 	.word	0xffffffff


	//   ....[6]....
        /*0044*/ 	.word	0xffffffff


	//   ....[7]....
        /*0048*/ 	.word	0xffffffff


	//   ....[8]....
        /*004c*/ 	.word	0xffffffff


	//   ....[9]....
        /*0050*/ 	.word	0xffffffff


	//   ....[10]....
        /*0054*/ 	.word	0xffffffff


	//   ....[11]....
        /*0058*/ 	.word	0xffffffff


	//   ....[12]....
        /*005c*/ 	.word	0xffffffff


	//   ....[13]....
        /*0060*/ 	.word	0xffffffff


	//   ....[14]....
        /*0064*/ 	.word	0xffffffff


	//   ....[15]....
        /*0068*/ 	.word	0xffffffff


	//   ....[16]....
        /*006c*/ 	.word	0xffffffff


	//   ....[17]....
        /*0070*/ 	.word	0xffffffff


	//   ....[18]....
        /*0074*/ 	.word	0xffffffff


	//   ....[19]....
        /*0078*/ 	.word	0xffffffff


	//   ....[20]....
        /*007c*/ 	.word	0xffffffff


	//   ....[21]....
        /*0080*/ 	.word	0xffffffff


	//   ....[22]....
        /*0084*/ 	.word	0x05000004


	//   ....[23]....
        /*0088*/ 	.word	0x05000004


	//----- nvinfo : EIATTR_COOP_GROUP_INSTR_OFFSETS
	.align		4
.L_1153:
        /*008c*/ 	.byte	0x04, 0x28
        /*008e*/ 	.short	(.L_1155 - .L_1154)


	//   ....[0]....
.L_1154:
        /*0090*/ 	.word	0x00004950


	//   ....[1]....
        /*0094*/ 	.word	0x000049b0


	//   ....[2]....
        /*0098*/ 	.word	0x00004a60


	//   ....[3]....
        /*009c*/ 	.word	0x00004a90


	//   ....[4]....
        /*00a0*/ 	.word	0x00004ab0


	//   ....[5]....
        /*00a4*/ 	.word	0x00004b80


	//   ....[6]....
        /*00a8*/ 	.word	0x00004c20


	//   ....[7]....
        /*00ac*/ 	.word	0x00004c80


	//   ....[8]....
        /*00b0*/ 	.word	0x00004cd0


	//   ....[9]....
        /*00b4*/ 	.word	0x00004d30


	//   ....[10]....
        /*00b8*/ 	.word	0x00005750


	//   ....[11]....
        /*00bc*/ 	.word	0x00005790


	//   ....[12]....
        /*00c0*/ 	.word	0x000057b0


	//   ....[13]....
        /*00c4*/ 	.word	0x000057d0


	//   ....[14]....
        /*00c8*/ 	.word	0x000057f0


	//   ....[15]....
        /*00cc*/ 	.word	0x00009440


	//   ....[16]....
        /*00d0*/ 	.word	0x000094b0


	//   ....[17]....
        /*00d4*/ 	.word	0x000094f0


	//   ....[18]....
        /*00d8*/ 	.word	0x00009530


	//   ....[19]....
        /*00dc*/ 	.word	0x00009550


	//   ....[20]....
        /*00e0*/ 	.word	0x00009650


	//   ....[21]....
        /*00e4*/ 	.word	0x00009670


	//   ....[22]....
        /*00e8*/ 	.word	0x000098c0


	//   ....[23]....
        /*00ec*/ 	.word	0x00009930


	//----- nvinfo : EIATTR_VRC_CTA_INIT_COUNT
	.align		4
.L_1155:
        /*00f0*/ 	.byte	0x02, 0x4a
	.zero		1
	.zero		1


	//----- nvinfo : EIATTR_EXIT_INSTR_OFFSETS
	.align		4
        /*00f4*/ 	.byte	0x04, 0x1c
        /*00f6*/ 	.short	(.L_1157 - .L_1156)


	//   ....[0]....
.L_1156:
        /*00f8*/ 	.word	0x00009700


	//   ....[1]....
        /*00fc*/ 	.word	0x00009750


	//   ....[2]....
        /*0100*/ 	.word	0x00009870


	//----- nvinfo : EIATTR_MAX_THREADS
	.align		4
.L_1157:
        /*0104*/ 	.byte	0x04, 0x05
        /*0106*/ 	.short	(.L_1159 - .L_1158)
.L_1158:
        /*0108*/ 	.word	0x00000080
        /*010c*/ 	.word	0x00000001
        /*0110*/ 	.word	0x00000001


	//----- nvinfo : EIATTR_CRS_STACK_SIZE
	.align		4
.L_1159:
        /*0114*/ 	.byte	0x04, 0x1e
        /*0116*/ 	.short	(.L_1161 - .L_1160)
.L_1160:
        /*0118*/ 	.word	0x00000000


	//----- nvinfo : EIATTR_CBANK_PARAM_SIZE
	.align		4
.L_1161:
        /*011c*/ 	.byte	0x03, 0x19
        /*011e*/ 	.short	0x0088


	//----- nvinfo : EIATTR_PARAM_CBANK
	.align		4
        /*0120*/ 	.byte	0x04, 0x0a
        /*0122*/ 	.short	(.L_1163 - .L_1162)
	.align		4
.L_1162:
        /*0124*/ 	.word	index@(.nv.constant0._ZN18transformer_engine13normalization26rmsnorm_fwd_general_kernelINS0_13Kernel_traitsI6__halfS3_13__nv_fp8_e4m3fjLj8192ELj1ELj1ELj4ELj16ENS0_18Kernel_traits_baseILj8192ES3_S3_S4_fjLj128EEEEEEEvNS0_19ForwardKernelParamsE)
        /*0128*/ 	.short	0x0380
        /*012a*/ 	.short	0x0088


	//----- nvinfo : EIATTR_SW_WAR
	.align		4
.L_1163:
        /*012c*/ 	.byte	0x04, 0x36
        /*012e*/ 	.short	(.L_1165 - .L_1164)
.L_1164:
        /*0130*/ 	.word	0x00000008
.L_1165:


//--------------------- .nv.info._ZN18transformer_engine13normalization26rmsnorm_fwd_general_kernelINS0_13Kernel_traitsI6__halfS3_13__nv_fp8_e4m3fjLj2048ELj1ELj4ELj1ELj16ENS0_18Kernel_traits_baseILj2048ES3_S3_S4_fjLj128EEEEEEEvNS0_19ForwardKernelParamsE --------------------------
	.section	.nv.info._ZN18transformer_engine13normalization26rmsnorm_fwd_general_kernelINS0_13Kernel_traitsI6__halfS3_13__nv_fp8_e4m3fjLj2048ELj1ELj4ELj1ELj16ENS0_18Kernel_traits_baseILj2048ES3_S3_S4_fjLj128EEEEEEEvNS0_19ForwardKernelParamsE,"",@"SHT_CUDA_INFO"
	.sectionflags	@""
	.align	4


	//----- nvinfo : EIATTR_CUDA_API_VERSION
	.align		4
        /*0000*/ 	.byte	0x04, 0x37
        /*0002*/ 	.short	(.L_1167 - .L_1166)
.L_1166:
        /*0004*/ 	.word	0x00000082


	//----- nvinfo : EIATTR_KPARAM_INFO
	.align		4
.L_1167:
        /*0008*/ 	.byte	0x04, 0x17
        /*000a*/ 	.short	(.L_1169 - .L_1168)
.L_1168:
        /*000c*/ 	.word	0x00000000
        /*0010*/ 	.short	0x0000
        /*0012*/ 	.short	0x0000
        /*0014*/ 	.byte	0x00, 0xf0, 0x21, 0x02


	//----- nvinfo : EIATTR_SPARSE_MMA_MASK
	.align		4
.L_1169:
        /*0018*/ 	.byte	0x03, 0x50
        /*001a*/ 	.short	0x0000


	//----- nvinfo : EIATTR_MAXREG_COUNT
	.align		4
        /*001c*/ 	.byte	0x03, 0x1b
        /*001e*/ 	.short	0x00ff


	//----- nvinfo : EIATTR_NUM_BARRIERS
	.align		4
        /*0020*/ 	.byte	0x02, 0x4c
        /*0022*/ 	.byte	0x01
	.zero		1


	//----- nvinfo : EIATTR_MERCURY_ISA_VERSION
	.align		4
        /*0024*/ 	.byte	0x03, 0x5f
        /*0026*/ 	.short	0x0101


	//----- nvinfo : EIATTR_COOP_GROUP_MASK_REGIDS
	.align		4
        /*0028*/ 	.byte	0x04, 0x29
        /*002a*/ 	.short	(.L_1171 - .L_1170)


	//   ....[0]....
.L_1170:
        /*002c*/ 	.word	0xffffffff


	//   ....[1]....
        /*0030*/ 	.word	0xffffffff


	//   ....[2]....
        /*0034*/ 	.word	0xffffffff


	//   ....[3]....
        /*0038*/ 	.word	0xffffffff


	//   ....[4]....
        /*003c*/ 	.word	0xffffffff


	//   ....[5]....
        /*0040*/ 	.word	0xffffffff


	//   ....[6]....
        /*0044*/ 	.word	0xffffffff


	//   ....[7]....
        /*0048*/ 	.word	0xffffffff


	//   ....[8]....
        /*004c*/ 	.word	0xffffffff


	//   ....[9]....
        /*0050*/ 	.word	0xffffffff


	//   ....[10]....
        /*0054*/ 	.word	0xffffffff


	//   ....[11]....
        /*0058*/ 	.word	0xffffffff


	//   ....[12]....
        /*005c*/ 	.word	0xffffffff


	//   ....[13]....
        /*0060*/ 	.word	0xffffffff


	//   ....[14]....
        /*0064*/ 	.word	0xffffffff


	//   ....[15]....
        /*0068*/ 	.word	0xffffffff


	//   ....[16]....
        /*006c*/ 	.word	0xffffffff


	//   ....[17]....
        /*0070*/ 	.word	0xffffffff


	//   ....[18]....
        /*0074*/ 	.word	0xffffffff


	//   ....[19]....
        /*0078*/ 	.word	0xffffffff


	//   ....[20]....
        /*007c*/ 	.word	0xffffffff


	//   ....[21]....
        /*0080*/ 	.word	0xffffffff


	//   ....[22]....
        /*0084*/ 	.word	0x05000004


	//   ....[23]....
        /*0088*/ 	.word	0x05000004


	//----- nvinfo : EIATTR_COOP_GROUP_INSTR_OFFSETS
	.align		4
.L_1171:
        /*008c*/ 	.byte	0x04, 0x28
        /*008e*/ 	.short	(.L_1173 - .L_1172)


	//   ....[0]....
.L_1172:
        /*0090*/ 	.word	0x00004950


	//   ....[1]....
        /*0094*/ 	.word	0x00004970


	//   ....[2]....
        /*0098*/ 	.word	0x00004990


	//   ....[3]....
        /*009c*/ 	.word	0x000049b0


	//   ....[4]....
        /*00a0*/ 	.word	0x000049d0


	//   ....[5]....
        /*00a4*/ 	.word	0x00004a00


	//   ....[6]....
        /*00a8*/ 	.word	0x00004a90


	//   ....[7]....
        /*00ac*/ 	.word	0x00004ad0


	//   ....[8]....
        /*00b0*/ 	.word	0x00004b20


	//   ....[9]....
        /*00b4*/ 	.word	0x00004b70


	//   ....[10]....
        /*00b8*/ 	.word	0x00005440


	//   ....[11]....
        /*00bc*/ 	.word	0x00005480


	//   ....[12]....
        /*00c0*/ 	.word	0x000054a0


	//   ....[13]....
        /*00c4*/ 	.word	0x000054c0


	//   ....[14]....
        /*00c8*/ 	.word	0x000054e0


	//   ....[15]....
        /*00cc*/ 	.word	0x00009140


	//   ....[16]....
        /*00d0*/ 	.word	0x000091c0


	//   ....[17]....
        /*00d4*/ 	.word	0x00009200


	//   ....[18]....
        /*00d8*/ 	.word	0x00009220


	//   ....[19]....
        /*00dc*/ 	.word	0x00009240


	//   ....[20]....
        /*00e0*/ 	.word	0x00009330


	//   ....[21]....
        /*00e4*/ 	.word	0x00009350


	//   ....[22]....
        /*00e8*/ 	.word	0x000095a0


	//   ....[23]....
        /*00ec*/ 	.word	0x00009610


	//----- nvinfo : EIATTR_VRC_CTA_INIT_COUNT
	.align		4
.L_1173:
        /*00f0*/ 	.byte	0x02, 0x4a
	.zero		1
	.zero		1


	//----- nvinfo : EIATTR_EXIT_INSTR_OFFSETS
	.align		4
        /*00f4*/ 	.byte	0x04, 0x1c
        /*00f6*/ 	.short	(.L_1175 - .L_1174)


	//   ....[0]....
.L_1174:
        /*00f8*/ 	.word	0x000093e0


	//   ....[1]....
        /*00fc*/ 	.word	0x00009430


	//   ....[2]....
        /*0100*/ 	.word	0x00009550


	//----- nvinfo : EIATTR_MAX_THREADS
	.align		4
.L_1175:
        /*0104*/ 	.byte	0x04, 0x05
        /*0106*/ 	.short	(.L_1177 - .L_1176)
.L_1176:
        /*0108*/ 	.word	0x00000080
        /*010c*/ 	.word	0x00000001
        /*0110*/ 	.word	0x00000001


	//----- nvinfo : EIATTR_CRS_STACK_SIZE
	.align		4
.L_1177:
        /*0114*/ 	.byte	0x04, 0x1e
        /*0116*/ 	.short	(.L_1179 - .L_1178)
.L_1178:
        /*0118*/ 	.word	0x00000000


	//----- nvinfo : EIATTR_CBANK_PARAM_SIZE
	.align		4
.L_1179:
        /*011c*/ 	.byte	0x03, 0x19
        /*011e*/ 	.short	0x0088


	//----- nvinfo : EIATTR_PARAM_CBANK
	.align		4
        /*0120*/ 	.byte	0x04, 0x0a
        /*0122*/ 	.short	(.L_1181 - .L_1180)
	.align		4
.L_1180:
        /*0124*/ 	.word	index@(.nv.constant0._ZN18transformer_engine13normalization26rmsnorm_fwd_general_kernelINS0_13Kernel_traitsI6__halfS3_13__nv_fp8_e4m3fjLj2048ELj1ELj4ELj1ELj16ENS0_18Kernel_traits_baseILj2048ES3_S3_S4_fjLj128EEEEEEEvNS0_19ForwardKernelParamsE)
        /*0128*/ 	.short	0x0380
        /*012a*/ 	.short	0x0088


	//----- nvinfo : EIATTR_SW_WAR
	.align		4
.L_1181:
        /*012c*/ 	.byte	0x04, 0x36
        /*012e*/ 	.short	(.L_1183 - .L_1182)
.L_1182:
        /*0130*/ 	.word	0x00000008
.L_1183:


//--------------------- .nv.info._ZN18transformer_engine13normalization26rmsnorm_fwd_general_kernelINS0_13Kernel_traitsI6__halfS3_13__nv_fp8_e4m3fjLj1024ELj1ELj4ELj1ELj16ENS0_18Kernel_traits_baseILj1024ES3_S3_S4_fjLj128EEEEEEEvNS0_19ForwardKernelParamsE --------------------------
	.section	.nv.info._ZN18transformer_engine13normalization26rmsnorm_fwd_general_kernelINS0_13Kernel_traitsI6__halfS3_13__nv_fp8_e4m3fjLj1024ELj1ELj4ELj1ELj16ENS0_18Kernel_traits_baseILj1024ES3_S3_S4_fjLj128EEEEEEEvNS0_19ForwardKernelParamsE,"",@"SHT_CUDA_INFO"
	.sectionflags	@""
	.align	4


	//----- nvinfo : EIATTR_CUDA_API_VERSION
	.align		4
        /*0000*/ 	.byte	0x04, 0x37
        /*0002*/ 	.short	(.L_1185 - .L_1184)
.L_1184:
        /*0004*/ 	.word	0x00000082


	//----- nvinfo : EIATTR_KPARAM_INFO
	.align		4
.L_1185:
        /*0008*/ 	.byte	0x04, 0x17
        /*000a*/ 	.short	(.L_1187 - .L_1186)
.L_1186:
        /*000c*/ 	.word	0x00000000
        /*0010*/ 	.short	0x0000
        /*0012*/ 	.short	0x0000
        /*0014*/ 	.byte	0x00, 0xf0, 0x21, 0x02


	//----- nvinfo : EIATTR_SPARSE_MMA_MASK
	.align		4
.L_1187:
        /*0018*/ 	.byte	0x03, 0x50
        /*001a*/ 	.short	0x0000


	//----- nvinfo : EIATTR_MAXREG_COUNT
	.align		4
        /*001c*/ 	.byte	0x03, 0x1b
        /*001e*/ 	.short	0x00ff


	//----- nvinfo : EIATTR_NUM_BARRIERS
	.align		4
        /*0020*/ 	.byte	0x02, 0x4c
        /*0022*/ 	.byte	0x01
	.zero		1


	//----- nvinfo : EIATTR_MERCURY_ISA_VERSION
	.align		4
        /*0024*/ 	.byte	0x03, 0x5f
        /*0026*/ 	.short	0x0101


	//----- nvinfo : EIATTR_COOP_GROUP_MASK_REGIDS
	.align		4
        /*0028*/ 	.byte	0x04, 0x29
        /*002a*/ 	.short	(.L_1189 - .L_1188)


	//   ....[0]....
.L_1188:
        /*002c*/ 	.word	0xffffffff


	//   ....[1]....
        /*0030*/ 	.word	0xffffffff


	//   ....[2]....
        /*0034*/ 	.word	0xffffffff


	//   ....[3]....
        /*0038*/ 	.word	0xffffffff


	//   ....[4]....
        /*003c*/ 	.word	0xffffffff


	//   ....[5]....
        /*0040*/ 	.word	0xffffffff


	//   ....[6]....
        /*0044*/ 	.word	0xffffffff


	//   ....[7]....
        /*0048*/ 	.word	0xffffffff


	//   ....[8]....
        /*004c*/ 	.word	0xffffffff


	//   ....[9]....
        /*0050*/ 	.word	0xffffffff


	//   ....[10]....
        /*0054*/ 	.word	0xffffffff


	//   ....[11]....
        /*0058*/ 	.word	0xffffffff


	//   ....[12]....
        /*005c*/ 	.word	0xffffffff


	//   ....[13]....
        /*0060*/ 	.word	0xffffffff


	//   ....[14]....
        /*0064*/ 	.word	0xffffffff


	//   ....[15]....
        /*0068*/ 	.word	0xffffffff


	//   ....[16]....
        /*006c*/ 	.word	0xffffffff


	//   ....[17]....
        /*0070*/ 	.word	0xffffffff


	//   ....[18]....
        /*0074*/ 	.word	0xffffffff


	//   ....[19]....
        /*0078*/ 	.word	0xffffffff


	//   ....[20]....
        /*007c*/ 	.word	0xffffffff


	//   ....[21]....
        /*0080*/ 	.word	0xffffffff


	//   ....[22]....
        /*0084*/ 	.word	0x05000004


	//   ....[23]....
        /*0088*/ 	.word	0x05000004


	//----- nvinfo : EIATTR_COOP_GROUP_INSTR_OFFSETS
	.align		4
.L_1189:
        /*008c*/ 	.byte	0x04, 0x28
        /*008e*/ 	.short	(.L_1191 - .L_1190)


	//   ....[0]....
.L_1190:
        /*0090*/ 	.word	0x000027a0


	//   ....[1]....
        /*0094*/ 	.word	0x000027c0


	//   ....[2]....
        /*0098*/ 	.word	0x000027e0


	//   ....[3]....
        /*009c*/ 	.word	0x00002800


	//   ....[4]....
        /*00a0*/ 	.word	0x00002820


	//   ....[5]....
        /*00a4*/ 	.word	0x00002850


	//   ....[6]....
        /*00a8*/ 	.word	0x000028e0


	//   ....[7]....
        /*00ac*/ 	.word	0x00002920


	//   ....[8]....
        /*00b0*/ 	.word	0x00002970


	//   ....[9]....
        /*00b4*/ 	.word	0x000029a0


	//   ....[10]....
        /*00b8*/ 	.word	0x00003240


	//   ....[11]....
        /*00bc*/ 	.word	0x00003280


	//   ....[12]....
        /*00c0*/ 	.word	0x000032a0


	//   ....[13]....
        /*00c4*/ 	.word	0x000032c0


	//   ....[14]....
        /*00c8*/ 	.word	0x000032e0


	//   ....[15]....
        /*00cc*/ 	.word	0x00005160


	//   ....[16]....
        /*00d0*/ 	.word	0x000051c0


	//   ....[17]....
        /*00d4*/ 	.word	0x00005200


	//   ....[18]....
        /*00d8*/ 	.word	0x00005220


	//   ....[19]....
        /*00dc*/ 	.word	0x00005240


	//   ....[20]....
        /*00e0*/ 	.word	0x00005330


	//   ....[21]....
        /*00e4*/ 	.word	0x00005350


	//   ....[22]....
        /*00e8*/ 	.word	0x000055a0


	//   ....[23]....
        /*00ec*/ 	.word	0x00005610


	//----- nvinfo : EIATTR_VRC_CTA_INIT_COUNT
	.align		4
.L_1191:
        /*00f0*/ 	.byte	0x02, 0x4a
	.zero		1
	.zero		1


	//----- nvinfo : EIATTR_EXIT_INSTR_OFFSETS
	.align		4
        /*00f4*/ 	.byte	0x04, 0x1c
        /*00f6*/ 	.short	(.L_1193 - .L_1192)


	//   ....[0]....
.L_1192:
        /*00f8*/ 	.word	0x000053e0


	//   ....[1]....
        /*00fc*/ 	.word	0x00005430


	//   ....[2]....
        /*0100*/ 	.word	0x00005550


	//----- nvinfo : EIATTR_MAX_THREADS
	.align		4
.L_1193:
        /*0104*/ 	.byte	0x04, 0x05
        /*0106*/ 	.short	(.L_1195 - .L_1194)
.L_1194:
        /*0108*/ 	.word	0x00000080
        /*010c*/ 	.word	0x00000001
        /*0110*/ 	.word	0x00000001


	//----- nvinfo : EIATTR_CRS_STACK_SIZE
	.align		4
.L_1195:
        /*0114*/ 	.byte	0x04, 0x1e
        /*0116*/ 	.short	(.L_1197 - .L_1196)
.L_1196:
        /*0118*/ 	.word	0x00000000


	//----- nvinfo : EIATTR_CBANK_PARAM_SIZE
	.align		4
.L_1197:
        /*011c*/ 	.byte	0x03, 0x19
        /*011e*/ 	.short	0x0088


	//----- nvinfo : EIATTR_PARAM_CBANK
	.align		4
        /*0120*/ 	.byte	0x04, 0x0a
        /*0122*/ 	.short	(.L_1199 - .L_1198)
	.align		4
.L_1198:
        /*0124*/ 	.word	index@(.nv.constant0._ZN18transformer_engine13normalization26rmsnorm_fwd_general_kernelINS0_13Kernel_traitsI6__halfS3_13__nv_fp8_e4m3fjLj1024ELj1ELj4ELj1ELj16ENS0_18Kernel_traits_baseILj1024ES3_S3_S4_fjLj128EEEEEEEvNS0_19ForwardKernelParamsE)
        /*0128*/ 	.short	0x0380
        /*012a*/ 	.short	0x0088


	//----- nvinfo : EIATTR_SW_WAR
	.align		4
.L_1199:
        /*012c*/ 	.byte	0x04, 0x36
        /*012e*/ 	.short	(.L_1201 - .L_1200)
.L_1200:
        /*0130*/ 	.word	0x00000008
.L_1201:


//--------------------- .nv.info._ZN18transformer_engine13normalization26rmsnorm_fwd_general_kernelINS0_13Kernel_traitsI6__halfS3_13__nv_fp8_e4m3fjLj512ELj1ELj4ELj1ELj16ENS0_18Kernel_traits_baseILj512ES3_S3_S4_fjLj128EEEEEEEvNS0_19ForwardKernelParamsE --------------------------
	.section	.nv.info._ZN18transformer_engine13normalization26rmsnorm_fwd_general_kernelINS0_13Kernel_traitsI6__halfS3_13__nv_fp8_e4m3fjLj512ELj1ELj4ELj1ELj16ENS0_18Kernel_traits_baseILj512ES3_S3_S4_fjLj128EEEEEEEvNS0_19ForwardKernelParamsE,"",@"SHT_CUDA_INFO"
	.sectionflags	@""
	.align	4


	//----- nvinfo : EIATTR_CUDA_API_VERSION
	.align		4
        /*0000*/ 	.byte	0x04, 0x37
        /*0002*/ 	.short	(.L_1203 - .L_1202)
.L_1202:
        /*0004*/ 	.word	0x00000082


	//----- nvinfo : EIATTR_KPARAM_INFO
	.align		4
.L_1203:
        /*0008*/ 	.byte	0x04, 0x17
        /*000a*/ 	.short	(.L_1205 - .L_1204)
.L_1204:
        /*000c*/ 	.word	0x00000000
        /*0010*/ 	.short	0x0000
        /*0012*/ 	.short	0x0000
        /*0014*/ 	.byte	0x00, 0xf0, 0x21, 0x02


	//----- nvinfo : EIATTR_SPARSE_MMA_MASK
	.align		4
.L_1205:
        /*0018*/ 	.byte	0x03, 0x50
        /*001a*/ 	.short	0x0000


	//----- nvinfo : EIATTR_MAXREG_COUNT
	.align		4
        /*001c*/ 	.byte	0x03, 0x1b
        /*001e*/ 	.short	0x00ff


	//----- nvinfo : EIATTR_NUM_BARRIERS
	.align		4
        /*0020*/ 	.byte	0x02, 0x4c
        /*0022*/ 	.byte	0x01
	.zero		1


	//----- nvinfo : EIATTR_MERCURY_ISA_VERSION
	.align		4
        /*0024*/ 	.byte	0x03, 0x5f
        /*0026*/ 	.short	0x0101


	//----- nvinfo : EIATTR_COOP_GROUP_MASK_REGIDS
	.align		4
        /*0028*/ 	.byte	0x04, 0x29
        /*002a*/ 	.short	(.L_1207 - .L_1206)


	//   ....[0]....
.L_1206:
        /*002c*/ 	.word	0xffffffff


	//   ....[1]....
        /*0030*/ 	.word	0xffffffff


	//   ....[2]....
        /*0034*/ 	.word	0xffffffff


	//   ....[3]....
        /*0038*/ 	.word	0xffffffff


	//   ....[4]....
        /*003c*/ 	.word	0xffffffff


	//   ....[5]....
        /*0040*/ 	.word	0xffffffff


	//   ....[6]....
        /*0044*/ 	.word	0xffffffff


	//   ....[7]....
        /*0048*/ 	.word	0xffffffff


	//   ....[8]....
        /*004c*/ 	.word	0xffffffff


	//   ....[9]....
        /*0050*/ 	.word	0xffffffff


	//   ....[10]....
        /*0054*/ 	.word	0xffffffff


	//   ....[11]....
        /*0058*/ 	.word	0xffffffff


	//   ....[12]....
        /*005c*/ 	.word	0xffffffff


	//   ....[13]....
        /*0060*/ 	.word	0xffffffff


	//   ....[14]....
        /*0064*/ 	.word	0xffffffff


	//   ....[15]....
        /*0068*/ 	.word	0xffffffff


	//   ....[16]....
        /*006c*/ 	.word	0xffffffff


	//   ....[17]....
        /*0070*/ 	.word	0xffffffff


	//   ....[18]....
        /*0074*/ 	.word	0xffffffff


	//   ....[19]....
        /*0078*/ 	.word	0xffffffff


	//   ....[20]....
        /*007c*/ 	.word	0xffffffff


	//   ....[21]....
        /*0080*/ 	.word	0xffffffff


	//   ....[22]....
        /*0084*/ 	.word	0x05000004


	//   ....[23]....
        /*0088*/ 	.word	0x05000004


	//----- nvinfo : EIATTR_COOP_GROUP_INSTR_OFFSETS
	.align		4
.L_1207:
        /*008c*/ 	.byte	0x04, 0x28
        /*008e*/ 	.short	(.L_1209 - .L_1208)


	//   ....[0]....
.L_1208:
        /*0090*/ 	.word	0x000015a0


	//   ....[1]....
        /*0094*/ 	.word	0x000015c0


	//   ....[2]....
        /*0098*/ 	.word	0x000015e0


	//   ....[3]....
        /*009c*/ 	.word	0x00001600


	//   ....[4]....
        /*00a0*/ 	.word	0x00001620


	//   ....[5]....
        /*00a4*/ 	.word	0x00001650


	//   ....[6]....
        /*00a8*/ 	.word	0x00001740


	//   ....[7]....
        /*00ac*/ 	.word	0x00001770


	//   ....[8]....
        /*00b0*/ 	.word	0x00001790


	//   ....[9]....
        /*00b4*/ 	.word	0x000017e0


	//   ....[10]....
        /*00b8*/ 	.word	0x00002170


	//   ....[11]....
        /*00bc*/ 	.word	0x000021b0


	//   ....[12]....
        /*00c0*/ 	.word	0x000021d0


	//   ....[13]....
        /*00c4*/ 	.word	0x000021f0


	//   ....[14]....
        /*00c8*/ 	.word	0x00002210


	//   ....[15]....
        /*00cc*/ 	.word	0x00003360


	//   ....[16]....
        /*00d0*/ 	.word	0x000033d0


	//   ....[17]....
        /*00d4*/ 	.word	0x00003410


	//   ....[18]....
        /*00d8*/ 	.word	0x00003450


	//   ....[19]....
        /*00dc*/ 	.word	0x00003470


	//   ....[20]....
        /*00e0*/ 	.word	0x00003560


	//   ....[21]....
        /*00e4*/ 	.word	0x00003580


	//   ....[22]....
        /*00e8*/ 	.word	0x000037d0


	//   ....[23]....
        /*00ec*/ 	.word	0x00003840


	//----- nvinfo : EIATTR_VRC_CTA_INIT_COUNT
	.align		4
.L_1209:
        /*00f0*/ 	.byte	0x02, 0x4a
	.zero		1
	.zero		1


	//----- nvinfo : EIATTR_EXIT_INSTR_OFFSETS
	.align		4
        /*00f4*/ 	.byte	0x04, 0x1c
        /*00f6*/ 	.short	(.L_1211 - .L_1210)


	//   ....[0]....
.L_1210:
        /*00f8*/ 	.word	0x00003610


	//   ....[1]....
        /*00fc*/ 	.word	0x00003660


	//   ....[2]....
        /*0100*/ 	.word	0x00003780


	//----- nvinfo : EIATTR_MAX_THREADS
	.align		4
.L_1211:
        /*0104*/ 	.byte	0x04, 0x05
        /*0106*/ 	.short	(.L_1213 - .L_1212)
.L_1212:
        /*0108*/ 	.word	0x00000080
        /*010c*/ 	.word	0x00000001
        /*0110*/ 	.word	0x00000001


	//----- nvinfo : EIATTR_CRS_STACK_SIZE
	.align		4
.L_1213:
        /*0114*/ 	.byte	0x04, 0x1e
        /*0116*/ 	.short	(.L_1215 - .L_1214)
.L_1214:
        /*0118*/ 	.word	0x00000000


	//----- nvinfo : EIATTR_CBANK_PARAM_SIZE
	.align		4
.L_1215:
        /*011c*/ 	.byte	0x03, 0x19
        /*011e*/ 	.short	0x0088


	//----- nvinfo : EIATTR_PARAM_CBANK
	.align		4
        /*0120*/ 	.byte	0x04, 0x0a
        /*0122*/ 	.short	(.L_1217 - .L_1216)
	.align		4
.L_1216:
        /*0124*/ 	.word	index@(.nv.constant0._ZN18transformer_engine13normalization26rmsnorm_fwd_general_kernelINS0_13Kernel_traitsI6__halfS3_13__nv_fp8_e4m3fjLj512ELj1ELj4ELj1ELj16ENS0_18Kernel_traits_baseILj512ES3_S3_S4_fjLj128EEEEEEEvNS0_19ForwardKernelParamsE)
        /*0128*/ 	.short	0x0380
        /*012a*/ 	.short	0x0088


	//----- nvinfo : EIATTR_SW_WAR
	.align		4
.L_1217:
        /*012c*/ 	.byte	0x04, 0x36
        /*012e*/ 	.short	(.L_1219 - .L_1218)
.L_1218:
        /*0130*/ 	.word	0x00000008
.L_1219:


//--------------------- .nv.info._ZN18transformer_engine13normalization26rmsnorm_fwd_general_kernelINS0_13Kernel_traitsI6__halfS3_13__nv_fp8_e4m3fjLj128ELj1ELj4ELj1ELj8ENS0_18Kernel_traits_baseILj128ES3_S3_S4_fjLj128EEEEEEEvNS0_19ForwardKernelParamsE --------------------------
	.section	.nv.info._ZN18transformer_engine13normalization26rmsnorm_fwd_general_kernelINS0_13Kernel_traitsI6__halfS3_13__nv_fp8_e4m3fjLj128ELj1ELj4ELj1ELj8ENS0_18Kernel_traits_baseILj128ES3_S3_S4_fjLj128EEEEEEEvNS0_19ForwardKernelParamsE,"",@"SHT_CUDA_INFO"
	.sectionflags	@""
	.align	4


	//----- nvinfo : EIATTR_CUDA_API_VERSION
	.align		4
        /*0000*/ 	.byte	0x04, 0x37
        /*0002*/ 	.short	(.L_1221 - .L_1220)
.L_1220:
        /*0004*/ 	.word	0x00000082


	//----- nvinfo : EIATTR_KPARAM_INFO
	.align		4
.L_1221:
        /*0008*/ 	.byte	0x04, 0x17
        /*000a*/ 	.short	(.L_1223 - .L_1222)
.L_1222:
        /*000c*/ 	.word	0x00000000
        /*0010*/ 	.short	0x0000
        /*0012*/ 	.short	0x0000
        /*0014*/ 	.byte	0x00, 0xf0, 0x21, 0x02


	//----- nvinfo : EIATTR_SPARSE_MMA_MASK
	.align		4
.L_1223:
        /*0018*/ 	.byte	0x03, 0x50
        /*001a*/ 	.short	0x0000


	//----- nvinfo : EIATTR_MAXREG_COUNT
	.align		4
        /*001c*/ 	.byte	0x03, 0x1b
        /*001e*/ 	.short	0x00ff


	//----- nvinfo : EIATTR_NUM_BARRIERS
	.align		4
        /*0020*/ 	.byte	0x02, 0x4c
        /*0022*/ 	.byte	0x01
	.zero		1


	//----- nvinfo : EIATTR_MERCURY_ISA_VERSION
	.align		4
        /*0024*/ 	.byte	0x03, 0x5f
        /*0026*/ 	.short	0x0101


	//----- nvinfo : EIATTR_COOP_GROUP_MASK_REGIDS
	.align		4
        /*0028*/ 	.byte	0x04, 0x29
        /*002a*/ 	.short	(.L_1225 - .L_1224)


	//   ....[0]....
.L_1224:
        /*002c*/ 	.word	0xffffffff


	//   ....[1]....
        /*0030*/ 	.word	0xffffffff


	//   ....[2]....
        /*0034*/ 	.word	0xffffffff


	//   ....[3]....
        /*0038*/ 	.word	0xffffffff


	//   ....[4]....
        /*003c*/ 	.word	0xffffffff


	//   ....[5]....
        /*0040*/ 	.word	0xffffffff


	//   ....[6]....
        /*0044*/ 	.word	0xffffffff


	//   ....[7]....
        /*0048*/ 	.word	0xffffffff


	//   ....[8]....
        /*004c*/ 	.word	0xffffffff


	//   ....[9]....
        /*0050*/ 	.word	0xffffffff


	//   ....[10]....
        /*0054*/ 	.word	0xffffffff


	//   ....[11]....
        /*0058*/ 	.word	0xffffffff


	//   ....[12]....
        /*005c*/ 	.word	0xffffffff


	//   ....[13]....
        /*0060*/ 	.word	0xffffffff


	//   ....[14]....
        /*0064*/ 	.word	0xffffffff


	//   ....[15]....
        /*0068*/ 	.word	0xffffffff


	//   ....[16]....
        /*006c*/ 	.word	0xffffffff


	//   ....[17]....
        /*0070*/ 	.word	0xffffffff


	//   ....[18]....
        /*0074*/ 	.word	0xffffffff


	//   ....[19]....
        /*0078*/ 	.word	0xffffffff


	//   ....[20]....
        /*007c*/ 	.word	0xffffffff


	//   ....[21]....
        /*0080*/ 	.word	0xffffffff


	//   ....[22]....
        /*0084*/ 	.word	0x05000004


	//   ....[23]....
        /*0088*/ 	.word	0x05000004


	//----- nvinfo : EIATTR_COOP_GROUP_INSTR_OFFSETS
	.align		4
.L_1225:
        /*008c*/ 	.byte	0x04, 0x28
        /*008e*/ 	.short	(.L_1227 - .L_1226)


	//   ....[0]....
.L_1226:
        /*0090*/ 	.word	0x00000af0


	//   ....[1]....
        /*0094*/ 	.word	0x00000b10


	//   ....[2]....
        /*0098*/ 	.word	0x00000b30


	//   ....[3]....
        /*009c*/ 	.word	0x00000b50


	//   ....[4]....
        /*00a0*/ 	.word	0x00000b70


	//   ....[5]....
        /*00a4*/ 	.word	0x00000ba0


	//   ....[6]....
        /*00a8*/ 	.word	0x00000c20


	//   ....[7]....
        /*00ac*/ 	.word	0x00000c50


	//   ....[8]....
        /*00b0*/ 	.word	0x00000c90


	//   ....[9]....
        /*00b4*/ 	.word	0x00000ce0


	//   ....[10]....
        /*00b8*/ 	.word	0x00001590


	//   ....[11]....
        /*00bc*/ 	.word	0x000015d0


	//   ....[12]....
        /*00c0*/ 	.word	0x000015f0


	//   ....[13]....
        /*00c4*/ 	.word	0x00001610


	//   ....[14]....
        /*00c8*/ 	.word	0x00001630


	//   ....[15]....
        /*00cc*/ 	.word	0x00001ba0


	//   ....[16]....
        /*00d0*/ 	.word	0x00001c00


	//   ....[17]....
        /*00d4*/ 	.word	0x00001c40


	//   ....[18]....
        /*00d8*/ 	.word	0x00001c60


	//   ....[19]....
        /*00dc*/ 	.word	0x00001c80


	//   ....[20]....
        /*00e0*/ 	.word	0x00001d70


	//   ....[21]....
        /*00e4*/ 	.word	0x00001d90


	//   ....[22]....
        /*00e8*/ 	.word	0x00001fe0


	//   ....[23]....
        /*00ec*/ 	.word	0x00002050


	//----- nvinfo : EIATTR_VRC_CTA_INIT_COUNT
	.align		4
.L_1227:
        /*00f0*/ 	.byte	0x02, 0x4a
	.zero		1
	.zero		1


	//----- nvinfo : EIATTR_EXIT_INSTR_OFFSETS
	.align		4
        /*00f4*/ 	.byte	0x04, 0x1c
        /*00f6*/ 	.short	(.L_1229 - .L_1228)


	//   ....[0]....
.L_1228:
        /*00f8*/ 	.word	0x00001e20


	//   ....[1]....
        /*00fc*/ 	.word	0x00001e70


	//   ....[2]....
        /*0100*/ 	.word	0x00001f90


	//----- nvinfo : EIATTR_MAX_THREADS
	.align		4
.L_1229:
        /*0104*/ 	.byte	0x04, 0x05
        /*0106*/ 	.short	(.L_1231 - .L_1230)
.L_1230:
        /*0108*/ 	.word	0x00000080
        /*010c*/ 	.word	0x00000001
        /*0110*/ 	.word	0x00000001


	//----- nvinfo : EIATTR_CRS_STACK_SIZE
	.align		4
.L_1231:
        /*0114*/ 	.byte	0x04, 0x1e
        /*0116*/ 	.short	(.L_1233 - .L_1232)
.L_1232:
        /*0118*/ 	.word	0x00000000


	//----- nvinfo : EIATTR_CBANK_PARAM_SIZE
	.align		4
.L_1233:
        /*011c*/ 	.byte	0x03, 0x19
        /*011e*/ 	.short	0x0088


	//----- nvinfo : EIATTR_PARAM_CBANK
	.align		4
        /*0120*/ 	.byte	0x04, 0x0a
        /*0122*/ 	.short	(.L_1235 - .L_1234)
	.align		4
.L_1234:
        /*0124*/ 	.word	index@(.nv.constant0._ZN18transformer_engine13normalization26rmsnorm_fwd_general_kernelINS0_13Kernel_traitsI6__halfS3_13__nv_fp8_e4m3fjLj128ELj1ELj4ELj1ELj8ENS0_18Kernel_traits_baseILj128ES3_S3_S4_fjLj128EEEEEEEvNS0_19ForwardKernelParamsE)
        /*0128*/ 	.short	0x0380
        /*012a*/ 	.short	0x0088


	//----- nvinfo : EIATTR_SW_WAR
	.align		4
.L_1235:
        /*012c*/ 	.byte	0x04, 0x36
        /*012e*/ 	.short	(.L_1237 - .L_1236)
.L_1236:
        /*0130*/ 	.word	0x00000008
.L_1237:


//--------------------- .nv.info._ZN18transformer_engine13normalization26rmsnorm_fwd_general_kernelINS0_13Kernel_traitsI13__nv_bfloat16S3_13__nv_fp8_e4m3fjLj8192ELj1ELj1ELj4ELj16ENS0_18Kernel_traits_baseILj8192ES3_S3_S4_fjLj128EEEEEEEvNS0_19ForwardKernelParamsE --------------------------
	.section	.nv.info._ZN18transformer_engine13normalization26rmsnorm_fwd_general_kernelINS0_13Kernel_traitsI13__nv_bfloat16S3_13__nv_fp8_e4m3fjLj8192ELj1ELj1ELj4ELj16ENS0_18Kernel_traits_baseILj8192ES3_S3_S4_fjLj128EEEEEEEvNS0_19ForwardKernelParamsE,"",@"SHT_CUDA_INFO"
	.sectionflags	@""
	.align	4


	//----- nvinfo : EIATTR_CUDA_API_VERSION
	.align		4
        /*0000*/ 	.byte	0x04, 0x37
        /*0002*/ 	.short	(.L_1239 - .L_1238)
.L_1238:
        /*0004*/ 	.word	0x00000082


	//----- nvinfo : EIATTR_KPARAM_INFO
	.align		4
.L_1239:
        /*0008*/ 	.byte	0x04, 0x17
        /*000a*/ 	.short	(.L_1241 - .L_1240)
.L_1240:
        /*000c*/ 	.word	0x00000000
        /*0010*/ 	.short	0x0000
        /*0012*/ 	.short	0x0000
        /*0014*/ 	.byte	0x00, 0xf0, 0x21, 0x02


	//----- nvinfo : EIATTR_SPARSE_MMA_MASK
	.align		4
.L_1241:
        /*0018*/ 	.byte	0x03, 0x50
        /*001a*/ 	.short	0x0000


	//----- nvinfo : EIATTR_MAXREG_COUNT
	.align		4
        /*001c*/ 	.byte	0x03, 0x1b
        /*001e*/ 	.short	0x00ff


	//----- nvinfo : EIATTR_NUM_BARRIERS
	.align		4
        /*0020*/ 	.byte	0x02, 0x4c
        /*0022*/ 	.byte	0x01
	.zero		1


	//----- nvinfo : EIATTR_MERCURY_ISA_VERSION
	.align		4
        /*0024*/ 	.byte	0x03, 0x5f
        /*0026*/ 	.short	0x0101


	//----- nvinfo : EIATTR_COOP_GROUP_MASK_REGIDS
	.align		4
        /*0028*/ 	.byte	0x04, 0x29
        /*002a*/ 	.short	(.L_1243 - .L_1242)


	//   ....[0]....
.L_1242:
        /*002c*/ 	.word	0xffffffff


	//   ....[1]....
        /*0030*/ 	.word	0xffffffff


	//   ....[2]....
        /*0034*/ 	.word	0xffffffff


	//   ....[3]....
        /*0038*/ 	.word	0xffffffff


	//   ....[4]....
        /*003c*/ 	.word	0xffffffff


	//   ....[5]....
        /*0040*/ 	.word	0xffffffff


	//   ....[6]....
        /*0044*/ 	.word	0xffffffff


	//   ....[7]....
        /*0048*/ 	.word	0xffffffff


	//   ....[8]....
        /*004c*/ 	.word	0xffffffff


	//   ....[9]....
        /*0050*/ 	.word	0xffffffff


	//   ....[10]....
        /*0054*/ 	.word	0xffffffff


	//   ....[11]....
        /*0058*/ 	.word	0xffffffff


	//   ....[12]....
        /*005c*/ 	.word	0xffffffff


	//   ....[13]....
        /*0060*/ 	.word	0xffffffff


	//   ....[14]....
        /*0064*/ 	.word	0xffffffff


	//   ....[15]....
        /*0068*/ 	.word	0xffffffff


	//   ....[16]....
        /*006c*/ 	.word	0xffffffff


	//   ....[17]....
        /*0070*/ 	.word	0xffffffff


	//   ....[18]....
        /*0074*/ 	.word	0xffffffff


	//   ....[19]....
        /*0078*/ 	.word	0xffffffff


	//   ....[20]....
        /*007c*/ 	.word	0xffffffff


	//   ....[21]....
        /*0080*/ 	.word	0xffffffff


	//   ....[22]....
        /*0084*/ 	.word	0x05000004


	//   ....[23]....
        /*0088*/ 	.word	0x05000004


	//----- nvinfo : EIATTR_COOP_GROUP_INSTR_OFFSETS
	.align		4
.L_1243:
        /*008c*/ 	.byte	0x04, 0x28
        /*008e*/ 	.short	(.L_1245 - .L_1244)


	//   ....[0]....
.L_1244:
        /*0090*/ 	.word	0x00004d50


	//   ....[1]....
        /*0094*/ 	.word	0x00004db0


	//   ....[2]....
        /*0098*/ 	.word	0x00004e60


	//   ....[3]....
        /*009c*/ 	.word	0x00004e90


	//   ....[4]....
        /*00a0*/ 	.word	0x00004eb0


	//   ....[5]....
        /*00a4*/ 	.word	0x00004f80


	//   ....[6]....
        /*00a8*/ 	.word	0x00005020


	//   ....[7]....
        /*00ac*/ 	.word	0x00005080


	//   ....[8]....
        /*00b0*/ 	.word	0x000050d0


	//   ....[9]....
        /*00b4*/ 	.word	0x00005130


	//   ....[10]....
        /*00b8*/ 	.word	0x00005b50


	//   ....[11]....
        /*00bc*/ 	.word	0x00005b90


	//   ....[12]....
        /*00c0*/ 	.word	0x00005bb0


	//   ....[13]....
        /*00c4*/ 	.word	0x00005bd0


	//   ....[14]....
        /*00c8*/ 	.word	0x00005bf0


	//   ....[15]....
        /*00cc*/ 	.word	0x00009840


	//   ....[16]....
        /*00d0*/ 	.word	0x000098b0


	//   ....[17]....
        /*00d4*/ 	.word	0x000098f0


	//   ....[18]....
        /*00d8*/ 	.word	0x00009930


	//   ....[19]....
        /*00dc*/ 	.word	0x00009950


	//   ....[20]....
        /*00e0*/ 	.word	0x00009a50


	//   ....[21]....
        /*00e4*/ 	.word	0x00009a70


	//   ....[22]....
        /*00e8*/ 	.word	0x00009cc0


	//   ....[23]....
        /*00ec*/ 	.word	0x00009d30


	//----- nvinfo : EIATTR_VRC_CTA_INIT_COUNT
	.align		4
.L_1245:
        /*00f0*/ 	.byte	0x02, 0x4a
	.zero		1
	.zero		1


	//----- nvinfo : EIATTR_EXIT_INSTR_OFFSETS
	.align		4
        /*00f4*/ 	.byte	0x04, 0x1c
        /*00f6*/ 	.short	(.L_1247 - .L_1246)


	//   ....[0]....
.L_1246:
        /*00f8*/ 	.word	0x00009b00


	//   ....[1]....
        /*00fc*/ 	.word	0x00009b50


	//   ....[2]....
        /*0100*/ 	.word	0x00009c70


	//----- nvinfo : EIATTR_MAX_THREADS
	.align		4
.L_1247:
        /*0104*/ 	.byte	0x04, 0x05
        /*0106*/ 	.short	(.L_1249 - .L_1248)
.L_1248:
        /*0108*/ 	.word	0x00000080
        /*010c*/ 	.word	0x00000001
        /*0110*/ 	.word	0x00000001


	//----- nvinfo : EIATTR_CRS_STACK_SIZE
	.align		4
.L_1249:
        /*0114*/ 	.byte	0x04, 0x1e
        /*0116*/ 	.short	(.L_1251 - .L_1250)
.L_1250:
        /*0118*/ 	.word	0x00000000


	//----- nvinfo : EIATTR_CBANK_PARAM_SIZE
	.align		4
.L_1251:
        /*011c*/ 	.byte	0x03, 0x19
        /*011e*/ 	.short	0x0088


	//----- nvinfo : EIATTR_PARAM_CBANK
	.align		4
        /*0120*/ 	.byte	0x04, 0x0a
        /*0122*/ 	.short	(.L_1253 - .L_1252)
	.align		4
.L_1252:
        /*0124*/ 	.word	index@(.nv.constant0._ZN18transformer_engine13normalization26rmsnorm_fwd_general_kernelINS0_13Kernel_traitsI13__nv_bfloat16S3_13__nv_fp8_e4m3fjLj8192ELj1ELj1ELj4ELj16ENS0_18Kernel_traits_baseILj8192ES3_S3_S4_fjLj128EEEEEEEvNS0_19ForwardKernelParamsE)
        /*0128*/ 	.short	0x0380
        /*012a*/ 	.short	0x0088


	//----- nvinfo : EIATTR_SW_WAR
	.align		4
.L_1253:
        /*012c*/ 	.byte	0x04, 0x36
        /*012e*/ 	.short	(.L_1255 - .L_1254)
.L_1254:
        /*0130*/ 	.word	0x00000008
.L_1255:


//--------------------- .nv.info._ZN18transformer_engine13normalization26rmsnorm_fwd_general_kernelINS0_13Kernel_traitsI13__nv_bfloat16S3_13__nv_fp8_e4m3fjLj2048ELj1ELj4ELj1ELj16ENS0_18Kernel_traits_baseILj2048ES3_S3_S4_fjLj128EEEEEEEvNS0_19ForwardKernelParamsE --------------------------
	.section	.nv.info._ZN18transformer_engine13normalization26rmsnorm_fwd_general_kernelINS0_13Kernel_traitsI13__nv_bfloat16S3_13__nv_fp8_e4m3fjLj2048ELj1ELj4ELj1ELj16ENS0_18Kernel_traits_baseILj2048ES3_S3_S4_fjLj128EEEEEEEvNS0_19ForwardKernelParamsE,"",@"SHT_CUDA_INFO"
	.sectionflags	@""
	.align	4


	//----- nvinfo : EIATTR_CUDA_API_VERSION
	.align		4
        /*0000*/ 	.byte	0x04, 0x37
        /*0002*/ 	.short	(.L_1257 - .L_1256)
.L_1256:
        /*0004*/ 	.word	0x00000082


	//----- nvinfo : EIATTR_KPARAM_INFO
	.align		4
.L_1257:
        /*0008*/ 	.byte	0x04, 0x17
        /*000a*/ 	.short	(.L_1259 - .L_1258)
.L_1258:
        /*000c*/ 	.word	0x00000000
        /*0010*/ 	.short	0x0000
        /*0012*/ 	.short	0x0000
        /*0014*/ 	.byte	0x00, 0xf0, 0x21, 0x02


	//----- nvinfo : EIATTR_SPARSE_MMA_MASK
	.align		4
.L_1259:
        /*0018*/ 	.byte	0x03, 0x50
        /*001a*/ 	.short	0x0000


	//----- nvinfo : EIATTR_MAXREG_COUNT
	.align		4
        /*001c*/ 	.byte	0x03, 0x1b
        /*001e*/ 	.short	0x00ff


	//----- nvinfo : EIATTR_NUM_BARRIERS
	.align		4
        /*0020*/ 	.byte	0x02, 0x4c
        /*0022*/ 	.byte	0x01
	.zero		1


	//----- nvinfo : EIATTR_MERCURY_ISA_VERSION
	.align		4
        /*0024*/ 	.byte	0x03, 0x5f
        /*0026*/ 	.short	0x0101


	//----- nvinfo : EIATTR_COOP_GROUP_MASK_REGIDS
	.align		4
        /*0028*/ 	.byte	0x04, 0x29
        /*002a*/ 	.short	(.L_1261 - .L_1260)


	//   ....[0]....
.L_1260:
        /*002c*/ 	.word	0xffffffff


	//   ....[1]....
        /*0030*/ 	.word	0xffffffff


	//   ....[2]....
        /*0034*/ 	.word	0xffffffff


	//   ....[3]....
        /*0038*/ 	.word	0xffffffff


	//   ....[4]....
        /*003c*/ 	.word	0xffffffff


	//   ....[5]....
        /*0040*/ 	.word	0xffffffff


	//   ....[6]....
        /*0044*/ 	.word	0xffffffff


	//   ....[7]....
        /*0048*/ 	.word	0xffffffff


	//   ....[8]....
        /*004c*/ 	.word	0xffffffff


	//   ....[9]....
        /*0050*/ 	.word	0xffffffff


	//   ....[10]....
        /*0054*/ 	.word	0xffffffff


	//   ....[11]....
        /*0058*/ 	.word	0xffffffff


	//   ....[12]....
        /*005c*/ 	.word	0xffffffff


	//   ....[13]....
        /*0060*/ 	.word	0xffffffff


	//   ....[14]....
        /*0064*/ 	.word	0xffffffff


	//   ....[15]....
        /*0068*/ 	.word	0xffffffff


	//   ....[16]....
        /*006c*/ 	.word	0xffffffff


	//   ....[17]....
        /*0070*/ 	.word	0xffffffff


	//   ....[18]....
        /*0074*/ 	.word	0xffffffff


	//   ....[19]....
        /*0078*/ 	.word	0xffffffff


	//   ....[20]....
        /*007c*/ 	.word	0xffffffff


	//   ....[21]....
        /*0080*/ 	.word	0xffffffff


	//   ....[22]....
        /*0084*/ 	.word	0x05000004


	//   ....[23]....
        /*0088*/ 	.word	0x05000004


	//----- nvinfo : EIATTR_COOP_GROUP_INSTR_OFFSETS
	.align		4
.L_1261:
        /*008c*/ 	.byte	0x04, 0x28
        /*008e*/ 	.short	(.L_1263 - .L_1262)


	//   ....[0]....
.L_1262:
        /*0090*/ 	.word	0x00004d50


	//   ....[1]....
        /*0094*/ 	.word	0x00004d70


	//   ....[2]....
        /*0098*/ 	.word	0x00004d90


	//   ....[3]....
        /*009c*/ 	.word	0x00004db0


	//   ....[4]....
        /*00a0*/ 	.word	0x00004dd0


	//   ....[5]....
        /*00a4*/ 	.word	0x00004e00


	//   ....[6]....
        /*00a8*/ 	.word	0x00004e90


	//   ....[7]....
        /*00ac*/ 	.word	0x00004ed0


	//   ....[8]....
        /*00b0*/ 	.word	0x00004f20


	//   ....[9]....
        /*00b4*/ 	.word	0x00004f70


	//   ....[10]....
        /*00b8*/ 	.word	0x00005840


	//   ....[11]....
        /*00bc*/ 	.word	0x00005880


	//   ....[12]....
        /*00c0*/ 	.word	0x000058a0


	//   ....[13]....
        /*00c4*/ 	.word	0x000058c0


	//   ....[14]....
        /*00c8*/ 	.word	0x000058e0


	//   ....[15]....
        /*00cc*/ 	.word	0x00009540


	//   ....[16]....
        /*00d0*/ 	.word	0x000095c0


	//   ....[17]....
        /*00d4*/ 	.word	0x00009600


	//   ....[18]....
        /*00d8*/ 	.word	0x00009620


	//   ....[19]....
        /*00dc*/ 	.word	0x00009640


	//   ....[20]....
        /*00e0*/ 	.word	0x00009730


	//   ....[21]....
        /*00e4*/ 	.word	0x00009750


	//   ....[22]....
        /*00e8*/ 	.word	0x000099a0


	//   ....[23]....
        /*00ec*/ 	.word	0x00009a10


	//----- nvinfo : EIATTR_VRC_CTA_INIT_COUNT
	.align		4
.L_1263:
        /*00f0*/ 	.byte	0x02, 0x4a
	.zero		1
	.zero		1


	//----- nvinfo : EIATTR_EXIT_INSTR_OFFSETS
	.align		4
        /*00f4*/ 	.byte	0x04, 0x1c
        /*00f6*/ 	.short	(.L_1265 - .L_1264)


	//   ....[0]....
.L_1264:
        /*00f8*/ 	.word	0x000097e0


	//   ....[1]....
        /*00fc*/ 	.word	0x00009830


	//   ....[2]....
        /*0100*/ 	.word	0x00009950


	//----- nvinfo : EIATTR_MAX_THREADS
	.align		4
.L_1265:
        /*0104*/ 	.byte	0x04, 0x05
        /*0106*/ 	.short	(.L_1267 - .L_1266)
.L_1266:
        /*0108*/ 	.word	0x00000080
        /*010c*/ 	.word	0x00000001
        /*0110*/ 	.word	0x00000001


	//----- nvinfo : EIATTR_CRS_STACK_SIZE
	.align		4
.L_1267:
        /*0114*/ 	.byte	0x04, 0x1e
        /*0116*/ 	.short	(.L_1269 - .L_1268)
.L_1268:
        /*0118*/ 	.word	0x00000000


	//----- nvinfo : EIATTR_CBANK_PARAM_SIZE
	.align		4
.L_1269:
        /*011c*/ 	.byte	0x03, 0x19
        /*011e*/ 	.short	0x0088


	//----- nvinfo : EIATTR_PARAM_CBANK
	.align		4
        /*0120*/ 	.byte	0x04, 0x0a
        /*0122*/ 	.short	(.L_1271 - .L_1270)
	.align		4
.L_1270:
        /*0124*/ 	.word	index@(.nv.constant0._ZN18transformer_engine13normalization26rmsnorm_fwd_general_kernelINS0_13Kernel_traitsI13__nv_bfloat16S3_13__nv_fp8_e4m3fjLj2048ELj1ELj4ELj1ELj16ENS0_18Kernel_traits_baseILj2048ES3_S3_S4_fjLj128EEEEEEEvNS0_19ForwardKernelParamsE)
        /*0128*/ 	.short	0x0380
        /*012a*/ 	.short	0x0088


	//----- nvinfo : EIATTR_SW_WAR
	.align		4
.L_1271:
        /*012c*/ 	.byte	0x04, 0x36
        /*012e*/ 	.short	(.L_1273 - .L_1272)
.L_1272:
        /*0130*/ 	.word	0x00000008
.L_1273:


//--------------------- .nv.info._ZN18transformer_engine13normalization26rmsnorm_fwd_general_kernelINS0_13Kernel_traitsI13__nv_bfloat16S3_13__nv_fp8_e4m3fjLj1024ELj1ELj4ELj1ELj16ENS0_18Kernel_traits_baseILj1024ES3_S3_S4_fjLj128EEEEEEEvNS0_19ForwardKernelParamsE --------------------------
	.section	.nv.info._ZN18transformer_engine13normalization26rmsnorm_fwd_general_kernelINS0_13Kernel_traitsI13__nv_bfloat16S3_13__nv_fp8_e4m3fjLj1024ELj1ELj4ELj1ELj16ENS0_18Kernel_traits_baseILj1024ES3_S3_S4_fjLj128EEEEEEEvNS0_19ForwardKernelParamsE,"",@"SHT_CUDA_INFO"
	.sectionflags	@""
	.align	4


	//----- nvinfo : EIATTR_CUDA_API_VERSION
	.align		4
        /*0000*/ 	.byte	0x04, 0x37
        /*0002*/ 	.short	(.L_1275 - .L_1274)
.L_1274:
        /*0004*/ 	.word	0x00000082


	//----- nvinfo : EIATTR_KPARAM_INFO
	.align		4
.L_1275:
        /*0008*/ 	.byte	0x04, 0x17
        /*000a*/ 	.short	(.L_1277 - .L_1276)
.L_1276:
        /*000c*/ 	.word	0x00000000
        /*0010*/ 	.short	0x0000
        /*0012*/ 	.short	0x0000
        /*0014*/ 	.byte	0x00, 0xf0, 0x21, 0x02


	//----- nvinfo : EIATTR_SPARSE_MMA_MASK
	.align		4
.L_1277:
        /*0018*/ 	.byte	0x03, 0x50
        /*001a*/ 	.short	0x0000


	//----- nvinfo : EIATTR_MAXREG_COUNT
	.align		4
        /*001c*/ 	.byte	0x03, 0x1b
        /*001e*/ 	.short	0x00ff


	//----- nvinfo : EIATTR_NUM_BARRIERS
	.align		4
        /*0020*/ 	.byte	0x02, 0x4c
        /*0022*/ 	.byte	0x01
	.zero		1


	//----- nvinfo : EIATTR_MERCURY_ISA_VERSION
	.align		4
        /*0024*/ 	.byte	0x03, 0x5f
        /*0026*/ 	.short	0x0101


	//----- nvinfo : EIATTR_COOP_GROUP_MASK_REGIDS
	.align		4
        /*0028*/ 	.byte	0x04, 0x29
        /*002a*/ 	.short	(.L_1279 - .L_1278)


	//   ....[0]....
.L_1278:
        /*002c*/ 	.word	0xffffffff


	//   ....[1]....
        /*0030*/ 	.word	0xffffffff


	//   ....[2]....
        /*0034*/ 	.word	0xffffffff


	//   ....[3]....
        /*0038*/ 	.word	0xffffffff


	//   ....[4]....
        /*003c*/ 	.word	0xffffffff


	//   ....[5]....
        /*0040*/ 	.word	0xffffffff


	//   ....[6]....
        /*0044*/ 	.word	0xffffffff


	//   ....[7]....
        /*0048*/ 	.word	0xffffffff


	//   ....[8]....
        /*004c*/ 	.word	0xffffffff


	//   ....[9]....
        /*0050*/ 	.word	0xffffffff


	//   ....[10]....
        /*0054*/ 	.word	0xffffffff


	//   ....[11]....
        /*0058*/ 	.word	0xffffffff


	//   ....[12]....
        /*005c*/ 	.word	0xffffffff


	//   ....[13]....
        /*0060*/ 	.word	0xffffffff


	//   ....[14]....
        /*0064*/ 	.word	0xffffffff


	//   ....[15]....
        /*0068*/ 	.word	0xffffffff


	//   ....[16]....
        /*006c*/ 	.word	0xffffffff


	//   ....[17]....
        /*0070*/ 	.word	0xffffffff


	//   ....[18]....
        /*0074*/ 	.word	0xffffffff


	//   ....[19]....
        /*0078*/ 	.word	0xffffffff


	//   ....[20]....
        /*007c*/ 	.word	0xffffffff


	//   ....[21]....
        /*0080*/ 	.word	0xffffffff


	//   ....[22]....
        /*0084*/ 	.word	0x05000004


	//   ....[23]....
        /*0088*/ 	.word	0x05000004


	//----- nvinfo : EIATTR_COOP_GROUP_INSTR_OFFSETS
	.align		4
.L_1279:
        /*008c*/ 	.byte	0x04, 0x28
        /*008e*/ 	.short	(.L_1281 - .L_1280)


	//   ....[0]....
.L_1280:
        /*0090*/ 	.word	0x000029a0


	//   ....[1]....
        /*0094*/ 	.word	0x000029c0


	//   ....[2]....
        /*0098*/ 	.word	0x000029e0


	//   ....[3]....
        /*009c*/ 	.word	0x00002a00


	//   ....[4]....
        /*00a0*/ 	.word	0x00002a20


	//   ....[5]....
        /*00a4*/ 	.word	0x00002a50


	//   ....[6]....
        /*00a8*/ 	.word	0x00002ae0


	//   ....[7]....
        /*00ac*/ 	.word	0x00002b20


	//   ....[8]....
        /*00b0*/ 	.word	0x00002b70


	//   ....[9]....
        /*00b4*/ 	.word	0x00002ba0


	//   ....[10]....
        /*00b8*/ 	.word	0x00003440


	//   ....[11]....
        /*00bc*/ 	.word	0x00003480


	//   ....[12]....
        /*00c0*/ 	.word	0x000034a0


	//   ....[13]....
        /*00c4*/ 	.word	0x000034c0


	//   ....[14]....
        /*00c8*/ 	.word	0x000034e0


	//   ....[15]....
        /*00cc*/ 	.word	0x00005360


	//   ....[16]....
        /*00d0*/ 	.word	0x000053c0


	//   ....[17]....
        /*00d4*/ 	.word	0x00005400


	//   ....[18]....
        /*00d8*/ 	.word	0x00005420


	//   ....[19]....
        /*00dc*/ 	.word	0x00005440


	//   ....[20]....
        /*00e0*/ 	.word	0x00005530


	//   ....[21]....
        /*00e4*/ 	.word	0x00005550


	//   ....[22]....
        /*00e8*/ 	.word	0x000057a0


	//   ....[23]....
        /*00ec*/ 	.word	0x00005810


	//----- nvinfo : EIATTR_VRC_CTA_INIT_COUNT
	.align		4
.L_1281:
        /*00f0*/ 	.byte	0x02, 0x4a
	.zero		1
	.zero		1


	//----- nvinfo : EIATTR_EXIT_INSTR_OFFSETS
	.align		4
        /*00f4*/ 	.byte	0x04, 0x1c
        /*00f6*/ 	.short	(.L_1283 - .L_1282)


	//   ....[0]....
.L_1282:
        /*00f8*/ 	.word	0x000055e0


	//   ....[1]....
        /*00fc*/ 	.word	0x00005630


	//   ....[2]....
        /*0100*/ 	.word	0x00005750


	//----- nvinfo : EIATTR_MAX_THREADS
	.align		4
.L_1283:
        /*0104*/ 	.byte	0x04, 0x05
        /*0106*/ 	.short	(.L_1285 - .L_1284)
.L_1284:
        /*0108*/ 	.word	0x00000080
        /*010c*/ 	.word	0x00000001
        /*0110*/ 	.word	0x00000001


	//----- nvinfo : EIATTR_CRS_STACK_SIZE
	.align		4
.L_1285:
        /*0114*/ 	.byte	0x04, 0x1e
        /*0116*/ 	.short	(.L_1287 - .L_1286)
.L_1286:
        /*0118*/ 	.word	0x00000000


	//----- nvinfo : EIATTR_CBANK_PARAM_SIZE
	.align		4
.L_1287:
        /*011c*/ 	.byte	0x03, 0x19
        /*011e*/ 	.short	0x0088


	//----- nvinfo : EIATTR_PARAM_CBANK
	.align		4
        /*0120*/ 	.byte	0x04, 0x0a
        /*0122*/ 	.short	(.L_1289 - .L_1288)
	.align		4
.L_1288:
        /*0124*/ 	.word	index@(.nv.constant0._ZN18transformer_engine13normalization26rmsnorm_fwd_general_kernelINS0_13Kernel_traitsI13__nv_bfloat16S3_13__nv_fp8_e4m3fjLj1024ELj1ELj4ELj1ELj16ENS0_18Kernel_traits_baseILj1024ES3_S3_S4_fjLj128EEEEEEEvNS0_19ForwardKernelParamsE)
        /*0128*/ 	.short	0x0380
        /*012a*/ 	.short	0x0088


	//----- nvinfo : EIATTR_SW_WAR
	.align		4
.L_1289:
        /*012c*/ 	.byte	0x04, 0x36
        /*012e*/ 	.short	(.L_1291 - .L_1290)
.L_1290:
        /*0130*/ 	.word	0x00000008
.L_1291:


//--------------------- .nv.info._ZN18transformer_engine13normalization26rmsnorm_fwd_general_kernelINS0_13Kernel_traitsI13__nv_bfloat16S3_13__nv_fp8_e4m3fjLj512ELj1ELj4ELj1ELj16ENS0_18Kernel_traits_baseILj512ES3_S3_S4_fjLj128EEEEEEEvNS0_19ForwardKernelParamsE --------------------------
	.section	.nv.info._ZN18transformer_engine13normalization26rmsnorm_fwd_general_kernelINS0_13Kernel_traitsI13__nv_bfloat16S3_13__nv_fp8_e4m3fjLj512ELj1ELj4ELj1ELj16ENS0_18Kernel_traits_baseILj512ES3_S3_S4_fjLj128EEEEEEEvNS0_19ForwardKernelParamsE,"",@"SHT_CUDA_INFO"
	.sectionflags	@""
	.align	4


	//----- nvinfo : EIATTR_CUDA_API_VERSION
	.align		4
        /*0000*/ 	.byte	0x04, 0x37
        /*0002*/ 	.short	(.L_1293 - .L_1292)
.L_1292:
        /*0004*/ 	.word	0x00000082


	//----- nvinfo : EIATTR_KPARAM_INFO
	.align		4
.L_1293:
        /*0008*/ 	.byte	0x04, 0x17
        /*000a*/ 	.short	(.L_1295 - .L_1294)
.L_1294:
        /*000c*/ 	.word	0x00000000
        /*0010*/ 	.short	0x0000
        /*0012*/ 	.short	0x0000
        /*0014*/ 	.byte	0x00, 0xf0, 0x21, 0x02


	//----- nvinfo : EIATTR_SPARSE_MMA_MASK
	.align		4
.L_1295:
        /*0018*/ 	.byte	0x03, 0x50
        /*001a*/ 	.short	0x0000


	//----- nvinfo : EIATTR_MAXREG_COUNT
	.align		4
        /*001c*/ 	.byte	0x03, 0x1b
        /*001e*/ 	.short	0x00ff


	//----- nvinfo : EIATTR_NUM_BARRIERS
	.align		4
        /*0020*/ 	.byte	0x02, 0x4c
        /*0022*/ 	.byte	0x01
	.zero		1


	//----- nvinfo : EIATTR_MERCURY_ISA_VERSION
	.align		4
        /*0024*/ 	.byte	0x03, 0x5f
        /*0026*/ 	.short	0x0101


	//----- nvinfo : EIATTR_COOP_GROUP_MASK_REGIDS
	.align		4
        /*0028*/ 	.byte	0x04, 0x29
        /*002a*/ 	.short	(.L_1297 - .L_1296)


	//   ....[0]....
.L_1296:
        /*002c*/ 	.word	0xffffffff


	//   ....[1]....
        /*0030*/ 	.word	0xffffffff


	//   ....[2]....
        /*0034*/ 	.word	0xffffffff


	//   ....[3]....
        /*0038*/ 	.word	0xffffffff


	//   ....[4]....
        /*003c*/ 	.word	0xffffffff


	//   ....[5]....
        /*0040*/ 	.word	0xffffffff


	//   ....[6]....
        /*0044*/ 	.word	0xffffffff


	//   ....[7]....
        /*0048*/ 	.word	0xffffffff


	//   ....[8]....
        /*004c*/ 	.word	0xffffffff


	//   ....[9]....
        /*0050*/ 	.word	0xffffffff


	//   ....[10]....
        /*0054*/ 	.word	0xffffffff


	//   ....[11]....
        /*0058*/ 	.word	0xffffffff


	//   ....[12]....
        /*005c*/ 	.word	0xffffffff


	//   ....[13]....
        /*0060*/ 	.word	0xffffffff


	//   ....[14]....
        /*0064*/ 	.word	0xffffffff


	//   ....[15]....
        /*0068*/ 	.word	0xffffffff


	//   ....[16]....
        /*006c*/ 	.word	0xffffffff


	//   ....[17]....
        /*0070*/ 	.word	0xffffffff


	//   ....[18]....
        /*0074*/ 	.word	0xffffffff


	//   ....[19]....
        /*0078*/ 	.word	0xffffffff


	//   ....[20]....
        /*007c*/ 	.word	0xffffffff


	//   ....[21]....
        /*0080*/ 	.word	0xffffffff


	//   ....[22]....
        /*0084*/ 	.word	0x05000004


	//   ....[23]....
        /*0088*/ 	.word	0x05000004


	//----- nvinfo : EIATTR_COOP_GROUP_INSTR_OFFSETS
	.align		4
.L_1297:
        /*008c*/ 	.byte	0x04, 0x28
        /*008e*/ 	.short	(.L_1299 - .L_1298)


	//   ....[0]....
.L_1298:
        /*0090*/ 	.word	0x000016b0


	//   ....[1]....
        /*0094*/ 	.word	0x000016d0


	//   ....[2]....
        /*0098*/ 	.word	0x000016f0


	//   ....[3]....
        /*009c*/ 	.word	0x00001710


	//   ....[4]....
        /*00a0*/ 	.word	0x00001730


	//   ....[5]....
        /*00a4*/ 	.word	0x00001760


	//   ....[6]....
        /*00a8*/ 	.word	0x00001850


	//   ....[7]....
        /*00ac*/ 	.word	0x00001880


	//   ....[8]....
        /*00b0*/ 	.word	0x000018a0


	//   ....[9]....
        /*00b4*/ 	.word	0x000018f0


	//   ....[10]....
        /*00b8*/ 	.word	0x00002280


	//   ....[11]....
        /*00bc*/ 	.word	0x000022c0


	//   ....[12]....
        /*00c0*/ 	.word	0x000022e0


	//   ....[13]....
        /*00c4*/ 	.word	0x00002300


	//   ....[14]....
        /*00c8*/ 	.word	0x00002320


	//   ....[15]....
        /*00cc*/ 	.word	0x00003470


	//   ....[16]....
        /*00d0*/ 	.word	0x000034e0


	//   ....[17]....
        /*00d4*/ 	.word	0x00003520


	//   ....[18]....
        /*00d8*/ 	.word	0x00003560


	//   ....[19]....
        /*00dc*/ 	.word	0x00003580


	//   ....[20]....
        /*00e0*/ 	.word	0x00003670


	//   ....[21]....
        /*00e4*/ 	.word	0x00003690


	//   ....[22]....
        /*00e8*/ 	.word	0x000038e0


	//   ....[23]....
        /*00ec*/ 	.word	0x00003950


	//----- nvinfo : EIATTR_VRC_CTA_INIT_COUNT
	.align		4
.L_1299:
        /*00f0*/ 	.byte	0x02, 0x4a
	.zero		1
	.zero		1


	//----- nvinfo : EIATTR_EXIT_INSTR_OFFSETS
	.align		4
        /*00f4*/ 	.byte	0x04, 0x1c
        /*00f6*/ 	.short	(.L_1301 - .L_1300)


	//   ....[0]....
.L_1300:
        /*00f8*/ 	.word	0x00003720


	//   ....[1]....
        /*00fc*/ 	.word	0x00003770


	//   ....[2]....
        /*0100*/ 	.word	0x00003890


	//----- nvinfo : EIATTR_MAX_THREADS
	.align		4
.L_1301:
        /*0104*/ 	.byte	0x04, 0x05
        /*0106*/ 	.short	(.L_1303 - .L_1302)
.L_1302:
        /*0108*/ 	.word	0x00000080
        /*010c*/ 	.word	0x00000001
        /*0110*/ 	.word	0x00000001


	//----- nvinfo : EIATTR_CRS_STACK_SIZE
	.align		4
.L_1303:
        /*0114*/ 	.byte	0x04, 0x1e
        /*0116*/ 	.short	(.L_1305 - .L_1304)
.L_1304:
        /*0118*/ 	.word	0x00000000


	//----- nvinfo : EIATTR_CBANK_PARAM_SIZE
	.align		4
.L_1305:
        /*011c*/ 	.byte	0x03, 0x19
        /*011e*/ 	.short	0x0088


	//----- nvinfo : EIATTR_PARAM_CBANK
	.align		4
        /*0120*/ 	.byte	0x04, 0x0a
        /*0122*/ 	.short	(.L_1307 - .L_1306)
	.align		4
.L_1306:
        /*0124*/ 	.word	index@(.nv.constant0._ZN18transformer_engine13normalization26rmsnorm_fwd_general_kernelINS0_13Kernel_traitsI13__nv_bfloat16S3_13__nv_fp8_e4m3fjLj512ELj1ELj4ELj1ELj16ENS0_18Kernel_traits_baseILj512ES3_S3_S4_fjLj128EEEEEEEvNS0_19ForwardKernelParamsE)
        /*0128*/ 	.short	0x0380
        /*012a*/ 	.short	0x0088


	//----- nvinfo : EIATTR_SW_WAR
	.align		4
.L_1307:
        /*012c*/ 	.byte	0x04, 0x36
        /*012e*/ 	.short	(.L_1309 - .L_1308)
.L_1308:
        /*0130*/ 	.word	0x00000008
.L_1309:


//--------------------- .nv.info._ZN18transformer_engine13normalization26rmsnorm_fwd_general_kernelINS0_13Kernel_traitsI13__nv_bfloat16S3_13__nv_fp8_e4m3fjLj128ELj1ELj4ELj1ELj8ENS0_18Kernel_traits_baseILj128ES3_S3_S4_fjLj128EEEEEEEvNS0_19ForwardKernelParamsE --------------------------
	.section	.nv.info._ZN18transformer_engine13normalization26rmsnorm_fwd_general_kernelINS0_13Kernel_traitsI13__nv_bfloat16S3_13__nv_fp8_e4m3fjLj128ELj1ELj4ELj1ELj8ENS0_18Kernel_traits_baseILj128ES3_S3_S4_fjLj128EEEEEEEvNS0_19ForwardKernelParamsE,"",@"SHT_CUDA_INFO"
	.sectionflags	@""
	.align	4


	//----- nvinfo : EIATTR_CUDA_API_VERSION
	.align		4
        /*0000*/ 	.byte	0x04, 0x37
        /*0002*/ 	.short	(.L_1311 - .L_1310)
.L_1310:
        /*0004*/ 	.word	0x00000082


	//----- nvinfo : EIATTR_KPARAM_INFO
	.align		4
.L_1311:
        /*0008*/ 	.byte	0x04, 0x17
        /*000a*/ 	.short	(.L_1313 - .L_1312)
.L_1312:
        /*000c*/ 	.word	0x00000000
        /*0010*/ 	.short	0x0000
        /*0012*/ 	.short	0x0000
        /*0014*/ 	.byte	0x00, 0xf0, 0x21, 0x02


	//----- nvinfo : EIATTR_SPARSE_MMA_MASK
	.align		4
.L_1313:
        /*0018*/ 	.byte	0x03, 0x50
        /*001a*/ 	.short	0x0000


	//----- nvinfo : EIATTR_MAXREG_COUNT
	.align		4
        /*001c*/ 	.byte	0x03, 0x1b
        /*001e*/ 	.short	0x00ff


	//----- nvinfo : EIATTR_NUM_BARRIERS
	.align		4
        /*0020*/ 	.byte	0x02, 0x4c
        /*0022*/ 	.byte	0x01
	.zero		1


	//----- nvinfo : EIATTR_MERCURY_ISA_VERSION
	.align		4
        /*0024*/ 	.byte	0x03, 0x5f
        /*0026*/ 	.short	0x0101


	//----- nvinfo : EIATTR_COOP_GROUP_MASK_REGIDS
	.align		4
        /*0028*/ 	.byte	0x04, 0x29
        /*002a*/ 	.short	(.L_1315 - .L_1314)


	//   ....[0]....
.L_1314:
        /*002c*/ 	.word	0xffffffff


	//   ....[1]....
        /*0030*/ 	.word	0xffffffff


	//   ....[2]....
        /*0034*/ 	.word	0xffffffff


	//   ....[3]....
        /*0038*/ 	.word	0xffffffff


	//   ....[4]....
        /*003c*/ 	.word	0xffffffff


	//   ....[5]....
        /*0040*/ 	.word	0xffffffff


	//   ....[6]....
        /*0044*/ 	.word	0xffffffff


	//   ....[7]....
        /*0048*/ 	.word	0xffffffff


	//   ....[8]....
        /*004c*/ 	.word	0xffffffff


	//   ....[9]....
        /*0050*/ 	.word	0xffffffff


	//   ....[10]....
        /*0054*/ 	.word	0xffffffff


	//   ....[11]....
        /*0058*/ 	.word	0xffffffff


	//   ....[12]....
        /*005c*/ 	.word	0xffffffff


	//   ....[13]....
        /*0060*/ 	.word	0xffffffff


	//   ....[14]....
        /*0064*/ 	.word	0xffffffff


	//   ....[15]....
        /*0068*/ 	.word	0xffffffff


	//   ....[16]....
        /*006c*/ 	.word	0xffffffff


	//   ....[17]....
        /*0070*/ 	.word	0xffffffff


	//   ....[18]....
        /*0074*/ 	.word	0xffffffff


	//   ....[19]....
        /*0078*/ 	.word	0xffffffff


	//   ....[20]....
        /*007c*/ 	.word	0xffffffff


	//   ....[21]....
        /*0080*/ 	.word	0xffffffff


	//   ....[22]....
        /*0084*/ 	.word	0x05000004


	//   ....[23]....
        /*0088*/ 	.word	0x05000004


	//----- nvinfo : EIATTR_COOP_GROUP_INSTR_OFFSETS
	.align		4
.L_1315:
        /*008c*/ 	.byte	0x04, 0x28
        /*008e*/ 	.short	(.L_1317 - .L_1316)


	//   ....[0]....
.L_1316:
        /*0090*/ 	.word	0x00000af0


	//   ....[1]....
        /*0094*/ 	.word	0x00000b10


	//   ....[2]....
        /*0098*/ 	.word	0x00000b30


	//   ....[3]....
        /*009c*/ 	.word	0x00000b50


	//   ....[4]....
        /*00a0*/ 	.word	0x00000b70


	//   ....[5]....
        /*00a4*/ 	.word	0x00000ba0


	//   ....[6]....
        /*00a8*/ 	.word	0x00000c20


	//   ....[7]....
        /*00ac*/ 	.word	0x00000c50


	//   ....[8]....
        /*00b0*/ 	.word	0x00000c90


	//   ....[9]....
        /*00b4*/ 	.word	0x00000ce0


	//   ....[10]....
        /*00b8*/ 	.word	0x00001590


	//   ....[11]....
        /*00bc*/ 	.word	0x000015d0


	//   ....[12]....
        /*00c0*/ 	.word	0x000015f0


	//   ....[13]....
        /*00c4*/ 	.word	0x00001610


	//   ....[14]....
        /*00c8*/ 	.word	0x00001630


	//   ....[15]....
        /*00cc*/ 	.word	0x00001ba0


	//   ....[16]....
        /*00d0*/ 	.word	0x00001c00


	//   ....[17]....
        /*00d4*/ 	.word	0x00001c40


	//   ....[18]....
        /*00d8*/ 	.word	0x00001c60


	//   ....[19]....
        /*00dc*/ 	.word	0x00001c80


	//   ....[20]....
        /*00e0*/ 	.word	0x00001d70


	//   ....[21]....
        /*00e4*/ 	.word	0x00001d90


	//   ....[22]....
        /*00e8*/ 	.word	0x00001fe0


	//   ....[23]....
        /*00ec*/ 	.word	0x00002050


	//----- nvinfo : EIATTR_VRC_CTA_INIT_COUNT
	.align		4
.L_1317:
        /*00f0*/ 	.byte	0x02, 0x4a
	.zero		1
	.zero		1


	//----- nvinfo : EIATTR_EXIT_INSTR_OFFSETS
	.align		4
        /*00f4*/ 	.byte	0x04, 0x1c
        /*00f6*/ 	.short	(.L_1319 - .L_1318)


	//   ....[0]....
.L_1318:
        /*00f8*/ 	.word	0x00001e20


	//   ....[1]....
        /*00fc*/ 	.word	0x00001e70


	//   ....[2]....
        /*0100*/ 	.word	0x00001f90


	//----- nvinfo : EIATTR_MAX_THREADS
	.align		4
.L_1319:
        /*0104*/ 	.byte	0x04, 0x05
        /*0106*/ 	.short	(.L_1321 - .L_1320)
.L_1320:
        /*0108*/ 	.word	0x00000080
        /*010c*/ 	.word	0x00000001
        /*0110*/ 	.word	0x00000001


	//----- nvinfo : EIATTR_CRS_STACK_SIZE
	.align		4
.L_1321:
        /*0114*/ 	.byte	0x04, 0x1e
        /*0116*/ 	.short	(.L_1323 - .L_1322)
.L_1322:
        /*0118*/ 	.word	0x00000000


	//----- nvinfo : EIATTR_CBANK_PARAM_SIZE
	.align		4
.L_1323:
        /*011c*/ 	.byte	0x03, 0x19
        /*011e*/ 	.short	0x0088


	//----- nvinfo : EIATTR_PARAM_CBANK
	.align		4
        /*0120*/ 	.byte	0x04, 0x0a
        /*0122*/ 	.short	(.L_1325 - .L_1324)
	.align		4
.L_1324:
        /*0124*/ 	.word	index@(.nv.constant0._ZN18transformer_engine13normalization26rmsnorm_fwd_general_kernelINS0_13Kernel_traitsI13__nv_bfloat16S3_13__nv_fp8_e4m3fjLj128ELj1ELj4ELj1ELj8ENS0_18Kernel_traits_baseILj128ES3_S3_S4_fjLj128EEEEEEEvNS0_19ForwardKernelParamsE)
        /*0128*/ 	.short	0x0380
        /*012a*/ 	.short	0x0088


	//----- nvinfo : EIATTR_SW_WAR
	.align		4
.L_1325:
        /*012c*/ 	.byte	0x04, 0x36
        /*012e*/ 	.short	(.L_1327 - .L_1326)
.L_1326:
        /*0130*/ 	.word	0x00000008
.L_1327:


//--------------------- .nv.info._ZN18transformer_engine13normalization24rmsnorm_fwd_tuned_kernelINS0_13Kernel_traitsI13__nv_bfloat16S3_S3_fjLj8192ELj1ELj1ELj4ELj16ENS0_18Kernel_traits_baseILj8192ES3_S3_S3_fjLj128EEEEEEEvNS0_19ForwardKernelParamsE --------------------------
	.section	.nv.info._ZN18transformer_engine13normalization24rmsnorm_fwd_tuned_kernelINS0_13Kernel_traitsI13__nv_bfloat16S3_S3_fjLj8192ELj1ELj1ELj4ELj16ENS0_18Kernel_traits_baseILj8192ES3_S3_S3_fjLj128EEEEEEEvNS0_19ForwardKernelParamsE,"",@"SHT_CUDA_INFO"
	.sectionflags	@""
	.align	4


	//----- nvinfo : EIATTR_CUDA_API_VERSION
	.align		4
        /*0000*/ 	.byte	0x04, 0x37
        /*0002*/ 	.short	(.L_1329 - .L_1328)
.L_1328:
        /*0004*/ 	.word	0x00000082


	//----- nvinfo : EIATTR_KPARAM_INFO
	.align		4
.L_1329:
        /*0008*/ 	.byte	0x04, 0x17
        /*000a*/ 	.short	(.L_1331 - .L_1330)
.L_1330:
        /*000c*/ 	.word	0x00000000
        /*0010*/ 	.short	0x0000
        /*0012*/ 	.short	0x0000
        /*0014*/ 	.byte	0x00, 0xf0, 0x21, 0x02


	//----- nvinfo : EIATTR_SPARSE_MMA_MASK
	.align		4
.L_1331:
        /*0018*/ 	.byte	0x03, 0x50
        /*001a*/ 	.short	0x0000


	//----- nvinfo : EIATTR_MAXREG_COUNT
	.align		4
        /*001c*/ 	.byte	0x03, 0x1b
        /*001e*/ 	.short	0x00ff


	//----- nvinfo : EIATTR_NUM_BARRIERS
	.align		4
        /*0020*/ 	.byte	0x02, 0x4c
        /*0022*/ 	.byte	0x01
	.zero		1


	//----- nvinfo : EIATTR_MERCURY_ISA_VERSION
	.align		4
        /*0024*/ 	.byte	0x03, 0x5f
        /*0026*/ 	.short	0x0101


	//----- nvinfo : EIATTR_COOP_GROUP_MASK_REGIDS
	.align		4
        /*0028*/ 	.byte	0x04, 0x29
        /*002a*/ 	.short	(.L_1333 - .L_1332)


	//   ....[0]....
.L_1332:
        /*002c*/ 	.word	0xffffffff


	//   ....[1]....
        /*0030*/ 	.word	0xffffffff


	//   ....[2]....
        /*0034*/ 	.word	0xffffffff


	//   ....[3]....
        /*0038*/ 	.word	0xffffffff


	//   ....[4]....
        /*003c*/ 	.word	0xffffffff


	//   ....[5]....
        /*0040*/ 	.word	0xffffffff


	//   ....[6]....
        /*0044*/ 	.word	0xffffffff


	//   ....[7]....
        /*0048*/ 	.word	0xffffffff


	//   ....[8]....
        /*004c*/ 	.word	0xffffffff


	//   ....[9]....
        /*0050*/ 	.word	0xffffffff


	//   ....[10]....
        /*0054*/ 	.word	0xffffffff


	//   ....[11]....
        /*0058*/ 	.word	0xffffffff


	//   ....[12]....
        /*005c*/ 	.word	0xffffffff


	//   ....[13]....
        /*0060*/ 	.word	0xffffffff


	//   ....[14]....
        /*0064*/ 	.word	0xffffffff


	//   ....[15]....
        /*0068*/ 	.word	0xffffffff


	//   ....[16]....
        /*006c*/ 	.word	0xffffffff


	//   ....[17]....
        /*0070*/ 	.word	0xffffffff


	//   ....[18]....
        /*0074*/ 	.word	0xffffffff


	//   ....[19]....
        /*0078*/ 	.word	0xffffffff


	//   ....[20]....
        /*007c*/ 	.word	0xffffffff


	//   ....[21]....
        /*0080*/ 	.word	0xffffffff


	//   ....[22]....
        /*0084*/ 	.word	0xffffffff


	//   ....[23]....
        /*0088*/ 	.word	0xffffffff


	//   ....[24]....
        /*008c*/ 	.word	0xffffffff


	//   ....[25]....
        /*0090*/ 	.word	0x05000006


	//   ....[26]....
        /*0094*/ 	.word	0x05000006


	//----- nvinfo : EIATTR_COOP_GROUP_INSTR_OFFSETS
	.align		4
.L_1333:
        /*0098*/ 	.byte	0x04, 0x28
        /*009a*/ 	.short	(.L_1335 - .L_1334)


	//   ....[0]....
.L_1334:
        /*009c*/ 	.word	0x00000f30


	//   ....[1]....
        /*00a0*/ 	.word	0x00000f50


	//   ....[2]....
        /*00a4*/ 	.word	0x00000f70


	//   ....[3]....
        /*00a8*/ 	.word	0x00000f90


	//   ....[4]....
        /*00ac*/ 	.word	0x00000fb0


	//   ....[5]....
        /*00b0*/ 	.word	0x000017e0


	//   ....[6]....
        /*00b4*/ 	.word	0x00001820


	//   ....[7]....
        /*00b8*/ 	.word	0x00001860


	//   ....[8]....
        /*00bc*/ 	.word	0x00001890


	//   ....[9]....
        /*00c0*/ 	.word	0x000018c0


	//   ....[10]....
        /*00c4*/ 	.word	0x00001a00


	//   ....[11]....
        /*00c8*/ 	.word	0x00001a20


	//   ....[12]....
        /*00cc*/ 	.word	0x00001a30


	//   ....[13]....
        /*00d0*/ 	.word	0x00001b20


	//   ....[14]....
        /*00d4*/ 	.word	0x00001bd0


	//   ....[15]....
        /*00d8*/ 	.word	0x00001be0


	//   ....[16]....
        /*00dc*/ 	.word	0x00001da0


	//   ....[17]....
        /*00e0*/ 	.word	0x00001db0


	//   ....[18]....
        /*00e4*/ 	.word	0x00005100


	//   ....[19]....
        /*00e8*/ 	.word	0x00005170


	//   ....[20]....
        /*00ec*/ 	.word	0x000051b0


	//   ....[21]....
        /*00f0*/ 	.word	0x000051e0


	//   ....[22]....
        /*00f4*/ 	.word	0x00005200


	//   ....[23]....
        /*00f8*/ 	.word	0x000052f0


	//   ....[24]....
        /*00fc*/ 	.word	0x00005310


	//   ....[25]....
        /*0100*/ 	.word	0x00005530


	//   ....[26]....
        /*0104*/ 	.word	0x000055a0


	//----- nvinfo : EIATTR_VRC_CTA_INIT_COUNT
	.align		4
.L_1335:
        /*0108*/ 	.byte	0x02, 0x4a
	.zero		1
	.zero		1


	//----- nvinfo : EIATTR_EXIT_INSTR_OFFSETS
	.align		4
        /*010c*/ 	.byte	0x04, 0x1c
        /*010e*/ 	.short	(.L_1337 - .L_1336)


	//   ....[0]....
.L_1336:
        /*0110*/ 	.word	0x00005380


	//   ....[1]....
        /*0114*/ 	.word	0x000053e0


	//   ....[2]....
        /*0118*/ 	.word	0x000054e0


	//----- nvinfo : EIATTR_MAX_THREADS
	.align		4
.L_1337:
        /*011c*/ 	.byte	0x04, 0x05
        /*011e*/ 	.short	(.L_1339 - .L_1338)
.L_1338:
        /*0120*/ 	.word	0x00000080
        /*0124*/ 	.word	0x00000001
        /*0128*/ 	.word	0x00000001


	//----- nvinfo : EIATTR_CRS_STACK_SIZE
	.align		4
.L_1339:
        /*012c*/ 	.byte	0x04, 0x1e
        /*012e*/ 	.short	(.L_1341 - .L_1340)
.L_1340:
        /*0130*/ 	.word	0x00000000


	//----- nvinfo : EIATTR_CBANK_PARAM_SIZE
	.align		4
.L_1341:
        /*0134*/ 	.byte	0x03, 0x19
        /*0136*/ 	.short	0x0088


	//----- nvinfo : EIATTR_PARAM_CBANK
	.align		4
        /*0138*/ 	.byte	0x04, 0x0a
        /*013a*/ 	.short	(.L_1343 - .L_1342)
	.align		4
.L_1342:
        /*013c*/ 	.word	index@(.nv.constant0._ZN18transformer_engine13normalization24rmsnorm_fwd_tuned_kernelINS0_13Kernel_traitsI13__nv_bfloat16S3_S3_fjLj8192ELj1ELj1ELj4ELj16ENS0_18Kernel_traits_baseILj8192ES3_S3_S3_fjLj128EEEEEEEvNS0_19ForwardKernelParamsE)
        /*0140*/ 	.short	0x0380
        /*0142*/ 	.short	0x0088


	//----- nvinfo : EIATTR_SW_WAR
	.align		4
.L_1343:
        /*0144*/ 	.byte	0x04, 0x36
        /*0146*/ 	.short	(.L_1345 - .L_1344)
.L_1344:
        /*0148*/ 	.word	0x00000008
.L_1345:


//--------------------- .nv.info._ZN18transformer_engine13normalization24rmsnorm_fwd_tuned_kernelINS0_13Kernel_traitsI6__halfS3_S3_fjLj8192ELj1ELj1ELj4ELj16ENS0_18Kernel_traits_baseILj8192ES3_S3_S3_fjLj128EEEEEEEvNS0_19ForwardKernelParamsE --------------------------
	.section	.nv.info._ZN18transformer_engine13normalization24rmsnorm_fwd_tuned_kernelINS0_13Kernel_traitsI6__halfS3_S3_fjLj8192ELj1ELj1ELj4ELj16ENS0_18Kernel_traits_baseILj8192ES3_S3_S3_fjLj128EEEEEEEvNS0_19ForwardKernelParamsE,"",@"SHT_CUDA_INFO"
	.sectionflags	@""
	.align	4


	//----- nvinfo : EIATTR_CUDA_API_VERSION
	.align		4
        /*0000*/ 	.byte	0x04, 0x37
        /*0002*/ 	.short	(.L_1347 - .L_1346)
.L_1346:
        /*0004*/ 	.word	0x00000082


	//----- nvinfo : EIATTR_KPARAM_INFO
	.align		4
.L_1347:
        /*0008*/ 	.byte	0x04, 0x17
        /*000a*/ 	.short	(.L_1349 - .L_1348)
.L_1348:
        /*000c*/ 	.word	0x00000000
        /*0010*/ 	.short	0x0000
        /*0012*/ 	.short	0x0000
        /*0014*/ 	.byte	0x00, 0xf0, 0x21, 0x02


	//----- nvinfo : EIATTR_SPARSE_MMA_MASK
	.align		4
.L_1349:
        /*0018*/ 	.byte	0x03, 0x50
        /*001a*/ 	.short	0x0000


	//----- nvinfo : EIATTR_MAXREG_COUNT
	.align		4
        /*001c*/ 	.byte	0x03, 0x1b
        /*001e*/ 	.short	0x00ff


	//----- nvinfo : EIATTR_NUM_BARRIERS
	.align		4
        /*0020*/ 	.byte	0x02, 0x4c
        /*0022*/ 	.byte	0x01
	.zero		1


	//----- nvinfo : EIATTR_MERCURY_ISA_VERSION
	.align		4
        /*0024*/ 	.byte	0x03, 0x5f
        /*0026*/ 	.short	0x0101


	//----- nvinfo : EIATTR_COOP_GROUP_MASK_REGIDS
	.align		4
        /*0028*/ 	.byte	0x04, 0x29
        /*002a*/ 	.short	(.L_1351 - .L_1350)


	//   ....[0]....
.L_1350:
        /*002c*/ 	.word	0xffffffff


	//   ....[1]....
        /*0030*/ 	.word	0xffffffff


	//   ....[2]....
        /*0034*/ 	.word	0xffffffff


	//   ....[3]....
        /*0038*/ 	.word	0xffffffff


	//   ....[4]....
        /*003c*/ 	.word	0xffffffff


	//   ....[5]....
        /*0040*/ 	.word	0xffffffff


	//   ....[6]....
        /*0044*/ 	.word	0xffffffff


	//   ....[7]....
        /*0048*/ 	.word	0xffffffff


	//   ....[8]....
        /*004c*/ 	.word	0xffffffff


	//   ....[9]....
        /*0050*/ 	.word	0xffffffff


	//   ....[10]....
        /*0054*/ 	.word	0xffffffff


	//   ....[11]....
        /*0058*/ 	.word	0xffffffff


	//   ....[12]....
        /*005c*/ 	.word	0xffffffff


	//   ....[13]....
        /*0060*/ 	.word	0xffffffff


	//   ....[14]....
        /*0064*/ 	.word	0xffffffff


	//   ....[15]....
        /*0068*/ 	.word	0xffffffff


	//   ....[16]....
        /*006c*/ 	.word	0xffffffff


	//   ....[17]....
        /*0070*/ 	.word	0xffffffff


	//   ....[18]....
        /*0074*/ 	.word	0xffffffff


	//   ....[19]....
        /*0078*/ 	.word	0xffffffff


	//   ....[20]....
        /*007c*/ 	.word	0xffffffff


	//   ....[21]....
        /*0080*/ 	.word	0xffffffff


	//   ....[22]....
        /*0084*/ 	.word	0xffffffff


	//   ....[23]....
        /*0088*/ 	.word	0xffffffff


	//   ....[24]....
        /*008c*/ 	.word	0xffffffff


	//   ....[25]....
        /*0090*/ 	.word	0x05000004


	//   ....[26]....
        /*0094*/ 	.word	0x05000004


	//----- nvinfo : EIATTR_COOP_GROUP_INSTR_OFFSETS
	.align		4
.L_1351:
        /*0098*/ 	.byte	0x04, 0x28
        /*009a*/ 	.short	(.L_1353 - .L_1352)


	//   ....[0]....
.L_1352:
        /*009c*/ 	.word	0x00000b20


	//   ....[1]....
        /*00a0*/ 	.word	0x00000b40


	//   ....[2]....
        /*00a4*/ 	.word	0x00000b60


	//   ....[3]....
        /*00a8*/ 	.word	0x00000b80


	//   ....[4]....
        /*00ac*/ 	.word	0x00000ba0


	//   ....[5]....
        /*00b0*/ 	.word	0x000013d0


	//   ....[6]....
        /*00b4*/ 	.word	0x00001410


	//   ....[7]....
        /*00b8*/ 	.word	0x00001440


	//   ....[8]....
        /*00bc*/ 	.word	0x00001480


	//   ....[9]....
        /*00c0*/ 	.word	0x000014b0


	//   ....[10]....
        /*00c4*/ 	.word	0x00001600


	//   ....[11]....
        /*00c8*/ 	.word	0x00001620


	//   ....[12]....
        /*00cc*/ 	.word	0x00001630


	//   ....[13]....
        /*00d0*/ 	.word	0x00001720


	//   ....[14]....
        /*00d4*/ 	.word	0x000017c0


	//   ....[15]....
        /*00d8*/ 	.word	0x000017e0


	//   ....[16]....
        /*00dc*/ 	.word	0x000019a0


	//   ....[17]....
        /*00e0*/ 	.word	0x000019b0


	//   ....[18]....
        /*00e4*/ 	.word	0x00004d00


	//   ....[19]....
        /*00e8*/ 	.word	0x00004d80


	//   ....[20]....
        /*00ec*/ 	.word	0x00004db0


	//   ....[21]....
        /*00f0*/ 	.word	0x00004de0


	//   ....[22]....
        /*00f4*/ 	.word	0x00004e00


	//   ....[23]....
        /*00f8*/ 	.word	0x00004ef0


	//   ....[24]....
        /*00fc*/ 	.word	0x00004f10


	//   ....[25]....
        /*0100*/ 	.word	0x00005130


	//   ....[26]....
        /*0104*/ 	.word	0x000051a0


	//----- nvinfo : EIATTR_VRC_CTA_INIT_COUNT
	.align		4
.L_1353:
        /*0108*/ 	.byte	0x02, 0x4a
	.zero		1
	.zero		1


	//----- nvinfo : EIATTR_EXIT_INSTR_OFFSETS
	.align		4
        /*010c*/ 	.byte	0x04, 0x1c
        /*010e*/ 	.short	(.L_1355 - .L_1354)


	//   ....[0]....
.L_1354:
        /*0110*/ 	.word	0x00004f80


	//   ....[1]....
        /*0114*/ 	.word	0x00004fe0


	//   ....[2]....
        /*0118*/ 	.word	0x000050e0


	//----- nvinfo : EIATTR_MAX_THREADS
	.align		4
.L_1355:
        /*011c*/ 	.byte	0x04, 0x05
        /*011e*/ 	.short	(.L_1357 - .L_1356)
.L_1356:
        /*0120*/ 	.word	0x00000080
        /*0124*/ 	.word	0x00000001
        /*0128*/ 	.word	0x00000001


	//----- nvinfo : EIATTR_CRS_STACK_SIZE
	.align		4
.L_1357:
        /*012c*/ 	.byte	0x04, 0x1e
        /*012e*/ 	.short	(.L_1359 - .L_1358)
.L_1358:
        /*0130*/ 	.word	0x00000000


	//----- nvinfo : EIATTR_CBANK_PARAM_SIZE
	.align		4
.L_1359:
        /*0134*/ 	.byte	0x03, 0x19
        /*0136*/ 	.short	0x0088


	//----- nvinfo : EIATTR_PARAM_CBANK
	.align		4
        /*0138*/ 	.byte	0x04, 0x0a
        /*013a*/ 	.short	(.L_1361 - .L_1360)
	.align		4
.L_1360:
        /*013c*/ 	.word	index@(.nv.constant0._ZN18transformer_engine13normalization24rmsnorm_fwd_tuned_kernelINS0_13Kernel_traitsI6__halfS3_S3_fjLj8192ELj1ELj1ELj4ELj16ENS0_18Kernel_traits_baseILj8192ES3_S3_S3_fjLj128EEEEEEEvNS0_19ForwardKernelParamsE)
        /*0140*/ 	.short	0x0380
        /*0142*/ 	.short	0x0088


	//----- nvinfo : EIATTR_SW_WAR
	.align		4
.L_1361:
        /*0144*/ 	.byte	0x04, 0x36
        /*0146*/ 	.short	(.L_1363 - .L_1362)
.L_1362:
        /*0148*/ 	.word	0x00000008
.L_1363:


//--------------------- .nv.info._ZN18transformer_engine13normalization24rmsnorm_fwd_tuned_kernelINS0_13Kernel_traitsIffffjLj8192ELj1ELj1ELj4ELj16ENS0_18Kernel_traits_baseILj8192EffffjLj128EEEEEEEvNS0_19ForwardKernelParamsE --------------------------
	.section	.nv.info._ZN18transformer_engine13normalization24rmsnorm_fwd_tuned_kernelINS0_13Kernel_traitsIffffjLj8192ELj1ELj1ELj4ELj16ENS0_18Kernel_traits_baseILj8192EffffjLj128EEEEEEEvNS0_19ForwardKernelParamsE,"",@"SHT_CUDA_INFO"
	.sectionflags	@""
	.align	4


	//----- nvinfo : EIATTR_CUDA_API_VERSION
	.align		4
        /*0000*/ 	.byte	0x04, 0x37
        /*0002*/ 	.short	(.L_1365 - .L_1364)
.L_1364:
        /*0004*/ 	.word	0x00000082


	//----- nvinfo : EIATTR_KPARAM_INFO
	.align		4
.L_1365:
        /*0008*/ 	.byte	0x04, 0x17
        /*000a*/ 	.short	(.L_1367 - .L_1366)
.L_1366:
        /*000c*/ 	.word	0x00000000
        /*0010*/ 	.short	0x0000
        /*0012*/ 	.short	0x0000
        /*0014*/ 	.byte	0x00, 0xf0, 0x21, 0x02


	//----- nvinfo : EIATTR_SPARSE_MMA_MASK
	.align		4
.L_1367:
        /*0018*/ 	.byte	0x03, 0x50
        /*001a*/ 	.short	0x0000


	//----- nvinfo : EIATTR_MAXREG_COUNT
	.align		4
        /*001c*/ 	.byte	0x03, 0x1b
        /*001e*/ 	.short	0x00ff


	//----- nvinfo : EIATTR_NUM_BARRIERS
	.align		4
        /*0020*/ 	.byte	0x02, 0x4c
        /*0022*/ 	.byte	0x01
	.zero		1


	//----- nvinfo : EIATTR_MERCURY_ISA_VERSION
	.align		4
        /*0024*/ 	.byte	0x03, 0x5f
        /*0026*/ 	.short	0x0101


	//----- nvinfo : EIATTR_COOP_GROUP_MASK_REGIDS
	.align		4
        /*0028*/ 	.byte	0x04, 0x29
        /*002a*/ 	.short	(.L_1369 - .L_1368)


	//   ....[0]....
.L_1368:
        /*002c*/ 	.word	0xffffffff


	//   ....[1]....
        /*0030*/ 	.word	0xffffffff


	//   ....[2]....
        /*0034*/ 	.word	0xffffffff


	//   ....[3]....
        /*0038*/ 	.word	0xffffffff


	//   ....[4]....
        /*003c*/ 	.word	0xffffffff


	//   ....[5]....
        /*0040*/ 	.word	0xffffffff


	//   ....[6]....
        /*0044*/ 	.word	0xffffffff


	//   ....[7]....
        /*0048*/ 	.word	0xffffffff


	//   ....[8]....
        /*004c*/ 	.word	0xffffffff


	//   ....[9]....
        /*0050*/ 	.word	0xffffffff


	//   ....[10]....
        /*0054*/ 	.word	0xffffffff


	//   ....[11]....
        /*0058*/ 	.word	0xffffffff


	//   ....[12]....
        /*005c*/ 	.word	0xffffffff


	//   ....[13]....
        /*0060*/ 	.word	0xffffffff


	//   ....[14]....
        /*0064*/ 	.word	0xffffffff


	//   ....[15]....
        /*0068*/ 	.word	0xffffffff


	//   ....[16]....
        /*006c*/ 	.word	0xffffffff


	//   ....[17]....
        /*0070*/ 	.word	0xffffffff


	//   ....[18]....
        /*0074*/ 	.word	0xffffffff


	//   ....[19]....
        /*0078*/ 	.word	0xffffffff


	//   ....[20]....
        /*007c*/ 	.word	0xffffffff


	//   ....[21]....
        /*0080*/ 	.word	0xffffffff


	//   ....[22]....
        /*0084*/ 	.word	0xffffffff


	//   ....[23]....
        /*0088*/ 	.word	0xffffffff


	//   ....[24]....
        /*008c*/ 	.word	0xffffffff


	//   ....[25]....
        /*0090*/ 	.word	0x05000006


	//   ....[26]....
        /*0094*/ 	.word	0x05000006


	//----- nvinfo : EIATTR_COOP_GROUP_INSTR_OFFSETS
	.align		4
.L_1369:
        /*0098*/ 	.byte	0x04, 0x28
        /*009a*/ 	.short	(.L_1371 - .L_1370)


	//   ....[0]....
.L_1370:
        /*009c*/ 	.word	0x00000c30


	//   ....[1]....
        /*00a0*/ 	.word	0x00000c50


	//   ....[2]....
        /*00a4*/ 	.word	0x00000c70


	//   ....[3]....
        /*00a8*/ 	.word	0x00000c90


	//   ....[4]....
        /*00ac*/ 	.word	0x00000cb0


	//   ....[5]....
        /*00b0*/ 	.word	0x000014e0


	//   ....[6]....
        /*00b4*/ 	.word	0x00001520


	//   ....[7]....
        /*00b8*/ 	.word	0x00001550


	//   ....[8]....
        /*00bc*/ 	.word	0x00001590


	//   ....[9]....
        /*00c0*/ 	.word	0x000015c0


	//   ....[10]....
        /*00c4*/ 	.word	0x00001710


	//   ....[11]....
        /*00c8*/ 	.word	0x00001730


	//   ....[12]....
        /*00cc*/ 	.word	0x00001740


	//   ....[13]....
        /*00d0*/ 	.word	0x00001830


	//   ....[14]....
        /*00d4*/ 	.word	0x000018e0


	//   ....[15]....
        /*00d8*/ 	.word	0x000018f0


	//   ....[16]....
        /*00dc*/ 	.word	0x00001ab0


	//   ....[17]....
        /*00e0*/ 	.word	0x00001ac0


	//   ....[18]....
        /*00e4*/ 	.word	0x00003af0


	//   ....[19]....
        /*00e8*/ 	.word	0x00003b60


	//   ....[20]....
        /*00ec*/ 	.word	0x00003ba0


	//   ....[21]....
        /*00f0*/ 	.word	0x00003bd0


	//   ....[22]....
        /*00f4*/ 	.word	0x00003bf0


	//   ....[23]....
        /*00f8*/ 	.word	0x00003ce0


	//   ....[24]....
        /*00fc*/ 	.word	0x00003d00


	//   ....[25]....
        /*0100*/ 	.word	0x00003f20


	//   ....[26]....
        /*0104*/ 	.word	0x00003f90


	//----- nvinfo : EIATTR_VRC_CTA_INIT_COUNT
	.align		4
.L_1371:
        /*0108*/ 	.byte	0x02, 0x4a
	.zero		1
	.zero		1


	//----- nvinfo : EIATTR_EXIT_INSTR_OFFSETS
	.align		4
        /*010c*/ 	.byte	0x04, 0x1c
        /*010e*/ 	.short	(.L_1373 - .L_1372)


	//   ....[0]....
.L_1372:
        /*0110*/ 	.word	0x00003d70


	//   ....[1]....
        /*0114*/ 	.word	0x00003dd0


	//   ....[2]....
        /*0118*/ 	.word	0x00003ed0


	//----- nvinfo : EIATTR_MAX_THREADS
	.align		4
.L_1373:
        /*011c*/ 	.byte	0x04, 0x05
        /*011e*/ 	.short	(.L_1375 - .L_1374)
.L_1374:
        /*0120*/ 	.word	0x00000080
        /*0124*/ 	.word	0x00000001
        /*0128*/ 	.word	0x00000001


	//----- nvinfo : EIATTR_CRS_STACK_SIZE
	.align		4
.L_1375:
        /*012c*/ 	.byte	0x04, 0x1e
        /*012e*/ 	.short	(.L_1377 - .L_1376)
.L_1376:
        /*0130*/ 	.word	0x00000000


	//----- nvinfo : EIATTR_CBANK_PARAM_SIZE
	.align		4
.L_1377:
        /*0134*/ 	.byte	0x03, 0x19
        /*0136*/ 	.short	0x0088


	//----- nvinfo : EIATTR_PARAM_CBANK
	.align		4
        /*0138*/ 	.byte	0x04, 0x0a
        /*013a*/ 	.short	(.L_1379 - .L_1378)
	.align		4
.L_1378:
        /*013c*/ 	.word	index@(.nv.constant0._ZN18transformer_engine13normalization24rmsnorm_fwd_tuned_kernelINS0_13Kernel_traitsIffffjLj8192ELj1ELj1ELj4ELj16ENS0_18Kernel_traits_baseILj8192EffffjLj128EEEEEEEvNS0_19ForwardKernelParamsE)
        /*0140*/ 	.short	0x0380
        /*0142*/ 	.short	0x0088


	//----- nvinfo : EIATTR_SW_WAR
	.align		4
.L_1379:
        /*0144*/ 	.byte	0x04, 0x36
        /*0146*/ 	.short	(.L_1381 - .L_1380)
.L_1380:
        /*0148*/ 	.word	0x00000008
.L_1381:


//--------------------- .nv.info._ZN18transformer_engine13normalization24rmsnorm_fwd_tuned_kernelINS0_13Kernel_traitsIff13__nv_fp8_e4m3fjLj8192ELj1ELj1ELj4ELj16ENS0_18Kernel_traits_baseILj8192EffS3_fjLj128EEEEEEEvNS0_19ForwardKernelParamsE --------------------------
	.section	.nv.info._ZN18transformer_engine13normalization24rmsnorm_fwd_tuned_kernelINS0_13Kernel_traitsIff13__nv_fp8_e4m3fjLj8192ELj1ELj1ELj4ELj16ENS0_18Kernel_traits_baseILj8192EffS3_fjLj128EEEEEEEvNS0_19ForwardKernelParamsE,"",@"SHT_CUDA_INFO"
	.sectionflags	@""
	.align	4


	//----- nvinfo : EIATTR_CUDA_API_VERSION
	.align		4
        /*0000*/ 	.byte	0x04, 0x37
        /*0002*/ 	.short	(.L_1383 - .L_1382)
.L_1382:
        /*0004*/ 	.word	0x00000082


	//----- nvinfo : EIATTR_KPARAM_INFO
	.align		4
.L_1383:
        /*0008*/ 	.byte	0x04, 0x17
        /*000a*/ 	.short	(.L_1385 - .L_1384)
.L_1384:
        /*000c*/ 	.word	0x00000000
        /*0010*/ 	.short	0x0000
        /*0012*/ 	.short	0x0000
        /*0014*/ 	.byte	0x00, 0xf0, 0x21, 0x02


	//----- nvinfo : EIATTR_SPARSE_MMA_MASK
	.align		4
.L_1385:
        /*0018*/ 	.byte	0x03, 0x50
        /*001a*/ 	.short	0x0000


	//----- nvinfo : EIATTR_MAXREG_COUNT
	.align		4
        /*001c*/ 	.byte	0x03, 0x1b
        /*001e*/ 	.short	0x00ff


	//----- nvinfo : EIATTR_NUM_BARRIERS
	.align		4
        /*0020*/ 	.byte	0x02, 0x4c
        /*0022*/ 	.byte	0x01
	.zero		1


	//----- nvinfo : EIATTR_MERCURY_ISA_VERSION
	.align		4
        /*0024*/ 	.byte	0x03, 0x5f
        /*0026*/ 	.short	0x0101


	//----- nvinfo : EIATTR_COOP_GROUP_MASK_REGIDS
	.align		4
        /*0028*/ 	.byte	0x04, 0x29
        /*002a*/ 	.short	(.L_1387 - .L_1386)


	//   ....[0]....
.L_1386:
        /*002c*/ 	.word	0xffffffff


	//   ....[1]....
        /*0030*/ 	.word	0xffffffff


	//   ....[2]....
        /*0034*/ 	.word	0xffffffff


	//   ....[3]....
        /*0038*/ 	.word	0xffffffff


	//   ....[4]....
        /*003c*/ 	.word	0xffffffff


	//   ....[5]....
        /*0040*/ 	.word	0xffffffff


	//   ....[6]....
        /*0044*/ 	.word	0xffffffff


	//   ....[7]....
        /*0048*/ 	.word	0xffffffff


	//   ....[8]....
        /*004c*/ 	.word	0xffffffff


	//   ....[9]....
        /*0050*/ 	.word	0xffffffff


	//   ....[10]....
        /*0054*/ 	.word	0xffffffff


	//   ....[11]....
        /*0058*/ 	.word	0xffffffff


	//   ....[12]....
        /*005c*/ 	.word	0xffffffff


	//   ....[13]....
        /*0060*/ 	.word	0xffffffff


	//   ....[14]....
        /*0064*/ 	.word	0xffffffff


	//   ....[15]....
        /*0068*/ 	.word	0xffffffff


	//   ....[16]....
        /*006c*/ 	.word	0xffffffff


	//   ....[17]....
        /*0070*/ 	.word	0xffffffff


	//   ....[18]....
        /*0074*/ 	.word	0xffffffff


	//   ....[19]....
        /*0078*/ 	.word	0xffffffff


	//   ....[20]....
        /*007c*/ 	.word	0xffffffff


	//   ....[21]....
        /*0080*/ 	.word	0xffffffff


	//   ....[22]....
        /*0084*/ 	.word	0xffffffff


	//   ....[23]....
        /*0088*/ 	.word	0xffffffff


	//   ....[24]....
        /*008c*/ 	.word	0xffffffff


	//   ....[25]....
        /*0090*/ 	.word	0x05000006


	//   ....[26]....
        /*0094*/ 	.word	0x05000006


	//----- nvinfo : EIATTR_COOP_GROUP_INSTR_OFFSETS
	.align		4
.L_1387:
        /*0098*/ 	.byte	0x04, 0x28
        /*009a*/ 	.short	(.L_1389 - .L_1388)


	//   ....[0]....
.L_1388:
        /*009c*/ 	.word	0x00000c40


	//   ....[1]....
        /*00a0*/ 	.word	0x00000c60


	//   ....[2]....
        /*00a4*/ 	.word	0x00000c80


	//   ....[3]....
        /*00a8*/ 	.word	0x00000ca0


	//   ....[4]....
        /*00ac*/ 	.word	0x00000cc0


	//   ....[5]....
        /*00b0*/ 	.word	0x000014f0


	//   ....[6]....
        /*00b4*/ 	.word	0x00001520


	//   ....[7]....
        /*00b8*/ 	.word	0x00001550


	//   ....[8]....
        /*00bc*/ 	.word	0x000015a0


	//   ....[9]....
        /*00c0*/ 	.word	0x000015d0


	//   ....[10]....
        /*00c4*/ 	.word	0x00001710


	//   ....[11]....
        /*00c8*/ 	.word	0x00001730


	//   ....[12]....
        /*00cc*/ 	.word	0x00001740


	//   ....[13]....
        /*00d0*/ 	.word	0x00001830


	//   ....[14]....
        /*00d4*/ 	.word	0x000018e0


	//   ....[15]....
        /*00d8*/ 	.word	0x000018f0


	//   ....[16]....
        /*00dc*/ 	.word	0x00001ab0


	//   ....[17]....
        /*00e0*/ 	.word	0x00001ac0


	//   ....[18]....
        /*00e4*/ 	.word	0x000052f0


	//   ....[19]....
        /*00e8*/ 	.word	0x00005370


	//   ....[20]....
        /*00ec*/ 	.word	0x000053b0


	//   ....[21]....
        /*00f0*/ 	.word	0x000053d0


	//   ....[22]....
        /*00f4*/ 	.word	0x000053f0


	//   ....[23]....
        /*00f8*/ 	.word	0x000054e0


	//   ....[24]....
        /*00fc*/ 	.word	0x00005500


	//   ....[25]....
        /*0100*/ 	.word	0x00005720


	//   ....[26]....
        /*0104*/ 	.word	0x00005790


	//----- nvinfo : EIATTR_VRC_CTA_INIT_COUNT
	.align		4
.L_1389:
        /*0108*/ 	.byte	0x02, 0x4a
	.zero		1
	.zero		1


	//----- nvinfo : EIATTR_EXIT_INSTR_OFFSETS
	.align		4
        /*010c*/ 	.byte	0x04, 0x1c
        /*010e*/ 	.short	(.L_1391 - .L_1390)


	//   ....[0]....
.L_1390:
        /*0110*/ 	.word	0x00005570


	//   ....[1]....
        /*0114*/ 	.word	0x000055d0


	//   ....[2]....
        /*0118*/ 	.word	0x000056d0


	//----- nvinfo : EIATTR_MAX_THREADS
	.align		4
.L_1391:
        /*011c*/ 	.byte	0x04, 0x05
        /*011e*/ 	.short	(.L_1393 - .L_1392)
.L_1392:
        /*0120*/ 	.word	0x00000080
        /*0124*/ 	.word	0x00000001
        /*0128*/ 	.word	0x00000001


	//----- nvinfo : EIATTR_CRS_STACK_SIZE
	.align		4
.L_1393:
        /*012c*/ 	.byte	0x04, 0x1e
        /*012e*/ 	.short	(.L_1395 - .L_1394)
.L_1394:
        /*0130*/ 	.word	0x00000000


	//----- nvinfo : EIATTR_CBANK_PARAM_SIZE
	.align		4
.L_1395:
        /*0134*/ 	.byte	0x03, 0x19
        /*0136*/ 	.short	0x0088


	//----- nvinfo : EIATTR_PARAM_CBANK
	.align		4
        /*0138*/ 	.byte	0x04, 0x0a
        /*013a*/ 	.short	(.L_1397 - .L_1396)
	.align		4
.L_1396:
        /*013c*/ 	.word	index@(.nv.constant0._ZN18transformer_engine13normalization24rmsnorm_fwd_tuned_kernelINS0_13Kernel_traitsIff13__nv_fp8_e4m3fjLj8192ELj1ELj1ELj4ELj16ENS0_18Kernel_traits_baseILj8192EffS3_fjLj128EEEEEEEvNS0_19ForwardKernelParamsE)
        /*0140*/ 	.short	0x0380
        /*0142*/ 	.short	0x0088


	//----- nvinfo : EIATTR_SW_WAR
	.align		4
.L_1397:
        /*0144*/ 	.byte	0x04, 0x36
        /*0146*/ 	.short	(.L_1399 - .L_1398)
.L_1398:
        /*0148*/ 	.word	0x00000008
.L_1399:


//--------------------- .nv.info._ZN18transformer_engine13normalization24rmsnorm_fwd_tuned_kernelINS0_13Kernel_traitsI6__halfS3_13__nv_fp8_e4m3fjLj8192ELj1ELj1ELj4ELj16ENS0_18Kernel_traits_baseILj8192ES3_S3_S4_fjLj128EEEEEEEvNS0_19ForwardKernelParamsE --------------------------
	.section	.nv.info._ZN18transformer_engine13normalization24rmsnorm_fwd_tuned_kernelINS0_13Kernel_traitsI6__halfS3_13__nv_fp8_e4m3fjLj8192ELj1ELj1ELj4ELj16ENS0_18Kernel_traits_baseILj8192ES3_S3_S4_fjLj128EEEEEEEvNS0_19ForwardKernelParamsE,"",@"SHT_CUDA_INFO"
	.sectionflags	@""
	.align	4


	//----- nvinfo : EIATTR_CUDA_API_VERSION
	.align		4
        /*0000*/ 	.byte	0x04, 0x37
        /*0002*/ 	.short	(.L_1401 - .L_1400)
.L_1400:
        /*0004*/ 	.word	0x00000082


	//----- nvinfo : EIATTR_KPARAM_INFO
	.align		4
.L_1401:
        /*0008*/ 	.byte	0x04, 0x17
        /*000a*/ 	.short	(.L_1403 - .L_1402)
.L_1402:
        /*000c*/ 	.word	0x00000000
        /*0010*/ 	.short	0x0000
        /*0012*/ 	.short	0x0000
        /*0014*/ 	.byte	0x00, 0xf0, 0x21, 0x02


	//----- nvinfo : EIATTR_SPARSE_MMA_MASK
	.align		4
.L_1403:
        /*0018*/ 	.byte	0x03, 0x50
        /*001a*/ 	.short	0x0000


	//----- nvinfo : EIATTR_MAXREG_COUNT
	.align		4
        /*001c*/ 	.byte	0x03, 0x1b
        /*001e*/ 	.short	0x00ff


	//----- nvinfo : EIATTR_NUM_BARRIERS
	.align		4
        /*0020*/ 	.byte	0x02, 0x4c
        /*0022*/ 	.byte	0x01
	.zero		1


	//----- nvinfo : EIATTR_MERCURY_ISA_VERSION
	.align		4
        /*0024*/ 	.byte	0x03, 0x5f
        /*0026*/ 	.short	0x0101


	//----- nvinfo : EIATTR_INT_WARP_WIDE_INSTR_OFFSETS
	.align		4
        /*0028*/ 	.byte	0x04, 0x31
        /*002a*/ 	.short	(.L_1405 - .L_1404)


	//   ....[0]....
.L_1404:
        /*002c*/ 	.word	0x00000360


	//   ....[1]....
        /*0030*/ 	.word	0x00000370


	//----- nvinfo : EIATTR_COOP_GROUP_MASK_REGIDS
	.align		4
.L_1405:
        /*0034*/ 	.byte	0x04, 0x29
        /*0036*/ 	.short	(.L_1407 - .L_1406)


	//   ....[0]....
.L_1406:
        /*0038*/ 	.word	0xffffffff


	//   ....[1]....
        /*003c*/ 	.word	0xffffffff


	//   ....[2]....
        /*0040*/ 	.word	0xffffffff


	//   ....[3]....
        /*0044*/ 	.word	0xffffffff


	//   ....[4]....
        /*0048*/ 	.word	0xffffffff


	//   ....[5]....
        /*004c*/ 	.word	0xffffffff


	//   ....[6]....
        /*0050*/ 	.word	0xffffffff


	//   ....[7]....
        /*0054*/ 	.word	0xffffffff


	//   ....[8]....
        /*0058*/ 	.word	0xffffffff


	//   ....[9]....
        /*005c*/ 	.word	0xffffffff


	//   ....[10]....
        /*0060*/ 	.word	0xffffffff


	//   ....[11]....
        /*0064*/ 	.word	0xffffffff


	//   ....[12]....
        /*0068*/ 	.word	0xffffffff


	//   ....[13]....
        /*006c*/ 	.word	0xffffffff


	//   ....[14]....
        /*0070*/ 	.word	0xffffffff


	//   ....[15]....
        /*0074*/ 	.word	0xffffffff


	//   ....[16]....
        /*0078*/ 	.word	0xffffffff


	//   ....[17]....
        /*007c*/ 	.word	0xffffffff


	//   ....[18]....
        /*0080*/ 	.word	0xffffffff


	//   ....[19]....
        /*0084*/ 	.word	0xffffffff


	//   ....[20]....
        /*0088*/ 	.word	0xffffffff


	//   ....[21]....
        /*008c*/ 	.word	0xffffffff


	//   ....[22]....
        /*0090*/ 	.word	0xffffffff


	//   ....[23]....
        /*0094*/ 	.word	0xffffffff


	//   ....[24]....
        /*0098*/ 	.word	0xffffffff


	//   ....[25]....
        /*009c*/ 	.word	0x05000004


	//   ....[26]....
        /*00a0*/ 	.word	0x05000004


	//----- nvinfo : EIATTR_COOP_GROUP_INSTR_OFFSETS
	.align		4
.L_1407:
        /*00a4*/ 	.byte	0x04, 0x28
        /*00a6*/ 	.short	(.L_1409 - .L_1408)


	//   ....[0]....
.L_1408:
        /*00a8*/ 	.word	0x00000bb0


	//   ....[1]....
        /*00ac*/ 	.word	0x00000bd0


	//   ....[2]....
        /*00b0*/ 	.word	0x00000bf0


	//   ....[3]....
        /*00b4*/ 	.word	0x00000c10


	//   ....[4]....
        /*00b8*/ 	.word	0x00000c30


	//   ....[5]....
        /*00bc*/ 	.word	0x00001460


	//   ....[6]....
        /*00c0*/ 	.word	0x00001490


	//   ....[7]....
        /*00c4*/ 	.word	0x000014d0


	//   ....[8]....
        /*00c8*/ 	.word	0x000014f0


	//   ....[9]....
        /*00cc*/ 	.word	0x00001510


	//   ....[10]....
        /*00d0*/ 	.word	0x00001570


	//   ....[11]....
        /*00d4*/ 	.word	0x000015f0


	//   ....[12]....
        /*00d8*/ 	.word	0x00001600


	//   ....[13]....
        /*00dc*/ 	.word	0x000016b0


	//   ....[14]....
        /*00e0*/ 	.word	0x00001760


	//   ....[15]....
        /*00e4*/ 	.word	0x00001770


	//   ....[16]....
        /*00e8*/ 	.word	0x00001930


	//   ....[17]....
        /*00ec*/ 	.word	0x00001940


	//   ....[18]....
        /*00f0*/ 	.word	0x00006350


	//   ....[19]....
        /*00f4*/ 	.word	0x000063d0


	//   ....[20]....
        /*00f8*/ 	.word	0x00006400


	//   ....[21]....
        /*00fc*/ 	.word	0x00006430


	//   ....[22]....
        /*0100*/ 	.word	0x00006450


	//   ....[23]....
        /*0104*/ 	.word	0x00006540


	//   ....[24]....
        /*0108*/ 	.word	0x00006560


	//   ....[25]....
        /*010c*/ 	.word	0x00006770


	//   ....[26]....
        /*0110*/ 	.word	0x000067e0


	//----- nvinfo : EIATTR_VRC_CTA_INIT_COUNT
	.align		4
.L_1409:
        /*0114*/ 	.byte	0x02, 0x4a
	.zero		1
	.zero		1


	//----- nvinfo : EIATTR_EXIT_INSTR_OFFSETS
	.align		4
        /*0118*/ 	.byte	0x04, 0x1c
        /*011a*/ 	.short	(.L_1411 - .L_1410)


	//   ....[0]....
.L_1410:
        /*011c*/ 	.word	0x000065d0


	//   ....[1]....
        /*0120*/ 	.word	0x00006620


	//   ....[2]....
        /*0124*/ 	.word	0x00006720


	//----- nvinfo : EIATTR_MAX_THREADS
	.align		4
.L_1411:
        /*0128*/ 	.byte	0x04, 0x05
        /*012a*/ 	.short	(.L_1413 - .L_1412)
.L_1412:
        /*012c*/ 	.word	0x00000080
        /*0130*/ 	.word	0x00000001
        /*0134*/ 	.word	0x00000001


	//----- nvinfo : EIATTR_CRS_STACK_SIZE
	.align		4
.L_1413:
        /*0138*/ 	.byte	0x04, 0x1e
        /*013a*/ 	.short	(.L_1415 - .L_1414)
.L_1414:
        /*013c*/ 	.word	0x00000000


	//----- nvinfo : EIATTR_CBANK_PARAM_SIZE
	.align		4
.L_1415:
        /*0140*/ 	.byte	0x03, 0x19
        /*0142*/ 	.short	0x0088


	//----- nvinfo : EIATTR_PARAM_CBANK
	.align		4
        /*0144*/ 	.byte	0x04, 0x0a
        /*0146*/ 	.short	(.L_1417 - .L_1416)
	.align		4
.L_1416:
        /*0148*/ 	.word	index@(.nv.constant0._ZN18transformer_engine13normalization24rmsnorm_fwd_tuned_kernelINS0_13Kernel_traitsI6__halfS3_13__nv_fp8_e4m3fjLj8192ELj1ELj1ELj4ELj16ENS0_18Kernel_traits_baseILj8192ES3_S3_S4_fjLj128EEEEEEEvNS0_19ForwardKernelParamsE)
        /*014c*/ 	.short	0x0380
        /*014e*/ 	.short	0x0088


	//----- nvinfo : EIATTR_SW_WAR
	.align		4
.L_1417:
        /*0150*/ 	.byte	0x04, 0x36
        /*0152*/ 	.short	(.L_1419 - .L_1418)
.L_1418:
        /*0154*/ 	.word	0x00000008
.L_1419:


//--------------------- .nv.info._ZN18transformer_engine13normalization24rmsnorm_fwd_tuned_kernelINS0_13Kernel_traitsI13__nv_bfloat16S3_13__nv_fp8_e4m3fjLj8192ELj1ELj1ELj4ELj16ENS0_18Kernel_traits_baseILj8192ES3_S3_S4_fjLj128EEEEEEEvNS0_19ForwardKernelParamsE --------------------------
	.section	.nv.info._ZN18transformer_engine13normalization24rmsnorm_fwd_tuned_kernelINS0_13Kernel_traitsI13__nv_bfloat16S3_13__nv_fp8_e4m3fjLj8192ELj1ELj1ELj4ELj16ENS0_18Kernel_traits_baseILj8192ES3_S3_S4_fjLj128EEEEEEEvNS0_19ForwardKernelParamsE,"",@"SHT_CUDA_INFO"
	.sectionflags	@""
	.align	4


	//----- nvinfo : EIATTR_CUDA_API_VERSION
	.align		4
        /*0000*/ 	.byte	0x04, 0x37
        /*0002*/ 	.short	(.L_1421 - .L_1420)
.L_1420:
        /*0004*/ 	.word	0x00000082


	//----- nvinfo : EIATTR_KPARAM_INFO
	.align		4
.L_1421:
        /*0008*/ 	.byte	0x04, 0x17
        /*000a*/ 	.short	(.L_1423 - .L_1422)
.L_1422:
        /*000c*/ 	.word	0x00000000
        /*0010*/ 	.short	0x0000
        /*0012*/ 	.short	0x0000
        /*0014*/ 	.byte	0x00, 0xf0, 0x21, 0x02


	//----- nvinfo : EIATTR_SPARSE_MMA_MASK
	.align		4
.L_1423:
        /*0018*/ 	.byte	0x03, 0x50
        /*001a*/ 	.short	0x0000


	//----- nvinfo : EIATTR_MAXREG_COUNT
	.align		4
        /*001c*/ 	.byte	0x03, 0x1b
        /*001e*/ 	.short	0x00ff


	//----- nvinfo : EIATTR_NUM_BARRIERS
	.align		4
        /*0020*/ 	.byte	0x02, 0x4c
        /*0022*/ 	.byte	0x01
	.zero		1


	//----- nvinfo : EIATTR_MERCURY_ISA_VERSION
	.align		4
        /*0024*/ 	.byte	0x03, 0x5f
        /*0026*/ 	.short	0x0101


	//----- nvinfo : EIATTR_INT_WARP_WIDE_INSTR_OFFSETS
	.align		4
        /*0028*/ 	.byte	0x04, 0x31
        /*002a*/ 	.short	(.L_1425 - .L_1424)


	//   ....[0]....
.L_1424:
        /*002c*/ 	.word	0x00000560


	//   ....[1]....
        /*0030*/ 	.word	0x00000570


	//----- nvinfo : EIATTR_COOP_GROUP_MASK_REGIDS
	.align		4
.L_1425:
        /*0034*/ 	.byte	0x04, 0x29
        /*0036*/ 	.short	(.L_1427 - .L_1426)


	//   ....[0]....
.L_1426:
        /*0038*/ 	.word	0xffffffff


	//   ....[1]....
        /*003c*/ 	.word	0xffffffff


	//   ....[2]....
        /*0040*/ 	.word	0xffffffff


	//   ....[3]....
        /*0044*/ 	.word	0xffffffff


	//   ....[4]....
        /*0048*/ 	.word	0xffffffff


	//   ....[5]....
        /*004c*/ 	.word	0xffffffff


	//   ....[6]....
        /*0050*/ 	.word	0xffffffff


	//   ....[7]....
        /*0054*/ 	.word	0xffffffff


	//   ....[8]....
        /*0058*/ 	.word	0xffffffff


	//   ....[9]....
        /*005c*/ 	.word	0xffffffff


	//   ....[10]....
        /*0060*/ 	.word	0xffffffff


	//   ....[11]....
        /*0064*/ 	.word	0xffffffff


	//   ....[12]....
        /*0068*/ 	.word	0xffffffff


	//   ....[13]....
        /*006c*/ 	.word	0xffffffff


	//   ....[14]....
        /*0070*/ 	.word	0xffffffff


	//   ....[15]....
        /*0074*/ 	.word	0xffffffff


	//   ....[16]....
        /*0078*/ 	.word	0xffffffff


	//   ....[17]....
        /*007c*/ 	.word	0xffffffff


	//   ....[18]....
        /*0080*/ 	.word	0xffffffff


	//   ....[19]....
        /*0084*/ 	.word	0xffffffff


	//   ....[20]....
        /*0088*/ 	.word	0xffffffff


	//   ....[21]....
        /*008c*/ 	.word	0xffffffff


	//   ....[22]....
        /*0090*/ 	.word	0xffffffff


	//   ....[23]....
        /*0094*/ 	.word	0xffffffff


	//   ....[24]....
        /*0098*/ 	.word	0xffffffff


	//   ....[25]....
        /*009c*/ 	.word	0x05000004


	//   ....[26]....
        /*00a0*/ 	.word	0x05000004


	//----- nvinfo : EIATTR_COOP_GROUP_INSTR_OFFSETS
	.align		4
.L_1427:
        /*00a4*/ 	.byte	0x04, 0x28
        /*00a6*/ 	.short	(.L_1429 - .L_1428)


	//   ....[0]....
.L_1428:
        /*00a8*/ 	.word	0x00000eb0


	//   ....[1]....
        /*00ac*/ 	.word	0x00000fe0


	//   ....[2]....
        /*00b0*/ 	.word	0x00001000


	//   ....[3]....
        /*00b4*/ 	.word	0x00001020


	//   ....[4]....
        /*00b8*/ 	.word	0x00001040


	//   ....[5]....
        /*00bc*/ 	.word	0x00001060


	//   ....[6]....
        /*00c0*/ 	.word	0x00001890


	//   ....[7]....
        /*00c4*/ 	.word	0x000018c0


	//   ....[8]....
        /*00c8*/ 	.word	0x000018f0


	//   ....[9]....
        /*00cc*/ 	.word	0x00001910


	//   ....[10]....
        /*00d0*/ 	.word	0x00001940


	//   ....[11]....
        /*00d4*/ 	.word	0x000019d0


	//   ....[12]....
        /*00d8*/ 	.word	0x000019e0


	//   ....[13]....
        /*00dc*/ 	.word	0x00001a90


	//   ....[14]....
        /*00e0*/ 	.word	0x00001b30


	//   ....[15]....
        /*00e4*/ 	.word	0x00001b50


	//   ....[16]....
        /*00e8*/ 	.word	0x00001d00


	//   ....[17]....
        /*00ec*/ 	.word	0x00001d20


	//   ....[18]....
        /*00f0*/ 	.word	0x00006730


	//   ....[19]....
        /*00f4*/ 	.word	0x000067b0


	//   ....[20]....
        /*00f8*/ 	.word	0x000067f0


	//   ....[21]....
        /*00fc*/ 	.word	0x00006810


	//   ....[22]....
        /*0100*/ 	.word	0x00006830


	//   ....[23]....
        /*0104*/ 	.word	0x00006920


	//   ....[24]....
        /*0108*/ 	.word	0x00006940


	//   ....[25]....
        /*010c*/ 	.word	0x00006b60


	//   ....[26]....
        /*0110*/ 	.word	0x00006bd0


	//----- nvinfo : EIATTR_VRC_CTA_INIT_COUNT
	.align		4
.L_1429:
        /*0114*/ 	.byte	0x02, 0x4a
	.zero		1
	.zero		1


	//----- nvinfo : EIATTR_EXIT_INSTR_OFFSETS
	.align		4
        /*0118*/ 	.byte	0x04, 0x1c
        /*011a*/ 	.short	(.L_1431 - .L_1430)


	//   ....[0]....
.L_1430:
        /*011c*/ 	.word	0x000069b0


	//   ....[1]....
        /*0120*/ 	.word	0x00006a00


	//   ....[2]....
        /*0124*/ 	.word	0x00006b10


	//----- nvinfo : EIATTR_MAX_THREADS
	.align		4
.L_1431:
        /*0128*/ 	.byte	0x04, 0x05
        /*012a*/ 	.short	(.L_1433 - .L_1432)
.L_1432:
        /*012c*/ 	.word	0x00000080
        /*0130*/ 	.word	0x00000001
        /*0134*/ 	.word	0x00000001


	//----- nvinfo : EIATTR_CRS_STACK_SIZE
	.align		4
.L_1433:
        /*0138*/ 	.byte	0x04, 0x1e
        /*013a*/ 	.short	(.L_1435 - .L_1434)
.L_1434:
        /*013c*/ 	.word	0x00000000


	//----- nvinfo : EIATTR_CBANK_PARAM_SIZE
	.align		4
.L_1435:
        /*0140*/ 	.byte	0x03, 0x19
        /*0142*/ 	.short	0x0088


	//----- nvinfo : EIATTR_PARAM_CBANK
	.align		4
        /*0144*/ 	.byte	0x04, 0x0a
        /*0146*/ 	.short	(.L_1437 - .L_1436)
	.align		4
.L_1436:
        /*0148*/ 	.word	index@(.nv.constant0._ZN18transformer_engine13normalization24rmsnorm_fwd_tuned_kernelINS0_13Kernel_traitsI13__nv_bfloat16S3_13__nv_fp8_e4m3fjLj8192ELj1ELj1ELj4ELj16ENS0_18Kernel_traits_baseILj8192ES3_S3_S4_fjLj128EEEEEEEvNS0_19ForwardKernelParamsE)
        /*014c*/ 	.short	0x0380
        /*014e*/ 	.short	0x0088


	//----- nvinfo : EIATTR_SW_WAR
	.align		4
.L_1437:
        /*0150*/ 	.byte	0x04, 0x36
        /*0152*/ 	.short	(.L_1439 - .L_1438)
.L_1438:
        /*0154*/ 	.word	0x00000008
.L_1439:


//--------------------- .nv.info._ZN18transformer_engine13normalization24rmsnorm_fwd_tuned_kernelINS0_13Kernel_traitsI13__nv_bfloat16S3_S3_fjLj4096ELj1ELj1ELj4ELj16ENS0_18Kernel_traits_baseILj4096ES3_S3_S3_fjLj128EEEEEEEvNS0_19ForwardKernelParamsE --------------------------
	.section	.nv.info._ZN18transformer_engine13normalization24rmsnorm_fwd_tuned_kernelINS0_13Kernel_traitsI13__nv_bfloat16S3_S3_fjLj4096ELj1ELj1ELj4ELj16ENS0_18Kernel_traits_baseILj4096ES3_S3_S3_fjLj128EEEEEEEvNS0_19ForwardKernelParamsE,"",@"SHT_CUDA_INFO"
	.sectionflags	@""
	.align	4


	//----- nvinfo : EIATTR_CUDA_API_VERSION
	.align		4
        /*0000*/ 	.byte	0x04, 0x37
        /*0002*/ 	.short	(.L_1441 - .L_1440)
.L_1440:
        /*0004*/ 	.word	0x00000082


	//----- nvinfo : EIATTR_KPARAM_INFO
	.align		4
.L_1441:
        /*0008*/ 	.byte	0x04, 0x17
        /*000a*/ 	.short	(.L_1443 - .L_1442)
.L_1442:
        /*000c*/ 	.word	0x00000000
        /*0010*/ 	.short	0x0000
        /*0012*/ 	.short	0x0000
        /*0014*/ 	.byte	0x00, 0xf0, 0x21, 0x02


	//----- nvinfo : EIATTR_SPARSE_MMA_MASK
	.align		4
.L_1443:
        /*0018*/ 	.byte	0x03, 0x50
        /*001a*/ 	.short	0x0000


	//----- nvinfo : EIATTR_MAXREG_COUNT
	.align		4
        /*001c*/ 	.byte	0x03, 0x1b
        /*001e*/ 	.short	0x00ff


	//----- nvinfo : EIATTR_NUM_BARRIERS
	.align		4
        /*0020*/ 	.byte	0x02, 0x4c
        /*0022*/ 	.byte	0x01
	.zero		1


	//----- nvinfo : EIATTR_MERCURY_ISA_VERSION
	.align		4
        /*0024*/ 	.byte	0x03, 0x5f
        /*0026*/ 	.short	0x0101


	//----- nvinfo : EIATTR_COOP_GROUP_MASK_REGIDS
	.align		4
        /*0028*/ 	.byte	0x04, 0x29
        /*002a*/ 	.short	(.L_1445 - .L_1444)


	//   ....[0]....
.L_1444:
        /*002c*/ 	.word	0xffffffff


	//   ....[1]....
        /*0030*/ 	.word	0xffffffff


	//   ....[2]....
        /*0034*/ 	.word	0xffffffff


	//   ....[3]....
        /*0038*/ 	.word	0xffffffff


	//   ....[4]....
        /*003c*/ 	.word	0xffffffff


	//   ....[5]....
        /*0040*/ 	.word	0xffffffff


	//   ....[6]....
        /*0044*/ 	.word	0xffffffff


	//   ....[7]....
        /*0048*/ 	.word	0xffffffff


	//   ....[8]....
        /*004c*/ 	.word	0xffffffff


	//   ....[9]....
        /*0050*/ 	.word	0xffffffff


	//   ....[10]....
        /*0054*/ 	.word	0xffffffff


	//   ....[11]....
        /*0058*/ 	.word	0xffffffff


	//   ....[12]....
        /*005c*/ 	.word	0xffffffff


	//   ....[13]....
        /*0060*/ 	.word	0xffffffff


	//   ....[14]....
        /*0064*/ 	.word	0xffffffff


	//   ....[15]....
        /*0068*/ 	.word	0xffffffff


	//   ....[16]....
        /*006c*/ 	.word	0xffffffff


	//   ....[17]....
        /*0070*/ 	.word	0xffffffff


	//   ....[18]....
        /*0074*/ 	.word	0xffffffff


	//   ....[19]....
        /*0078*/ 	.word	0xffffffff


	//   ....[20]....
        /*007c*/ 	.word	0xffffffff


	//   ....[21]....
        /*0080*/ 	.word	0xffffffff


	//   ....[22]....
        /*0084*/ 	.word	0xffffffff


	//   ....[23]....
        /*0088*/ 	.word	0xffffffff


	//   ....[24]....
        /*008c*/ 	.word	0xffffffff


	//   ....[25]....
        /*0090*/ 	.word	0x05000004


	//   ....[26]....
        /*0094*/ 	.word	0x05000004


	//----- nvinfo : EIATTR_COOP_GROUP_INSTR_OFFSETS
	.align		4
.L_1445:
        /*0098*/ 	.byte	0x04, 0x28
        /*009a*/ 	.short	(.L_1447 - .L_1446)


	//   ....[0]....
.L_1446:
        /*009c*/ 	.word	0x000003e0


	//   ....[1]....
        /*00a0*/ 	.word	0x000008f0


	//   ....[2]....
        /*00a4*/ 	.word	0x00000910


	//   ....[3]....
        /*00a8*/ 	.word	0x00000930


	//   ....[4]....
        /*00ac*/ 	.word	0x00000950


	//   ....[5]....
        /*00b0*/ 	.word	0x00000970


	//   ....[6]....
        /*00b4*/ 	.word	0x00000da0


	//   ....[7]....
        /*00b8*/ 	.word	0x00000dd0


	//   ....[8]....
        /*00bc*/ 	.word	0x00000e00


	//   ....[9]....
        /*00c0*/ 	.word	0x00000e30


	//   ....[10]....
        /*00c4*/ 	.word	0x00000e60


	//   ....[11]....
        /*00c8*/ 	.word	0x00000ef0


	//   ....[12]....
        /*00cc*/ 	.word	0x00000f00


	//   ....[13]....
        /*00d0*/ 	.word	0x00000fb0


	//   ....[14]....
        /*00d4*/ 	.word	0x00001060


	//   ....[15]....
        /*00d8*/ 	.word	0x00001080


	//   ....[16]....
        /*00dc*/ 	.word	0x00001220


	//   ....[17]....
        /*00e0*/ 	.word	0x00001230


	//   ....[18]....
        /*00e4*/ 	.word	0x00002c90


	//   ....[19]....
        /*00e8*/ 	.word	0x00002d10


	//   ....[20]....
        /*00ec*/ 	.word	0x00002d50


	//   ....[21]....
        /*00f0*/ 	.word	0x00002d70


	//   ....[22]....
        /*00f4*/ 	.word	0x00002d90


	//   ....[23]....
        /*00f8*/ 	.word	0x00002e80


	//   ....[24]....
        /*00fc*/ 	.word	0x00002ea0


	//   ....[25]....
        /*0100*/ 	.word	0x000030b0


	//   ....[26]....
        /*0104*/ 	.word	0x00003120


	//----- nvinfo : EIATTR_VRC_CTA_INIT_COUNT
	.align		4
.L_1447:
        /*0108*/ 	.byte	0x02, 0x4a
	.zero		1
	.zero		1


	//----- nvinfo : EIATTR_EXIT_INSTR_OFFSETS
	.align		4
        /*010c*/ 	.byte	0x04, 0x1c
        /*010e*/ 	.short	(.L_1449 - .L_1448)


	//   ....[0]....
.L_1448:
        /*0110*/ 	.word	0x00002f10


	//   ....[1]....
        /*0114*/ 	.word	0x00002f60


	//   ....[2]....
        /*0118*/ 	.word	0x00003060


	//----- nvinfo : EIATTR_MAX_THREADS
	.align		4
.L_1449:
        /*011c*/ 	.byte	0x04, 0x05
        /*011e*/ 	.short	(.L_1451 - .L_1450)
.L_1450:
        /*0120*/ 	.word	0x00000080
        /*0124*/ 	.word	0x00000001
        /*0128*/ 	.word	0x00000001


	//----- nvinfo : EIATTR_CRS_STACK_SIZE
	.align		4
.L_1451:
        /*012c*/ 	.byte	0x04, 0x1e
        /*012e*/ 	.short	(.L_1453 - .L_1452)
.L_1452:
        /*0130*/ 	.word	0x00000000


	//----- nvinfo : EIATTR_CBANK_PARAM_SIZE
	.align		4
.L_1453:
        /*0134*/ 	.byte	0x03, 0x19
        /*0136*/ 	.short	0x0088


	//----- nvinfo : EIATTR_PARAM_CBANK
	.align		4
        /*0138*/ 	.byte	0x04, 0x0a
        /*013a*/ 	.short	(.L_1455 - .L_1454)
	.align		4
.L_1454:
        /*013c*/ 	.word	index@(.nv.constant0._ZN18transformer_engine13normalization24rmsnorm_fwd_tuned_kernelINS0_13Kernel_traitsI13__nv_bfloat16S3_S3_fjLj4096ELj1ELj1ELj4ELj16ENS0_18Kernel_traits_baseILj4096ES3_S3_S3_fjLj128EEEEEEEvNS0_19ForwardKernelParamsE)
        /*0140*/ 	.short	0x0380
        /*0142*/ 	.short	0x0088


	//----- nvinfo : EIATTR_SW_WAR
	.align		4
.L_1455:
        /*0144*/ 	.byte	0x04, 0x36
        /*0146*/ 	.short	(.L_1457 - .L_1456)
.L_1456:
        /*0148*/ 	.word	0x00000008
.L_1457:


//--------------------- .nv.info._ZN18transformer_engine13normalization24rmsnorm_fwd_tuned_kernelINS0_13Kernel_traitsI6__halfS3_S3_fjLj4096ELj1ELj1ELj4ELj16ENS0_18Kernel_traits_baseILj4096ES3_S3_S3_fjLj128EEEEEEEvNS0_19ForwardKernelParamsE --------------------------
	.section	.nv.info._ZN18transformer_engine13normalization24rmsnorm_fwd_tuned_kernelINS0_13Kernel_traitsI6__halfS3_S3_fjLj4096ELj1ELj1ELj4ELj16ENS0_18Kernel_traits_baseILj4096ES3_S3_S3_fjLj128EEEEEEEvNS0_19ForwardKernelParamsE,"",@"SHT_CUDA_INFO"
	.sectionflags	@""
	.align	4


	//----- nvinfo : EIATTR_CUDA_API_VERSION
	.align		4
        /*0000*/ 	.byte	0x04, 0x37
        /*0002*/ 	.short	(.L_1459 - .L_1458)
.L_1458:
        /*0004*/ 	.word	0x00000082


	//----- nvinfo : EIATTR_KPARAM_INFO
	.align		4
.L_1459:
        /*0008*/ 	.byte	0x04, 0x17
        /*000a*/ 	.short	(.L_1461 - .L_1460)
.L_1460:
        /*000c*/ 	.word	0x00000000
        /*0010*/ 	.short	0x0000
        /*0012*/ 	.short	0x0000
        /*0014*/ 	.byte	0x00, 0xf0, 0x21, 0x02


	//----- nvinfo : EIATTR_SPARSE_MMA_MASK
	.align		4
.L_1461:
        /*0018*/ 	.byte	0x03, 0x50
        /*001a*/ 	.short	0x0000


	//----- nvinfo : EIATTR_MAXREG_COUNT
	.align		4
        /*001c*/ 	.byte	0x03, 0x1b
        /*001e*/ 	.short	0x00ff


	//----- nvinfo : EIATTR_NUM_BARRIERS
	.align		4
        /*0020*/ 	.byte	0x02, 0x4c
        /*0022*/ 	.byte	0x01
	.zero		1


	//----- nvinfo : EIATTR_MERCURY_ISA_VERSION
	.align		4
        /*0024*/ 	.byte	0x03, 0x5f
        /*0026*/ 	.short	0x0101


	//----- nvinfo : EIATTR_COOP_GROUP_MASK_REGIDS
	.align		4
        /*0028*/ 	.byte	0x04, 0x29
        /*002a*/ 	.short	(.L_1463 - .L_1462)


	//   ....[0]....
.L_1462:
        /*002c*/ 	.word	0xffffffff


	//   ....[1]....
        /*0030*/ 	.word	0xffffffff


	//   ....[2]....
        /*0034*/ 	.word	0xffffffff


	//   ....[3]....
        /*0038*/ 	.word	0xffffffff


	//   ....[4]....
        /*003c*/ 	.word	0xffffffff


	//   ....[5]....
        /*0040*/ 	.word	0xffffffff


	//   ....[6]....
        /*0044*/ 	.word	0xffffffff


	//   ....[7]....
        /*0048*/ 	.word	0xffffffff


	//   ....[8]....
        /*004c*/ 	.word	0xffffffff


	//   ....[9]....
        /*0050*/ 	.word	0xffffffff


	//   ....[10]....
        /*0054*/ 	.word	0xffffffff


	//   ....[11]....
        /*0058*/ 	.word	0xffffffff


	//   ....[12]....
        /*005c*/ 	.word	0xffffffff


	//   ....[13]....
        /*0060*/ 	.word	0xffffffff


	//   ....[14]....
        /*0064*/ 	.word	0xffffffff


	//   ....[15]....
        /*0068*/ 	.word	0xffffffff


	//   ....[16]....
        /*006c*/ 	.word	0xffffffff


	//   ....[17]....
        /*0070*/ 	.word	0xffffffff


	//   ....[18]....
        /*0074*/ 	.word	0xffffffff


	//   ....[19]....
        /*0078*/ 	.word	0xffffffff


	//   ....[20]....
        /*007c*/ 	.word	0xffffffff


	//   ....[21]....
        /*0080*/ 	.word	0xffffffff


	//   ....[22]....
        /*0084*/ 	.word	0xffffffff


	//   ....[23]....
        /*0088*/ 	.word	0xffffffff


	//   ....[24]....
        /*008c*/ 	.word	0xffffffff


	//   ....[25]....
        /*0090*/ 	.word	0x05000004


	//   ....[26]....
        /*0094*/ 	.word	0x05000004


	//----- nvinfo : EIATTR_COOP_GROUP_INSTR_OFFSETS
	.align		4
.L_1463:
        /*0098*/ 	.byte	0x04, 0x28
        /*009a*/ 	.short	(.L_1465 - .L_1464)


	//   ....[0]....
.L_1464:
        /*009c*/ 	.word	0x000006f0


	//   ....[1]....
        /*00a0*/ 	.word	0x00000710


	//   ....[2]....
        /*00a4*/ 	.word	0x00000730


	//   ....[3]....
        /*00a8*/ 	.word	0x00000750


	//   ....[4]....
        /*00ac*/ 	.word	0x00000770


	//   ....[5]....
        /*00b0*/ 	.word	0x00000ba0


	//   ....[6]....
        /*00b4*/ 	.word	0x00000bd0


	//   ....[7]....
        /*00b8*/ 	.word	0x00000c00


	//   ....[8]....
        /*00bc*/ 	.word	0x00000c30


	//   ....[9]....
        /*00c0*/ 	.word	0x00000c50


	//   ....[10]....
        /*00c4*/ 	.word	0x00000c60


	//   ....[11]....
        /*00c8*/ 	.word	0x00000cf0


	//   ....[12]....
        /*00cc*/ 	.word	0x00000d00


	//   ....[13]....
        /*00d0*/ 	.word	0x00000db0


	//   ....[14]....
        /*00d4*/ 	.word	0x00000e60


	//   ....[15]....
        /*00d8*/ 	.word	0x00000e80


	//   ....[16]....
        /*00dc*/ 	.word	0x00001030


	//   ....[17]....
        /*00e0*/ 	.word	0x00001040


	//   ....[18]....
        /*00e4*/ 	.word	0x00002a90


	//   ....[19]....
        /*00e8*/ 	.word	0x00002b10


	//   ....[20]....
        /*00ec*/ 	.word	0x00002b50


	//   ....[21]....
        /*00f0*/ 	.word	0x00002b70


	//   ....[22]....
        /*00f4*/ 	.word	0x00002b90


	//   ....[23]....
        /*00f8*/ 	.word	0x00002c80


	//   ....[24]....
        /*00fc*/ 	.word	0x00002ca0


	//   ....[25]....
        /*0100*/ 	.word	0x00002ea0


	//   ....[26]....
        /*0104*/ 	.word	0x00002f10


	//----- nvinfo : EIATTR_VRC_CTA_INIT_COUNT
	.align		4
.L_1465:
        /*0108*/ 	.byte	0x02, 0x4a
	.zero		1
	.zero		1


	//----- nvinfo : EIATTR_EXIT_INSTR_OFFSETS
	.align		4
        /*010c*/ 	.byte	0x04, 0x1c
        /*010e*/ 	.short	(.L_1467 - .L_1466)


	//   ....[0]....
.L_1466:
        /*0110*/ 	.word	0x00002d10


	//   ....[1]....
        /*0114*/ 	.word	0x00002d60


	//   ....[2]....
        /*0118*/ 	.word	0x00002e50


	//----- nvinfo : EIATTR_MAX_THREADS
	.align		4
.L_1467:
        /*011c*/ 	.byte	0x04, 0x05
        /*011e*/ 	.short	(.L_1469 - .L_1468)
.L_1468:
        /*0120*/ 	.word	0x00000080
        /*0124*/ 	.word	0x00000001
        /*0128*/ 	.word	0x00000001


	//----- nvinfo : EIATTR_CRS_STACK_SIZE
	.align		4
.L_1469:
        /*012c*/ 	.byte	0x04, 0x1e
        /*012e*/ 	.short	(.L_1471 - .L_1470)
.L_1470:
        /*0130*/ 	.word	0x00000000


	//----- nvinfo : EIATTR_CBANK_PARAM_SIZE
	.align		4
.L_1471:
        /*0134*/ 	.byte	0x03, 0x19
        /*0136*/ 	.short	0x0088


	//----- nvinfo : EIATTR_PARAM_CBANK
	.align		4
        /*0138*/ 	.byte	0x04, 0x0a
        /*013a*/ 	.short	(.L_1473 - .L_1472)
	.align		4
.L_1472:
        /*013c*/ 	.word	index@(.nv.constant0._ZN18transformer_engine13normalization24rmsnorm_fwd_tuned_kernelINS0_13Kernel_traitsI6__halfS3_S3_fjLj4096ELj1ELj1ELj4ELj16ENS0_18Kernel_traits_baseILj4096ES3_S3_S3_fjLj128EEEEEEEvNS0_19ForwardKernelParamsE)
        /*0140*/ 	.short	0x0380
        /*0142*/ 	.short	0x0088


	//----- nvinfo : EIATTR_SW_WAR
	.align		4
.L_1473:
        /*0144*/ 	.byte	0x04, 0x36
        /*0146*/ 	.short	(.L_1475 - .L_1474)
.L_1474:
        /*0148*/ 	.word	0x00000008
.L_1475:


//--------------------- .nv.info._ZN18transformer_engine13normalization24rmsnorm_fwd_tuned_kernelINS0_13Kernel_traitsIffffjLj4096ELj1ELj1ELj4ELj16ENS0_18Kernel_traits_baseILj4096EffffjLj128EEEEEEEvNS0_19ForwardKernelParamsE --------------------------
	.section	.nv.info._ZN18transformer_engine13normalization24rmsnorm_fwd_tuned_kernelINS0_13Kernel_traitsIffffjLj4096ELj1ELj1ELj4ELj16ENS0_18Kernel_traits_baseILj4096EffffjLj128EEEEEEEvNS0_19ForwardKernelParamsE,"",@"SHT_CUDA_INFO"
	.sectionflags	@""
	.align	4


	//----- nvinfo : EIATTR_CUDA_API_VERSION
	.align		4
        /*0000*/ 	.byte	0x04, 0x37
        /*0002*/ 	.short	(.L_1477 - .L_1476)
.L_1476:
        /*0004*/ 	.word	0x00000082


	//----- nvinfo : EIATTR_KPARAM_INFO
	.align		4
.L_1477:
        /*0008*/ 	.byte	0x04, 0x17
        /*000a*/ 	.short	(.L_1479 - .L_1478)
.L_1478:
        /*000c*/ 	.word	0x00000000
        /*0010*/ 	.short	0x0000
        /*0012*/ 	.short	0x0000
        /*0014*/ 	.byte	0x00, 0xf0, 0x21, 0x02


	//----- nvinfo : EIATTR_SPARSE_MMA_MASK
	.align		4
.L_1479:
        /*0018*/ 	.byte	0x03, 0x50
        /*001a*/ 	.short	0x0000


	//----- nvinfo : EIATTR_MAXREG_COUNT
	.align		4
        /*001c*/ 	.byte	0x03, 0x1b
        /*001e*/ 	.short	0x00ff


	//----- nvinfo : EIATTR_NUM_BARRIERS
	.align		4
        /*0020*/ 	.byte	0x02, 0x4c
        /*0022*/ 	.byte	0x01
	.zero		1


	//----- nvinfo : EIATTR_MERCURY_ISA_VERSION
	.align		4
        /*0024*/ 	.byte	0x03, 0x5f
        /*0026*/ 	.short	0x0101


	//----- nvinfo : EIATTR_COOP_GROUP_MASK_REGIDS
	.align		4
        /*0028*/ 	.byte	0x04, 0x29
        /*002a*/ 	.short	(.L_1481 - .L_1480)


	//   ....[0]....
.L_1480:
        /*002c*/ 	.word	0xffffffff


	//   ....[1]....
        /*0030*/ 	.word	0xffffffff


	//   ....[2]....
        /*0034*/ 	.word	0xffffffff


	//   ....[3]....
        /*0038*/ 	.word	0xffffffff


	//   ....[4]....
        /*003c*/ 	.word	0xffffffff


	//   ....[5]....
        /*0040*/ 	.word	0xffffffff


	//   ....[6]....
        /*0044*/ 	.word	0xffffffff


	//   ....[7]....
        /*0048*/ 	.word	0xffffffff


	//   ....[8]....
        /*004c*/ 	.word	0xffffffff


	//   ....[9]....
        /*0050*/ 	.word	0xffffffff


	//   ....[10]....
        /*0054*/ 	.word	0xffffffff


	//   ....[11]....
        /*0058*/ 	.word	0xffffffff


	//   ....[12]....
        /*005c*/ 	.word	0xffffffff


	//   ....[13]....
        /*0060*/ 	.word	0xffffffff


	//   ....[14]....
        /*0064*/ 	.word	0xffffffff


	//   ....[15]....
        /*0068*/ 	.word	0xffffffff


	//   ....[16]....
        /*006c*/ 	.word	0xffffffff


	//   ....[17]....
        /*0070*/ 	.word	0xffffffff


	//   ....[18]....
        /*0074*/ 	.word	0xffffffff


	//   ....[19]....
        /*0078*/ 	.word	0xffffffff


	//   ....[20]....
        /*007c*/ 	.word	0xffffffff


	//   ....[21]....
        /*0080*/ 	.word	0xffffffff


	//   ....[22]....
        /*0084*/ 	.word	0xffffffff


	//   ....[23]....
        /*0088*/ 	.word	0xffffffff


	//   ....[24]....
        /*008c*/ 	.word	0xffffffff


	//   ....[25]....
        /*0090*/ 	.word	0x05000006


	//   ....[26]....
        /*0094*/ 	.word	0x05000006


	//----- nvinfo : EIATTR_COOP_GROUP_INSTR_OFFSETS
	.align		4
.L_1481:
        /*0098*/ 	.byte	0x04, 0x28
        /*009a*/ 	.short	(.L_1483 - .L_1482)


	//   ....[0]....
.L_1482:
        /*009c*/ 	.word	0x000007a0


	//   ....[1]....
        /*00a0*/ 	.word	0x000007c0


	//   ....[2]....
        /*00a4*/ 	.word	0x000007e0


	//   ....[3]....
        /*00a8*/ 	.word	0x00000800


	//   ....[4]....
        /*00ac*/ 	.word	0x00000820


	//   ....[5]....
        /*00b0*/ 	.word	0x00000c50


	//   ....[6]....
        /*00b4*/ 	.word	0x00000c70


	//   ....[7]....
        /*00b8*/ 	.word	0x00000c90


	//   ....[8]....
        /*00bc*/ 	.word	0x00000cc0


	//   ....[9]....
        /*00c0*/ 	.word	0x00000cf0


	//   ....[10]....
        /*00c4*/ 	.word	0x00000e00


	//   ....[11]....
        /*00c8*/ 	.word	0x00000e20


	//   ....[12]....
        /*00cc*/ 	.word	0x00000e30


	//   ....[13]....
        /*00d0*/ 	.word	0x00000f20


	//   ....[14]....
        /*00d4*/ 	.word	0x00000fc0


	//   ....[15]....
        /*00d8*/ 	.word	0x00000fe0


	//   ....[16]....
        /*00dc*/ 	.word	0x000011a0


	//   ....[17]....
        /*00e0*/ 	.word	0x000011b0


	//   ....[18]....
        /*00e4*/ 	.word	0x000022e0


	//   ....[19]....
        /*00e8*/ 	.word	0x00002350


	//   ....[20]....
        /*00ec*/ 	.word	0x00002390


	//   ....[21]....
        /*00f0*/ 	.word	0x000023c0


	//   ....[22]....
        /*00f4*/ 	.word	0x000023e0


	//   ....[23]....
        /*00f8*/ 	.word	0x000024d0


	//   ....[24]....
        /*00fc*/ 	.word	0x000024f0


	//   ....[25]....
        /*0100*/ 	.word	0x00002710


	//   ....[26]....
        /*0104*/ 	.word	0x00002780


	//----- nvinfo : EIATTR_VRC_CTA_INIT_COUNT
	.align		4
.L_1483:
        /*0108*/ 	.byte	0x02, 0x4a
	.zero		1
	.zero		1


	//----- nvinfo : EIATTR_EXIT_INSTR_OFFSETS
	.align		4
        /*010c*/ 	.byte	0x04, 0x1c
        /*010e*/ 	.short	(.L_1485 - .L_1484)


	//   ....[0]....
.L_1484:
        /*0110*/ 	.word	0x00002560


	//   ....[1]....
        /*0114*/ 	.word	0x000025c0


	//   ....[2]....
        /*0118*/ 	.word	0x000026c0


	//----- nvinfo : EIATTR_MAX_THREADS
	.align		4
.L_1485:
        /*011c*/ 	.byte	0x04, 0x05
        /*011e*/ 	.short	(.L_1487 - .L_1486)
.L_1486:
        /*0120*/ 	.word	0x00000080
        /*0124*/ 	.word	0x00000001
        /*0128*/ 	.word	0x00000001


	//----- nvinfo : EIATTR_CRS_STACK_SIZE
	.align		4
.L_1487:
        /*012c*/ 	.byte	0x04, 0x1e
        /*012e*/ 	.short	(.L_1489 - .L_1488)
.L_1488:
        /*0130*/ 	.word	0x00000000


	//----- nvinfo : EIATTR_CBANK_PARAM_SIZE
	.align		4
.L_1489:
        /*0134*/ 	.byte	0x03, 0x19
        /*0136*/ 	.short	0x0088


	//----- nvinfo : EIATTR_PARAM_CBANK
	.align		4
        /*0138*/ 	.byte	0x04, 0x0a
        /*013a*/ 	.short	(.L_1491 - .L_1490)
	.align		4
.L_1490:
        /*013c*/ 	.word	index@(.nv.constant0._ZN18transformer_engine13normalization24rmsnorm_fwd_tuned_kernelINS0_13Kernel_traitsIffffjLj4096ELj1ELj1ELj4ELj16ENS0_18Kernel_traits_baseILj4096EffffjLj128EEEEEEEvNS0_19ForwardKernelParamsE)
        /*0140*/ 	.short	0x0380
        /*0142*/ 	.short	0x0088


	//----- nvinfo : EIATTR_SW_WAR
	.align		4
.L_1491:
        /*0144*/ 	.byte	0x04, 0x36
        /*0146*/ 	.short	(.L_1493 - .L_1492)
.L_1492:
        /*0148*/ 	.word	0x00000008
.L_1493:


//--------------------- .nv.info._ZN18transformer_engine13normalization24rmsnorm_fwd_tuned_kernelINS0_13Kernel_traitsIff13__nv_fp8_e4m3fjLj4096ELj1ELj1ELj4ELj16ENS0_18Kernel_traits_baseILj4096EffS3_fjLj128EEEEEEEvNS0_19ForwardKernelParamsE --------------------------
	.section	.nv.info._ZN18transformer_engine13normalization24rmsnorm_fwd_tuned_kernelINS0_13Kernel_traitsIff13__nv_fp8_e4m3fjLj4096ELj1ELj1ELj4ELj16ENS0_18Kernel_traits_baseILj4096EffS3_fjLj128EEEEEEEvNS0_19ForwardKernelParamsE,"",@"SHT_CUDA_INFO"
	.sectionflags	@""
	.align	4


	//----- nvinfo : EIATTR_CUDA_API_VERSION
	.align		4
        /*0000*/ 	.byte	0x04, 0x37
        /*0002*/ 	.short	(.L_1495 - .L_1494)
.L_1494:
        /*0004*/ 	.word	0x00000082


	//----- nvinfo : EIATTR_KPARAM_INFO
	.align		4
.L_1495:
        /*0008*/ 	.byte	0x04, 0x17
        /*000a*/ 	.short	(.L_1497 - .L_1496)
.L_1496:
        /*000c*/ 	.word	0x00000000
        /*0010*/ 	.short	0x0000
        /*0012*/ 	.short	0x0000
        /*0014*/ 	.byte	0x00, 0xf0, 0x21, 0x02


	//----- nvinfo : EIATTR_SPARSE_MMA_MASK
	.align		4
.L_1497:
        /*0018*/ 	.byte	0x03, 0x50
        /*001a*/ 	.short	0x0000


	//----- nvinfo : EIATTR_MAXREG_COUNT
	.align		4
        /*001c*/ 	.byte	0x03, 0x1b
        /*001e*/ 	.short	0x00ff


	//----- nvinfo : EIATTR_NUM_BARRIERS
	.align		4
        /*0020*/ 	.byte	0x02, 0x4c
        /*0022*/ 	.byte	0x01
	.zero		1


	//----- nvinfo : EIATTR_MERCURY_ISA_VERSION
	.align		4
        /*0024*/ 	.byte	0x03, 0x5f
        /*0026*/ 	.short	0x0101


	//----- nvinfo : EIATTR_COOP_GROUP_MASK_REGIDS
	.align		4
        /*0028*/ 	.byte	0x04, 0x29
        /*002a*/ 	.short	(.L_1499 - .L_1498)


	//   ....[0]....
.L_1498:
        /*002c*/ 	.word	0xffffffff


	//   ....[1]....
        /*0030*/ 	.word	0xffffffff


	//   ....[2]....
        /*0034*/ 	.word	0xffffffff


	//   ....[3]....
        /*0038*/ 	.word	0xffffffff


	//   ....[4]....
        /*003c*/ 	.word	0xffffffff


	//   ....[5]....
        /*0040*/ 	.word	0xffffffff


	//   ....[6]....
        /*0044*/ 	.word	0xffffffff


	//   ....[7]....
        /*0048*/ 	.word	0xffffffff


	//   ....[8]....
        /*004c*/ 	.word	0xffffffff


	//   ....[9]....
        /*0050*/ 	.word	0xffffffff


	//   ....[10]....
        /*0054*/ 	.word	0xffffffff


	//   ....[11]....
        /*0058*/ 	.word	0xffffffff


	//   ....[12]....
        /*005c*/ 	.word	0xffffffff


	//   ....[13]....
        /*0060*/ 	.word	0xffffffff


	//   ....[14]....
        /*0064*/ 	.word	0xffffffff


	//   ....[15]....
        /*0068*/ 	.word	0xffffffff


	//   ....[16]....
        /*006c*/ 	.word	0xffffffff


	//   ....[17]....
        /*0070*/ 	.word	0xffffffff


	//   ....[18]....
        /*0074*/ 	.word	0xffffffff


	//   ....[19]....
        /*0078*/ 	.word	0xffffffff


	//   ....[20]....
        /*007c*/ 	.word	0xffffffff


	//   ....[21]....
        /*0080*/ 	.word	0xffffffff


	//   ....[22]....
        /*0084*/ 	.word	0xffffffff


	//   ....[23]....
        /*0088*/ 	.word	0xffffffff


	//   ....[24]....
        /*008c*/ 	.word	0xffffffff


	//   ....[25]....
        /*0090*/ 	.word	0x05000004


	//   ....[26]....
        /*0094*/ 	.word	0x05000004


	//----- nvinfo : EIATTR_COOP_GROUP_INSTR_OFFSETS
	.align		4
.L_1499:
        /*0098*/ 	.byte	0x04, 0x28
        /*009a*/ 	.short	(.L_1501 - .L_1500)


	//   ....[0]....
.L_1500:
        /*009c*/ 	.word	0x000007c0


	//   ....[1]....
        /*00a0*/ 	.word	0x000007e0


	//   ....[2]....
        /*00a4*/ 	.word	0x00000800


	//   ....[3]....
        /*00a8*/ 	.word	0x00000820


	//   ....[4]....
        /*00ac*/ 	.word	0x00000840


	//   ....[5]....
        /*00b0*/ 	.word	0x00000c70


	//   ....[6]....
        /*00b4*/ 	.word	0x00000c90


	//   ....[7]....
        /*00b8*/ 	.word	0x00000cb0


	//   ....[8]....
        /*00bc*/ 	.word	0x00000cd0


	//   ....[9]....
        /*00c0*/ 	.word	0x00000d00


	//   ....[10]....
        /*00c4*/ 	.word	0x00000e00


	//   ....[11]....
        /*00c8*/ 	.word	0x00000e20


	//   ....[12]....
        /*00cc*/ 	.word	0x00000e30


	//   ....[13]....
        /*00d0*/ 	.word	0x00000f20


	//   ....[14]....
        /*00d4*/ 	.word	0x00000fd0


	//   ....[15]....
        /*00d8*/ 	.word	0x00000fe0


	//   ....[16]....
        /*00dc*/ 	.word	0x000011a0


	//   ....[17]....
        /*00e0*/ 	.word	0x000011b0


	//   ....[18]....
        /*00e4*/ 	.word	0x00002ee0


	//   ....[19]....
        /*00e8*/ 	.word	0x00002f60


	//   ....[20]....
        /*00ec*/ 	.word	0x00002f90


	//   ....[21]....
        /*00f0*/ 	.word	0x00002fc0


	//   ....[22]....
        /*00f4*/ 	.word	0x00002fe0


	//   ....[23]....
        /*00f8*/ 	.word	0x000030d0


	//   ....[24]....
        /*00fc*/ 	.word	0x000030f0


	//   ....[25]....
        /*0100*/ 	.word	0x00003310


	//   ....[26]....
        /*0104*/ 	.word	0x00003380


	//----- nvinfo : EIATTR_VRC_CTA_INIT_COUNT
	.align		4
.L_1501:
        /*0108*/ 	.byte	0x02, 0x4a
	.zero		1
	.zero		1


	//----- nvinfo : EIATTR_EXIT_INSTR_OFFSETS
	.align		4
        /*010c*/ 	.byte	0x04, 0x1c
        /*010e*/ 	.short	(.L_1503 - .L_1502)


	//   ....[0]....
.L_1502:
        /*0110*/ 	.word	0x00003160


	//   ....[1]....
        /*0114*/ 	.word	0x000031c0


	//   ....[2]....
        /*0118*/ 	.word	0x000032c0


	//----- nvinfo : EIATTR_MAX_THREADS
	.align		4
.L_1503:
        /*011c*/ 	.byte	0x04, 0x05
        /*011e*/ 	.short	(.L_1505 - .L_1504)
.L_1504:
        /*0120*/ 	.word	0x00000080
        /*0124*/ 	.word	0x00000001
        /*0128*/ 	.word	0x00000001


	//----- nvinfo : EIATTR_CRS_STACK_SIZE
	.align		4
.L_1505:
        /*012c*/ 	.byte	0x04, 0x1e
        /*012e*/ 	.short	(.L_1507 - .L_1506)
.L_1506:
        /*0130*/ 	.word	0x00000000


	//----- nvinfo : EIATTR_CBANK_PARAM_SIZE
	.align		4
.L_1507:
        /*0134*/ 	.byte	0x03, 0x19
        /*0136*/ 	.short	0x0088


	//----- nvinfo : EIATTR_PARAM_CBANK
	.align		4
        /*0138*/ 	.byte	0x04, 0x0a
        /*013a*/ 	.short	(.L_1509 - .L_1508)
	.align		4
.L_1508:
        /*013c*/ 	.word	index@(.nv.constant0._ZN18transformer_engine13normalization24rmsnorm_fwd_tuned_kernelINS0_13Kernel_traitsIff13__nv_fp8_e4m3fjLj4096ELj1ELj1ELj4ELj16ENS0_18Kernel_traits_baseILj4096EffS3_fjLj128EEEEEEEvNS0_19ForwardKernelParamsE)
        /*0140*/ 	.short	0x0380
        /*0142*/ 	.short	0x0088


	//----- nvinfo : EIATTR_SW_WAR
	.align		4
.L_1509:
        /*0144*/ 	.byte	0x04, 0x36
        /*0146*/ 	.short	(.L_1511 - .L_1510)
.L_1510:
        /*0148*/ 	.word	0x00000008
.L_1511:


//--------------------- .nv.info._ZN18transformer_engine13normalization24rmsnorm_fwd_tuned_kernelINS0_13Kernel_traitsI6__halfS3_13__nv_fp8_e4m3fjLj4096ELj1ELj1ELj4ELj16ENS0_18Kernel_traits_baseILj4096ES3_S3_S4_fjLj128EEEEEEEvNS0_19ForwardKernelParamsE --------------------------
	.section	.nv.info._ZN18transformer_engine13normalization24rmsnorm_fwd_tuned_kernelINS0_13Kernel_traitsI6__halfS3_13__nv_fp8_e4m3fjLj4096ELj1ELj1ELj4ELj16ENS0_18Kernel_traits_baseILj4096ES3_S3_S4_fjLj128EEEEEEEvNS0_19ForwardKernelParamsE,"",@"SHT_CUDA_INFO"
	.sectionflags	@""
	.align	4


	//----- nvinfo : EIATTR_CUDA_API_VERSION
	.align		4
        /*0000*/ 	.byte	0x04, 0x37
        /*0002*/ 	.short	(.L_1513 - .L_1512)
.L_1512:
        /*0004*/ 	.word	0x00000082


	//----- nvinfo : EIATTR_KPARAM_INFO
	.align		4
.L_1513:
        /*0008*/ 	.byte	0x04, 0x17
        /*000a*/ 	.short	(.L_1515 - .L_1514)
.L_1514:
        /*000c*/ 	.word	0x00000000
        /*0010*/ 	.short	0x0000
        /*0012*/ 	.short	0x0000
        /*0014*/ 	.byte	0x00, 0xf0, 0x21, 0x02


	//----- nvinfo : EIATTR_SPARSE_MMA_MASK
	.align		4
.L_1515:
        /*0018*/ 	.byte	0x03, 0x50
        /*001a*/ 	.short	0x0000


	//----- nvinfo : EIATTR_MAXREG_COUNT
	.align		4
        /*001c*/ 	.byte	0x03, 0x1b
        /*001e*/ 	.short	0x00ff


	//----- nvinfo : EIATTR_NUM_BARRIERS
	.align		4
        /*0020*/ 	.byte	0x02, 0x4c
        /*0022*/ 	.byte	0x01
	.zero		1


	//----- nvinfo : EIATTR_MERCURY_ISA_VERSION
	.align		4
        /*0024*/ 	.byte	0x03, 0x5f
        /*0026*/ 	.short	0x0101


	//----- nvinfo : EIATTR_INT_WARP_WIDE_INSTR_OFFSETS
	.align		4
        /*0028*/ 	.byte	0x04, 0x31
        /*002a*/ 	.short	(.L_1517 - .L_1516)


	//   ....[0]....
.L_1516:
        /*002c*/ 	.word	0x00000300


	//   ....[1]....
        /*0030*/ 	.word	0x00000310


	//----- nvinfo : EIATTR_COOP_GROUP_MASK_REGIDS
	.align		4
.L_1517:
        /*0034*/ 	.byte	0x04, 0x29
        /*0036*/ 	.short	(.L_1519 - .L_1518)


	//   ....[0]....
.L_1518:
        /*0038*/ 	.word	0xffffffff


	//   ....[1]....
        /*003c*/ 	.word	0xffffffff


	//   ....[2]....
        /*0040*/ 	.word	0xffffffff


	//   ....[3]....
        /*0044*/ 	.word	0xffffffff


	//   ....[4]....
        /*0048*/ 	.word	0xffffffff


	//   ....[5]....
        /*004c*/ 	.word	0xffffffff


	//   ....[6]....
        /*0050*/ 	.word	0xffffffff


	//   ....[7]....
        /*0054*/ 	.word	0xffffffff


	//   ....[8]....
        /*0058*/ 	.word	0xffffffff


	//   ....[9]....
        /*005c*/ 	.word	0xffffffff


	//   ....[10]....
        /*0060*/ 	.word	0xffffffff


	//   ....[11]....
        /*0064*/ 	.word	0xffffffff


	//   ....[12]....
        /*0068*/ 	.word	0xffffffff


	//   ....[13]....
        /*006c*/ 	.word	0xffffffff


	//   ....[14]....
        /*0070*/ 	.word	0xffffffff


	//   ....[15]....
        /*0074*/ 	.word	0xffffffff


	//   ....[16]....
        /*0078*/ 	.word	0xffffffff


	//   ....[17]....
        /*007c*/ 	.word	0xffffffff


	//   ....[18]....
        /*0080*/ 	.word	0xffffffff


	//   ....[19]....
        /*0084*/ 	.word	0xffffffff


	//   ....[20]....
        /*0088*/ 	.word	0xffffffff


	//   ....[21]....
        /*008c*/ 	.word	0xffffffff


	//   ....[22]....
        /*0090*/ 	.word	0xffffffff


	//   ....[23]....
        /*0094*/ 	.word	0xffffffff


	//   ....[24]....
        /*0098*/ 	.word	0xffffffff


	//   ....[25]....
        /*009c*/ 	.word	0x05000004


	//   ....[26]....
        /*00a0*/ 	.word	0x05000004


	//----- nvinfo : EIATTR_COOP_GROUP_INSTR_OFFSETS
	.align		4
.L_1519:
        /*00a4*/ 	.byte	0x04, 0x28
        /*00a6*/ 	.short	(.L_1521 - .L_1520)


	//   ....[0]....
.L_1520:
        /*00a8*/ 	.word	0x00000350


	//   ....[1]....
        /*00ac*/ 	.word	0x00000760


	//   ....[2]....
        /*00b0*/ 	.word	0x00000780


	//   ....[3]....
        /*00b4*/ 	.word	0x000007a0


	//   ....[4]....
        /*00b8*/ 	.word	0x000007c0


	//   ....[5]....
        /*00bc*/ 	.word	0x000007e0


	//   ....[6]....
        /*00c0*/ 	.word	0x00000c10


	//   ....[7]....
        /*00c4*/ 	.word	0x00000c40


	//   ....[8]....
        /*00c8*/ 	.word	0x00000c70


	//   ....[9]....
        /*00cc*/ 	.word	0x00000c90


	//   ....[10]....
        /*00d0*/ 	.word	0x00000cc0


	//   ....[11]....
        /*00d4*/ 	.word	0x00000d60


	//   ....[12]....
        /*00d8*/ 	.word	0x00000d70


	//   ....[13]....
        /*00dc*/ 	.word	0x00000e20


	//   ....[14]....
        /*00e0*/ 	.word	0x00000ed0


	//   ....[15]....
        /*00e4*/ 	.word	0x00000ef0


	//   ....[16]....
        /*00e8*/ 	.word	0x00001090


	//   ....[17]....
        /*00ec*/ 	.word	0x000010b0


	//   ....[18]....
        /*00f0*/ 	.word	0x00003680


	//   ....[19]....
        /*00f4*/ 	.word	0x00003700


	//   ....[20]....
        /*00f8*/ 	.word	0x00003740


	//   ....[21]....
        /*00fc*/ 	.word	0x00003760


	//   ....[22]....
        /*0100*/ 	.word	0x00003780


	//   ....[23]....
        /*0104*/ 	.word	0x00003870


	//   ....[24]....
        /*0108*/ 	.word	0x00003890


	//   ....[25]....
        /*010c*/ 	.word	0x00003ab0


	//   ....[26]....
        /*0110*/ 	.word	0x00003b20


	//----- nvinfo : EIATTR_VRC_CTA_INIT_COUNT
	.align		4
.L_1521:
        /*0114*/ 	.byte	0x02, 0x4a
	.zero		1
	.zero		1


	//----- nvinfo : EIATTR_EXIT_INSTR_OFFSETS
	.align		4
        /*0118*/ 	.byte	0x04, 0x1c
        /*011a*/ 	.short	(.L_1523 - .L_1522)


	//   ....[0]....
.L_1522:
        /*011c*/ 	.word	0x00003900


	//   ....[1]....
        /*0120*/ 	.word	0x00003950


	//   ....[2]....
        /*0124*/ 	.word	0x00003a60


	//----- nvinfo : EIATTR_MAX_THREADS
	.align		4
.L_1523:
        /*0128*/ 	.byte	0x04, 0x05
        /*012a*/ 	.short	(.L_1525 - .L_1524)
.L_1524:
        /*012c*/ 	.word	0x00000080
        /*0130*/ 	.word	0x00000001
        /*0134*/ 	.word	0x00000001


	//----- nvinfo : EIATTR_CRS_STACK_SIZE
	.align		4
.L_1525:
        /*0138*/ 	.byte	0x04, 0x1e
        /*013a*/ 	.short	(.L_1527 - .L_1526)
.L_1526:
        /*013c*/ 	.word	0x00000000


	//----- nvinfo : EIATTR_CBANK_PARAM_SIZE
	.align		4
.L_1527:
        /*0140*/ 	.byte	0x03, 0x19
        /*0142*/ 	.short	0x0088


	//----- nvinfo : EIATTR_PARAM_CBANK
	.align		4
        /*0144*/ 	.byte	0x04, 0x0a
        /*0146*/ 	.short	(.L_1529 - .L_1528)
	.align		4
.L_1528:
        /*0148*/ 	.word	index@(.nv.constant0._ZN18transformer_engine13normalization24rmsnorm_fwd_tuned_kernelINS0_13Kernel_traitsI6__halfS3_13__nv_fp8_e4m3fjLj4096ELj1ELj1ELj4ELj16ENS0_18Kernel_traits_baseILj4096ES3_S3_S4_fjLj128EEEEEEEvNS0_19ForwardKernelParamsE)
        /*014c*/ 	.short	0x0380
        /*014e*/ 	.short	0x0088


	//----- nvinfo : EIATTR_SW_WAR
	.align		4
.L_1529:
        /*0150*/ 	.byte	0x04, 0x36
        /*0152*/ 	.short	(.L_1531 - .L_1530)
.L_1530:
        /*0154*/ 	.word	0x00000008
.L_1531:


//--------------------- .nv.info._ZN18transformer_engine13normalization24rmsnorm_fwd_tuned_kernelINS0_13Kernel_traitsI13__nv_bfloat16S3_13__nv_fp8_e4m3fjLj4096ELj1ELj1ELj4ELj16ENS0_18Kernel_traits_baseILj4096ES3_S3_S4_fjLj128EEEEEEEvNS0_19ForwardKernelParamsE --------------------------
	.section	.nv.info._ZN18transformer_engine13normalization24rmsnorm_fwd_tuned_kernelINS0_13Kernel_traitsI13__nv_bfloat16S3_13__nv_fp8_e4m3fjLj4096ELj1ELj1ELj4ELj16ENS0_18Kernel_traits_baseILj4096ES3_S3_S4_fjLj128EEEEEEEvNS0_19ForwardKernelParamsE,"",@"SHT_CUDA_INFO"
	.sectionflags	@""
	.align	4


	//----- nvinfo : EIATTR_CUDA_API_VERSION
	.align		4
        /*0000*/ 	.byte	0x04, 0x37
        /*0002*/ 	.short	(.L_1533 - .L_1532)
.L_1532:
        /*0004*/ 	.word	0x00000082


	//----- nvinfo : EIATTR_KPARAM_INFO
	.align		4
.L_1533:
        /*0008*/ 	.byte	0x04, 0x17
        /*000a*/ 	.short	(.L_1535 - .L_1534)
.L_1534:
        /*000c*/ 	.word	0x00000000
        /*0010*/ 	.short	0x0000
        /*0012*/ 	.short	0x0000
        /*0014*/ 	.byte	0x00, 0xf0, 0x21, 0x02


	//----- nvinfo : EIATTR_SPARSE_MMA_MASK
	.align		4
.L_1535:
        /*0018*/ 	.byte	0x03, 0x50
        /*001a*/ 	.short	0x0000


	//----- nvinfo : EIATTR_MAXREG_COUNT
	.align		4
        /*001c*/ 	.byte	0x03, 0x1b
        /*001e*/ 	.short	0x00ff


	//----- nvinfo : EIATTR_NUM_BARRIERS
	.align		4
        /*0020*/ 	.byte	0x02, 0x4c
        /*0022*/ 	.byte	0x01
	.zero		1


	//----- nvinfo : EIATTR_MERCURY_ISA_VERSION
	.align		4
        /*0024*/ 	.byte	0x03, 0x5f
        /*0026*/ 	.short	0x0101


	//----- nvinfo : EIATTR_COOP_GROUP_MASK_REGIDS
	.align		4
        /*0028*/ 	.byte	0x04, 0x29
        /*002a*/ 	.short	(.L_1537 - .L_1536)


	//   ....[0]....
.L_1536:
        /*002c*/ 	.word	0xffffffff


	//   ....[1]....
        /*0030*/ 	.word	0xffffffff


	//   ....[2]....
        /*0034*/ 	.word	0xffffffff


	//   ....[3]....
        /*0038*/ 	.word	0xffffffff


	//   ....[4]....
        /*003c*/ 	.word	0xffffffff


	//   ....[5]....
        /*0040*/ 	.word	0xffffffff


	//   ....[6]....
        /*0044*/ 	.word	0xffffffff


	//   ....[7]....
        /*0048*/ 	.word	0xffffffff


	//   ....[8]....
        /*004c*/ 	.word	0xffffffff


	//   ....[9]....
        /*0050*/ 	.word	0xffffffff


	//   ....[10]....
        /*0054*/ 	.word	0xffffffff


	//   ....[11]....
        /*0058*/ 	.word	0xffffffff


	//   ....[12]....
        /*005c*/ 	.word	0xffffffff


	//   ....[13]....
        /*0060*/ 	.word	0xffffffff


	//   ....[14]....
        /*0064*/ 	.word	0xffffffff


	//   ....[15]....
        /*0068*/ 	.word	0xffffffff


	//   ....[16]....
        /*006c*/ 	.word	0xffffffff


	//   ....[17]....
        /*0070*/ 	.word	0xffffffff


	//   ....[18]....
        /*0074*/ 	.word	0xffffffff


	//   ....[19]....
        /*0078*/ 	.word	0xffffffff


	//   ....[20]....
        /*007c*/ 	.word	0xffffffff


	//   ....[21]....
        /*0080*/ 	.word	0xffffffff


	//   ....[22]....
        /*0084*/ 	.word	0xffffffff


	//   ....[23]....
        /*0088*/ 	.word	0xffffffff


	//   ....[24]....
        /*008c*/ 	.word	0xffffffff


	//   ....[25]....
        /*0090*/ 	.word	0x05000004


	//   ....[26]....
        /*0094*/ 	.word	0x05000004


	//----- nvinfo : EIATTR_COOP_GROUP_INSTR_OFFSETS
	.align		4
.L_1537:
        /*0098*/ 	.byte	0x04, 0x28
        /*009a*/ 	.short	(.L_1539 - .L_1538)


	//   ....[0]....
.L_1538:
        /*009c*/ 	.word	0x000003a0


	//   ....[1]....
        /*00a0*/ 	.word	0x000008c0


	//   ....[2]....
        /*00a4*/ 	.word	0x000008e0


	//   ....[3]....
        /*00a8*/ 	.word	0x00000900


	//   ....[4]....
        /*00ac*/ 	.word	0x00000920


	//   ....[5]....
        /*00b0*/ 	.word	0x00000940


	//   ....[6]....
        /*00b4*/ 	.word	0x00000d70


	//   ....[7]....
        /*00b8*/ 	.word	0x00000da0


	//   ....[8]....
        /*00bc*/ 	.word	0x00000de0


	//   ....[9]....
        /*00c0*/ 	.word	0x00000e10


	//   ....[10]....
        /*00c4*/ 	.word	0x00000e40


	//   ....[11]....
        /*00c8*/ 	.word	0x00000ee0


	//   ....[12]....
        /*00cc*/ 	.word	0x00000ef0


	//   ....[13]....
        /*00d0*/ 	.word	0x00000fa0


	//   ....[14]....
        /*00d4*/ 	.word	0x00001050


	//   ....[15]....
        /*00d8*/ 	.word	0x00001070


	//   ....[16]....
        /*00dc*/ 	.word	0x00001220


	//   ....[17]....
        /*00e0*/ 	.word	0x00001240


	//   ....[18]....
        /*00e4*/ 	.word	0x00003800


	//   ....[19]....
        /*00e8*/ 	.word	0x00003880


	//   ....[20]....
        /*00ec*/ 	.word	0x000038c0


	//   ....[21]....
        /*00f0*/ 	.word	0x000038e0


	//   ....[22]....
        /*00f4*/ 	.word	0x00003900


	//   ....[23]....
        /*00f8*/ 	.word	0x000039f0


	//   ....[24]....
        /*00fc*/ 	.word	0x00003a10


	//   ....[25]....
        /*0100*/ 	.word	0x00003c20


	//   ....[26]....
        /*0104*/ 	.word	0x00003c90


	//----- nvinfo : EIATTR_VRC_CTA_INIT_COUNT
	.align		4
.L_1539:
        /*0108*/ 	.byte	0x02, 0x4a
	.zero		1
	.zero		1


	//----- nvinfo : EIATTR_EXIT_INSTR_OFFSETS
	.align		4
        /*010c*/ 	.byte	0x04, 0x1c
        /*010e*/ 	.short	(.L_1541 - .L_1540)


	//   ....[0]....
.L_1540:
        /*0110*/ 	.word	0x00003a80


	//   ....[1]....
        /*0114*/ 	.word	0x00003ad0


	//   ....[2]....
        /*0118*/ 	.word	0x00003bd0


	//----- nvinfo : EIATTR_MAX_THREADS
	.align		4
.L_1541:
        /*011c*/ 	.byte	0x04, 0x05
        /*011e*/ 	.short	(.L_1543 - .L_1542)
.L_1542:
        /*0120*/ 	.word	0x00000080
        /*0124*/ 	.word	0x00000001
        /*0128*/ 	.word	0x00000001


	//----- nvinfo : EIATTR_CRS_STACK_SIZE
	.align		4
.L_1543:
        /*012c*/ 	.byte	0x04, 0x1e
        /*012e*/ 	.short	(.L_1545 - .L_1544)
.L_1544:
        /*0130*/ 	.word	0x00000000


	//----- nvinfo : EIATTR_CBANK_PARAM_SIZE
	.align		4
.L_1545:
        /*0134*/ 	.byte	0x03, 0x19
        /*0136*/ 	.short	0x0088


	//----- nvinfo : EIATTR_PARAM_CBANK
	.align		4
        /*0138*/ 	.byte	0x04, 0x0a
        /*013a*/ 	.short	(.L_1547 - .L_1546)
	.align		4
.L_1546:
        /*013c*/ 	.word	index@(.nv.constant0._ZN18transformer_engine13normalization24rmsnorm_fwd_tuned_kernelINS0_13Kernel_traitsI13__nv_bfloat16S3_13__nv_fp8_e4m3fjLj4096ELj1ELj1ELj4ELj16ENS0_18Kernel_traits_baseILj4096ES3_S3_S4_fjLj128EEEEEEEvNS0_19ForwardKernelParamsE)
        /*0140*/ 	.short	0x0380
        /*0142*/ 	.short	0x0088


	//----- nvinfo : EIATTR_SW_WAR
	.align		4
.L_1547:
        /*0144*/ 	.byte	0x04, 0x36
        /*0146*/ 	.short	(.L_1549 - .L_1548)
.L_1548:
        /*0148*/ 	.word	0x00000008
.L_1549:


//--------------------- .nv.info._ZN18transformer_engine13normalization24rmsnorm_fwd_tuned_kernelINS0_13Kernel_traitsI13__nv_bfloat16S3_S3_fjLj2048ELj1ELj4ELj1ELj16ENS0_18Kernel_traits_baseILj2048ES3_S3_S3_fjLj128EEEEEEEvNS0_19ForwardKernelParamsE --------------------------
	.section	.nv.info._ZN18transformer_engine13normalization24rmsnorm_fwd_tuned_kernelINS0_13Kernel_traitsI13__nv_bfloat16S3_S3_fjLj2048ELj1ELj4ELj1ELj16ENS0_18Kernel_traits_baseILj2048ES3_S3_S3_fjLj128EEEEEEEvNS0_19ForwardKernelParamsE,"",@"SHT_CUDA_INFO"
	.sectionflags	@""
	.align	4


	//----- nvinfo : EIATTR_CUDA_API_VERSION
	.align		4
        /*0000*/ 	.byte	0x04, 0x37
        /*0002*/ 	.short	(.L_1551 - .L_1550)
.L_1550:
        /*0004*/ 	.word	0x00000082


	//----- nvinfo : EIATTR_KPARAM_INFO
	.align		4
.L_1551:
        /*0008*/ 	.byte	0x04, 0x17
        /*000a*/ 	.short	(.L_1553 - .L_1552)
.L_1552:
        /*000c*/ 	.word	0x00000000
        /*0010*/ 	.short	0x0000
        /*0012*/ 	.short	0x0000
        /*0014*/ 	.byte	0x00, 0xf0, 0x21, 0x02


	//----- nvinfo : EIATTR_SPARSE_MMA_MASK
	.align		4
.L_1553:
        /*0018*/ 	.byte	0x03, 0x50
        /*001a*/ 	.short	0x0000


	//----- nvinfo : EIATTR_MAXREG_COUNT
	.align		4
        /*001c*/ 	.byte	0x03, 0x1b
        /*001e*/ 	.short	0x00ff


	//----- nvinfo : EIATTR_NUM_BARRIERS
	.align		4
        /*0020*/ 	.byte	0x02, 0x4c
        /*0022*/ 	.byte	0x01
	.zero		1


	//----- nvinfo : EIATTR_MERCURY_ISA_VERSION
	.align		4
        /*0024*/ 	.byte	0x03, 0x5f
        /*0026*/ 	.short	0x0101


	//----- nvinfo : EIATTR_COOP_GROUP_MASK_REGIDS
	.align		4
        /*0028*/ 	.byte	0x04, 0x29
        /*002a*/ 	.short	(.L_1555 - .L_1554)


	//   ....[0]....
.L_1554:
        /*002c*/ 	.word	0xffffffff


	//   ....[1]....
        /*0030*/ 	.word	0xffffffff


	//   ....[2]....
        /*0034*/ 	.word	0xffffffff


	//   ....[3]....
        /*0038*/ 	.word	0xffffffff


	//   ....[4]....
        /*003c*/ 	.word	0xffffffff


	//   ....[5]....
        /*0040*/ 	.word	0xffffffff


	//   ....[6]....
        /*0044*/ 	.word	0xffffffff


	//   ....[7]....
        /*0048*/ 	.word	0xffffffff


	//   ....[8]....
        /*004c*/ 	.word	0xffffffff


	//   ....[9]....
        /*0050*/ 	.word	0xffffffff


	//   ....[10]....
        /*0054*/ 	.word	0xffffffff


	//   ....[11]....
        /*0058*/ 	.word	0xffffffff


	//   ....[12]....
        /*005c*/ 	.word	0xffffffff


	//   ....[13]....
        /*0060*/ 	.word	0xffffffff


	//   ....[14]....
        /*0064*/ 	.word	0xffffffff


	//   ....[15]....
        /*0068*/ 	.word	0xffffffff


	//   ....[16]....
        /*006c*/ 	.word	0xffffffff


	//   ....[17]....
        /*0070*/ 	.word	0xffffffff


	//   ....[18]....
        /*0074*/ 	.word	0xffffffff


	//   ....[19]....
        /*0078*/ 	.word	0xffffffff


	//   ....[20]....
        /*007c*/ 	.word	0xffffffff


	//   ....[21]....
        /*0080*/ 	.word	0xffffffff


	//   ....[22]....
        /*0084*/ 	.word	0xffffffff


	//   ....[23]....
        /*0088*/ 	.word	0xffffffff


	//   ....[24]....
        /*008c*/ 	.word	0xffffffff


	//   ....[25]....
        /*0090*/ 	.word	0xffffffff


	//   ....[26]....
        /*0094*/ 	.word	0xffffffff


	//   ....[27]....
        /*0098*/ 	.word	0x05000010


	//   ....[28]....
        /*009c*/ 	.word	0x05000010


	//   ....[29]....
        /*00a0*/ 	.word	0x05000010


	//   ....[30]....
        /*00a4*/ 	.word	0x05000010


	//   ....[31]....
        /*00a8*/ 	.word	0x05000010


	//   ....[32]....
        /*00ac*/ 	.word	0x05000010


	//   ....[33]....
        /*00b0*/ 	.word	0x05000010


	//   ....[34]....
        /*00b4*/ 	.word	0x05000010


	//   ....[35]....
        /*00b8*/ 	.word	0x05000010


	//   ....[36]....
        /*00bc*/ 	.word	0x05000010


	//   ....[37]....
        /*00c0*/ 	.word	0x05000010


	//   ....[38]....
        /*00c4*/ 	.word	0x05000010


	//   ....[39]....
        /*00c8*/ 	.word	0x05000010


	//   ....[40]....
        /*00cc*/ 	.word	0x05000010


	//   ....[41]....
        /*00d0*/ 	.word	0x05000010


	//   ....[42]....
        /*00d4*/ 	.word	0x05000010


	//   ....[43]....
        /*00d8*/ 	.word	0x05000010


	//   ....[44]....
        /*00dc*/ 	.word	0x05000010


	//   ....[45]....
        /*00e0*/ 	.word	0x05000010


	//   ....[46]....
        /*00e4*/ 	.word	0x05000010


	//   ....[47]....
        /*00e8*/ 	.word	0x05000010


	//   ....[48]....
        /*00ec*/ 	.word	0x05000010


	//   ....[49]....
        /*00f0*/ 	.word	0x05000010


	//   ....[50]....
        /*00f4*/ 	.word	0x05000010


	//   ....[51]....
        /*00f8*/ 	.word	0x05000010


	//   ....[52]....
        /*00fc*/ 	.word	0x05000010


	//   ....[53]....
        /*0100*/ 	.word	0x05000010


	//----- nvinfo : EIATTR_COOP_GROUP_INSTR_OFFSETS
	.align		4
.L_1555:
        /*0104*/ 	.byte	0x04, 0x28
        /*0106*/ 	.short	(.L_1557 - .L_1556)


	//   ....[0]....
.L_1556:
        /*0108*/ 	.word	0x00001770


	//   ....[1]....
        /*010c*/ 	.word	0x00001790


	//   ....[2]....
        /*0110*/ 	.word	0x000017b0


	//   ....[3]....
        /*0114*/ 	.word	0x000017d0


	//   ....[4]....
        /*0118*/ 	.word	0x000017f0


	//   ....[5]....
        /*011c*/ 	.word	0x00002020


	//   ....[6]....
        /*0120*/ 	.word	0x00002040


	//   ....[7]....
        /*0124*/ 	.word	0x00002060


	//   ....[8]....
        /*0128*/ 	.word	0x00002080


	//   ....[9]....
        /*012c*/ 	.word	0x000020a0


	//   ....[10]....
        /*0130*/ 	.word	0x00004980


	//   ....[11]....
        /*0134*/ 	.word	0x000049a0


	//   ....[12]....
        /*0138*/ 	.word	0x000049c0


	//   ....[13]....
        /*013c*/ 	.word	0x000049e0


	//   ....[14]....
        /*0140*/ 	.word	0x00004a00


	//   ....[15]....
        /*0144*/ 	.word	0x00005230


	//   ....[16]....
        /*0148*/ 	.word	0x00005250


	//   ....[17]....
        /*014c*/ 	.word	0x00005270


	//   ....[18]....
        /*0150*/ 	.word	0x00005290


	//   ....[19]....
        /*0154*/ 	.word	0x000052b0


	//   ....[20]....
        /*0158*/ 	.word	0x000062d0


	//   ....[21]....
        /*015c*/ 	.word	0x000062f0


	//   ....[22]....
        /*0160*/ 	.word	0x00006310


	//   ....[23]....
        /*0164*/ 	.word	0x00006330


	//   ....[24]....
        /*0168*/ 	.word	0x00006350


	//   ....[25]....
        /*016c*/ 	.word	0x000064d0


	//   ....[26]....
        /*0170*/ 	.word	0x000064f0


	//   ....[27]....
        /*0174*/ 	.word	0x00006720


	//   ....[28]....
        /*0178*/ 	.word	0x000067a0


	//   ....[29]....
        /*017c*/ 	.word	0x00006800


	//   ....[30]....
        /*0180*/ 	.word	0x00006860


	//   ....[31]....
        /*0184*/ 	.word	0x000068c0


	//   ....[32]....
        /*0188*/ 	.word	0x00007130


	//   ....[33]....
        /*018c*/ 	.word	0x00007190


	//   ....[34]....
        /*0190*/ 	.word	0x000071f0


	//   ....[35]....
        /*0194*/ 	.word	0x00007250


	//   ....[36]....
        /*0198*/ 	.word	0x000072b0


	//   ....[37]....
        /*019c*/ 	.word	0x00007330


	//   ....[38]....
        /*01a0*/ 	.word	0x000073b0


	//   ....[39]....
        /*01a4*/ 	.word	0x00007410


	//   ....[40]....
        /*01a8*/ 	.word	0x00007470


	//   ....[41]....
        /*01ac*/ 	.word	0x000074d0


	//   ....[42]....
        /*01b0*/ 	.word	0x00007d30


	//   ....[43]....
        /*01b4*/ 	.word	0x00007d90


	//   ....[44]....
        /*01b8*/ 	.word	0x00007df0


	//   ....[45]....
        /*01bc*/ 	.word	0x00007e50


	//   ....[46]....
        /*01c0*/ 	.word	0x00007eb0


	//   ....[47]....
        /*01c4*/ 	.word	0x00007f40


	//   ....[48]....
        /*01c8*/ 	.word	0x00007fe0


	//   ....[49]....
        /*01cc*/ 	.word	0x00008050


	//   ....[50]....
        /*01d0*/ 	.word	0x000080c0


	//   ....[51]....
        /*01d4*/ 	.word	0x00008130


	//   ....[52]....
        /*01d8*/ 	.word	0x000081b0


	//   ....[53]....
        /*01dc*/ 	.word	0x00008220


	//----- nvinfo : EIATTR_VRC_CTA_INIT_COUNT
	.align		4
.L_1557:
        /*01e0*/ 	.byte	0x02, 0x4a
	.zero		1
	.zero		1


	//----- nvinfo : EIATTR_EXIT_INSTR_OFFSETS
	.align		4
        /*01e4*/ 	.byte	0x04, 0x1c
        /*01e6*/ 	.short	(.L_1559 - .L_1558)


	//   ....[0]....
.L_1558:
        /*01e8*/ 	.word	0x00006580


	//   ....[1]....
        /*01ec*/ 	.word	0x000065e0


	//   ....[2]....
        /*01f0*/ 	.word	0x000066c0


	//----- nvinfo : EIATTR_MAX_THREADS
	.align		4
.L_1559:
        /*01f4*/ 	.byte	0x04, 0x05
        /*01f6*/ 	.short	(.L_1561 - .L_1560)
.L_1560:
        /*01f8*/ 	.word	0x00000080
        /*01fc*/ 	.word	0x00000001
        /*0200*/ 	.word	0x00000001


	//----- nvinfo : EIATTR_CRS_STACK_SIZE
	.align		4
.L_1561:
        /*0204*/ 	.byte	0x04, 0x1e
        /*0206*/ 	.short	(.L_1563 - .L_1562)
.L_1562:
        /*0208*/ 	.word	0x00000000


	//----- nvinfo : EIATTR_CBANK_PARAM_SIZE
	.align		4
.L_1563:
        /*020c*/ 	.byte	0x03, 0x19
        /*020e*/ 	.short	0x0088


	//----- nvinfo : EIATTR_PARAM_CBANK
	.align		4
        /*0210*/ 	.byte	0x04, 0x0a
        /*0212*/ 	.short	(.L_1565 - .L_1564)
	.align		4
.L_1564:
        /*0214*/ 	.word	index@(.nv.constant0._ZN18transformer_engine13normalization24rmsnorm_fwd_tuned_kernelINS0_13Kernel_traitsI13__nv_bfloat16S3_S3_fjLj2048ELj1ELj4ELj1ELj16ENS0_18Kernel_traits_baseILj2048ES3_S3_S3_fjLj128EEEEEEEvNS0_19ForwardKernelParamsE)
        /*0218*/ 	.short	0x0380
        /*021a*/ 	.short	0x0088


	//----- nvinfo : EIATTR_SW_WAR
	.align		4
.L_1565:
        /*021c*/ 	.byte	0x04, 0x36
        /*021e*/ 	.short	(.L_1567 - .L_1566)
.L_1566:
        /*0220*/ 	.word	0x00000008
.L_1567:


//--------------------- .nv.info._ZN18transformer_engine13normalization24rmsnorm_fwd_tuned_kernelINS0_13Kernel_traitsI6__halfS3_S3_fjLj2048ELj1ELj4ELj1ELj16ENS0_18Kernel_traits_baseILj2048ES3_S3_S3_fjLj128EEEEEEEvNS0_19ForwardKernelParamsE --------------------------
	.section	.nv.info._ZN18transformer_engine13normalization24rmsnorm_fwd_tuned_kernelINS0_13Kernel_traitsI6__halfS3_S3_fjLj2048ELj1ELj4ELj1ELj16ENS0_18Kernel_traits_baseILj2048ES3_S3_S3_fjLj128EEEEEEEvNS0_19ForwardKernelParamsE,"",@"SHT_CUDA_INFO"
	.sectionflags	@""
	.align	4


	//----- nvinfo : EIATTR_CUDA_API_VERSION
	.align		4
        /*0000*/ 	.byte	0x04, 0x37
        /*0002*/ 	.short	(.L_1569 - .L_1568)
.L_1568:
        /*0004*/ 	.word	0x00000082


	//----- nvinfo : EIATTR_KPARAM_INFO
	.align		4
.L_1569:
        /*0008*/ 	.byte	0x04, 0x17
        /*000a*/ 	.short	(.L_1571 - .L_1570)
.L_1570:
        /*000c*/ 	.word	0x00000000
        /*0010*/ 	.short	0x0000
        /*0012*/ 	.short	0x0000
        /*0014*/ 	.byte	0x00, 0xf0, 0x21, 0x02


	//----- nvinfo : EIATTR_SPARSE_MMA_MASK
	.align		4
.L_1571:
        /*0018*/ 	.byte	0x03, 0x50
        /*001a*/ 	.short	0x0000


	//----- nvinfo : EIATTR_MAXREG_COUNT
	.align		4
        /*001c*/ 	.byte	0x03, 0x1b
        /*001e*/ 	.short	0x00ff


	//----- nvinfo : EIATTR_NUM_BARRIERS
	.align		4
        /*0020*/ 	.byte	0x02, 0x4c
        /*0022*/ 	.byte	0x01
	.zero		1


	//----- nvinfo : EIATTR_MERCURY_ISA_VERSION
	.align		4
        /*0024*/ 	.byte	0x03, 0x5f
        /*0026*/ 	.short	0x0101


	//----- nvinfo : EIATTR_COOP_GROUP_MASK_REGIDS
	.align		4
        /*0028*/ 	.byte	0x04, 0x29
        /*002a*/ 	.short	(.L_1573 - .L_1572)


	//   ....[0]....
.L_1572:
        /*002c*/ 	.word	0xffffffff


	//   ....[1]....
        /*0030*/ 	.word	0xffffffff


	//   ....[2]....
        /*0034*/ 	.word	0xffffffff


	//   ....[3]....
        /*0038*/ 	.word	0xffffffff


	//   ....[4]....
        /*003c*/ 	.word	0xffffffff


	//   ....[5]....
        /*0040*/ 	.word	0xffffffff


	//   ....[6]....
        /*0044*/ 	.word	0xffffffff


	//   ....[7]....
        /*0048*/ 	.word	0xffffffff


	//   ....[8]....
        /*004c*/ 	.word	0xffffffff


	//   ....[9]....
        /*0050*/ 	.word	0xffffffff


	//   ....[10]....
        /*0054*/ 	.word	0xffffffff


	//   ....[11]....
        /*0058*/ 	.word	0xffffffff


	//   ....[12]....
        /*005c*/ 	.word	0xffffffff


	//   ....[13]....
        /*0060*/ 	.word	0xffffffff


	//   ....[14]....
        /*0064*/ 	.word	0xffffffff


	//   ....[15]....
        /*0068*/ 	.word	0xffffffff


	//   ....[16]....
        /*006c*/ 	.word	0xffffffff


	//   ....[17]....
        /*0070*/ 	.word	0xffffffff


	//   ....[18]....
        /*0074*/ 	.word	0xffffffff


	//   ....[19]....
        /*0078*/ 	.word	0xffffffff


	//   ....[20]....
        /*007c*/ 	.word	0xffffffff


	//   ....[21]....
        /*0080*/ 	.word	0xffffffff


	//   ....[22]....
        /*0084*/ 	.word	0xffffffff


	//   ....[23]....
        /*0088*/ 	.word	0xffffffff


	//   ....[24]....
        /*008c*/ 	.word	0xffffffff


	//   ....[25]....
        /*0090*/ 	.word	0xffffffff


	//   ....[26]....
        /*0094*/ 	.word	0xffffffff


	//   ....[27]....
        /*0098*/ 	.word	0x05000008


	//   ....[28]....
        /*009c*/ 	.word	0x05000008


	//   ....[29]....
        /*00a0*/ 	.word	0x05000008


	//   ....[30]....
        /*00a4*/ 	.word	0x05000008


	//   ....[31]....
        /*00a8*/ 	.word	0x05000008


	//   ....[32]....
        /*00ac*/ 	.word	0x05000008


	//   ....[33]....
        /*00b0*/ 	.word	0x05000008


	//   ....[34]....
        /*00b4*/ 	.word	0x05000008


	//   ....[35]....
        /*00b8*/ 	.word	0x05000008


	//   ....[36]....
        /*00bc*/ 	.word	0x05000008


	//   ....[37]....
        /*00c0*/ 	.word	0x05000008


	//   ....[38]....
        /*00c4*/ 	.word	0x05000008


	//   ....[39]....
        /*00c8*/ 	.word	0x05000008


	//   ....[40]....
        /*00cc*/ 	.word	0x05000008


	//   ....[41]....
        /*00d0*/ 	.word	0x05000008


	//   ....[42]....
        /*00d4*/ 	.word	0x05000008


	//   ....[43]....
        /*00d8*/ 	.word	0x05000008


	//   ....[44]....
        /*00dc*/ 	.word	0x05000008


	//   ....[45]....
        /*00e0*/ 	.word	0x05000008


	//   ....[46]....
        /*00e4*/ 	.word	0x05000008


	//   ....[47]....
        /*00e8*/ 	.word	0x05000008


	//   ....[48]....
        /*00ec*/ 	.word	0x05000008


	//   ....[49]....
        /*00f0*/ 	.word	0x05000008


	//   ....[50]....
        /*00f4*/ 	.word	0x05000008


	//   ....[51]....
        /*00f8*/ 	.word	0x05000008


	//   ....[52]....
        /*00fc*/ 	.word	0x05000008


	//   ....[53]....
        /*0100*/ 	.word	0x05000008


	//----- nvinfo : EIATTR_COOP_GROUP_INSTR_OFFSETS
	.align		4
.L_1573:
        /*0104*/ 	.byte	0x04, 0x28
        /*0106*/ 	.short	(.L_1575 - .L_1574)


	//   ....[0]....
.L_1574:
        /*0108*/ 	.word	0x00001370


	//   ....[1]....
        /*010c*/ 	.word	0x00001390


	//   ....[2]....
        /*0110*/ 	.word	0x000013b0


	//   ....[3]....
        /*0114*/ 	.word	0x000013d0


	//   ....[4]....
        /*0118*/ 	.word	0x000013f0


	//   ....[5]....
        /*011c*/ 	.word	0x00001c20


	//   ....[6]....
        /*0120*/ 	.word	0x00001c40


	//   ....[7]....
        /*0124*/ 	.word	0x00001c60


	//   ....[8]....
        /*0128*/ 	.word	0x00001c80


	//   ....[9]....
        /*012c*/ 	.word	0x00001ca0


	//   ....[10]....
        /*0130*/ 	.word	0x00004180


	//   ....[11]....
        /*0134*/ 	.word	0x000041a0


	//   ....[12]....
        /*0138*/ 	.word	0x000041c0


	//   ....[13]....
        /*013c*/ 	.word	0x000041e0


	//   ....[14]....
        /*0140*/ 	.word	0x00004200


	//   ....[15]....
        /*0144*/ 	.word	0x00004a30


	//   ....[16]....
        /*0148*/ 	.word	0x00004a50


	//   ....[17]....
        /*014c*/ 	.word	0x00004a70


	//   ....[18]....
        /*0150*/ 	.word	0x00004a90


	//   ....[19]....
        /*0154*/ 	.word	0x00004ab0


	//   ....[20]....
        /*0158*/ 	.word	0x00005ad0


	//   ....[21]....
        /*015c*/ 	.word	0x00005af0


	//   ....[22]....
        /*0160*/ 	.word	0x00005b10


	//   ....[23]....
        /*0164*/ 	.word	0x00005b30


	//   ....[24]....
        /*0168*/ 	.word	0x00005b50


	//   ....[25]....
        /*016c*/ 	.word	0x00005cd0


	//   ....[26]....
        /*0170*/ 	.word	0x00005cf0


	//   ....[27]....
        /*0174*/ 	.word	0x00005f20


	//   ....[28]....
        /*0178*/ 	.word	0x00005fa0


	//   ....[29]....
        /*017c*/ 	.word	0x00006000


	//   ....[30]....
        /*0180*/ 	.word	0x00006060


	//   ....[31]....
        /*0184*/ 	.word	0x000060c0


	//   ....[32]....
        /*0188*/ 	.word	0x00006930


	//   ....[33]....
        /*018c*/ 	.word	0x00006990


	//   ....[34]....
        /*0190*/ 	.word	0x000069f0


	//   ....[35]....
        /*0194*/ 	.word	0x00006a50


	//   ....[36]....
        /*0198*/ 	.word	0x00006ab0


	//   ....[37]....
        /*019c*/ 	.word	0x00006b30


	//   ....[38]....
        /*01a0*/ 	.word	0x00006bb0


	//   ....[39]....
        /*01a4*/ 	.word	0x00006c10


	//   ....[40]....
        /*01a8*/ 	.word	0x00006c70


	//   ....[41]....
        /*01ac*/ 	.word	0x00006cd0


	//   ....[42]....
        /*01b0*/ 	.word	0x00007540


	//   ....[43]....
        /*01b4*/ 	.word	0x000075a0


	//   ....[44]....
        /*01b8*/ 	.word	0x00007600


	//   ....[45]....
        /*01bc*/ 	.word	0x00007660


	//   ....[46]....
        /*01c0*/ 	.word	0x000076c0


	//   ....[47]....
        /*01c4*/ 	.word	0x00007750


	//   ....[48]....
        /*01c8*/ 	.word	0x000077f0


	//   ....[49]....
        /*01cc*/ 	.word	0x00007860


	//   ....[50]....
        /*01d0*/ 	.word	0x000078d0


	//   ....[51]....
        /*01d4*/ 	.word	0x00007940


	//   ....[52]....
        /*01d8*/ 	.word	0x000079c0


	//   ....[53]....
        /*01dc*/ 	.word	0x00007a30


	//----- nvinfo : EIATTR_VRC_CTA_INIT_COUNT
	.align		4
.L_1575:
        /*01e0*/ 	.byte	0x02, 0x4a
	.zero		1
	.zero		1


	//----- nvinfo : EIATTR_EXIT_INSTR_OFFSETS
	.align		4
        /*01e4*/ 	.byte	0x04, 0x1c
        /*01e6*/ 	.short	(.L_1577 - .L_1576)


	//   ....[0]....
.L_1576:
        /*01e8*/ 	.word	0x00005d80


	//   ....[1]....
        /*01ec*/ 	.word	0x00005de0


	//   ....[2]....
        /*01f0*/ 	.word	0x00005ec0


	//----- nvinfo : EIATTR_MAX_THREADS
	.align		4
.L_1577:
        /*01f4*/ 	.byte	0x04, 0x05
        /*01f6*/ 	.short	(.L_1579 - .L_1578)
.L_1578:
        /*01f8*/ 	.word	0x00000080
        /*01fc*/ 	.word	0x00000001
        /*0200*/ 	.word	0x00000001


	//----- nvinfo : EIATTR_CRS_STACK_SIZE
	.align		4
.L_1579:
        /*0204*/ 	.byte	0x04, 0x1e
        /*0206*/ 	.short	(.L_1581 - .L_1580)
.L_1580:
        /*0208*/ 	.word	0x00000000


	//----- nvinfo : EIATTR_CBANK_PARAM_SIZE
	.align		4
.L_1581:
        /*020c*/ 	.byte	0x03, 0x19
        /*020e*/ 	.short	0x0088


	//----- nvinfo : EIATTR_PARAM_CBANK
	.align		4
        /*0210*/ 	.byte	0x04, 0x0a
        /*0212*/ 	.short	(.L_1583 - .L_1582)
	.align		4
.L_1582:
        /*0214*/ 	.word	index@(.nv.constant0._ZN18transformer_engine13normalization24rmsnorm_fwd_tuned_kernelINS0_13Kernel_traitsI6__halfS3_S3_fjLj2048ELj1ELj4ELj1ELj16ENS0_18Kernel_traits_baseILj2048ES3_S3_S3_fjLj128EEEEEEEvNS0_19ForwardKernelParamsE)
        /*0218*/ 	.short	0x0380
        /*021a*/ 	.short	0x0088


	//----- nvinfo : EIATTR_SW_WAR
	.align		4
.L_1583:
        /*021c*/ 	.byte	0x04, 0x36
        /*021e*/ 	.short	(.L_1585 - .L_1584)
.L_1584:
        /*0220*/ 	.word	0x00000008
.L_1585:


//--------------------- .nv.info._ZN18transformer_engine13normalization24rmsnorm_fwd_tuned_kernelINS0_13Kernel_traitsIffffjLj2048ELj1ELj4ELj1ELj16ENS0_18Kernel_traits_baseILj2048EffffjLj128EEEEEEEvNS0_19ForwardKernelParamsE --------------------------
	.section	.nv.info._ZN18transformer_engine13normalization24rmsnorm_fwd_tuned_kernelINS0_13Kernel_traitsIffffjLj2048ELj1ELj4ELj1ELj16ENS0_18Kernel_traits_baseILj2048EffffjLj128EEEEEEEvNS0_19ForwardKernelParamsE,"",@"SHT_CUDA_INFO"
	.sectionflags	@""
	.align	4


	//----- nvinfo : EIATTR_CUDA_API_VERSION
	.align		4
        /*0000*/ 	.byte	0x04, 0x37
        /*0002*/ 	.short	(.L_1587 - .L_1586)
.L_1586:
        /*0004*/ 	.word	0x00000082


	//----- nvinfo : EIATTR_KPARAM_INFO
	.align		4
.L_1587:
        /*0008*/ 	.byte	0x04, 0x17
        /*000a*/ 	.short	(.L_1589 - .L_1588)
.L_1588:
        /*000c*/ 	.word	0x00000000
        /*0010*/ 	.short	0x0000
        /*0012*/ 	.short	0x0000
        /*0014*/ 	.byte	0x00, 0xf0, 0x21, 0x02


	//----- nvinfo : EIATTR_SPARSE_MMA_MASK
	.align		4
.L_1589:
        /*0018*/ 	.byte	0x03, 0x50
        /*001a*/ 	.short	0x0000


	//----- nvinfo : EIATTR_MAXREG_COUNT
	.align		4
        /*001c*/ 	.byte	0x03, 0x1b
        /*001e*/ 	.short	0x00ff


	//----- nvinfo : EIATTR_NUM_BARRIERS
	.align		4
        /*0020*/ 	.byte	0x02, 0x4c
        /*0022*/ 	.byte	0x01
	.zero		1


	//----- nvinfo : EIATTR_MERCURY_ISA_VERSION
	.align		4
        /*0024*/ 	.byte	0x03, 0x5f
        /*0026*/ 	.short	0x0101


	//----- nvinfo : EIATTR_COOP_GROUP_MASK_REGIDS
	.align		4
        /*0028*/ 	.byte	0x04, 0x29
        /*002a*/ 	.short	(.L_1591 - .L_1590)


	//   ....[0]....
.L_1590:
        /*002c*/ 	.word	0xffffffff


	//   ....[1]....
        /*0030*/ 	.word	0xffffffff


	//   ....[2]....
        /*0034*/ 	.word	0xffffffff


	//   ....[3]....
        /*0038*/ 	.word	0xffffffff


	//   ....[4]....
        /*003c*/ 	.word	0xffffffff


	//   ....[5]....
        /*0040*/ 	.word	0xffffffff


	//   ....[6]....
        /*0044*/ 	.word	0xffffffff


	//   ....[7]....
        /*0048*/ 	.word	0xffffffff


	//   ....[8]....
        /*004c*/ 	.word	0xffffffff


	//   ....[9]....
        /*0050*/ 	.word	0xffffffff


	//   ....[10]....
        /*0054*/ 	.word	0xffffffff


	//   ....[11]....
        /*0058*/ 	.word	0xffffffff


	//   ....[12]....
        /*005c*/ 	.word	0xffffffff


	//   ....[13]....
        /*0060*/ 	.word	0xffffffff


	//   ....[14]....
        /*0064*/ 	.word	0xffffffff


	//   ....[15]....
        /*0068*/ 	.word	0xffffffff


	//   ....[16]....
        /*006c*/ 	.word	0xffffffff


	//   ....[17]....
        /*0070*/ 	.word	0xffffffff


	//   ....[18]....
        /*0074*/ 	.word	0xffffffff


	//   ....[19]....
        /*0078*/ 	.word	0xffffffff


	//   ....[20]....
        /*007c*/ 	.word	0xffffffff


	//   ....[21]....
        /*0080*/ 	.word	0xffffffff


	//   ....[22]....
        /*0084*/ 	.word	0xffffffff


	//   ....[23]....
        /*0088*/ 	.word	0xffffffff


	//   ....[24]....
        /*008c*/ 	.word	0xffffffff


	//   ....[25]....
        /*0090*/ 	.word	0xffffffff


	//   ....[26]....
        /*0094*/ 	.word	0xffffffff


	//   ....[27]....
        /*0098*/ 	.word	0x05000008


	//   ....[28]....
        /*009c*/ 	.word	0x05000008


	//   ....[29]....
        /*00a0*/ 	.word	0x05000008


	//   ....[30]....
        /*00a4*/ 	.word	0x05000008


	//   ....[31]....
        /*00a8*/ 	.word	0x05000008


	//   ....[32]....
        /*00ac*/ 	.word	0x05000008


	//   ....[33]....
        /*00b0*/ 	.word	0x05000008


	//   ....[34]....
        /*00b4*/ 	.word	0x05000008


	//   ....[35]....
        /*00b8*/ 	.word	0x05000008


	//   ....[36]....
        /*00bc*/ 	.word	0x05000008


	//   ....[37]....
        /*00c0*/ 	.word	0x05000008


	//   ....[38]....
        /*00c4*/ 	.word	0x05000008


	//   ....[39]....
        /*00c8*/ 	.word	0x05000008


	//   ....[40]....
        /*00cc*/ 	.word	0x05000008


	//   ....[41]....
        /*00d0*/ 	.word	0x05000008


	//   ....[42]....
        /*00d4*/ 	.word	0x05000008


	//   ....[43]....
        /*00d8*/ 	.word	0x05000008


	//   ....[44]....
        /*00dc*/ 	.word	0x05000008


	//   ....[45]....
        /*00e0*/ 	.word	0x05000008


	//   ....[46]....
        /*00e4*/ 	.word	0x05000008


	//   ....[47]....
        /*00e8*/ 	.word	0x05000008


	//   ....[48]....
        /*00ec*/ 	.word	0x05000008


	//   ....[49]....
        /*00f0*/ 	.word	0x05000008


	//   ....[50]....
        /*00f4*/ 	.word	0x05000008


	//   ....[51]....
        /*00f8*/ 	.word	0x05000008


	//   ....[52]....
        /*00fc*/ 	.word	0x05000008


	//   ....[53]....
        /*0100*/ 	.word	0x05000008


	//----- nvinfo : EIATTR_COOP_GROUP_INSTR_OFFSETS
	.align		4
.L_1591:
        /*0104*/ 	.byte	0x04, 0x28
        /*0106*/ 	.short	(.L_1593 - .L_1592)


	//   ....[0]....
.L_1592:
        /*0108*/ 	.word	0x00001070


	//   ....[1]....
        /*010c*/ 	.word	0x00001090


	//   ....[2]....
        /*0110*/ 	.word	0x000010b0


	//   ....[3]....
        /*0114*/ 	.word	0x000010d0


	//   ....[4]....
        /*0118*/ 	.word	0x000010f0


	//   ....[5]....
        /*011c*/ 	.word	0x00001920


	//   ....[6]....
        /*0120*/ 	.word	0x00001940


	//   ....[7]....
        /*0124*/ 	.word	0x00001960


	//   ....[8]....
        /*0128*/ 	.word	0x00001980


	//   ....[9]....
        /*012c*/ 	.word	0x000019a0


	//   ....[10]....
        /*0130*/ 	.word	0x00003570


	//   ....[11]....
        /*0134*/ 	.word	0x00003590


	//   ....[12]....
        /*0138*/ 	.word	0x000035b0


	//   ....[13]....
        /*013c*/ 	.word	0x000035d0


	//   ....[14]....
        /*0140*/ 	.word	0x000035f0


	//   ....[15]....
        /*0144*/ 	.word	0x00003e20


	//   ....[16]....
        /*0148*/ 	.word	0x00003e40


	//   ....[17]....
        /*014c*/ 	.word	0x00003e60


	//   ....[18]....
        /*0150*/ 	.word	0x00003e80


	//   ....[19]....
        /*0154*/ 	.word	0x00003ea0


	//   ....[20]....
        /*0158*/ 	.word	0x00004d40


	//   ....[21]....
        /*015c*/ 	.word	0x00004d60


	//   ....[22]....
        /*0160*/ 	.word	0x00004d80


	//   ....[23]....
        /*0164*/ 	.word	0x00004da0


	//   ....[24]....
        /*0168*/ 	.word	0x00004dc0


	//   ....[25]....
        /*016c*/ 	.word	0x00004f40


	//   ....[26]....
        /*0170*/ 	.word	0x00004f60


	//   ....[27]....
        /*0174*/ 	.word	0x00005190


	//   ....[28]....
        /*0178*/ 	.word	0x00005220


	//   ....[29]....
        /*017c*/ 	.word	0x00005280


	//   ....[30]....
        /*0180*/ 	.word	0x000052e0


	//   ....[31]....
        /*0184*/ 	.word	0x00005340


	//   ....[32]....
        /*0188*/ 	.word	0x00005ba0


	//   ....[33]....
        /*018c*/ 	.word	0x00005c00


	//   ....[34]....
        /*0190*/ 	.word	0x00005c60


	//   ....[35]....
        /*0194*/ 	.word	0x00005cc0


	//   ....[36]....
        /*0198*/ 	.word	0x00005d20


	//   ....[37]....
        /*019c*/ 	.word	0x00005da0


	//   ....[38]....
        /*01a0*/ 	.word	0x00005e30


	//   ....[39]....
        /*01a4*/ 	.word	0x00005e90


	//   ....[40]....
        /*01a8*/ 	.word	0x00005ef0


	//   ....[41]....
        /*01ac*/ 	.word	0x00005f50


	//   ....[42]....
        /*01b0*/ 	.word	0x000067b0


	//   ....[43]....
        /*01b4*/ 	.word	0x00006810


	//   ....[44]....
        /*01b8*/ 	.word	0x00006870


	//   ....[45]....
        /*01bc*/ 	.word	0x000068d0


	//   ....[46]....
        /*01c0*/ 	.word	0x00006930


	//   ....[47]....
        /*01c4*/ 	.word	0x000069b0


	//   ....[48]....
        /*01c8*/ 	.word	0x00006a50


	//   ....[49]....
        /*01cc*/ 	.word	0x00006ac0


	//   ....[50]....
        /*01d0*/ 	.word	0x00006b30


	//   ....[51]....
        /*01d4*/ 	.word	0x00006ba0


	//   ....[52]....
        /*01d8*/ 	.word	0x00006c10


	//   ....[53]....
        /*01dc*/ 	.word	0x00006c80


	//----- nvinfo : EIATTR_VRC_CTA_INIT_COUNT
	.align		4
.L_1593:
        /*01e0*/ 	.byte	0x02, 0x4a
	.zero		1
	.zero		1


	//----- nvinfo : EIATTR_EXIT_INSTR_OFFSETS
	.align		4
        /*01e4*/ 	.byte	0x04, 0x1c
        /*01e6*/ 	.short	(.L_1595 - .L_1594)


	//   ....[0]....
.L_1594:
        /*01e8*/ 	.word	0x00004ff0


	//   ....[1]....
        /*01ec*/ 	.word	0x00005050


	//   ....[2]....
        /*01f0*/ 	.word	0x00005130


	//----- nvinfo : EIATTR_MAX_THREADS
	.align		4
.L_1595:
        /*01f4*/ 	.byte	0x04, 0x05
        /*01f6*/ 	.short	(.L_1597 - .L_1596)
.L_1596:
        /*01f8*/ 	.word	0x00000080
        /*01fc*/ 	.word	0x00000001
        /*0200*/ 	.word	0x00000001


	//----- nvinfo : EIATTR_CRS_STACK_SIZE
	.align		4
.L_1597:
        /*0204*/ 	.byte	0x04, 0x1e
        /*0206*/ 	.short	(.L_1599 - .L_1598)
.L_1598:
        /*0208*/ 	.word	0x00000000


	//----- nvinfo : EIATTR_CBANK_PARAM_SIZE
	.align		4
.L_1599:
        /*020c*/ 	.byte	0x03, 0x19
        /*020e*/ 	.short	0x0088


	//----- nvinfo : EIATTR_PARAM_CBANK
	.align		4
        /*0210*/ 	.byte	0x04, 0x0a
        /*0212*/ 	.short	(.L_1601 - .L_1600)
	.align		4
.L_1600:
        /*0214*/ 	.word	index@(.nv.constant0._ZN18transformer_engine13normalization24rmsnorm_fwd_tuned_kernelINS0_13Kernel_traitsIffffjLj2048ELj1ELj4ELj1ELj16ENS0_18Kernel_traits_baseILj2048EffffjLj128EEEEEEEvNS0_19ForwardKernelParamsE)
        /*0218*/ 	.short	0x0380
        /*021a*/ 	.short	0x0088


	//----- nvinfo : EIATTR_SW_WAR
	.align		4
.L_1601:
        /*021c*/ 	.byte	0x04, 0x36
        /*021e*/ 	.short	(.L_1603 - .L_1602)
.L_1602:
        /*0220*/ 	.word	0x00000008
.L_1603:


//--------------------- .nv.info._ZN18transformer_engine13normalization24rmsnorm_fwd_tuned_kernelINS0_13Kernel_traitsIff13__nv_fp8_e4m3fjLj2048ELj1ELj4ELj1ELj16ENS0_18Kernel_traits_baseILj2048EffS3_fjLj128EEEEEEEvNS0_19ForwardKernelParamsE --------------------------
	.section	.nv.info._ZN18transformer_engine13normalization24rmsnorm_fwd_tuned_kernelINS0_13Kernel_traitsIff13__nv_fp8_e4m3fjLj2048ELj1ELj4ELj1ELj16ENS0_18Kernel_traits_baseILj2048EffS3_fjLj128EEEEEEEvNS0_19ForwardKernelParamsE,"",@"SHT_CUDA_INFO"
	.sectionflags	@""
	.align	4


	//----- nvinfo : EIATTR_CUDA_API_VERSION
	.align		4
        /*0000*/ 	.byte	0x04, 0x37
        /*0002*/ 	.short	(.L_1605 - .L_1604)
.L_1604:
        /*0004*/ 	.word	0x00000082


	//----- nvinfo : EIATTR_KPARAM_INFO
	.align		4
.L_1605:
        /*0008*/ 	.byte	0x04, 0x17
        /*000a*/ 	.short	(.L_1607 - .L_1606)
.L_1606:
        /*000c*/ 	.word	0x00000000
        /*0010*/ 	.short	0x0000
        /*0012*/ 	.short	0x0000
        /*0014*/ 	.byte	0x00, 0xf0, 0x21, 0x02


	//----- nvinfo : EIATTR_SPARSE_MMA_MASK
	.align		4
.L_1607:
        /*0018*/ 	.byte	0x03, 0x50
        /*001a*/ 	.short	0x0000


	//----- nvinfo : EIATTR_MAXREG_COUNT
	.align		4
        /*001c*/ 	.byte	0x03, 0x1b
        /*001e*/ 	.short	0x00ff


	//----- nvinfo : EIATTR_NUM_BARRIERS
	.align		4
        /*0020*/ 	.byte	0x02, 0x4c
        /*0022*/ 	.byte	0x01
	.zero		1


	//----- nvinfo : EIATTR_MERCURY_ISA_VERSION
	.align		4
        /*0024*/ 	.byte	0x03, 0x5f
        /*0026*/ 	.short	0x0101


	//----- nvinfo : EIATTR_COOP_GROUP_MASK_REGIDS
	.align		4
        /*0028*/ 	.byte	0x04, 0x29
        /*002a*/ 	.short	(.L_1609 - .L_1608)


	//   ....[0]....
.L_1608:
        /*002c*/ 	.word	0xffffffff


	//   ....[1]....
        /*0030*/ 	.word	0xffffffff


	//   ....[2]....
        /*0034*/ 	.word	0xffffffff


	//   ....[3]....
        /*0038*/ 	.word	0xffffffff


	//   ....[4]....
        /*003c*/ 	.word	0xffffffff


	//   ....[5]....
        /*0040*/ 	.word	0xffffffff


	//   ....[6]....
        /*0044*/ 	.word	0xffffffff


	//   ....[7]....
        /*0048*/ 	.word	0xffffffff


	//   ....[8]....
        /*004c*/ 	.word	0xffffffff


	//   ....[9]....
        /*0050*/ 	.word	0xffffffff


	//   ....[10]....
        /*0054*/ 	.word	0xffffffff


	//   ....[11]....
        /*0058*/ 	.word	0xffffffff


	//   ....[12]....
        /*005c*/ 	.word	0xffffffff


	//   ....[13]....
        /*0060*/ 	.word	0xffffffff


	//   ....[14]....
        /*0064*/ 	.word	0xffffffff


	//   ....[15]....
        /*0068*/ 	.word	0xffffffff


	//   ....[16]....
        /*006c*/ 	.word	0xffffffff


	//   ....[17]....
        /*0070*/ 	.word	0xffffffff


	//   ....[18]....
        /*0074*/ 	.word	0xffffffff


	//   ....[19]....
        /*0078*/ 	.word	0xffffffff


	//   ....[20]....
        /*007c*/ 	.word	0xffffffff


	//   ....[21]....
        /*0080*/ 	.word	0xffffffff


	//   ....[22]....
        /*0084*/ 	.word	0xffffffff


	//   ....[23]....
        /*0088*/ 	.word	0xffffffff


	//   ....[24]....
        /*008c*/ 	.word	0xffffffff


	//   ....[25]....
        /*0090*/ 	.word	0xffffffff


	//   ....[26]....
        /*0094*/ 	.word	0xffffffff


	//   ....[27]....
        /*0098*/ 	.word	0x05000088


	//   ....[28]....
        /*009c*/ 	.word	0x05000088


	//   ....[29]....
        /*00a0*/ 	.word	0x05000088


	//   ....[30]....
        /*00a4*/ 	.word	0x05000088


	//   ....[31]....
        /*00a8*/ 	.word	0x05000088


	//   ....[32]....
        /*00ac*/ 	.word	0x05000088


	//   ....[33]....
        /*00b0*/ 	.word	0x05000088


	//   ....[34]....
        /*00b4*/ 	.word	0x05000088


	//   ....[35]....
        /*00b8*/ 	.word	0x05000088


	//   ....[36]....
        /*00bc*/ 	.word	0x05000088


	//   ....[37]....
        /*00c0*/ 	.word	0x05000088


	//   ....[38]....
        /*00c4*/ 	.word	0x05000088


	//   ....[39]....
        /*00c8*/ 	.word	0x05000088


	//   ....[40]....
        /*00cc*/ 	.word	0x05000088


	//   ....[41]....
        /*00d0*/ 	.word	0x05000088


	//   ....[42]....
        /*00d4*/ 	.word	0x05000088


	//   ....[43]....
        /*00d8*/ 	.word	0x05000088


	//   ....[44]....
        /*00dc*/ 	.word	0x05000088


	//   ....[45]....
        /*00e0*/ 	.word	0x05000088


	//   ....[46]....
        /*00e4*/ 	.word	0x05000088


	//   ....[47]....
        /*00e8*/ 	.word	0x05000088


	//   ....[48]....
        /*00ec*/ 	.word	0x05000088


	//   ....[49]....
        /*00f0*/ 	.word	0x05000088


	//   ....[50]....
        /*00f4*/ 	.word	0x05000088


	//   ....[51]....
        /*00f8*/ 	.word	0x05000088


	//   ....[52]....
        /*00fc*/ 	.word	0x05000088


	//   ....[53]....
        /*0100*/ 	.word	0x05000088


	//----- nvinfo : EIATTR_COOP_GROUP_INSTR_OFFSETS
	.align		4
.L_1609:
        /*0104*/ 	.byte	0x04, 0x28
        /*0106*/ 	.short	(.L_1611 - .L_1610)


	//   ....[0]....
.L_1610:
        /*0108*/ 	.word	0x00001090


	//   ....[1]....
        /*010c*/ 	.word	0x000010b0


	//   ....[2]....
        /*0110*/ 	.word	0x000010d0


	//   ....[3]....
        /*0114*/ 	.word	0x000010f0


	//   ....[4]....
        /*0118*/ 	.word	0x00001110


	//   ....[5]....
        /*011c*/ 	.word	0x00001940


	//   ....[6]....
        /*0120*/ 	.word	0x00001960


	//   ....[7]....
        /*0124*/ 	.word	0x00001980


	//   ....[8]....
        /*0128*/ 	.word	0x000019a0


	//   ....[9]....
        /*012c*/ 	.word	0x000019c0


	//   ....[10]....
        /*0130*/ 	.word	0x000041c0


	//   ....[11]....
        /*0134*/ 	.word	0x000041e0


	//   ....[12]....
        /*0138*/ 	.word	0x00004200


	//   ....[13]....
        /*013c*/ 	.word	0x00004220


	//   ....[14]....
        /*0140*/ 	.word	0x00004240


	//   ....[15]....
        /*0144*/ 	.word	0x00004a70


	//   ....[16]....
        /*0148*/ 	.word	0x00004a90


	//   ....[17]....
        /*014c*/ 	.word	0x00004ab0


	//   ....[18]....
        /*0150*/ 	.word	0x00004ad0


	//   ....[19]....
        /*0154*/ 	.word	0x00004af0


	//   ....[20]....
        /*0158*/ 	.word	0x000065e0


	//   ....[21]....
        /*015c*/ 	.word	0x00006600


	//   ....[22]....
        /*0160*/ 	.word	0x00006620


	//   ....[23]....
        /*0164*/ 	.word	0x00006640


	//   ....[24]....
        /*0168*/ 	.word	0x00006660


	//   ....[25]....
        /*016c*/ 	.word	0x000067e0


	//   ....[26]....
        /*0170*/ 	.word	0x00006800


	//   ....[27]....
        /*0174*/ 	.word	0x00006a10


	//   ....[28]....
        /*0178*/ 	.word	0x00006a90


	//   ....[29]....
        /*017c*/ 	.word	0x00006af0


	//   ....[30]....
        /*0180*/ 	.word	0x00006b50


	//   ....[31]....
        /*0184*/ 	.word	0x00006bb0


	//   ....[32]....
        /*0188*/ 	.word	0x00007410


	//   ....[33]....
        /*018c*/ 	.word	0x00007470


	//   ....[34]....
        /*0190*/ 	.word	0x000074d0


	//   ....[35]....
        /*0194*/ 	.word	0x00007530


	//   ....[36]....
        /*0198*/ 	.word	0x00007590


	//   ....[37]....
        /*019c*/ 	.word	0x00007610


	//   ....[38]....
        /*01a0*/ 	.word	0x00007690


	//   ....[39]....
        /*01a4*/ 	.word	0x000076f0


	//   ....[40]....
        /*01a8*/ 	.word	0x00007750


	//   ....[41]....
        /*01ac*/ 	.word	0x000077b0


	//   ....[42]....
        /*01b0*/ 	.word	0x00008010


	//   ....[43]....
        /*01b4*/ 	.word	0x00008070


	//   ....[44]....
        /*01b8*/ 	.word	0x000080d0


	//   ....[45]....
        /*01bc*/ 	.word	0x00008130


	//   ....[46]....
        /*01c0*/ 	.word	0x00008190


	//   ....[47]....
        /*01c4*/ 	.word	0x00008210


	//   ....[48]....
        /*01c8*/ 	.word	0x000082b0


	//   ....[49]....
        /*01cc*/ 	.word	0x00008320


	//   ....[50]....
        /*01d0*/ 	.word	0x00008390


	//   ....[51]....
        /*01d4*/ 	.word	0x00008400


	//   ....[52]....
        /*01d8*/ 	.word	0x00008480


	//   ....[53]....
        /*01dc*/ 	.word	0x000084f0


	//----- nvinfo : EIATTR_VRC_CTA_INIT_COUNT
	.align		4
.L_1611:
        /*01e0*/ 	.byte	0x02, 0x4a
	.zero		1
	.zero		1


	//----- nvinfo : EIATTR_EXIT_INSTR_OFFSETS
	.align		4
        /*01e4*/ 	.byte	0x04, 0x1c
        /*01e6*/ 	.short	(.L_1613 - .L_1612)


	//   ....[0]....
.L_1612:
        /*01e8*/ 	.word	0x00006870


	//   ....[1]....
        /*01ec*/ 	.word	0x000068d0


	//   ....[2]....
        /*01f0*/ 	.word	0x000069b0


	//----- nvinfo : EIATTR_MAX_THREADS
	.align		4
.L_1613:
        /*01f4*/ 	.byte	0x04, 0x05
        /*01f6*/ 	.short	(.L_1615 - .L_1614)
.L_1614:
        /*01f8*/ 	.word	0x00000080
        /*01fc*/ 	.word	0x00000001
        /*0200*/ 	.word	0x00000001


	//----- nvinfo : EIATTR_CRS_STACK_SIZE
	.align		4
.L_1615:
        /*0204*/ 	.byte	0x04, 0x1e
        /*0206*/ 	.short	(.L_1617 - .L_1616)
.L_1616:
        /*0208*/ 	.word	0x00000000


	//----- nvinfo : EIATTR_CBANK_PARAM_SIZE
	.align		4
.L_1617:
        /*020c*/ 	.byte	0x03, 0x19
        /*020e*/ 	.short	0x0088


	//----- nvinfo : EIATTR_PARAM_CBANK
	.align		4
        /*0210*/ 	.byte	0x04, 0x0a
        /*0212*/ 	.short	(.L_1619 - .L_1618)
	.align		4
.L_1618:
        /*0214*/ 	.word	index@(.nv.constant0._ZN18transformer_engine13normalization24rmsnorm_fwd_tuned_kernelINS0_13Kernel_traitsIff13__nv_fp8_e4m3fjLj2048ELj1ELj4ELj1ELj16ENS0_18Kernel_traits_baseILj2048EffS3_fjLj128EEEEEEEvNS0_19ForwardKernelParamsE)
        /*0218*/ 	.short	0x0380
        /*021a*/ 	.short	0x0088


	//----- nvinfo : EIATTR_SW_WAR
	.align		4
.L_1619:
        /*021c*/ 	.byte	0x04, 0x36
        /*021e*/ 	.short	(.L_1621 - .L_1620)
.L_1620:
        /*0220*/ 	.word	0x00000008
.L_1621:


//--------------------- .nv.info._ZN18transformer_engine13normalization24rmsnorm_fwd_tuned_kernelINS0_13Kernel_traitsI6__halfS3_13__nv_fp8_e4m3fjLj2048ELj1ELj4ELj1ELj16ENS0_18Kernel_traits_baseILj2048ES3_S3_S4_fjLj128EEEEEEEvNS0_19ForwardKernelParamsE --------------------------
	.section	.nv.info._ZN18transformer_engine13normalization24rmsnorm_fwd_tuned_kernelINS0_13Kernel_traitsI6__halfS3_13__nv_fp8_e4m3fjLj2048ELj1ELj4ELj1ELj16ENS0_18Kernel_traits_baseILj2048ES3_S3_S4_fjLj128EEEEEEEvNS0_19ForwardKernelParamsE,"",@"SHT_CUDA_INFO"
	.sectionflags	@""
	.align	4


	//----- nvinfo : EIATTR_CUDA_API_VERSION
	.align		4
        /*0000*/ 	.byte	0x04, 0x37
        /*0002*/ 	.short	(.L_1623 - .L_1622)
.L_1622:
        /*0004*/ 	.word	0x00000082


	//----- nvinfo : EIATTR_KPARAM_INFO
	.align		4
.L_1623:
        /*0008*/ 	.byte	0x04, 0x17
        /*000a*/ 	.short	(.L_1625 - .L_1624)
.L_1624:
        /*000c*/ 	.word	0x00000000
        /*0010*/ 	.short	0x0000
        /*0012*/ 	.short	0x0000
        /*0014*/ 	.byte	0x00, 0xf0, 0x21, 0x02


	//----- nvinfo : EIATTR_SPARSE_MMA_MASK
	.align		4
.L_1625:
        /*0018*/ 	.byte	0x03, 0x50
        /*001a*/ 	.short	0x0000


	//----- nvinfo : EIATTR_MAXREG_COUNT
	.align		4
        /*001c*/ 	.byte	0x03, 0x1b
        /*001e*/ 	.short	0x00ff


	//----- nvinfo : EIATTR_NUM_BARRIERS
	.align		4
        /*0020*/ 	.byte	0x02, 0x4c
        /*0022*/ 	.byte	0x01
	.zero		1


	//----- nvinfo : EIATTR_MERCURY_ISA_VERSION
	.align		4
        /*0024*/ 	.byte	0x03, 0x5f
        /*0026*/ 	.short	0x0101


	//----- nvinfo : EIATTR_COOP_GROUP_MASK_REGIDS
	.align		4
        /*0028*/ 	.byte	0x04, 0x29
        /*002a*/ 	.short	(.L_1627 - .L_1626)


	//   ....[0]....
.L_1626:
        /*002c*/ 	.word	0xffffffff


	//   ....[1]....
        /*0030*/ 	.word	0xffffffff


	//   ....[2]....
        /*0034*/ 	.word	0xffffffff


	//   ....[3]....
        /*0038*/ 	.word	0xffffffff


	//   ....[4]....
        /*003c*/ 	.word	0xffffffff


	//   ....[5]....
        /*0040*/ 	.word	0xffffffff


	//   ....[6]....
        /*0044*/ 	.word	0xffffffff


	//   ....[7]....
        /*0048*/ 	.word	0xffffffff


	//   ....[8]....
        /*004c*/ 	.word	0xffffffff


	//   ....[9]....
        /*0050*/ 	.word	0xffffffff


	//   ....[10]....
        /*0054*/ 	.word	0xffffffff


	//   ....[11]....
        /*0058*/ 	.word	0xffffffff


	//   ....[12]....
        /*005c*/ 	.word	0xffffffff


	//   ....[13]....
        /*0060*/ 	.word	0xffffffff


	//   ....[14]....
        /*0064*/ 	.word	0xffffffff


	//   ....[15]....
        /*0068*/ 	.word	0xffffffff


	//   ....[16]....
        /*006c*/ 	.word	0xffffffff


	//   ....[17]....
        /*0070*/ 	.word	0xffffffff


	//   ....[18]....
        /*0074*/ 	.word	0xffffffff


	//   ....[19]....
        /*0078*/ 	.word	0xffffffff


	//   ....[20]....
        /*007c*/ 	.word	0xffffffff


	//   ....[21]....
        /*0080*/ 	.word	0xffffffff


	//   ....[22]....
        /*0084*/ 	.word	0xffffffff


	//   ....[23]....
        /*0088*/ 	.word	0xffffffff


	//   ....[24]....
        /*008c*/ 	.word	0xffffffff


	//   ....[25]....
        /*0090*/ 	.word	0xffffffff


	//   ....[26]....
        /*0094*/ 	.word	0xffffffff


	//   ....[27]....
        /*0098*/ 	.word	0x05000071


	//   ....[28]....
        /*009c*/ 	.word	0x05000071


	//   ....[29]....
        /*00a0*/ 	.word	0x05000071


	//   ....[30]....
        /*00a4*/ 	.word	0x05000071


	//   ....[31]....
        /*00a8*/ 	.word	0x05000071


	//   ....[32]....
        /*00ac*/ 	.word	0x05000071


	//   ....[33]....
        /*00b0*/ 	.word	0x05000071


	//   ....[34]....
        /*00b4*/ 	.word	0x05000071


	//   ....[35]....
        /*00b8*/ 	.word	0x05000071


	//   ....[36]....
        /*00bc*/ 	.word	0x05000071


	//   ....[37]....
        /*00c0*/ 	.word	0x05000071


	//   ....[38]....
        /*00c4*/ 	.word	0x05000071


	//   ....[39]....
        /*00c8*/ 	.word	0x05000071


	//   ....[40]....
        /*00cc*/ 	.word	0x05000071


	//   ....[41]....
        /*00d0*/ 	.word	0x05000071


	//   ....[42]....
        /*00d4*/ 	.word	0x05000071


	//   ....[43]....
        /*00d8*/ 	.word	0x05000071


	//   ....[44]....
        /*00dc*/ 	.word	0x05000071


	//   ....[45]....
        /*00e0*/ 	.word	0x05000071


	//   ....[46]....
        /*00e4*/ 	.word	0x05000071


	//   ....[47]....
        /*00e8*/ 	.word	0x05000071


	//   ....[48]....
        /*00ec*/ 	.word	0x05000071


	//   ....[49]....
        /*00f0*/ 	.word	0x05000071


	//   ....[50]....
        /*00f4*/ 	.word	0x05000071


	//   ....[51]....
        /*00f8*/ 	.word	0x05000071


	//   ....[52]....
        /*00fc*/ 	.word	0x05000071


	//   ....[53]....
        /*0100*/ 	.word	0x05000071


	//----- nvinfo : EIATTR_COOP_GROUP_INSTR_OFFSETS
	.align		4
.L_1627:
        /*0104*/ 	.byte	0x04, 0x28
        /*0106*/ 	.short	(.L_1629 - .L_1628)


	//   ....[0]....
.L_1628:
        /*0108*/ 	.word	0x00000b60


	//   ....[1]....
        /*010c*/ 	.word	0x00000b80


	//   ....[2]....
        /*0110*/ 	.word	0x00000ba0


	//   ....[3]....
        /*0114*/ 	.word	0x00000bc0


	//   ....[4]....
        /*0118*/ 	.word	0x00000be0


	//   ....[5]....
        /*011c*/ 	.word	0x00001410


	//   ....[6]....
        /*0120*/ 	.word	0x00001430


	//   ....[7]....
        /*0124*/ 	.word	0x00001450


	//   ....[8]....
        /*0128*/ 	.word	0x00001470


	//   ....[9]....
        /*012c*/ 	.word	0x00001490


	//   ....[10]....
        /*0130*/ 	.word	0x00004480


	//   ....[11]....
        /*0134*/ 	.word	0x000044a0


	//   ....[12]....
        /*0138*/ 	.word	0x000044c0


	//   ....[13]....
        /*013c*/ 	.word	0x000044e0


	//   ....[14]....
        /*0140*/ 	.word	0x00004500


	//   ....[15]....
        /*0144*/ 	.word	0x00004d30


	//   ....[16]....
        /*0148*/ 	.word	0x00004d50


	//   ....[17]....
        /*014c*/ 	.word	0x00004d70


	//   ....[18]....
        /*0150*/ 	.word	0x00004d90


	//   ....[19]....
        /*0154*/ 	.word	0x00004db0


	//   ....[20]....
        /*0158*/ 	.word	0x00007150


	//   ....[21]....
        /*015c*/ 	.word	0x00007170


	//   ....[22]....
        /*0160*/ 	.word	0x00007190


	//   ....[23]....
        /*0164*/ 	.word	0x000071b0


	//   ....[24]....
        /*0168*/ 	.word	0x000071d0


	//   ....[25]....
        /*016c*/ 	.word	0x00007330


	//   ....[26]....
        /*0170*/ 	.word	0x00007350


	//   ....[27]....
        /*0174*/ 	.word	0x00007550


	//   ....[28]....
        /*0178*/ 	.word	0x000075d0


	//   ....[29]....
        /*017c*/ 	.word	0x00007630


	//   ....[30]....
        /*0180*/ 	.word	0x00007690


	//   ....[31]....
        /*0184*/ 	.word	0x000076f0


	//   ....[32]....
        /*0188*/ 	.word	0x00007f60


	//   ....[33]....
        /*018c*/ 	.word	0x00007fc0


	//   ....[34]....
        /*0190*/ 	.word	0x00008020


	//   ....[35]....
        /*0194*/ 	.word	0x00008080


	//   ....[36]....
        /*0198*/ 	.word	0x000080e0


	//   ....[37]....
        /*019c*/ 	.word	0x00008160


	//   ....[38]....
        /*01a0*/ 	.word	0x000081e0


	//   ....[39]....
        /*01a4*/ 	.word	0x00008240


	//   ....[40]....
        /*01a8*/ 	.word	0x000082a0


	//   ....[41]....
        /*01ac*/ 	.word	0x00008300


	//   ....[42]....
        /*01b0*/ 	.word	0x00008b70


	//   ....[43]....
        /*01b4*/ 	.word	0x00008bd0


	//   ....[44]....
        /*01b8*/ 	.word	0x00008c30


	//   ....[45]....
        /*01bc*/ 	.word	0x00008c90


	//   ....[46]....
        /*01c0*/ 	.word	0x00008cf0


	//   ....[47]....
        /*01c4*/ 	.word	0x00008d70


	//   ....[48]....
        /*01c8*/ 	.word	0x00008e10


	//   ....[49]....
        /*01cc*/ 	.word	0x00008e80


	//   ....[50]....
        /*01d0*/ 	.word	0x00008ef0


	//   ....[51]....
        /*01d4*/ 	.word	0x00008f60


	//   ....[52]....
        /*01d8*/ 	.word	0x00008fe0


	//   ....[53]....
        /*01dc*/ 	.word	0x00009050


	//----- nvinfo : EIATTR_VRC_CTA_INIT_COUNT
	.align		4
.L_1629:
        /*01e0*/ 	.byte	0x02, 0x4a
	.zero		1
	.zero		1


	//----- nvinfo : EIATTR_EXIT_INSTR_OFFSETS
	.align		4
        /*01e4*/ 	.byte	0x04, 0x1c
        /*01e6*/ 	.short	(.L_1631 - .L_1630)


	//   ....[0]....
.L_1630:
        /*01e8*/ 	.word	0x000073c0


	//   ....[1]....
        /*01ec*/ 	.word	0x00007410


	//   ....[2]....
        /*01f0*/ 	.word	0x000074f0


	//----- nvinfo : EIATTR_MAX_THREADS
	.align		4
.L_1631:
        /*01f4*/ 	.byte	0x04, 0x05
        /*01f6*/ 	.short	(.L_1633 - .L_1632)
.L_1632:
        /*01f8*/ 	.word	0x00000080
        /*01fc*/ 	.word	0x00000001
        /*0200*/ 	.word	0x00000001


	//----- nvinfo : EIATTR_CRS_STACK_SIZE
	.align		4
.L_1633:
        /*0204*/ 	.byte	0x04, 0x1e
        /*0206*/ 	.short	(.L_1635 - .L_1634)
.L_1634:
        /*0208*/ 	.word	0x00000000


	//----- nvinfo : EIATTR_CBANK_PARAM_SIZE
	.align		4
.L_1635:
        /*020c*/ 	.byte	0x03, 0x19
        /*020e*/ 	.short	0x0088


	//----- nvinfo : EIATTR_PARAM_CBANK
	.align		4
        /*0210*/ 	.byte	0x04, 0x0a
        /*0212*/ 	.short	(.L_1637 - .L_1636)
	.align		4
.L_1636:
        /*0214*/ 	.word	index@(.nv.constant0._ZN18transformer_engine13normalization24rmsnorm_fwd_tuned_kernelINS0_13Kernel_traitsI6__halfS3_13__nv_fp8_e4m3fjLj2048ELj1ELj4ELj1ELj16ENS0_18Kernel_traits_baseILj2048ES3_S3_S4_fjLj128EEEEEEEvNS0_19ForwardKernelParamsE)
        /*0218*/ 	.short	0x0380
        /*021a*/ 	.short	0x0088


	//----- nvinfo : EIATTR_SW_WAR
	.align		4
.L_1637:
        /*021c*/ 	.byte	0x04, 0x36
        /*021e*/ 	.short	(.L_1639 - .L_1638)
.L_1638:
        /*0220*/ 	.word	0x00000008
.L_1639:


//--------------------- .nv.info._ZN18transformer_engine13normalization24rmsnorm_fwd_tuned_kernelINS0_13Kernel_traitsI13__nv_bfloat16S3_13__nv_fp8_e4m3fjLj2048ELj1ELj4ELj1ELj16ENS0_18Kernel_traits_baseILj2048ES3_S3_S4_fjLj128EEEEEEEvNS0_19ForwardKernelParamsE --------------------------
	.section	.nv.info._ZN18transformer_engine13normalization24rmsnorm_fwd_tuned_kernelINS0_13Kernel_traitsI13__nv_bfloat16S3_13__nv_fp8_e4m3fjLj2048ELj1ELj4ELj1ELj16ENS0_18Kernel_traits_baseILj2048ES3_S3_S4_fjLj128EEEEEEEvNS0_19ForwardKernelParamsE,"",@"SHT_CUDA_INFO"
	.sectionflags	@""
	.align	4


	//----- nvinfo : EIATTR_CUDA_API_VERSION
	.align		4
        /*0000*/ 	.byte	0x04, 0x37
        /*0002*/ 	.short	(.L_1641 - .L_1640)
.L_1640:
        /*0004*/ 	.word	0x00000082


	//----- nvinfo : EIATTR_KPARAM_INFO
	.align		4
.L_1641:
        /*0008*/ 	.byte	0x04, 0x17
        /*000a*/ 	.short	(.L_1643 - .L_1642)
.L_1642:
        /*000c*/ 	.word	0x00000000
        /*0010*/ 	.short	0x0000
        /*0012*/ 	.short	0x0000
        /*0014*/ 	.byte	0x00, 0xf0, 0x21, 0x02


	//----- nvinfo : EIATTR_SPARSE_MMA_MASK
	.align		4
.L_1643:
        /*0018*/ 	.byte	0x03, 0x50
        /*001a*/ 	.short	0x0000


	//----- nvinfo : EIATTR_MAXREG_COUNT
	.align		4
        /*001c*/ 	.byte	0x03, 0x1b
        /*001e*/ 	.short	0x00ff


	//----- nvinfo : EIATTR_NUM_BARRIERS
	.align		4
        /*0020*/ 	.byte	0x02, 0x4c
        /*0022*/ 	.byte	0x01
	.zero		1


	//----- nvinfo : EIATTR_MERCURY_ISA_VERSION
	.align		4
        /*0024*/ 	.byte	0x03, 0x5f
        /*0026*/ 	.short	0x0101


	//----- nvinfo : EIATTR_COOP_GROUP_MASK_REGIDS
	.align		4
        /*0028*/ 	.byte	0x04, 0x29
        /*002a*/ 	.short	(.L_1645 - .L_1644)


	//   ....[0]....
.L_1644:
        /*002c*/ 	.word	0xffffffff


	//   ....[1]....
        /*0030*/ 	.word	0xffffffff


	//   ....[2]....
        /*0034*/ 	.word	0xffffffff


	//   ....[3]....
        /*0038*/ 	.word	0xffffffff


	//   ....[4]....
        /*003c*/ 	.word	0xffffffff


	//   ....[5]....
        /*0040*/ 	.word	0xffffffff


	//   ....[6]....
        /*0044*/ 	.word	0xffffffff


	//   ....[7]....
        /*0048*/ 	.word	0xffffffff


	//   ....[8]....
        /*004c*/ 	.word	0xffffffff


	//   ....[9]....
        /*0050*/ 	.word	0xffffffff


	//   ....[10]....
        /*0054*/ 	.word	0xffffffff


	//   ....[11]....
        /*0058*/ 	.word	0xffffffff


	//   ....[12]....
        /*005c*/ 	.word	0xffffffff


	//   ....[13]....
        /*0060*/ 	.word	0xffffffff


	//   ....[14]....
        /*0064*/ 	.word	0xffffffff


	//   ....[15]....
        /*0068*/ 	.word	0xffffffff


	//   ....[16]....
        /*006c*/ 	.word	0xffffffff


	//   ....[17]....
        /*0070*/ 	.word	0xffffffff


	//   ....[18]....
        /*0074*/ 	.word	0xffffffff


	//   ....[19]....
        /*0078*/ 	.word	0xffffffff


	//   ....[20]....
        /*007c*/ 	.word	0xffffffff


	//   ....[21]....
        /*0080*/ 	.word	0xffffffff


	//   ....[22]....
        /*0084*/ 	.word	0xffffffff


	//   ....[23]....
        /*0088*/ 	.word	0xffffffff


	//   ....[24]....
        /*008c*/ 	.word	0xffffffff


	//   ....[25]....
        /*0090*/ 	.word	0xffffffff


	//   ....[26]....
        /*0094*/ 	.word	0xffffffff


	//   ....[27]....
        /*0098*/ 	.word	0x0500002e


	//   ....[28]....
        /*009c*/ 	.word	0x0500002e


	//   ....[29]....
        /*00a0*/ 	.word	0x0500002e


	//   ....[30]....
        /*00a4*/ 	.word	0x0500002e


	//   ....[31]....
        /*00a8*/ 	.word	0x0500002e


	//   ....[32]....
        /*00ac*/ 	.word	0x0500002e


	//   ....[33]....
        /*00b0*/ 	.word	0x0500002e


	//   ....[34]....
        /*00b4*/ 	.word	0x0500002e


	//   ....[35]....
        /*00b8*/ 	.word	0x0500002e


	//   ....[36]....
        /*00bc*/ 	.word	0x0500002e


	//   ....[37]....
        /*00c0*/ 	.word	0x0500002e


	//   ....[38]....
        /*00c4*/ 	.word	0x0500002e


	//   ....[39]....
        /*00c8*/ 	.word	0x0500002e


	//   ....[40]....
        /*00cc*/ 	.word	0x0500002e


	//   ....[41]....
        /*00d0*/ 	.word	0x0500002e


	//   ....[42]....
        /*00d4*/ 	.word	0x0500002e


	//   ....[43]....
        /*00d8*/ 	.word	0x0500002e


	//   ....[44]....
        /*00dc*/ 	.word	0x0500002e


	//   ....[45]....
        /*00e0*/ 	.word	0x0500002e


	//   ....[46]....
        /*00e4*/ 	.word	0x0500002e


	//   ....[47]....
        /*00e8*/ 	.word	0x0500002e


	//   ....[48]....
        /*00ec*/ 	.word	0x0500002e


	//   ....[49]....
        /*00f0*/ 	.word	0x0500002e


	//   ....[50]....
        /*00f4*/ 	.word	0x0500002e


	//   ....[51]....
        /*00f8*/ 	.word	0x0500002e


	//   ....[52]....
        /*00fc*/ 	.word	0x0500002e


	//   ....[53]....
        /*0100*/ 	.word	0x0500002e


	//----- nvinfo : EIATTR_COOP_GROUP_INSTR_OFFSETS
	.align		4
.L_1645:
        /*0104*/ 	.byte	0x04, 0x28
        /*0106*/ 	.short	(.L_1647 - .L_1646)


	//   ....[0]....
.L_1646:
        /*0108*/ 	.word	0x00000f50


	//   ....[1]....
        /*010c*/ 	.word	0x00000f70


	//   ....[2]....
        /*0110*/ 	.word	0x00000f90


	//   ....[3]....
        /*0114*/ 	.word	0x00000fb0


	//   ....[4]....
        /*0118*/ 	.word	0x00000fd0


	//   ....[5]....
        /*011c*/ 	.word	0x00001800


	//   ....[6]....
        /*0120*/ 	.word	0x00001820


	//   ....[7]....
        /*0124*/ 	.word	0x00001840


	//   ....[8]....
        /*0128*/ 	.word	0x00001860


	//   ....[9]....
        /*012c*/ 	.word	0x00001880


	//   ....[10]....
        /*0130*/ 	.word	0x00004c70


	//   ....[11]....
        /*0134*/ 	.word	0x00004c90


	//   ....[12]....
        /*0138*/ 	.word	0x00004cb0


	//   ....[13]....
        /*013c*/ 	.word	0x00004cd0


	//   ....[14]....
        /*0140*/ 	.word	0x00004cf0


	//   ....[15]....
        /*0144*/ 	.word	0x00005520


	//   ....[16]....
        /*0148*/ 	.word	0x00005540


	//   ....[17]....
        /*014c*/ 	.word	0x00005560


	//   ....[18]....
        /*0150*/ 	.word	0x00005580


	//   ....[19]....
        /*0154*/ 	.word	0x000055a0


	//   ....[20]....
        /*0158*/ 	.word	0x00007930


	//   ....[21]....
        /*015c*/ 	.word	0x00007950


	//   ....[22]....
        /*0160*/ 	.word	0x00007970


	//   ....[23]....
        /*0164*/ 	.word	0x00007990


	//   ....[24]....
        /*0168*/ 	.word	0x000079b0


	//   ....[25]....
        /*016c*/ 	.word	0x00007b10


	//   ....[26]....
        /*0170*/ 	.word	0x00007b30


	//   ....[27]....
        /*0174*/ 	.word	0x00007d30


	//   ....[28]....
        /*0178*/ 	.word	0x00007db0


	//   ....[29]....
        /*017c*/ 	.word	0x00007e10


	//   ....[30]....
        /*0180*/ 	.word	0x00007e70


	//   ....[31]....
        /*0184*/ 	.word	0x00007ed0


	//   ....[32]....
        /*0188*/ 	.word	0x00008730


	//   ....[33]....
        /*018c*/ 	.word	0x00008790


	//   ....[34]....
        /*0190*/ 	.word	0x000087f0


	//   ....[35]....
        /*0194*/ 	.word	0x00008850


	//   ....[36]....
        /*0198*/ 	.word	0x000088b0


	//   ....[37]....
        /*019c*/ 	.word	0x00008930


	//   ....[38]....
        /*01a0*/ 	.word	0x000089b0


	//   ....[39]....
        /*01a4*/ 	.word	0x00008a10


	//   ....[40]....
        /*01a8*/ 	.word	0x00008a70


	//   ....[41]....
        /*01ac*/ 	.word	0x00008ad0


	//   ....[42]....
        /*01b0*/ 	.word	0x00009330


	//   ....[43]....
        /*01b4*/ 	.word	0x00009390


	//   ....[44]....
        /*01b8*/ 	.word	0x000093f0


	//   ....[45]....
        /*01bc*/ 	.word	0x00009450


	//   ....[46]....
        /*01c0*/ 	.word	0x000094b0


	//   ....[47]....
        /*01c4*/ 	.word	0x00009530


	//   ....[48]....
        /*01c8*/ 	.word	0x000095d0


	//   ....[49]....
        /*01cc*/ 	.word	0x00009640


	//   ....[50]....
        /*01d0*/ 	.word	0x000096b0


	//   ....[51]....
        /*01d4*/ 	.word	0x00009720


	//   ....[52]....
        /*01d8*/ 	.word	0x000097a0


	//   ....[53]....
        /*01dc*/ 	.word	0x00009810


	//----- nvinfo : EIATTR_VRC_CTA_INIT_COUNT
	.align		4
.L_1647:
        /*01e0*/ 	.byte	0x02, 0x4a
	.zero		1
	.zero		1


	//----- nvinfo : EIATTR_EXIT_INSTR_OFFSETS
	.align		4
        /*01e4*/ 	.byte	0x04, 0x1c
        /*01e6*/ 	.short	(.L_1649 - .L_1648)


	//   ....[0]....
.L_1648:
        /*01e8*/ 	.word	0x00007ba0


	//   ....[1]....
        /*01ec*/ 	.word	0x00007bf0


	//   ....[2]....
        /*01f0*/ 	.word	0x00007cd0


	//----- nvinfo : EIATTR_MAX_THREADS
	.align		4
.L_1649:
        /*01f4*/ 	.byte	0x04, 0x05
        /*01f6*/ 	.short	(.L_1651 - .L_1650)
.L_1650:
        /*01f8*/ 	.word	0x00000080
        /*01fc*/ 	.word	0x00000001
        /*0200*/ 	.word	0x00000001


	//----- nvinfo : EIATTR_CRS_STACK_SIZE
	.align		4
.L_1651:
        /*0204*/ 	.byte	0x04, 0x1e
        /*0206*/ 	.short	(.L_1653 - .L_1652)
.L_1652:
        /*0208*/ 	.word	0x00000000


	//----- nvinfo : EIATTR_CBANK_PARAM_SIZE
	.align		4
.L_1653:
        /*020c*/ 	.byte	0x03, 0x19
        /*020e*/ 	.short	0x0088


	//----- nvinfo : EIATTR_PARAM_CBANK
	.align		4
        /*0210*/ 	.byte	0x04, 0x0a
        /*0212*/ 	.short	(.L_1655 - .L_1654)
	.align		4
.L_1654:
        /*0214*/ 	.word	index@(.nv.constant0._ZN18transformer_engine13normalization24rmsnorm_fwd_tuned_kernelINS0_13Kernel_traitsI13__nv_bfloat16S3_13__nv_fp8_e4m3fjLj2048ELj1ELj4ELj1ELj16ENS0_18Kernel_traits_baseILj2048ES3_S3_S4_fjLj128EEEEEEEvNS0_19ForwardKernelParamsE)
        /*0218*/ 	.short	0x0380
        /*021a*/ 	.short	0x0088


	//----- nvinfo : EIATTR_SW_WAR
	.align		4
.L_1655:
        /*021c*/ 	.byte	0x04, 0x36
        /*021e*/ 	.short	(.L_1657 - .L_1656)
.L_1656:
        /*0220*/ 	.word	0x00000008
.L_1657:


//--------------------- .nv.info._ZN18transformer_engine13normalization24rmsnorm_fwd_tuned_kernelINS0_13Kernel_traitsI13__nv_bfloat16S3_S3_fjLj1024ELj1ELj4ELj1ELj16ENS0_18Kernel_traits_baseILj1024ES3_S3_S3_fjLj128EEEEEEEvNS0_19ForwardKernelParamsE --------------------------
	.section	.nv.info._ZN18transformer_engine13normalization24rmsnorm_fwd_tuned_kernelINS0_13Kernel_traitsI13__nv_bfloat16S3_S3_fjLj1024ELj1ELj4ELj1ELj16ENS0_18Kernel_traits_baseILj1024ES3_S3_S3_fjLj128EEEEEEEvNS0_19ForwardKernelParamsE,"",@"SHT_CUDA_INFO"
	.sectionflags	@""
	.align	4


	//----- nvinfo : EIATTR_CUDA_API_VERSION
	.align		4
        /*0000*/ 	.byte	0x04, 0x37
        /*0002*/ 	.short	(.L_1659 - .L_1658)
.L_1658:
        /*0004*/ 	.word	0x00000082


	//----- nvinfo : EIATTR_KPARAM_INFO
	.align		4
.L_1659:
        /*0008*/ 	.byte	0x04, 0x17
        /*000a*/ 	.short	(.L_1661 - .L_1660)
.L_1660:
        /*000c*/ 	.word	0x00000000
        /*0010*/ 	.short	0x0000
        /*0012*/ 	.short	0x0000
        /*0014*/ 	.byte	0x00, 0xf0, 0x21, 0x02


	//----- nvinfo : EIATTR_SPARSE_MMA_MASK
	.align		4
.L_1661:
        /*0018*/ 	.byte	0x03, 0x50
        /*001a*/ 	.short	0x0000


	//----- nvinfo : EIATTR_MAXREG_COUNT
	.align		4
        /*001c*/ 	.byte	0x03, 0x1b
        /*001e*/ 	.short	0x00ff


	//----- nvinfo : EIATTR_NUM_BARRIERS
	.align		4
        /*0020*/ 	.byte	0x02, 0x4c
        /*0022*/ 	.byte	0x01
	.zero		1


	//----- nvinfo : EIATTR_MERCURY_ISA_VERSION
	.align		4
        /*0024*/ 	.byte	0x03, 0x5f
        /*0026*/ 	.short	0x0101


	//----- nvinfo : EIATTR_COOP_GROUP_MASK_REGIDS
	.align		4
        /*0028*/ 	.byte	0x04, 0x29
        /*002a*/ 	.short	(.L_1663 - .L_1662)


	//   ....[0]....
.L_1662:
        /*002c*/ 	.word	0xffffffff


	//   ....[1]....
        /*0030*/ 	.word	0xffffffff


	//   ....[2]....
        /*0034*/ 	.word	0xffffffff


	//   ....[3]....
        /*0038*/ 	.word	0xffffffff


	//   ....[4]....
        /*003c*/ 	.word	0xffffffff


	//   ....[5]....
        /*0040*/ 	.word	0xffffffff


	//   ....[6]....
        /*0044*/ 	.word	0xffffffff


	//   ....[7]....
        /*0048*/ 	.word	0xffffffff


	//   ....[8]....
        /*004c*/ 	.word	0xffffffff


	//   ....[9]....
        /*0050*/ 	.word	0xffffffff


	//   ....[10]....
        /*0054*/ 	.word	0xffffffff


	//   ....[11]....
        /*0058*/ 	.word	0xffffffff


	//   ....[12]....
        /*005c*/ 	.word	0xffffffff


	//   ....[13]....
        /*0060*/ 	.word	0xffffffff


	//   ....[14]....
        /*0064*/ 	.word	0xffffffff


	//   ....[15]....
        /*0068*/ 	.word	0xffffffff


	//   ....[16]....
        /*006c*/ 	.word	0xffffffff


	//   ....[17]....
        /*0070*/ 	.word	0xffffffff


	//   ....[18]....
        /*0074*/ 	.word	0xffffffff


	//   ....[19]....
        /*0078*/ 	.word	0xffffffff


	//   ....[20]....
        /*007c*/ 	.word	0xffffffff


	//   ....[21]....
        /*0080*/ 	.word	0xffffffff


	//   ....[22]....
        /*0084*/ 	.word	0xffffffff


	//   ....[23]....
        /*0088*/ 	.word	0xffffffff


	//   ....[24]....
        /*008c*/ 	.word	0xffffffff


	//   ....[25]....
        /*0090*/ 	.word	0xffffffff


	//   ....[26]....
        /*0094*/ 	.word	0xffffffff


	//   ....[27]....
        /*0098*/ 	.word	0x05000046


	//   ....[28]....
        /*009c*/ 	.word	0x05000046


	//   ....[29]....
        /*00a0*/ 	.word	0x05000046


	//   ....[30]....
        /*00a4*/ 	.word	0x05000046


	//   ....[31]....
        /*00a8*/ 	.word	0x05000046


	//   ....[32]....
        /*00ac*/ 	.word	0x05000046


	//   ....[33]....
        /*00b0*/ 	.word	0x05000046


	//   ....[34]....
        /*00b4*/ 	.word	0x05000046


	//   ....[35]....
        /*00b8*/ 	.word	0x05000046


	//   ....[36]....
        /*00bc*/ 	.word	0x05000046


	//   ....[37]....
        /*00c0*/ 	.word	0x05000046


	//   ....[38]....
        /*00c4*/ 	.word	0x05000046


	//   ....[39]....
        /*00c8*/ 	.word	0x05000046


	//   ....[40]....
        /*00cc*/ 	.word	0x05000046


	//   ....[41]....
        /*00d0*/ 	.word	0x05000046


	//   ....[42]....
        /*00d4*/ 	.word	0x05000046


	//   ....[43]....
        /*00d8*/ 	.word	0x05000046


	//   ....[44]....
        /*00dc*/ 	.word	0x05000046


	//   ....[45]....
        /*00e0*/ 	.word	0x05000046


	//   ....[46]....
        /*00e4*/ 	.word	0x05000046


	//   ....[47]....
        /*00e8*/ 	.word	0x05000046


	//   ....[48]....
        /*00ec*/ 	.word	0x05000046


	//   ....[49]....
        /*00f0*/ 	.word	0x05000046


	//   ....[50]....
        /*00f4*/ 	.word	0x05000046


	//   ....[51]....
        /*00f8*/ 	.word	0x05000046


	//   ....[52]....
        /*00fc*/ 	.word	0x05000046


	//   ....[53]....
        /*0100*/ 	.word	0x05000046


	//----- nvinfo : EIATTR_COOP_GROUP_INSTR_OFFSETS
	.align		4
.L_1663:
        /*0104*/ 	.byte	0x04, 0x28
        /*0106*/ 	.short	(.L_1665 - .L_1664)


	//   ....[0]....
.L_1664:
        /*0108*/ 	.word	0x00000ce0


	//   ....[1]....
        /*010c*/ 	.word	0x00000d00


	//   ....[2]....
        /*0110*/ 	.word	0x00000d20


	//   ....[3]....
        /*0114*/ 	.word	0x00000d40


	//   ....[4]....
        /*0118*/ 	.word	0x00000d60


	//   ....[5]....
        /*011c*/ 	.word	0x00001190


	//   ....[6]....
        /*0120*/ 	.word	0x000011b0


	//   ....[7]....
        /*0124*/ 	.word	0x000011d0


	//   ....[8]....
        /*0128*/ 	.word	0x000011f0


	//   ....[9]....
        /*012c*/ 	.word	0x00001210


	//   ....[10]....
        /*0130*/ 	.word	0x00002740


	//   ....[11]....
        /*0134*/ 	.word	0x00002760


	//   ....[12]....
        /*0138*/ 	.word	0x00002780


	//   ....[13]....
        /*013c*/ 	.word	0x000027a0


	//   ....[14]....
        /*0140*/ 	.word	0x000027c0


	//   ....[15]....
        /*0144*/ 	.word	0x00002bf0


	//   ....[16]....
        /*0148*/ 	.word	0x00002c10


	//   ....[17]....
        /*014c*/ 	.word	0x00002c30


	//   ....[18]....
        /*0150*/ 	.word	0x00002c50


	//   ....[19]....
        /*0154*/ 	.word	0x00002c70


	//   ....[20]....
        /*0158*/ 	.word	0x00003550


	//   ....[21]....
        /*015c*/ 	.word	0x00003570


	//   ....[22]....
        /*0160*/ 	.word	0x00003590


	//   ....[23]....
        /*0164*/ 	.word	0x000035b0


	//   ....[24]....
        /*0168*/ 	.word	0x000035d0


	//   ....[25]....
        /*016c*/ 	.word	0x00003750


	//   ....[26]....
        /*0170*/ 	.word	0x00003770


	//   ....[27]....
        /*0174*/ 	.word	0x00003990


	//   ....[28]....
        /*0178*/ 	.word	0x00003a20


	//   ....[29]....
        /*017c*/ 	.word	0x00003a80


	//   ....[30]....
        /*0180*/ 	.word	0x00003ae0


	//   ....[31]....
        /*0184*/ 	.word	0x00003b40


	//   ....[32]....
        /*0188*/ 	.word	0x00003fa0


	//   ....[33]....
        /*018c*/ 	.word	0x00004000


	//   ....[34]....
        /*0190*/ 	.word	0x00004060


	//   ....[35]....
        /*0194*/ 	.word	0x000040c0


	//   ....[36]....
        /*0198*/ 	.word	0x00004110


	//   ....[37]....
        /*019c*/ 	.word	0x00004190


	//   ....[38]....
        /*01a0*/ 	.word	0x00004220


	//   ....[39]....
        /*01a4*/ 	.word	0x00004280


	//   ....[40]....
        /*01a8*/ 	.word	0x000042e0


	//   ....[41]....
        /*01ac*/ 	.word	0x00004340


	//   ....[42]....
        /*01b0*/ 	.word	0x000047a0


	//   ....[43]....
        /*01b4*/ 	.word	0x00004800


	//   ....[44]....
        /*01b8*/ 	.word	0x00004860


	//   ....[45]....
        /*01bc*/ 	.word	0x000048c0


	//   ....[46]....
        /*01c0*/ 	.word	0x00004910


	//   ....[47]....
        /*01c4*/ 	.word	0x000049a0


	//   ....[48]....
        /*01c8*/ 	.word	0x00004a40


	//   ....[49]....
        /*01cc*/ 	.word	0x00004ab0


	//   ....[50]....
        /*01d0*/ 	.word	0x00004b20


	//   ....[51]....
        /*01d4*/ 	.word	0x00004b90


	//   ....[52]....
        /*01d8*/ 	.word	0x00004c10


	//   ....[53]....
        /*01dc*/ 	.word	0x00004c80


	//----- nvinfo : EIATTR_VRC_CTA_INIT_COUNT
	.align		4
.L_1665:
        /*01e0*/ 	.byte	0x02, 0x4a
	.zero		1
	.zero		1


	//----- nvinfo : EIATTR_EXIT_INSTR_OFFSETS
	.align		4
        /*01e4*/ 	.byte	0x04, 0x1c
        /*01e6*/ 	.short	(.L_1667 - .L_1666)


	//   ....[0]....
.L_1666:
        /*01e8*/ 	.word	0x00003800


	//   ....[1]....
        /*01ec*/ 	.word	0x00003850


	//   ....[2]....
        /*01f0*/ 	.word	0x00003930


	//----- nvinfo : EIATTR_MAX_THREADS
	.align		4
.L_1667:
        /*01f4*/ 	.byte	0x04, 0x05
        /*01f6*/ 	.short	(.L_1669 - .L_1668)
.L_1668:
        /*01f8*/ 	.word	0x00000080
        /*01fc*/ 	.word	0x00000001
        /*0200*/ 	.word	0x00000001


	//----- nvinfo : EIATTR_CRS_STACK_SIZE
	.align		4
.L_1669:
        /*0204*/ 	.byte	0x04, 0x1e
        /*0206*/ 	.short	(.L_1671 - .L_1670)
.L_1670:
        /*0208*/ 	.word	0x00000000


	//----- nvinfo : EIATTR_CBANK_PARAM_SIZE
	.align		4
.L_1671:
        /*020c*/ 	.byte	0x03, 0x19
        /*020e*/ 	.short	0x0088


	//----- nvinfo : EIATTR_PARAM_CBANK
	.align		4
        /*0210*/ 	.byte	0x04, 0x0a
        /*0212*/ 	.short	(.L_1673 - .L_1672)
	.align		4
.L_1672:
        /*0214*/ 	.word	index@(.nv.constant0._ZN18transformer_engine13normalization24rmsnorm_fwd_tuned_kernelINS0_13Kernel_traitsI13__nv_bfloat16S3_S3_fjLj1024ELj1ELj4ELj1ELj16ENS0_18Kernel_traits_baseILj1024ES3_S3_S3_fjLj128EEEEEEEvNS0_19ForwardKernelParamsE)
        /*0218*/ 	.short	0x0380
        /*021a*/ 	.short	0x0088


	//----- nvinfo : EIATTR_SW_WAR
	.align		4
.L_1673:
        /*021c*/ 	.byte	0x04, 0x36
        /*021e*/ 	.short	(.L_1675 - .L_1674)
.L_1674:
        /*0220*/ 	.word	0x00000008
.L_1675:


//--------------------- .nv.info._ZN18transformer_engine13normalization24rmsnorm_fwd_tuned_kernelINS0_13Kernel_traitsI6__halfS3_S3_fjLj1024ELj1ELj4ELj1ELj16ENS0_18Kernel_traits_baseILj1024ES3_S3_S3_fjLj128EEEEEEEvNS0_19ForwardKernelParamsE --------------------------
	.section	.nv.info._ZN18transformer_engine13normalization24rmsnorm_fwd_tuned_kernelINS0_13Kernel_traitsI6__halfS3_S3_fjLj1024ELj1ELj4ELj1ELj16ENS0_18Kernel_traits_baseILj1024ES3_S3_S3_fjLj128EEEEEEEvNS0_19ForwardKernelParamsE,"",@"SHT_CUDA_INFO"
	.sectionflags	@""
	.align	4


	//----- nvinfo : EIATTR_CUDA_API_VERSION
	.align		4
        /*0000*/ 	.byte	0x04, 0x37
        /*0002*/ 	.short	(.L_1677 - .L_1676)
.L_1676:
        /*0004*/ 	.word	0x00000082


	//----- nvinfo : EIATTR_KPARAM_INFO
	.align		4
.L_1677:
        /*0008*/ 	.byte	0x04, 0x17
        /*000a*/ 	.short	(.L_1679 - .L_1678)
.L_1678:
        /*000c*/ 	.word	0x00000000
        /*0010*/ 	.short	0x0000
        /*0012*/ 	.short	0x0000
        /*0014*/ 	.byte	0x00, 0xf0, 0x21, 0x02


	//----- nvinfo : EIATTR_SPARSE_MMA_MASK
	.align		4
.L_1679:
        /*0018*/ 	.byte	0x03, 0x50
        /*001a*/ 	.short	0x0000


	//----- nvinfo : EIATTR_MAXREG_COUNT
	.align		4
        /*001c*/ 	.byte	0x03, 0x1b
        /*001e*/ 	.short	0x00ff


	//----- nvinfo : EIATTR_NUM_BARRIERS
	.align		4
        /*0020*/ 	.byte	0x02, 0x4c
        /*0022*/ 	.byte	0x01
	.zero		1


	//----- nvinfo : EIATTR_MERCURY_ISA_VERSION
	.align		4
        /*0024*/ 	.byte	0x03, 0x5f
        /*0026*/ 	.short	0x0101


	//----- nvinfo : EIATTR_COOP_GROUP_MASK_REGIDS
	.align		4
        /*0028*/ 	.byte	0x04, 0x29
        /*002a*/ 	.short	(.L_1681 - .L_1680)


	//   ....[0]....
.L_1680:
        /*002c*/ 	.word	0xffffffff


	//   ....[1]....
        /*0030*/ 	.word	0xffffffff


	//   ....[2]....
        /*0034*/ 	.word	0xffffffff


	//   ....[3]....
        /*0038*/ 	.word	0xffffffff


	//   ....[4]....
        /*003c*/ 	.word	0xffffffff


	//   ....[5]....
        /*0040*/ 	.word	0xffffffff


	//   ....[6]....
        /*0044*/ 	.word	0xffffffff


	//   ....[7]....
        /*0048*/ 	.word	0xffffffff


	//   ....[8]....
        /*004c*/ 	.word	0xffffffff


	//   ....[9]....
        /*0050*/ 	.word	0xffffffff


	//   ....[10]....
        /*0054*/ 	.word	0xffffffff


	//   ....[11]....
        /*0058*/ 	.word	0xffffffff


	//   ....[12]....
        /*005c*/ 	.word	0xffffffff


	//   ....[13]....
        /*0060*/ 	.word	0xffffffff


	//   ....[14]....
        /*0064*/ 	.word	0xffffffff


	//   ....[15]....
        /*0068*/ 	.word	0xffffffff


	//   ....[16]....
        /*006c*/ 	.word	0xffffffff


	//   ....[17]....
        /*0070*/ 	.word	0xffffffff


	//   ....[18]....
        /*0074*/ 	.word	0xffffffff


	//   ....[19]....
        /*0078*/ 	.word	0xffffffff


	//   ....[20]....
        /*007c*/ 	.word	0xffffffff


	//   ....[21]....
        /*0080*/ 	.word	0xffffffff


	//   ....[22]....
        /*0084*/ 	.word	0xffffffff


	//   ....[23]....
        /*0088*/ 	.word	0xffffffff


	//   ....[24]....
        /*008c*/ 	.word	0xffffffff


	//   ....[25]....
        /*0090*/ 	.word	0xffffffff


	//   ....[26]....
        /*0094*/ 	.word	0xffffffff


	//   ....[27]....
        /*0098*/ 	.word	0x05000047


	//   ....[28]....
        /*009c*/ 	.word	0x05000047


	//   ....[29]....
        /*00a0*/ 	.word	0x05000047


	//   ....[30]....
        /*00a4*/ 	.word	0x05000047


	//   ....[31]....
        /*00a8*/ 	.word	0x05000047


	//   ....[32]....
        /*00ac*/ 	.word	0x05000047


	//   ....[33]....
        /*00b0*/ 	.word	0x05000047


	//   ....[34]....
        /*00b4*/ 	.word	0x05000047


	//   ....[35]....
        /*00b8*/ 	.word	0x05000047


	//   ....[36]....
        /*00bc*/ 	.word	0x05000047


	//   ....[37]....
        /*00c0*/ 	.word	0x05000047


	//   ....[38]....
        /*00c4*/ 	.word	0x05000047


	//   ....[39]....
        /*00c8*/ 	.word	0x05000047


	//   ....[40]....
        /*00cc*/ 	.word	0x05000047


	//   ....[41]....
        /*00d0*/ 	.word	0x05000047


	//   ....[42]....
        /*00d4*/ 	.word	0x05000047


	//   ....[43]....
        /*00d8*/ 	.word	0x05000047


	//   ....[44]....
        /*00dc*/ 	.word	0x05000047


	//   ....[45]....
        /*00e0*/ 	.word	0x05000047


	//   ....[46]....
        /*00e4*/ 	.word	0x05000047


	//   ....[47]....
        /*00e8*/ 	.word	0x05000047


	//   ....[48]....
        /*00ec*/ 	.word	0x05000047


	//   ....[49]....
        /*00f0*/ 	.word	0x05000047


	//   ....[50]....
        /*00f4*/ 	.word	0x05000047


	//   ....[51]....
        /*00f8*/ 	.word	0x05000047


	//   ....[52]....
        /*00fc*/ 	.word	0x05000047


	//   ....[53]....
        /*0100*/ 	.word	0x05000047


	//----- nvinfo : EIATTR_COOP_GROUP_INSTR_OFFSETS
	.align		4
.L_1681:
        /*0104*/ 	.byte	0x04, 0x28
        /*0106*/ 	.short	(.L_1683 - .L_1682)


	//   ....[0]....
.L_1682:
        /*0108*/ 	.word	0x00000ae0


	//   ....[1]....
        /*010c*/ 	.word	0x00000b00


	//   ....[2]....
        /*0110*/ 	.word	0x00000b20


	//   ....[3]....
        /*0114*/ 	.word	0x00000b40


	//   ....[4]....
        /*0118*/ 	.word	0x00000b60


	//   ....[5]....
        /*011c*/ 	.word	0x00000f90


	//   ....[6]....
        /*0120*/ 	.word	0x00000fb0


	//   ....[7]....
        /*0124*/ 	.word	0x00000fd0


	//   ....[8]....
        /*0128*/ 	.word	0x00000ff0


	//   ....[9]....
        /*012c*/ 	.word	0x00001010


	//   ....[10]....
        /*0130*/ 	.word	0x00002340


	//   ....[11]....
        /*0134*/ 	.word	0x00002360


	//   ....[12]....
        /*0138*/ 	.word	0x00002380


	//   ....[13]....
        /*013c*/ 	.word	0x000023a0


	//   ....[14]....
        /*0140*/ 	.word	0x000023c0


	//   ....[15]....
        /*0144*/ 	.word	0x000027f0


	//   ....[16]....
        /*0148*/ 	.word	0x00002810


	//   ....[17]....
        /*014c*/ 	.word	0x00002830


	//   ....[18]....
        /*0150*/ 	.word	0x00002850


	//   ....[19]....
        /*0154*/ 	.word	0x00002870


	//   ....[20]....
        /*0158*/ 	.word	0x00003150


	//   ....[21]....
        /*015c*/ 	.word	0x00003170


	//   ....[22]....
        /*0160*/ 	.word	0x00003190


	//   ....[23]....
        /*0164*/ 	.word	0x000031b0


	//   ....[24]....
        /*0168*/ 	.word	0x000031d0


	//   ....[25]....
        /*016c*/ 	.word	0x00003350


	//   ....[26]....
        /*0170*/ 	.word	0x00003370


	//   ....[27]....
        /*0174*/ 	.word	0x00003590


	//   ....[28]....
        /*0178*/ 	.word	0x00003620


	//   ....[29]....
        /*017c*/ 	.word	0x00003680


	//   ....[30]....
        /*0180*/ 	.word	0x000036e0


	//   ....[31]....
        /*0184*/ 	.word	0x00003740


	//   ....[32]....
        /*0188*/ 	.word	0x00003ba0


	//   ....[33]....
        /*018c*/ 	.word	0x00003c00


	//   ....[34]....
        /*0190*/ 	.word	0x00003c60


	//   ....[35]....
        /*0194*/ 	.word	0x00003cc0


	//   ....[36]....
        /*0198*/ 	.word	0x00003d10


	//   ....[37]....
        /*019c*/ 	.word	0x00003d90


	//   ....[38]....
        /*01a0*/ 	.word	0x00003e20


	//   ....[39]....
        /*01a4*/ 	.word	0x00003e80


	//   ....[40]....
        /*01a8*/ 	.word	0x00003ee0


	//   ....[41]....
        /*01ac*/ 	.word	0x00003f40


	//   ....[42]....
        /*01b0*/ 	.word	0x000043a0


	//   ....[43]....
        /*01b4*/ 	.word	0x00004400


	//   ....[44]....
        /*01b8*/ 	.word	0x00004460


	//   ....[45]....
        /*01bc*/ 	.word	0x000044c0


	//   ....[46]....
        /*01c0*/ 	.word	0x00004510


	//   ....[47]....
        /*01c4*/ 	.word	0x000045a0


	//   ....[48]....
        /*01c8*/ 	.word	0x00004630


	//   ....[49]....
        /*01cc*/ 	.word	0x000046a0


	//   ....[50]....
        /*01d0*/ 	.word	0x00004710


	//   ....[51]....
        /*01d4*/ 	.word	0x00004780


	//   ....[52]....
        /*01d8*/ 	.word	0x000047f0


	//   ....[53]....
        /*01dc*/ 	.word	0x00004860


	//----- nvinfo : EIATTR_VRC_CTA_INIT_COUNT
	.align		4
.L_1683:
        /*01e0*/ 	.byte	0x02, 0x4a
	.zero		1
	.zero		1


	//----- nvinfo : EIATTR_EXIT_INSTR_OFFSETS
	.align		4
        /*01e4*/ 	.byte	0x04, 0x1c
        /*01e6*/ 	.short	(.L_1685 - .L_1684)


	//   ....[0]....
.L_1684:
        /*01e8*/ 	.word	0x00003400


	//   ....[1]....
        /*01ec*/ 	.word	0x00003450


	//   ....[2]....
        /*01f0*/ 	.word	0x00003530


	//----- nvinfo : EIATTR_MAX_THREADS
	.align		4
.L_1685:
        /*01f4*/ 	.byte	0x04, 0x05
        /*01f6*/ 	.short	(.L_1687 - .L_1686)
.L_1686:
        /*01f8*/ 	.word	0x00000080
        /*01fc*/ 	.word	0x00000001
        /*0200*/ 	.word	0x00000001


	//----- nvinfo : EIATTR_CRS_STACK_SIZE
	.align		4
.L_1687:
        /*0204*/ 	.byte	0x04, 0x1e
        /*0206*/ 	.short	(.L_1689 - .L_1688)
.L_1688:
        /*0208*/ 	.word	0x00000000


	//----- nvinfo : EIATTR_CBANK_PARAM_SIZE
	.align		4
.L_1689:
        /*020c*/ 	.byte	0x03, 0x19
        /*020e*/ 	.short	0x0088


	//----- nvinfo : EIATTR_PARAM_CBANK
	.align		4
        /*0210*/ 	.byte	0x04, 0x0a
        /*0212*/ 	.short	(.L_1691 - .L_1690)
	.align		4
.L_1690:
        /*0214*/ 	.word	index@(.nv.constant0._ZN18transformer_engine13normalization24rmsnorm_fwd_tuned_kernelINS0_13Kernel_traitsI6__halfS3_S3_fjLj1024ELj1ELj4ELj1ELj16ENS0_18Kernel_traits_baseILj1024ES3_S3_S3_fjLj128EEEEEEEvNS0_19ForwardKernelParamsE)
        /*0218*/ 	.short	0x0380
        /*021a*/ 	.short	0x0088


	//----- nvinfo : EIATTR_SW_WAR
	.align		4
.L_1691:
        /*021c*/ 	.byte	0x04, 0x36
        /*021e*/ 	.short	(.L_1693 - .L_1692)
.L_1692:
        /*0220*/ 	.word	0x00000008
.L_1693:


//--------------------- .nv.info._ZN18transformer_engine13normalization24rmsnorm_fwd_tuned_kernelINS0_13Kernel_traitsIffffjLj1024ELj1ELj4ELj1ELj16ENS0_18Kernel_traits_baseILj1024EffffjLj128EEEEEEEvNS0_19ForwardKernelParamsE --------------------------
	.section	.nv.info._ZN18transformer_engine13normalization24rmsnorm_fwd_tuned_kernelINS0_13Kernel_traitsIffffjLj1024ELj1ELj4ELj1ELj16ENS0_18Kernel_traits_baseILj1024EffffjLj128EEEEEEEvNS0_19ForwardKernelParamsE,"",@"SHT_CUDA_INFO"
	.sectionflags	@""
	.align	4


	//----- nvinfo : EIATTR_CUDA_API_VERSION
	.align		4
        /*0000*/ 	.byte	0x04, 0x37
        /*0002*/ 	.short	(.L_1695 - .L_1694)
.L_1694:
        /*0004*/ 	.word	0x00000082


	//----- nvinfo : EIATTR_KPARAM_INFO
	.align		4
.L_1695:
        /*0008*/ 	.byte	0x04, 0x17
        /*000a*/ 	.short	(.L_1697 - .L_1696)
.L_1696:
        /*000c*/ 	.word	0x00000000
        /*0010*/ 	.short	0x0000
        /*0012*/ 	.short	0x0000
        /*0014*/ 	.byte	0x00, 0xf0, 0x21, 0x02


	//----- nvinfo : EIATTR_SPARSE_MMA_MASK
	.align		4
.L_1697:
        /*0018*/ 	.byte	0x03, 0x50
        /*001a*/ 	.short	0x0000


	//----- nvinfo : EIATTR_MAXREG_COUNT
	.align		4
        /*001c*/ 	.byte	0x03, 0x1b
        /*001e*/ 	.short	0x00ff


	//----- nvinfo : EIATTR_NUM_BARRIERS
	.align		4
        /*0020*/ 	.byte	0x02, 0x4c
        /*0022*/ 	.byte	0x01
	.zero		1


	//----- nvinfo : EIATTR_MERCURY_ISA_VERSION
	.align		4
        /*0024*/ 	.byte	0x03, 0x5f
        /*0026*/ 	.short	0x0101


	//----- nvinfo : EIATTR_COOP_GROUP_MASK_REGIDS
	.align		4
        /*0028*/ 	.byte	0x04, 0x29
        /*002a*/ 	.short	(.L_1699 - .L_1698)


	//   ....[0]....
.L_1698:
        /*002c*/ 	.word	0xffffffff


	//   ....[1]....
        /*0030*/ 	.word	0xffffffff


	//   ....[2]....
        /*0034*/ 	.word	0xffffffff


	//   ....[3]....
        /*0038*/ 	.word	0xffffffff


	//   ....[4]....
        /*003c*/ 	.word	0xffffffff


	//   ....[5]....
        /*0040*/ 	.word	0xffffffff


	//   ....[6]....
        /*0044*/ 	.word	0xffffffff


	//   ....[7]....
        /*0048*/ 	.word	0xffffffff


	//   ....[8]....
        /*004c*/ 	.word	0xffffffff


	//   ....[9]....
        /*0050*/ 	.word	0xffffffff


	//   ....[10]....
        /*0054*/ 	.word	0xffffffff


	//   ....[11]....
        /*0058*/ 	.word	0xffffffff


	//   ....[12]....
        /*005c*/ 	.word	0xffffffff


	//   ....[13]....
        /*0060*/ 	.word	0xffffffff


	//   ....[14]....
        /*0064*/ 	.word	0xffffffff


	//   ....[15]....
        /*0068*/ 	.word	0xffffffff


	//   ....[16]....
        /*006c*/ 	.word	0xffffffff


	//   ....[17]....
        /*0070*/ 	.word	0xffffffff


	//   ....[18]....
        /*0074*/ 	.word	0xffffffff


	//   ....[19]....
        /*0078*/ 	.word	0xffffffff


	//   ....[20]....
        /*007c*/ 	.word	0xffffffff


	//   ....[21]....
        /*0080*/ 	.word	0xffffffff


	//   ....[22]....
        /*0084*/ 	.word	0xffffffff


	//   ....[23]....
        /*0088*/ 	.word	0xffffffff


	//   ....[24]....
        /*008c*/ 	.word	0xffffffff


	//   ....[25]....
        /*0090*/ 	.word	0xffffffff


	//   ....[26]....
        /*0094*/ 	.word	0xffffffff


	//   ....[27]....
        /*0098*/ 	.word	0x05000049


	//   ....[28]....
        /*009c*/ 	.word	0x05000049


	//   ....[29]....
        /*00a0*/ 	.word	0x05000049


	//   ....[30]....
        /*00a4*/ 	.word	0x05000049


	//   ....[31]....
        /*00a8*/ 	.word	0x05000049


	//   ....[32]....
        /*00ac*/ 	.word	0x05000049


	//   ....[33]....
        /*00b0*/ 	.word	0x05000049


	//   ....[34]....
        /*00b4*/ 	.word	0x05000049


	//   ....[35]....
        /*00b8*/ 	.word	0x05000049


	//   ....[36]....
        /*00bc*/ 	.word	0x05000049


	//   ....[37]....
        /*00c0*/ 	.word	0x05000049


	//   ....[38]....
        /*00c4*/ 	.word	0x05000049


	//   ....[39]....
        /*00c8*/ 	.word	0x05000049


	//   ....[40]....
        /*00cc*/ 	.word	0x05000049


	//   ....[41]....
        /*00d0*/ 	.word	0x05000049


	//   ....[42]....
        /*00d4*/ 	.word	0x05000049


	//   ....[43]....
        /*00d8*/ 	.word	0x05000049


	//   ....[44]....
        /*00dc*/ 	.word	0x05000049


	//   ....[45]....
        /*00e0*/ 	.word	0x05000049


	//   ....[46]....
        /*00e4*/ 	.word	0x05000049


	//   ....[47]....
        /*00e8*/ 	.word	0x05000049


	//   ....[48]....
        /*00ec*/ 	.word	0x05000049


	//   ....[49]....
        /*00f0*/ 	.word	0x05000049


	//   ....[50]....
        /*00f4*/ 	.word	0x05000049


	//   ....[51]....
        /*00f8*/ 	.word	0x05000049


	//   ....[52]....
        /*00fc*/ 	.word	0x05000049


	//   ....[53]....
        /*0100*/ 	.word	0x05000049


	//----- nvinfo : EIATTR_COOP_GROUP_INSTR_OFFSETS
	.align		4
.L_1699:
        /*0104*/ 	.byte	0x04, 0x28
        /*0106*/ 	.short	(.L_1701 - .L_1700)


	//   ....[0]....
.L_1700:
        /*0108*/ 	.word	0x00000960


	//   ....[1]....
        /*010c*/ 	.word	0x00000980


	//   ....[2]....
        /*0110*/ 	.word	0x000009a0


	//   ....[3]....
        /*0114*/ 	.word	0x000009c0


	//   ....[4]....
        /*0118*/ 	.word	0x000009e0


	//   ....[5]....
        /*011c*/ 	.word	0x00000e10


	//   ....[6]....
        /*0120*/ 	.word	0x00000e30


	//   ....[7]....
        /*0124*/ 	.word	0x00000e50


	//   ....[8]....
        /*0128*/ 	.word	0x00000e70


	//   ....[9]....
        /*012c*/ 	.word	0x00000e90


	//   ....[10]....
        /*0130*/ 	.word	0x00001d30


	//   ....[11]....
        /*0134*/ 	.word	0x00001d50


	//   ....[12]....
        /*0138*/ 	.word	0x00001d70


	//   ....[13]....
        /*013c*/ 	.word	0x00001d90


	//   ....[14]....
        /*0140*/ 	.word	0x00001db0


	//   ....[15]....
        /*0144*/ 	.word	0x000021e0


	//   ....[16]....
        /*0148*/ 	.word	0x00002200


	//   ....[17]....
        /*014c*/ 	.word	0x00002220


	//   ....[18]....
        /*0150*/ 	.word	0x00002240


	//   ....[19]....
        /*0154*/ 	.word	0x00002260


	//   ....[20]....
        /*0158*/ 	.word	0x00002a80


	//   ....[21]....
        /*015c*/ 	.word	0x00002aa0


	//   ....[22]....
        /*0160*/ 	.word	0x00002ac0


	//   ....[23]....
        /*0164*/ 	.word	0x00002ae0


	//   ....[24]....
        /*0168*/ 	.word	0x00002b00


	//   ....[25]....
        /*016c*/ 	.word	0x00002c80


	//   ....[26]....
        /*0170*/ 	.word	0x00002ca0


	//   ....[27]....
        /*0174*/ 	.word	0x00002ec0


	//   ....[28]....
        /*0178*/ 	.word	0x00002f50


	//   ....[29]....
        /*017c*/ 	.word	0x00002fb0


	//   ....[30]....
        /*0180*/ 	.word	0x00003010


	//   ....[31]....
        /*0184*/ 	.word	0x00003070


	//   ....[32]....
        /*0188*/ 	.word	0x000034d0


	//   ....[33]....
        /*018c*/ 	.word	0x00003530


	//   ....[34]....
        /*0190*/ 	.word	0x00003590


	//   ....[35]....
        /*0194*/ 	.word	0x000035f0


	//   ....[36]....
        /*0198*/ 	.word	0x00003640


	//   ....[37]....
        /*019c*/ 	.word	0x000036c0


	//   ....[38]....
        /*01a0*/ 	.word	0x00003750


	//   ....[39]....
        /*01a4*/ 	.word	0x000037b0


	//   ....[40]....
        /*01a8*/ 	.word	0x00003810


	//   ....[41]....
        /*01ac*/ 	.word	0x00003870


	//   ....[42]....
        /*01b0*/ 	.word	0x00003cd0


	//   ....[43]....
        /*01b4*/ 	.word	0x00003d30


	//   ....[44]....
        /*01b8*/ 	.word	0x00003d90


	//   ....[45]....
        /*01bc*/ 	.word	0x00003df0


	//   ....[46]....
        /*01c0*/ 	.word	0x00003e40


	//   ....[47]....
        /*01c4*/ 	.word	0x00003ed0


	//   ....[48]....
        /*01c8*/ 	.word	0x00003f70


	//   ....[49]....
        /*01cc*/ 	.word	0x00003fe0


	//   ....[50]....
        /*01d0*/ 	.word	0x00004050


	//   ....[51]....
        /*01d4*/ 	.word	0x000040c0


	//   ....[52]....
        /*01d8*/ 	.word	0x00004140


	//   ....[53]....
        /*01dc*/ 	.word	0x000041b0


	//----- nvinfo : EIATTR_VRC_CTA_INIT_COUNT
	.align		4
.L_1701:
        /*01e0*/ 	.byte	0x02, 0x4a
	.zero		1
	.zero		1


	//----- nvinfo : EIATTR_EXIT_INSTR_OFFSETS
	.align		4
        /*01e4*/ 	.byte	0x04, 0x1c
        /*01e6*/ 	.short	(.L_1703 - .L_1702)


	//   ....[0]....
.L_1702:
        /*01e8*/ 	.word	0x00002d30


	//   ....[1]....
        /*01ec*/ 	.word	0x00002d80


	//   ....[2]....
        /*01f0*/ 	.word	0x00002e60


	//----- nvinfo : EIATTR_MAX_THREADS
	.align		4
.L_1703:
        /*01f4*/ 	.byte	0x04, 0x05
        /*01f6*/ 	.short	(.L_1705 - .L_1704)
.L_1704:
        /*01f8*/ 	.word	0x00000080
        /*01fc*/ 	.word	0x00000001
        /*0200*/ 	.word	0x00000001


	//----- nvinfo : EIATTR_CRS_STACK_SIZE
	.align		4
.L_1705:
        /*0204*/ 	.byte	0x04, 0x1e
        /*0206*/ 	.short	(.L_1707 - .L_1706)
.L_1706:
        /*0208*/ 	.word	0x00000000


	//----- nvinfo : EIATTR_CBANK_PARAM_SIZE
	.align		4
.L_1707:
        /*020c*/ 	.byte	0x03, 0x19
        /*020e*/ 	.short	0x0088


	//----- nvinfo : EIATTR_PARAM_CBANK
	.align		4
        /*0210*/ 	.byte	0x04, 0x0a
        /*0212*/ 	.short	(.L_1709 - .L_1708)
	.align		4
.L_1708:
        /*0214*/ 	.word	index@(.nv.constant0._ZN18transformer_engine13normalization24rmsnorm_fwd_tuned_kernelINS0_13Kernel_traitsIffffjLj1024ELj1ELj4ELj1ELj16ENS0_18Kernel_traits_baseILj1024EffffjLj128EEEEEEEvNS0_19ForwardKernelParamsE)
        /*0218*/ 	.short	0x0380
        /*021a*/ 	.short	0x0088


	//----- nvinfo : EIATTR_SW_WAR
	.align		4
.L_1709:
        /*021c*/ 	.byte	0x04, 0x36
        /*021e*/ 	.short	(.L_1711 - .L_1710)
.L_1710:
        /*0220*/ 	.word	0x00000008
.L_1711:


//--------------------- .nv.info._ZN18transformer_engine13normalization24rmsnorm_fwd_tuned_kernelINS0_13Kernel_traitsIff13__nv_fp8_e4m3fjLj1024ELj1ELj4ELj1ELj16ENS0_18Kernel_traits_baseILj1024EffS3_fjLj128EEEEEEEvNS0_19ForwardKernelParamsE --------------------------
	.section	.nv.info._ZN18transformer_engine13normalization24rmsnorm_fwd_tuned_kernelINS0_13Kernel_traitsIff13__nv_fp8_e4m3fjLj1024ELj1ELj4ELj1ELj16ENS0_18Kernel_traits_baseILj1024EffS3_fjLj128EEEEEEEvNS0_19ForwardKernelParamsE,"",@"SHT_CUDA_INFO"
	.sectionflags	@""
	.align	4


	//----- nvinfo : EIATTR_CUDA_API_VERSION
	.align		4
        /*0000*/ 	.byte	0x04, 0x37
        /*0002*/ 	.short	(.L_1713 - .L_1712)
.L_1712:
        /*0004*/ 	.word	0x00000082


	//----- nvinfo : EIATTR_KPARAM_INFO
	.align		4
.L_1713:
        /*0008*/ 	.byte	0x04, 0x17
        /*000a*/ 	.short	(.L_1715 - .L_1714)
.L_1714:
        /*000c*/ 	.word	0x00000000
        /*0010*/ 	.short	0x0000
        /*0012*/ 	.short	0x0000
        /*0014*/ 	.byte	0x00, 0xf0, 0x21, 0x02


	//----- nvinfo : EIATTR_SPARSE_MMA_MASK
	.align		4
.L_1715:
        /*0018*/ 	.byte	0x03, 0x50
        /*001a*/ 	.short	0x0000


	//----- nvinfo : EIATTR_MAXREG_COUNT
	.align		4
        /*001c*/ 	.byte	0x03, 0x1b
        /*001e*/ 	.short	0x00ff


	//----- nvinfo : EIATTR_NUM_BARRIERS
	.align		4
        /*0020*/ 	.byte	0x02, 0x4c
        /*0022*/ 	.byte	0x01
	.zero		1


	//----- nvinfo : EIATTR_MERCURY_ISA_VERSION
	.align		4
        /*0024*/ 	.byte	0x03, 0x5f
        /*0026*/ 	.short	0x0101


	//----- nvinfo : EIATTR_COOP_GROUP_MASK_REGIDS
	.align		4
        /*0028*/ 	.byte	0x04, 0x29
        /*002a*/ 	.short	(.L_1717 - .L_1716)


	//   ....[0]....
.L_1716:
        /*002c*/ 	.word	0xffffffff


	//   ....[1]....
        /*0030*/ 	.word	0xffffffff


	//   ....[2]....
        /*0034*/ 	.word	0xffffffff


	//   ....[3]....
        /*0038*/ 	.word	0xffffffff


	//   ....[4]....
        /*003c*/ 	.word	0xffffffff


	//   ....[5]....
        /*0040*/ 	.word	0xffffffff


	//   ....[6]....
        /*0044*/ 	.word	0xffffffff


	//   ....[7]....
        /*0048*/ 	.word	0xffffffff


	//   ....[8]....
        /*004c*/ 	.word	0xffffffff


	//   ....[9]....
        /*0050*/ 	.word	0xffffffff


	//   ....[10]....
        /*0054*/ 	.word	0xffffffff


	//   ....[11]....
        /*0058*/ 	.word	0xffffffff


	//   ....[12]....
        /*005c*/ 	.word	0xffffffff


	//   ....[13]....
        /*0060*/ 	.word	0xffffffff


	//   ....[14]....
        /*0064*/ 	.word	0xffffffff


	//   ....[15]....
        /*0068*/ 	.word	0xffffffff


	//   ....[16]....
        /*006c*/ 	.word	0xffffffff


	//   ....[17]....
        /*0070*/ 	.word	0xffffffff


	//   ....[18]....
        /*0074*/ 	.word	0xffffffff


	//   ....[19]....
        /*0078*/ 	.word	0xffffffff


	//   ....[20]....
        /*007c*/ 	.word	0xffffffff


	//   ....[21]....
        /*0080*/ 	.word	0xffffffff


	//   ....[22]....
        /*0084*/ 	.word	0xffffffff


	//   ....[23]....
        /*0088*/ 	.word	0xffffffff


	//   ....[24]....
        /*008c*/ 	.word	0xffffffff


	//   ....[25]....
        /*0090*/ 	.word	0xffffffff


	//   ....[26]....
        /*0094*/ 	.word	0xffffffff


	//   ....[27]....
        /*0098*/ 	.word	0x05000048


	//   ....[28]....
        /*009c*/ 	.word	0x05000048


	//   ....[29]....
        /*00a0*/ 	.word	0x05000048


	//   ....[30]....
        /*00a4*/ 	.word	0x05000048


	//   ....[31]....
        /*00a8*/ 	.word	0x05000048


	//   ....[32]....
        /*00ac*/ 	.word	0x05000048


	//   ....[33]....
        /*00b0*/ 	.word	0x05000048


	//   ....[34]....
        /*00b4*/ 	.word	0x05000048


	//   ....[35]....
        /*00b8*/ 	.word	0x05000048


	//   ....[36]....
        /*00bc*/ 	.word	0x05000048


	//   ....[37]....
        /*00c0*/ 	.word	0x05000048


	//   ....[38]....
        /*00c4*/ 	.word	0x05000048


	//   ....[39]....
        /*00c8*/ 	.word	0x05000048


	//   ....[40]....
        /*00cc*/ 	.word	0x05000048


	//   ....[41]....
        /*00d0*/ 	.word	0x05000048


	//   ....[42]....
        /*00d4*/ 	.word	0x05000048


	//   ....[43]....
        /*00d8*/ 	.word	0x05000048


	//   ....[44]....
        /*00dc*/ 	.word	0x05000048


	//   ....[45]....
        /*00e0*/ 	.word	0x05000048


	//   ....[46]....
        /*00e4*/ 	.word	0x05000048


	//   ....[47]....
        /*00e8*/ 	.word	0x05000048


	//   ....[48]....
        /*00ec*/ 	.word	0x05000048


	//   ....[49]....
        /*00f0*/ 	.word	0x05000048


	//   ....[50]....
        /*00f4*/ 	.word	0x05000048


	//   ....[51]....
        /*00f8*/ 	.word	0x05000048


	//   ....[52]....
        /*00fc*/ 	.word	0x05000048


	//   ....[53]....
        /*0100*/ 	.word	0x05000048


	//----- nvinfo : EIATTR_COOP_GROUP_INSTR_OFFSETS
	.align		4
.L_1717:
        /*0104*/ 	.byte	0x04, 0x28
        /*0106*/ 	.short	(.L_1719 - .L_1718)


	//   ....[0]....
.L_1718:
        /*0108*/ 	.word	0x00000970


	//   ....[1]....
        /*010c*/ 	.word	0x00000990


	//   ....[2]....
        /*0110*/ 	.word	0x000009b0


	//   ....[3]....
        /*0114*/ 	.word	0x000009d0


	//   ....[4]....
        /*0118*/ 	.word	0x000009f0


	//   ....[5]....
        /*011c*/ 	.word	0x00000e20


	//   ....[6]....
        /*0120*/ 	.word	0x00000e40


	//   ....[7]....
        /*0124*/ 	.word	0x00000e60


	//   ....[8]....
        /*0128*/ 	.word	0x00000e80


	//   ....[9]....
        /*012c*/ 	.word	0x00000ea0


	//   ....[10]....
        /*0130*/ 	.word	0x00002370


	//   ....[11]....
        /*0134*/ 	.word	0x00002390


	//   ....[12]....
        /*0138*/ 	.word	0x000023b0


	//   ....[13]....
        /*013c*/ 	.word	0x000023d0


	//   ....[14]....
        /*0140*/ 	.word	0x000023f0


	//   ....[15]....
        /*0144*/ 	.word	0x00002820


	//   ....[16]....
        /*0148*/ 	.word	0x00002840


	//   ....[17]....
        /*014c*/ 	.word	0x00002860


	//   ....[18]....
        /*0150*/ 	.word	0x00002880


	//   ....[19]....
        /*0154*/ 	.word	0x000028a0


	//   ....[20]....
        /*0158*/ 	.word	0x00003700


	//   ....[21]....
        /*015c*/ 	.word	0x00003720


	//   ....[22]....
        /*0160*/ 	.word	0x00003740


	//   ....[23]....
        /*0164*/ 	.word	0x00003760


	//   ....[24]....
        /*0168*/ 	.word	0x00003780


	//   ....[25]....
        /*016c*/ 	.word	0x00003900


	//   ....[26]....
        /*0170*/ 	.word	0x00003920


	//   ....[27]....
        /*0174*/ 	.word	0x00003b20


	//   ....[28]....
        /*0178*/ 	.word	0x00003ba0


	//   ....[29]....
        /*017c*/ 	.word	0x00003c00


	//   ....[30]....
        /*0180*/ 	.word	0x00003c60


	//   ....[31]....
        /*0184*/ 	.word	0x00003cc0


	//   ....[32]....
        /*0188*/ 	.word	0x00004120


	//   ....[33]....
        /*018c*/ 	.word	0x00004180


	//   ....[34]....
        /*0190*/ 	.word	0x000041e0


	//   ....[35]....
        /*0194*/ 	.word	0x00004240


	//   ....[36]....
        /*0198*/ 	.word	0x00004290


	//   ....[37]....
        /*019c*/ 	.word	0x00004310


	//   ....[38]....
        /*01a0*/ 	.word	0x000043a0


	//   ....[39]....
        /*01a4*/ 	.word	0x00004400


	//   ....[40]....
        /*01a8*/ 	.word	0x00004460


	//   ....[41]....
        /*01ac*/ 	.word	0x000044c0


	//   ....[42]....
        /*01b0*/ 	.word	0x00004920


	//   ....[43]....
        /*01b4*/ 	.word	0x00004980


	//   ....[44]....
        /*01b8*/ 	.word	0x000049e0


	//   ....[45]....
        /*01bc*/ 	.word	0x00004a40


	//   ....[46]....
        /*01c0*/ 	.word	0x00004aa0


	//   ....[47]....
        /*01c4*/ 	.word	0x00004b20


	//   ....[48]....
        /*01c8*/ 	.word	0x00004bc0


	//   ....[49]....
        /*01cc*/ 	.word	0x00004c30


	//   ....[50]....
        /*01d0*/ 	.word	0x00004ca0


	//   ....[51]....
        /*01d4*/ 	.word	0x00004d10


	//   ....[52]....
        /*01d8*/ 	.word	0x00004d90


	//   ....[53]....
        /*01dc*/ 	.word	0x00004e00


	//----- nvinfo : EIATTR_VRC_CTA_INIT_COUNT
	.align		4
.L_1719:
        /*01e0*/ 	.byte	0x02, 0x4a
	.zero		1
	.zero		1


	//----- nvinfo : EIATTR_EXIT_INSTR_OFFSETS
	.align		4
        /*01e4*/ 	.byte	0x04, 0x1c
        /*01e6*/ 	.short	(.L_1721 - .L_1720)


	//   ....[0]....
.L_1720:
        /*01e8*/ 	.word	0x00003990


	//   ....[1]....
        /*01ec*/ 	.word	0x000039e0


	//   ....[2]....
        /*01f0*/ 	.word	0x00003ac0


	//----- nvinfo : EIATTR_MAX_THREADS
	.align		4
.L_1721:
        /*01f4*/ 	.byte	0x04, 0x05
        /*01f6*/ 	.short	(.L_1723 - .L_1722)
.L_1722:
        /*01f8*/ 	.word	0x00000080
        /*01fc*/ 	.word	0x00000001
        /*0200*/ 	.word	0x00000001


	//----- nvinfo : EIATTR_CRS_STACK_SIZE
	.align		4
.L_1723:
        /*0204*/ 	.byte	0x04, 0x1e
        /*0206*/ 	.short	(.L_1725 - .L_1724)
.L_1724:
        /*0208*/ 	.word	0x00000000


	//----- nvinfo : EIATTR_CBANK_PARAM_SIZE
	.align		4
.L_1725:
        /*020c*/ 	.byte	0x03, 0x19
        /*020e*/ 	.short	0x0088


	//----- nvinfo : EIATTR_PARAM_CBANK
	.align		4
        /*0210*/ 	.byte	0x04, 0x0a
        /*0212*/ 	.short	(.L_1727 - .L_1726)
	.align		4
.L_1726:
        /*0214*/ 	.word	index@(.nv.constant0._ZN18transformer_engine13normalization24rmsnorm_fwd_tuned_kernelINS0_13Kernel_traitsIff13__nv_fp8_e4m3fjLj1024ELj1ELj4ELj1ELj16ENS0_18Kernel_traits_baseILj1024EffS3_fjLj128EEEEEEEvNS0_19ForwardKernelParamsE)
        /*0218*/ 	.short	0x0380
        /*021a*/ 	.short	0x0088


	//----- nvinfo : EIATTR_SW_WAR
	.align		4
.L_1727:
        /*021c*/ 	.byte	0x04, 0x36
        /*021e*/ 	.short	(.L_1729 - .L_1728)
.L_1728:
        /*0220*/ 	.word	0x00000008
.L_1729:


//--------------------- .nv.info._ZN18transformer_engine13normalization24rmsnorm_fwd_tuned_kernelINS0_13Kernel_traitsI6__halfS3_13__nv_fp8_e4m3fjLj1024ELj1ELj4ELj1ELj16ENS0_18Kernel_traits_baseILj1024ES3_S3_S4_fjLj128EEEEEEEvNS0_19ForwardKernelParamsE --------------------------
	.section	.nv.info._ZN18transformer_engine13normalization24rmsnorm_fwd_tuned_kernelINS0_13Kernel_traitsI6__halfS3_13__nv_fp8_e4m3fjLj1024ELj1ELj4ELj1ELj16ENS0_18Kernel_traits_baseILj1024ES3_S3_S4_fjLj128EEEEEEEvNS0_19ForwardKernelParamsE,"",@"SHT_CUDA_INFO"
	.sectionflags	@""
	.align	4


	//----- nvinfo : EIATTR_CUDA_API_VERSION
	.align		4
        /*0000*/ 	.byte	0x04, 0x37
        /*0002*/ 	.short	(.L_1731 - .L_1730)
.L_1730:
        /*0004*/ 	.word	0x00000082


	//----- nvinfo : EIATTR_KPARAM_INFO
	.align		4
.L_1731:
        /*0008*/ 	.byte	0x04, 0x17
        /*000a*/ 	.short	(.L_1733 - .L_1732)
.L_1732:
        /*000c*/ 	.word	0x00000000
        /*0010*/ 	.short	0x0000
        /*0012*/ 	.short	0x0000
        /*0014*/ 	.byte	0x00, 0xf0, 0x21, 0x02


	//----- nvinfo : EIATTR_SPARSE_MMA_MASK
	.align		4
.L_1733:
        /*0018*/ 	.byte	0x03, 0x50
        /*001a*/ 	.short	0x0000


	//----- nvinfo : EIATTR_MAXREG_COUNT
	.align		4
        /*001c*/ 	.byte	0x03, 0x1b
        /*001e*/ 	.short	0x00ff


	//----- nvinfo : EIATTR_NUM_BARRIERS
	.align		4
        /*0020*/ 	.byte	0x02, 0x4c
        /*0022*/ 	.byte	0x01
	.zero		1


	//----- nvinfo : EIATTR_MERCURY_ISA_VERSION
	.align		4
        /*0024*/ 	.byte	0x03, 0x5f
        /*0026*/ 	.short	0x0101


	//----- nvinfo : EIATTR_COOP_GROUP_MASK_REGIDS
	.align		4
        /*0028*/ 	.byte	0x04, 0x29
        /*002a*/ 	.short	(.L_1735 - .L_1734)


	//   ....[0]....
.L_1734:
        /*002c*/ 	.word	0xffffffff


	//   ....[1]....
        /*0030*/ 	.word	0xffffffff


	//   ....[2]....
        /*0034*/ 	.word	0xffffffff


	//   ....[3]....
        /*0038*/ 	.word	0xffffffff


	//   ....[4]....
        /*003c*/ 	.word	0xffffffff


	//   ....[5]....
        /*0040*/ 	.word	0xffffffff


	//   ....[6]....
        /*0044*/ 	.word	0xffffffff


	//   ....[7]....
        /*0048*/ 	.word	0xffffffff


	//   ....[8]....
        /*004c*/ 	.word	0xffffffff


	//   ....[9]....
        /*0050*/ 	.word	0xffffffff


	//   ....[10]....
        /*0054*/ 	.word	0xffffffff


	//   ....[11]....
        /*0058*/ 	.word	0xffffffff


	//   ....[12]....
        /*005c*/ 	.word	0xffffffff


	//   ....[13]....
        /*0060*/ 	.word	0xffffffff


	//   ....[14]....
        /*0064*/ 	.word	0xffffffff


	//   ....[15]....
        /*0068*/ 	.word	0xffffffff


	//   ....[16]....
        /*006c*/ 	.word	0xffffffff


	//   ....[17]....
        /*0070*/ 	.word	0xffffffff


	//   ....[18]....
        /*0074*/ 	.word	0xffffffff


	//   ....[19]....
        /*0078*/ 	.word	0xffffffff


	//   ....[20]....
        /*007c*/ 	.word	0xffffffff


	//   ....[21]....
        /*0080*/ 	.word	0xffffffff


	//   ....[22]....
        /*0084*/ 	.word	0xffffffff


	//   ....[23]....
        /*0088*/ 	.word	0xffffffff


	//   ....[24]....
        /*008c*/ 	.word	0xffffffff


	//   ....[25]....
        /*0090*/ 	.word	0xffffffff


	//   ....[26]....
        /*0094*/ 	.word	0xffffffff


	//   ....[27]....
        /*0098*/ 	.word	0x05000015


	//   ....[28]....
        /*009c*/ 	.word	0x05000015


	//   ....[29]....
        /*00a0*/ 	.word	0x05000015


	//   ....[30]....
        /*00a4*/ 	.word	0x05000015


	//   ....[31]....
        /*00a8*/ 	.word	0x05000015


	//   ....[32]....
        /*00ac*/ 	.word	0x05000015


	//   ....[33]....
        /*00b0*/ 	.word	0x05000015


	//   ....[34]....
        /*00b4*/ 	.word	0x05000015


	//   ....[35]....
        /*00b8*/ 	.word	0x05000015


	//   ....[36]....
        /*00bc*/ 	.word	0x05000015


	//   ....[37]....
        /*00c0*/ 	.word	0x05000015


	//   ....[38]....
        /*00c4*/ 	.word	0x05000015


	//   ....[39]....
        /*00c8*/ 	.word	0x05000015


	//   ....[40]....
        /*00cc*/ 	.word	0x05000015


	//   ....[41]....
        /*00d0*/ 	.word	0x05000015


	//   ....[42]....
        /*00d4*/ 	.word	0x05000015


	//   ....[43]....
        /*00d8*/ 	.word	0x05000015


	//   ....[44]....
        /*00dc*/ 	.word	0x05000015


	//   ....[45]....
        /*00e0*/ 	.word	0x05000015


	//   ....[46]....
        /*00e4*/ 	.word	0x05000015


	//   ....[47]....
        /*00e8*/ 	.word	0x05000015


	//   ....[48]....
        /*00ec*/ 	.word	0x05000015


	//   ....[49]....
        /*00f0*/ 	.word	0x05000015


	//   ....[50]....
        /*00f4*/ 	.word	0x05000015


	//   ....[51]....
        /*00f8*/ 	.word	0x05000015


	//   ....[52]....
        /*00fc*/ 	.word	0x05000015


	//   ....[53]....
        /*0100*/ 	.word	0x05000015


	//----- nvinfo : EIATTR_COOP_GROUP_INSTR_OFFSETS
	.align		4
.L_1735:
        /*0104*/ 	.byte	0x04, 0x28
        /*0106*/ 	.short	(.L_1737 - .L_1736)


	//   ....[0]....
.L_1736:
        /*0108*/ 	.word	0x00000af0


	//   ....[1]....
        /*010c*/ 	.word	0x00000b10


	//   ....[2]....
        /*0110*/ 	.word	0x00000b30


	//   ....[3]....
        /*0114*/ 	.word	0x00000b50


	//   ....[4]....
        /*0118*/ 	.word	0x00000b70


	//   ....[5]....
        /*011c*/ 	.word	0x00000fa0


	//   ....[6]....
        /*0120*/ 	.word	0x00000fc0


	//   ....[7]....
        /*0124*/ 	.word	0x00000fe0


	//   ....[8]....
        /*0128*/ 	.word	0x00001000


	//   ....[9]....
        /*012c*/ 	.word	0x00001020


	//   ....[10]....
        /*0130*/ 	.word	0x00002970


	//   ....[11]....
        /*0134*/ 	.word	0x00002990


	//   ....[12]....
        /*0138*/ 	.word	0x000029b0


	//   ....[13]....
        /*013c*/ 	.word	0x000029d0


	//   ....[14]....
        /*0140*/ 	.word	0x000029f0


	//   ....[15]....
        /*0144*/ 	.word	0x00002e20


	//   ....[16]....
        /*0148*/ 	.word	0x00002e40


	//   ....[17]....
        /*014c*/ 	.word	0x00002e60


	//   ....[18]....
        /*0150*/ 	.word	0x00002e80


	//   ....[19]....
        /*0154*/ 	.word	0x00002ea0


	//   ....[20]....
        /*0158*/ 	.word	0x00003d70


	//   ....[21]....
        /*015c*/ 	.word	0x00003d90


	//   ....[22]....
        /*0160*/ 	.word	0x00003db0


	//   ....[23]....
        /*0164*/ 	.word	0x00003dd0


	//   ....[24]....
        /*0168*/ 	.word	0x00003df0


	//   ....[25]....
        /*016c*/ 	.word	0x00003f70


	//   ....[26]....
        /*0170*/ 	.word	0x00003f90


	//   ....[27]....
        /*0174*/ 	.word	0x000041c0


	//   ....[28]....
        /*0178*/ 	.word	0x00004240


	//   ....[29]....
        /*017c*/ 	.word	0x00004290


	//   ....[30]....
        /*0180*/ 	.word	0x000042e0


	//   ....[31]....
        /*0184*/ 	.word	0x00004330


	//   ....[32]....
        /*0188*/ 	.word	0x000047a0


	//   ....[33]....
        /*018c*/ 	.word	0x000047f0


	//   ....[34]....
        /*0190*/ 	.word	0x00004840


	//   ....[35]....
        /*0194*/ 	.word	0x00004890


	//   ....[36]....
        /*0198*/ 	.word	0x000048e0


	//   ....[37]....
        /*019c*/ 	.word	0x00004960


	//   ....[38]....
        /*01a0*/ 	.word	0x000049e0


	//   ....[39]....
        /*01a4*/ 	.word	0x00004a30


	//   ....[40]....
        /*01a8*/ 	.word	0x00004a80


	//   ....[41]....
        /*01ac*/ 	.word	0x00004ad0


	//   ....[42]....
        /*01b0*/ 	.word	0x00004f40


	//   ....[43]....
        /*01b4*/ 	.word	0x00004f90


	//   ....[44]....
        /*01b8*/ 	.word	0x00004fe0


	//   ....[45]....
        /*01bc*/ 	.word	0x00005030


	//   ....[46]....
        /*01c0*/ 	.word	0x00005080


	//   ....[47]....
        /*01c4*/ 	.word	0x00005100


	//   ....[48]....
        /*01c8*/ 	.word	0x000051a0


	//   ....[49]....
        /*01cc*/ 	.word	0x00005210


	//   ....[50]....
        /*01d0*/ 	.word	0x00005280


	//   ....[51]....
        /*01d4*/ 	.word	0x000052f0


	//   ....[52]....
        /*01d8*/ 	.word	0x00005370


	//   ....[53]....
        /*01dc*/ 	.word	0x000053e0


	//----- nvinfo : EIATTR_VRC_CTA_INIT_COUNT
	.align		4
.L_1737:
        /*01e0*/ 	.byte	0x02, 0x4a
	.zero		1
	.zero		1


	//----- nvinfo : EIATTR_EXIT_INSTR_OFFSETS
	.align		4
        /*01e4*/ 	.byte	0x04, 0x1c
        /*01e6*/ 	.short	(.L_1739 - .L_1738)


	//   ....[0]....
.L_1738:
        /*01e8*/ 	.word	0x00004020


	//   ....[1]....
        /*01ec*/ 	.word	0x00004080


	//   ....[2]....
        /*01f0*/ 	.word	0x00004160


	//----- nvinfo : EIATTR_MAX_THREADS
	.align		4
.L_1739:
        /*01f4*/ 	.byte	0x04, 0x05
        /*01f6*/ 	.short	(.L_1741 - .L_1740)
.L_1740:
        /*01f8*/ 	.word	0x00000080
        /*01fc*/ 	.word	0x00000001
        /*0200*/ 	.word	0x00000001


	//----- nvinfo : EIATTR_CRS_STACK_SIZE
	.align		4
.L_1741:
        /*0204*/ 	.byte	0x04, 0x1e
        /*0206*/ 	.short	(.L_1743 - .L_1742)
.L_1742:
        /*0208*/ 	.word	0x00000000


	//----- nvinfo : EIATTR_CBANK_PARAM_SIZE
	.align		4
.L_1743:
        /*020c*/ 	.byte	0x03, 0x19
        /*020e*/ 	.short	0x0088


	//----- nvinfo : EIATTR_PARAM_CBANK
	.align		4
        /*0210*/ 	.byte	0x04, 0x0a
        /*0212*/ 	.short	(.L_1745 - .L_1744)
	.align		4
.L_1744:
        /*0214*/ 	.word	index@(.nv.constant0._ZN18transformer_engine13normalization24rmsnorm_fwd_tuned_kernelINS0_13Kernel_traitsI6__halfS3_13__nv_fp8_e4m3fjLj1024ELj1ELj4ELj1ELj16ENS0_18Kernel_traits_baseILj1024ES3_S3_S4_fjLj128EEEEEEEvNS0_19ForwardKernelParamsE)
        /*0218*/ 	.short	0x0380
        /*021a*/ 	.short	0x0088


	//----- nvinfo : EIATTR_SW_WAR
	.align		4
.L_1745:
        /*021c*/ 	.byte	0x04, 0x36
        /*021e*/ 	.short	(.L_1747 - .L_1746)
.L_1746:
        /*0220*/ 	.word	0x00000008
.L_1747:


//--------------------- .nv.info._ZN18transformer_engine13normalization24rmsnorm_fwd_tuned_kernelINS0_13Kernel_traitsI13__nv_bfloat16S3_13__nv_fp8_e4m3fjLj1024ELj1ELj4ELj1ELj16ENS0_18Kernel_traits_baseILj1024ES3_S3_S4_fjLj128EEEEEEEvNS0_19ForwardKernelParamsE --------------------------
	.section	.nv.info._ZN18transformer_engine13normalization24rmsnorm_fwd_tuned_kernelINS0_13Kernel_traitsI13__nv_bfloat16S3_13__nv_fp8_e4m3fjLj1024ELj1ELj4ELj1ELj16ENS0_18Kernel_traits_baseILj1024ES3_S3_S4_fjLj128EEEEEEEvNS0_19ForwardKernelParamsE,"",@"SHT_CUDA_INFO"
	.sectionflags	@""
	.align	4


	//----- nvinfo : EIATTR_CUDA_API_VERSION
	.align		4
        /*0000*/ 	.byte	0x04, 0x37
        /*0002*/ 	.short	(.L_1749 - .L_1748)
.L_1748:
        /*0004*/ 	.word	0x00000082


	//----- nvinfo : EIATTR_KPARAM_INFO
	.align		4
.L_1749:
        /*0008*/ 	.byte	0x04, 0x17
        /*000a*/ 	.short	(.L_1751 - .L_1750)
.L_1750:
        /*000c*/ 	.word	0x00000000
        /*0010*/ 	.short	0x0000
        /*0012*/ 	.short	0x0000
        /*0014*/ 	.byte	0x00, 0xf0, 0x21, 0x02


	//----- nvinfo : EIATTR_SPARSE_MMA_MASK
	.align		4
.L_1751:
        /*0018*/ 	.byte	0x03, 0x50
        /*001a*/ 	.short	0x0000


	//----- nvinfo : EIATTR_MAXREG_COUNT
	.align		4
        /*001c*/ 	.byte	0x03, 0x1b
        /*001e*/ 	.short	0x00ff


	//----- nvinfo : EIATTR_NUM_BARRIERS
	.align		4
        /*0020*/ 	.byte	0x02, 0x4c
        /*0022*/ 	.byte	0x01
	.zero		1


	//----- nvinfo : EIATTR_MERCURY_ISA_VERSION
	.align		4
        /*0024*/ 	.byte	0x03, 0x5f
        /*0026*/ 	.short	0x0101


	//----- nvinfo : EIATTR_COOP_GROUP_MASK_REGIDS
	.align		4
        /*0028*/ 	.byte	0x04, 0x29
        /*002a*/ 	.short	(.L_1753 - .L_1752)


	//   ....[0]....
.L_1752:
        /*002c*/ 	.word	0xffffffff


	//   ....[1]....
        /*0030*/ 	.word	0xffffffff


	//   ....[2]....
        /*0034*/ 	.word	0xffffffff


	//   ....[3]....
        /*0038*/ 	.word	0xffffffff


	//   ....[4]....
        /*003c*/ 	.word	0xffffffff


	//   ....[5]....
        /*0040*/ 	.word	0xffffffff


	//   ....[6]....
        /*0044*/ 	.word	0xffffffff


	//   ....[7]....
        /*0048*/ 	.word	0xffffffff


	//   ....[8]....
        /*004c*/ 	.word	0xffffffff


	//   ....[9]....
        /*0050*/ 	.word	0xffffffff


	//   ....[10]....
        /*0054*/ 	.word	0xffffffff


	//   ....[11]....
        /*0058*/ 	.word	0xffffffff


	//   ....[12]....
        /*005c*/ 	.word	0xffffffff


	//   ....[13]....
        /*0060*/ 	.word	0xffffffff


	//   ....[14]....
        /*0064*/ 	.word	0xffffffff


	//   ....[15]....
        /*0068*/ 	.word	0xffffffff


	//   ....[16]....
        /*006c*/ 	.word	0xffffffff


	//   ....[17]....
        /*0070*/ 	.word	0xffffffff


	//   ....[18]....
        /*0074*/ 	.word	0xffffffff


	//   ....[19]....
        /*0078*/ 	.word	0xffffffff


	//   ....[20]....
        /*007c*/ 	.word	0xffffffff


	//   ....[21]....
        /*0080*/ 	.word	0xffffffff


	//   ....[22]....
        /*0084*/ 	.word	0xffffffff


	//   ....[23]....
        /*0088*/ 	.word	0xffffffff


	//   ....[24]....
        /*008c*/ 	.word	0xffffffff


	//   ....[25]....
        /*0090*/ 	.word	0xffffffff


	//   ....[26]....
        /*0094*/ 	.word	0xffffffff


	//   ....[27]....
        /*0098*/ 	.word	0x05000015


	//   ....[28]....
        /*009c*/ 	.word	0x05000015


	//   ....[29]....
        /*00a0*/ 	.word	0x05000015


	//   ....[30]....
        /*00a4*/ 	.word	0x05000015


	//   ....[31]....
        /*00a8*/ 	.word	0x05000015


	//   ....[32]....
        /*00ac*/ 	.word	0x05000015


	//   ....[33]....
        /*00b0*/ 	.word	0x05000015


	//   ....[34]....
        /*00b4*/ 	.word	0x05000015


	//   ....[35]....
        /*00b8*/ 	.word	0x05000015


	//   ....[36]....
        /*00bc*/ 	.word	0x05000015


	//   ....[37]....
        /*00c0*/ 	.word	0x05000015


	//   ....[38]....
        /*00c4*/ 	.word	0x05000015


	//   ....[39]....
        /*00c8*/ 	.word	0x05000015


	//   ....[40]....
        /*00cc*/ 	.word	0x05000015


	//   ....[41]....
        /*00d0*/ 	.word	0x05000015


	//   ....[42]....
        /*00d4*/ 	.word	0x05000015


	//   ....[43]....
        /*00d8*/ 	.word	0x05000015


	//   ....[44]....
        /*00dc*/ 	.word	0x05000015


	//   ....[45]....
        /*00e0*/ 	.word	0x05000015


	//   ....[46]....
        /*00e4*/ 	.word	0x05000015


	//   ....[47]....
        /*00e8*/ 	.word	0x05000015


	//   ....[48]....
        /*00ec*/ 	.word	0x05000015


	//   ....[49]....
        /*00f0*/ 	.word	0x05000015


	//   ....[50]....
        /*00f4*/ 	.word	0x05000015


	//   ....[51]....
        /*00f8*/ 	.word	0x05000015


	//   ....[52]....
        /*00fc*/ 	.word	0x05000015


	//   ....[53]....
        /*0100*/ 	.word	0x05000015


	//----- nvinfo : EIATTR_COOP_GROUP_INSTR_OFFSETS
	.align		4
.L_1753:
        /*0104*/ 	.byte	0x04, 0x28
        /*0106*/ 	.short	(.L_1755 - .L_1754)


	//   ....[0]....
.L_1754:
        /*0108*/ 	.word	0x00000cf0


	//   ....[1]....
        /*010c*/ 	.word	0x00000d10


	//   ....[2]....
        /*0110*/ 	.word	0x00000d30


	//   ....[3]....
        /*0114*/ 	.word	0x00000d50


	//   ....[4]....
        /*0118*/ 	.word	0x00000d70


	//   ....[5]....
        /*011c*/ 	.word	0x000011a0


	//   ....[6]....
        /*0120*/ 	.word	0x000011c0


	//   ....[7]....
        /*0124*/ 	.word	0x000011e0


	//   ....[8]....
        /*0128*/ 	.word	0x00001200


	//   ....[9]....
        /*012c*/ 	.word	0x00001220


	//   ....[10]....
        /*0130*/ 	.word	0x00002d70


	//   ....[11]....
        /*0134*/ 	.word	0x00002d90


	//   ....[12]....
        /*0138*/ 	.word	0x00002db0


	//   ....[13]....
        /*013c*/ 	.word	0x00002dd0


	//   ....[14]....
        /*0140*/ 	.word	0x00002df0


	//   ....[15]....
        /*0144*/ 	.word	0x00003220


	//   ....[16]....
        /*0148*/ 	.word	0x00003240


	//   ....[17]....
        /*014c*/ 	.word	0x00003260


	//   ....[18]....
        /*0150*/ 	.word	0x00003280


	//   ....[19]....
        /*0154*/ 	.word	0x000032a0


	//   ....[20]....
        /*0158*/ 	.word	0x00004170


	//   ....[21]....
        /*015c*/ 	.word	0x00004190


	//   ....[22]....
        /*0160*/ 	.word	0x000041b0


	//   ....[23]....
        /*0164*/ 	.word	0x000041d0


	//   ....[24]....
        /*0168*/ 	.word	0x000041f0


	//   ....[25]....
        /*016c*/ 	.word	0x00004370


	//   ....[26]....
        /*0170*/ 	.word	0x00004390


	//   ....[27]....
        /*0174*/ 	.word	0x000045c0


	//   ....[28]....
        /*0178*/ 	.word	0x00004640


	//   ....[29]....
        /*017c*/ 	.word	0x00004690


	//   ....[30]....
        /*0180*/ 	.word	0x000046e0


	//   ....[31]....
        /*0184*/ 	.word	0x00004730


	//   ....[32]....
        /*0188*/ 	.word	0x00004ba0


	//   ....[33]....
        /*018c*/ 	.word	0x00004bf0


	//   ....[34]....
        /*0190*/ 	.word	0x00004c40


	//   ....[35]....
        /*0194*/ 	.word	0x00004c90


	//   ....[36]....
        /*0198*/ 	.word	0x00004ce0


	//   ....[37]....
        /*019c*/ 	.word	0x00004d60


	//   ....[38]....
        /*01a0*/ 	.word	0x00004de0


	//   ....[39]....
        /*01a4*/ 	.word	0x00004e30


	//   ....[40]....
        /*01a8*/ 	.word	0x00004e80


	//   ....[41]....
        /*01ac*/ 	.word	0x00004ed0


	//   ....[42]....
        /*01b0*/ 	.word	0x00005340


	//   ....[43]....
        /*01b4*/ 	.word	0x00005390


	//   ....[44]....
        /*01b8*/ 	.word	0x000053e0


	//   ....[45]....
        /*01bc*/ 	.word	0x00005430


	//   ....[46]....
        /*01c0*/ 	.word	0x00005480


	//   ....[47]....
        /*01c4*/ 	.word	0x00005500


	//   ....[48]....
        /*01c8*/ 	.word	0x000055a0


	//   ....[49]....
        /*01cc*/ 	.word	0x00005610


	//   ....[50]....
        /*01d0*/ 	.word	0x00005680


	//   ....[51]....
        /*01d4*/ 	.word	0x000056f0


	//   ....[52]....
        /*01d8*/ 	.word	0x00005770


	//   ....[53]....
        /*01dc*/ 	.word	0x000057e0


	//----- nvinfo : EIATTR_VRC_CTA_INIT_COUNT
	.align		4
.L_1755:
        /*01e0*/ 	.byte	0x02, 0x4a
	.zero		1
	.zero		1


	//----- nvinfo : EIATTR_EXIT_INSTR_OFFSETS
	.align		4
        /*01e4*/ 	.byte	0x04, 0x1c
        /*01e6*/ 	.short	(.L_1757 - .L_1756)


	//   ....[0]....
.L_1756:
        /*01e8*/ 	.word	0x00004420


	//   ....[1]....
        /*01ec*/ 	.word	0x00004480


	//   ....[2]....
        /*01f0*/ 	.word	0x00004560


	//----- nvinfo : EIATTR_MAX_THREADS
	.align		4
.L_1757:
        /*01f4*/ 	.byte	0x04, 0x05
        /*01f6*/ 	.short	(.L_1759 - .L_1758)
.L_1758:
        /*01f8*/ 	.word	0x00000080
        /*01fc*/ 	.word	0x00000001
        /*0200*/ 	.word	0x00000001


	//----- nvinfo : EIATTR_CRS_STACK_SIZE
	.align		4
.L_1759:
        /*0204*/ 	.byte	0x04, 0x1e
        /*0206*/ 	.short	(.L_1761 - .L_1760)
.L_1760:
        /*0208*/ 	.word	0x00000000


	//----- nvinfo : EIATTR_CBANK_PARAM_SIZE
	.align		4
.L_1761:
        /*020c*/ 	.byte	0x03, 0x19
        /*020e*/ 	.short	0x0088


	//----- nvinfo : EIATTR_PARAM_CBANK
	.align		4
        /*0210*/ 	.byte	0x04, 0x0a
        /*0212*/ 	.short	(.L_1763 - .L_1762)
	.align		4
.L_1762:
        /*0214*/ 	.word	index@(.nv.constant0._ZN18transformer_engine13normalization24rmsnorm_fwd_tuned_kernelINS0_13Kernel_traitsI13__nv_bfloat16S3_13__nv_fp8_e4m3fjLj1024ELj1ELj4ELj1ELj16ENS0_18Kernel_traits_baseILj1024ES3_S3_S4_fjLj128EEEEEEEvNS0_19ForwardKernelParamsE)
        /*0218*/ 	.short	0x0380
        /*021a*/ 	.short	0x0088


	//----- nvinfo : EIATTR_SW_WAR
	.align		4
.L_1763:
        /*021c*/ 	.byte	0x04, 0x36
        /*021e*/ 	.short	(.L_1765 - .L_1764)
.L_1764:
        /*0220*/ 	.word	0x00000008
.L_1765:


//--------------------- .nv.info._ZN18transformer_engine13normalization24rmsnorm_fwd_tuned_kernelINS0_13Kernel_traitsI13__nv_bfloat16S3_S3_fjLj768ELj1ELj4ELj1ELj16ENS0_18Kernel_traits_baseILj768ES3_S3_S3_fjLj128EEEEEEEvNS0_19ForwardKernelParamsE --------------------------
	.section	.nv.info._ZN18transformer_engine13normalization24rmsnorm_fwd_tuned_kernelINS0_13Kernel_traitsI13__nv_bfloat16S3_S3_fjLj768ELj1ELj4ELj1ELj16ENS0_18Kernel_traits_baseILj768ES3_S3_S3_fjLj128EEEEEEEvNS0_19ForwardKernelParamsE,"",@"SHT_CUDA_INFO"
	.sectionflags	@""
	.align	4


	//----- nvinfo : EIATTR_CUDA_API_VERSION
	.align		4
        /*0000*/ 	.byte	0x04, 0x37
        /*0002*/ 	.short	(.L_1767 - .L_1766)
.L_1766:
        /*0004*/ 	.word	0x00000082


	//----- nvinfo : EIATTR_KPARAM_INFO
	.align		4
.L_1767:
        /*0008*/ 	.byte	0x04, 0x17
        /*000a*/ 	.short	(.L_1769 - .L_1768)
.L_1768:
        /*000c*/ 	.word	0x00000000
        /*0010*/ 	.short	0x0000
        /*0012*/ 	.short	0x0000
        /*0014*/ 	.byte	0x00, 0xf0, 0x21, 0x02


	//----- nvinfo : EIATTR_SPARSE_MMA_MASK
	.align		4
.L_1769:
        /*0018*/ 	.byte	0x03, 0x50
        /*001a*/ 	.short	0x0000


	//----- nvinfo : EIATTR_MAXREG_COUNT
	.align		4
        /*001c*/ 	.byte	0x03, 0x1b
        /*001e*/ 	.short	0x00ff


	//----- nvinfo : EIATTR_NUM_BARRIERS
	.align		4
        /*0020*/ 	.byte	0x02, 0x4c
        /*0022*/ 	.byte	0x01
	.zero		1


	//----- nvinfo : EIATTR_MERCURY_ISA_VERSION
	.align		4
        /*0024*/ 	.byte	0x03, 0x5f
        /*0026*/ 	.short	0x0101


	//----- nvinfo : EIATTR_COOP_GROUP_MASK_REGIDS
	.align		4
        /*0028*/ 	.byte	0x04, 0x29
        /*002a*/ 	.short	(.L_1771 - .L_1770)


	//   ....[0]....
.L_1770:
        /*002c*/ 	.word	0xffffffff


	//   ....[1]....
        /*0030*/ 	.word	0xffffffff


	//   ....[2]....
        /*0034*/ 	.word	0xffffffff


	//   ....[3]....
        /*0038*/ 	.word	0xffffffff


	//   ....[4]....
        /*003c*/ 	.word	0xffffffff


	//   ....[5]....
        /*0040*/ 	.word	0xffffffff


	//   ....[6]....
        /*0044*/ 	.word	0xffffffff


	//   ....[7]....
        /*0048*/ 	.word	0xffffffff


	//   ....[8]....
        /*004c*/ 	.word	0xffffffff


	//   ....[9]....
        /*0050*/ 	.word	0xffffffff


	//   ....[10]....
        /*0054*/ 	.word	0xffffffff


	//   ....[11]....
        /*0058*/ 	.word	0xffffffff


	//   ....[12]....
        /*005c*/ 	.word	0xffffffff


	//   ....[13]....
        /*0060*/ 	.word	0xffffffff


	//   ....[14]....
        /*0064*/ 	.word	0xffffffff


	//   ....[15]....
        /*0068*/ 	.word	0xffffffff


	//   ....[16]....
        /*006c*/ 	.word	0xffffffff


	//   ....[17]....
        /*0070*/ 	.word	0xffffffff


	//   ....[18]....
        /*0074*/ 	.word	0xffffffff


	//   ....[19]....
        /*0078*/ 	.word	0xffffffff


	//   ....[20]....
        /*007c*/ 	.word	0xffffffff


	//   ....[21]....
        /*0080*/ 	.word	0xffffffff


	//   ....[22]....
        /*0084*/ 	.word	0xffffffff


	//   ....[23]....
        /*0088*/ 	.word	0xffffffff


	//   ....[24]....
        /*008c*/ 	.word	0xffffffff


	//   ....[25]....
        /*0090*/ 	.word	0xffffffff


	//   ....[26]....
        /*0094*/ 	.word	0xffffffff


	//   ....[27]....
        /*0098*/ 	.word	0x0500002b


	//   ....[28]....
        /*009c*/ 	.word	0x0500002b


	//   ....[29]....
        /*00a0*/ 	.word	0x0500002b


	//   ....[30]....
        /*00a4*/ 	.word	0x0500002b


	//   ....[31]....
        /*00a8*/ 	.word	0x0500002b


	//   ....[32]....
        /*00ac*/ 	.word	0x0500002b


	//   ....[33]....
        /*00b0*/ 	.word	0x0500002b


	//   ....[34]....
        /*00b4*/ 	.word	0x0500002b


	//   ....[35]....
        /*00b8*/ 	.word	0x0500002b


	//   ....[36]....
        /*00bc*/ 	.word	0x0500002b


	//   ....[37]....
        /*00c0*/ 	.word	0x0500002b


	//   ....[38]....
        /*00c4*/ 	.word	0x0500002b


	//   ....[39]....
        /*00c8*/ 	.word	0x0500002b


	//   ....[40]....
        /*00cc*/ 	.word	0x0500002b


	//   ....[41]....
        /*00d0*/ 	.word	0x0500002b


	//   ....[42]....
        /*00d4*/ 	.word	0x0500002b


	//   ....[43]....
        /*00d8*/ 	.word	0x0500002b


	//   ....[44]....
        /*00dc*/ 	.word	0x0500002b


	//   ....[45]....
        /*00e0*/ 	.word	0x0500002b


	//   ....[46]....
        /*00e4*/ 	.word	0x0500002b


	//   ....[47]....
        /*00e8*/ 	.word	0x0500002b


	//   ....[48]....
        /*00ec*/ 	.word	0x0500002b


	//   ....[49]....
        /*00f0*/ 	.word	0x0500002b


	//   ....[50]....
        /*00f4*/ 	.word	0x0500002b


	//   ....[51]....
        /*00f8*/ 	.word	0x0500002b


	//   ....[52]....
        /*00fc*/ 	.word	0x0500002b


	//   ....[53]....
        /*0100*/ 	.word	0x0500002b


	//----- nvinfo : EIATTR_COOP_GROUP_INSTR_OFFSETS
	.align		4
.L_1771:
        /*0104*/ 	.byte	0x04, 0x28
        /*0106*/ 	.short	(.L_1773 - .L_1772)


	//   ....[0]....
.L_1772:
        /*0108*/ 	.word	0x00000a80


	//   ....[1]....
        /*010c*/ 	.word	0x00000aa0


	//   ....[2]....
        /*0110*/ 	.word	0x00000ac0


	//   ....[3]....
        /*0114*/ 	.word	0x00000ae0


	//   ....[4]....
        /*0118*/ 	.word	0x00000b00


	//   ....[5]....
        /*011c*/ 	.word	0x00000e30


	//   ....[6]....
        /*0120*/ 	.word	0x00000e50


	//   ....[7]....
        /*0124*/ 	.word	0x00000e70


	//   ....[8]....
        /*0128*/ 	.word	0x00000e90


	//   ....[9]....
        /*012c*/ 	.word	0x00000eb0


	//   ....[10]....
        /*0130*/ 	.word	0x00001f60


	//   ....[11]....
        /*0134*/ 	.word	0x00001f80


	//   ....[12]....
        /*0138*/ 	.word	0x00001fa0


	//   ....[13]....
        /*013c*/ 	.word	0x00001fc0


	//   ....[14]....
        /*0140*/ 	.word	0x00001fe0


	//   ....[15]....
        /*0144*/ 	.word	0x00002310


	//   ....[16]....
        /*0148*/ 	.word	0x00002330


	//   ....[17]....
        /*014c*/ 	.word	0x00002350


	//   ....[18]....
        /*0150*/ 	.word	0x00002370


	//   ....[19]....
        /*0154*/ 	.word	0x00002390


	//   ....[20]....
        /*0158*/ 	.word	0x00002ad0


	//   ....[21]....
        /*015c*/ 	.word	0x00002af0


	//   ....[22]....
        /*0160*/ 	.word	0x00002b10


	//   ....[23]....
        /*0164*/ 	.word	0x00002b30


	//   ....[24]....
        /*0168*/ 	.word	0x00002b50


	//   ....[25]....
        /*016c*/ 	.word	0x00002cb0


	//   ....[26]....
        /*0170*/ 	.word	0x00002cd0


	//   ....[27]....
        /*0174*/ 	.word	0x00002ef0


	//   ....[28]....
        /*0178*/ 	.word	0x00002f70


	//   ....[29]....
        /*017c*/ 	.word	0x00002fd0


	//   ....[30]....
        /*0180*/ 	.word	0x00003030


	//   ....[31]....
        /*0184*/ 	.word	0x00003090


	//   ....[32]....
        /*0188*/ 	.word	0x000033f0


	//   ....[33]....
        /*018c*/ 	.word	0x00003450


	//   ....[34]....
        /*0190*/ 	.word	0x000034b0


	//   ....[35]....
        /*0194*/ 	.word	0x00003510


	//   ....[36]....
        /*0198*/ 	.word	0x00003570


	//   ....[37]....
        /*019c*/ 	.word	0x000035f0


	//   ....[38]....
        /*01a0*/ 	.word	0x00003680


	//   ....[39]....
        /*01a4*/ 	.word	0x000036e0


	//   ....[40]....
        /*01a8*/ 	.word	0x00003740


	//   ....[41]....
        /*01ac*/ 	.word	0x000037a0


	//   ....[42]....
        /*01b0*/ 	.word	0x00003b00


	//   ....[43]....
        /*01b4*/ 	.word	0x00003b60


	//   ....[44]....
        /*01b8*/ 	.word	0x00003bc0


	//   ....[45]....
        /*01bc*/ 	.word	0x00003c20


	//   ....[46]....
        /*01c0*/ 	.word	0x00003c80


	//   ....[47]....
        /*01c4*/ 	.word	0x00003d00


	//   ....[48]....
        /*01c8*/ 	.word	0x00003da0


	//   ....[49]....
        /*01cc*/ 	.word	0x00003e10


	//   ....[50]....
        /*01d0*/ 	.word	0x00003e80


	//   ....[51]....
        /*01d4*/ 	.word	0x00003ef0


	//   ....[52]....
        /*01d8*/ 	.word	0x00003f70


	//   ....[53]....
        /*01dc*/ 	.word	0x00003fe0


	//----- nvinfo : EIATTR_VRC_CTA_INIT_COUNT
	.align		4
.L_1773:
        /*01e0*/ 	.byte	0x02, 0x4a
	.zero		1
	.zero		1


	//----- nvinfo : EIATTR_EXIT_INSTR_OFFSETS
	.align		4
        /*01e4*/ 	.byte	0x04, 0x1c
        /*01e6*/ 	.short	(.L_1775 - .L_1774)


	//   ....[0]....
.L_1774:
        /*01e8*/ 	.word	0x00002d60


	//   ....[1]....
        /*01ec*/ 	.word	0x00002db0


	//   ....[2]....
        /*01f0*/ 	.word	0x00002e90


	//----- nvinfo : EIATTR_MAX_THREADS
	.align		4
.L_1775:
        /*01f4*/ 	.byte	0x04, 0x05
        /*01f6*/ 	.short	(.L_1777 - .L_1776)
.L_1776:
        /*01f8*/ 	.word	0x00000080
        /*01fc*/ 	.word	0x00000001
        /*0200*/ 	.word	0x00000001


	//----- nvinfo : EIATTR_CRS_STACK_SIZE
	.align		4
.L_1777:
        /*0204*/ 	.byte	0x04, 0x1e
        /*0206*/ 	.short	(.L_1779 - .L_1778)
.L_1778:
        /*0208*/ 	.word	0x00000000


	//----- nvinfo : EIATTR_CBANK_PARAM_SIZE
	.align		4
.L_1779:
        /*020c*/ 	.byte	0x03, 0x19
        /*020e*/ 	.short	0x0088


	//----- nvinfo : EIATTR_PARAM_CBANK
	.align		4
        /*0210*/ 	.byte	0x04, 0x0a
        /*0212*/ 	.short	(.L_1781 - .L_1780)
	.align		4
.L_1780:
        /*0214*/ 	.word	index@(.nv.constant0._ZN18transformer_engine13normalization24rmsnorm_fwd_tuned_kernelINS0_13Kernel_traitsI13__nv_bfloat16S3_S3_fjLj768ELj1ELj4ELj1ELj16ENS0_18Kernel_traits_baseILj768ES3_S3_S3_fjLj128EEEEEEEvNS0_19ForwardKernelParamsE)
        /*0218*/ 	.short	0x0380
        /*021a*/ 	.short	0x0088


	//----- nvinfo : EIATTR_SW_WAR
	.align		4
.L_1781:
        /*021c*/ 	.byte	0x04, 0x36
        /*021e*/ 	.short	(.L_1783 - .L_1782)
.L_1782:
        /*0220*/ 	.word	0x00000008
.L_1783:


//--------------------- .nv.info._ZN18transformer_engine13normalization24rmsnorm_fwd_tuned_kernelINS0_13Kernel_traitsI6__halfS3_S3_fjLj768ELj1ELj4ELj1ELj16ENS0_18Kernel_traits_baseILj768ES3_S3_S3_fjLj128EEEEEEEvNS0_19ForwardKernelParamsE --------------------------
	.section	.nv.info._ZN18transformer_engine13normalization24rmsnorm_fwd_tuned_kernelINS0_13Kernel_traitsI6__halfS3_S3_fjLj768ELj1ELj4ELj1ELj16ENS0_18Kernel_traits_baseILj768ES3_S3_S3_fjLj128EEEEEEEvNS0_19ForwardKernelParamsE,"",@"SHT_CUDA_INFO"
	.sectionflags	@""
	.align	4


	//----- nvinfo : EIATTR_CUDA_API_VERSION
	.align		4
        /*0000*/ 	.byte	0x04, 0x37
        /*0002*/ 	.short	(.L_1785 - .L_1784)
.L_1784:
        /*0004*/ 	.word	0x00000082


	//----- nvinfo : EIATTR_KPARAM_INFO
	.align		4
.L_1785:
        /*0008*/ 	.byte	0x04, 0x17
        /*000a*/ 	.short	(.L_1787 - .L_1786)
.L_1786:
        /*000c*/ 	.word	0x00000000
        /*0010*/ 	.short	0x0000
        /*0012*/ 	.short	0x0000
        /*0014*/ 	.byte	0x00, 0xf0, 0x21, 0x02


	//----- nvinfo : EIATTR_SPARSE_MMA_MASK
	.align		4
.L_1787:
        /*0018*/ 	.byte	0x03, 0x50
        /*001a*/ 	.short	0x0000


	//----- nvinfo : EIATTR_MAXREG_COUNT
	.align		4
        /*001c*/ 	.byte	0x03, 0x1b
        /*001e*/ 	.short	0x00ff


	//----- nvinfo : EIATTR_NUM_BARRIERS
	.align		4
        /*0020*/ 	.byte	0x02, 0x4c
        /*0022*/ 	.byte	0x01
	.zero		1


	//----- nvinfo : EIATTR_MERCURY_ISA_VERSION
	.align		4
        /*0024*/ 	.byte	0x03, 0x5f
        /*0026*/ 	.short	0x0101


	//----- nvinfo : EIATTR_COOP_GROUP_MASK_REGIDS
	.align		4
        /*0028*/ 	.byte	0x04, 0x29
        /*002a*/ 	.short	(.L_1789 - .L_1788)


	//   ....[0]....
.L_1788:
        /*002c*/ 	.word	0xffffffff


	//   ....[1]....
        /*0030*/ 	.word	0xffffffff


	//   ....[2]....
        /*0034*/ 	.word	0xffffffff


	//   ....[3]....
        /*0038*/ 	.word	0xffffffff


	//   ....[4]....
        /*003c*/ 	.word	0xffffffff


	//   ....[5]....
        /*0040*/ 	.word	0xffffffff


	//   ....[6]....
        /*0044*/ 	.word	0xffffffff


	//   ....[7]....
        /*0048*/ 	.word	0xffffffff


	//   ....[8]....
        /*004c*/ 	.word	0xffffffff


	//   ....[9]....
        /*0050*/ 	.word	0xffffffff


	//   ....[10]....
        /*0054*/ 	.word	0xffffffff


	//   ....[11]....
        /*0058*/ 	.word	0xffffffff


	//   ....[12]....
        /*005c*/ 	.word	0xffffffff


	//   ....[13]....
        /*0060*/ 	.word	0xffffffff


	//   ....[14]....
        /*0064*/ 	.word	0xffffffff


	//   ....[15]....
        /*0068*/ 	.word	0xffffffff


	//   ....[16]....
        /*006c*/ 	.word	0xffffffff


	//   ....[17]....
        /*0070*/ 	.word	0xffffffff


	//   ....[18]....
        /*0074*/ 	.word	0xffffffff


	//   ....[19]....
        /*0078*/ 	.word	0xffffffff


	//   ....[20]....
        /*007c*/ 	.word	0xffffffff


	//   ....[21]....
        /*0080*/ 	.word	0xffffffff


	//   ....[22]....
        /*0084*/ 	.word	0xffffffff


	//   ....[23]....
        /*0088*/ 	.word	0xffffffff


	//   ....[24]....
        /*008c*/ 	.word	0xffffffff


	//   ....[25]....
        /*0090*/ 	.word	0xffffffff


	//   ....[26]....
        /*0094*/ 	.word	0xffffffff


	//   ....[27]....
        /*0098*/ 	.word	0x0500001b


	//   ....[28]....
        /*009c*/ 	.word	0x0500001b


	//   ....[29]....
        /*00a0*/ 	.word	0x0500001b


	//   ....[30]....
        /*00a4*/ 	.word	0x0500001b


	//   ....[31]....
        /*00a8*/ 	.word	0x0500001b


	//   ....[32]....
        /*00ac*/ 	.word	0x0500001b


	//   ....[33]....
        /*00b0*/ 	.word	0x0500001b


	//   ....[34]....
        /*00b4*/ 	.word	0x0500001b


	//   ....[35]....
        /*00b8*/ 	.word	0x0500001b


	//   ....[36]....
        /*00bc*/ 	.word	0x0500001b


	//   ....[37]....
        /*00c0*/ 	.word	0x0500001b


	//   ....[38]....
        /*00c4*/ 	.word	0x0500001b


	//   ....[39]....
        /*00c8*/ 	.word	0x0500001b


	//   ....[40]....
        /*00cc*/ 	.word	0x0500001b


	//   ....[41]....
        /*00d0*/ 	.word	0x0500001b


	//   ....[42]....
        /*00d4*/ 	.word	0x0500001b


	//   ....[43]....
        /*00d8*/ 	.word	0x0500001b


	//   ....[44]....
        /*00dc*/ 	.word	0x0500001b


	//   ....[45]....
        /*00e0*/ 	.word	0x0500001b


	//   ....[46]....
        /*00e4*/ 	.word	0x0500001b


	//   ....[47]....
        /*00e8*/ 	.word	0x0500001b


	//   ....[48]....
        /*00ec*/ 	.word	0x0500001b


	//   ....[49]....
        /*00f0*/ 	.word	0x0500001b


	//   ....[50]....
        /*00f4*/ 	.word	0x0500001b


	//   ....[51]....
        /*00f8*/ 	.word	0x0500001b


	//   ....[52]....
        /*00fc*/ 	.word	0x0500001b


	//   ....[53]....
        /*0100*/ 	.word	0x0500001b


	//----- nvinfo : EIATTR_COOP_GROUP_INSTR_OFFSETS
	.align		4
.L_1789:
        /*0104*/ 	.byte	0x04, 0x28
        /*0106*/ 	.short	(.L_1791 - .L_1790)


	//   ....[0]....
.L_1790:
        /*0108*/ 	.word	0x00000900


	//   ....[1]....
        /*010c*/ 	.word	0x00000920


	//   ....[2]....
        /*0110*/ 	.word	0x00000940


	//   ....[3]....
        /*0114*/ 	.word	0x00000960


	//   ....[4]....
        /*0118*/ 	.word	0x00000980


	//   ....[5]....
        /*011c*/ 	.word	0x00000cb0


	//   ....[6]....
        /*0120*/ 	.word	0x00000cd0


	//   ....[7]....
        /*0124*/ 	.word	0x00000cf0


	//   ....[8]....
        /*0128*/ 	.word	0x00000d10


	//   ....[9]....
        /*012c*/ 	.word	0x00000d30


	//   ....[10]....
        /*0130*/ 	.word	0x00001c60


	//   ....[11]....
        /*0134*/ 	.word	0x00001c80


	//   ....[12]....
        /*0138*/ 	.word	0x00001ca0


	//   ....[13]....
        /*013c*/ 	.word	0x00001cc0


	//   ....[14]....
        /*0140*/ 	.word	0x00001ce0


	//   ....[15]....
        /*0144*/ 	.word	0x00002010


	//   ....[16]....
        /*0148*/ 	.word	0x00002030


	//   ....[17]....
        /*014c*/ 	.word	0x00002050


	//   ....[18]....
        /*0150*/ 	.word	0x00002070


	//   ....[19]....
        /*0154*/ 	.word	0x00002090


	//   ....[20]....
        /*0158*/ 	.word	0x000027d0


	//   ....[21]....
        /*015c*/ 	.word	0x000027f0


	//   ....[22]....
        /*0160*/ 	.word	0x00002810


	//   ....[23]....
        /*0164*/ 	.word	0x00002830


	//   ....[24]....
        /*0168*/ 	.word	0x00002850


	//   ....[25]....
        /*016c*/ 	.word	0x000029b0


	//   ....[26]....
        /*0170*/ 	.word	0x000029d0


	//   ....[27]....
        /*0174*/ 	.word	0x00002bf0


	//   ....[28]....
        /*0178*/ 	.word	0x00002c70


	//   ....[29]....
        /*017c*/ 	.word	0x00002cd0


	//   ....[30]....
        /*0180*/ 	.word	0x00002d30


	//   ....[31]....
        /*0184*/ 	.word	0x00002d90


	//   ....[32]....
        /*0188*/ 	.word	0x000030f0


	//   ....[33]....
        /*018c*/ 	.word	0x00003150


	//   ....[34]....
        /*0190*/ 	.word	0x000031b0


	//   ....[35]....
        /*0194*/ 	.word	0x00003210


	//   ....[36]....
        /*0198*/ 	.word	0x00003270


	//   ....[37]....
        /*019c*/ 	.word	0x000032f0


	//   ....[38]....
        /*01a0*/ 	.word	0x00003380


	//   ....[39]....
        /*01a4*/ 	.word	0x000033e0


	//   ....[40]....
        /*01a8*/ 	.word	0x00003440


	//   ....[41]....
        /*01ac*/ 	.word	0x000034a0


	//   ....[42]....
        /*01b0*/ 	.word	0x00003800


	//   ....[43]....
        /*01b4*/ 	.word	0x00003860


	//   ....[44]....
        /*01b8*/ 	.word	0x000038c0


	//   ....[45]....
        /*01bc*/ 	.word	0x00003920


	//   ....[46]....
        /*01c0*/ 	.word	0x00003980


	//   ....[47]....
        /*01c4*/ 	.word	0x00003a10


	//   ....[48]....
        /*01c8*/ 	.word	0x00003aa0


	//   ....[49]....
        /*01cc*/ 	.word	0x00003b10


	//   ....[50]....
        /*01d0*/ 	.word	0x00003b80


	//   ....[51]....
        /*01d4*/ 	.word	0x00003bf0


	//   ....[52]....
        /*01d8*/ 	.word	0x00003c70


	//   ....[53]....
        /*01dc*/ 	.word	0x00003ce0


	//----- nvinfo : EIATTR_VRC_CTA_INIT_COUNT
	.align		4
.L_1791:
        /*01e0*/ 	.byte	0x02, 0x4a
	.zero		1
	.zero		1


	//----- nvinfo : EIATTR_EXIT_INSTR_OFFSETS
	.align		4
        /*01e4*/ 	.byte	0x04, 0x1c
        /*01e6*/ 	.short	(.L_1793 - .L_1792)


	//   ....[0]....
.L_1792:
        /*01e8*/ 	.word	0x00002a60


	//   ....[1]....
        /*01ec*/ 	.word	0x00002ab0


	//   ....[2]....
        /*01f0*/ 	.word	0x00002b90


	//----- nvinfo : EIATTR_MAX_THREADS
	.align		4
.L_1793:
        /*01f4*/ 	.byte	0x04, 0x05
        /*01f6*/ 	.short	(.L_1795 - .L_1794)
.L_1794:
        /*01f8*/ 	.word	0x00000080
        /*01fc*/ 	.word	0x00000001
        /*0200*/ 	.word	0x00000001


	//----- nvinfo : EIATTR_CRS_STACK_SIZE
	.align		4
.L_1795:
        /*0204*/ 	.byte	0x04, 0x1e
        /*0206*/ 	.short	(.L_1797 - .L_1796)
.L_1796:
        /*0208*/ 	.word	0x00000000


	//----- nvinfo : EIATTR_CBANK_PARAM_SIZE
	.align		4
.L_1797:
        /*020c*/ 	.byte	0x03, 0x19
        /*020e*/ 	.short	0x0088


	//----- nvinfo : EIATTR_PARAM_CBANK
	.align		4
        /*0210*/ 	.byte	0x04, 0x0a
        /*0212*/ 	.short	(.L_1799 - .L_1798)
	.align		4
.L_1798:
        /*0214*/ 	.word	index@(.nv.constant0._ZN18transformer_engine13normalization24rmsnorm_fwd_tuned_kernelINS0_13Kernel_traitsI6__halfS3_S3_fjLj768ELj1ELj4ELj1ELj16ENS0_18Kernel_traits_baseILj768ES3_S3_S3_fjLj128EEEEEEEvNS0_19ForwardKernelParamsE)
        /*0218*/ 	.short	0x0380
        /*021a*/ 	.short	0x0088


	//----- nvinfo : EIATTR_SW_WAR
	.align		4
.L_1799:
        /*021c*/ 	.byte	0x04, 0x36
        /*021e*/ 	.short	(.L_1801 - .L_1800)
.L_1800:
        /*0220*/ 	.word	0x00000008
.L_1801:


//--------------------- .nv.info._ZN18transformer_engine13normalization24rmsnorm_fwd_tuned_kernelINS0_13Kernel_traitsIffffjLj768ELj1ELj4ELj1ELj16ENS0_18Kernel_traits_baseILj768EffffjLj128EEEEEEEvNS0_19ForwardKernelParamsE --------------------------
	.section	.nv.info._ZN18transformer_engine13normalization24rmsnorm_fwd_tuned_kernelINS0_13Kernel_traitsIffffjLj768ELj1ELj4ELj1ELj16ENS0_18Kernel_traits_baseILj768EffffjLj128EEEEEEEvNS0_19ForwardKernelParamsE,"",@"SHT_CUDA_INFO"
	.sectionflags	@""
	.align	4


	//----- nvinfo : EIATTR_CUDA_API_VERSION
	.align		4
        /*0000*/ 	.byte	0x04, 0x37
        /*0002*/ 	.short	(.L_1803 - .L_1802)
.L_1802:
        /*0004*/ 	.word	0x00000082


	//----- nvinfo : EIATTR_KPARAM_INFO
	.align		4
.L_1803:
        /*0008*/ 	.byte	0x04, 0x17
        /*000a*/ 	.short	(.L_1805 - .L_1804)
.L_1804:
        /*000c*/ 	.word	0x00000000
        /*0010*/ 	.short	0x0000
        /*0012*/ 	.short	0x0000
        /*0014*/ 	.byte	0x00, 0xf0, 0x21, 0x02


	//----- nvinfo : EIATTR_SPARSE_MMA_MASK
	.align		4
.L_1805:
        /*0018*/ 	.byte	0x03, 0x50
        /*001a*/ 	.short	0x0000


	//----- nvinfo : EIATTR_MAXREG_COUNT
	.align		4
        /*001c*/ 	.byte	0x03, 0x1b
        /*001e*/ 	.short	0x00ff


	//----- nvinfo : EIATTR_NUM_BARRIERS
	.align		4
        /*0020*/ 	.byte	0x02, 0x4c
        /*0022*/ 	.byte	0x01
	.zero		1


	//----- nvinfo : EIATTR_MERCURY_ISA_VERSION
	.align		4
        /*0024*/ 	.byte	0x03, 0x5f
        /*0026*/ 	.short	0x0101


	//----- nvinfo : EIATTR_COOP_GROUP_MASK_REGIDS
	.align		4
        /*0028*/ 	.byte	0x04, 0x29
        /*002a*/ 	.short	(.L_1807 - .L_1806)


	//   ....[0]....
.L_1806:
        /*002c*/ 	.word	0xffffffff


	//   ....[1]....
        /*0030*/ 	.word	0xffffffff


	//   ....[2]....
        /*0034*/ 	.word	0xffffffff


	//   ....[3]....
        /*0038*/ 	.word	0xffffffff


	//   ....[4]....
        /*003c*/ 	.word	0xffffffff


	//   ....[5]....
        /*0040*/ 	.word	0xffffffff


	//   ....[6]....
        /*0044*/ 	.word	0xffffffff


	//   ....[7]....
        /*0048*/ 	.word	0xffffffff


	//   ....[8]....
        /*004c*/ 	.word	0xffffffff


	//   ....[9]....
        /*0050*/ 	.word	0xffffffff


	//   ....[10]....
        /*0054*/ 	.word	0xffffffff


	//   ....[11]....
        /*0058*/ 	.word	0xffffffff


	//   ....[12]....
        /*005c*/ 	.word	0xffffffff


	//   ....[13]....
        /*0060*/ 	.word	0xffffffff


	//   ....[14]....
        /*0064*/ 	.word	0xffffffff


	//   ....[15]....
        /*0068*/ 	.word	0xffffffff


	//   ....[16]....
        /*006c*/ 	.word	0xffffffff


	//   ....[17]....
        /*0070*/ 	.word	0xffffffff


	//   ....[18]....
        /*0074*/ 	.word	0xffffffff


	//   ....[19]....
        /*0078*/ 	.word	0xffffffff


	//   ....[20]....
        /*007c*/ 	.word	0xffffffff


	//   ....[21]....
        /*0080*/ 	.word	0xffffffff


	//   ....[22]....
        /*0084*/ 	.word	0xffffffff


	//   ....[23]....
        /*0088*/ 	.word	0xffffffff


	//   ....[24]....
        /*008c*/ 	.word	0xffffffff


	//   ....[25]....
        /*0090*/ 	.word	0xffffffff


	//   ....[26]....
        /*0094*/ 	.word	0xffffffff


	//   ....[27]....
        /*0098*/ 	.word	0x05000039


	//   ....[28]....
        /*009c*/ 	.word	0x05000039


	//   ....[29]....
        /*00a0*/ 	.word	0x05000039


	//   ....[30]....
        /*00a4*/ 	.word	0x05000039


	//   ....[31]....
        /*00a8*/ 	.word	0x05000039


	//   ....[32]....
        /*00ac*/ 	.word	0x05000039


	//   ....[33]....
        /*00b0*/ 	.word	0x05000039


	//   ....[34]....
        /*00b4*/ 	.word	0x05000039


	//   ....[35]....
        /*00b8*/ 	.word	0x05000039


	//   ....[36]....
        /*00bc*/ 	.word	0x05000039


	//   ....[37]....
        /*00c0*/ 	.word	0x05000039


	//   ....[38]....
        /*00c4*/ 	.word	0x05000039


	//   ....[39]....
        /*00c8*/ 	.word	0x05000039


	//   ....[40]....
        /*00cc*/ 	.word	0x05000039


	//   ....[41]....
        /*00d0*/ 	.word	0x05000039


	//   ....[42]....
        /*00d4*/ 	.word	0x05000039


	//   ....[43]....
        /*00d8*/ 	.word	0x05000039


	//   ....[44]....
        /*00dc*/ 	.word	0x05000039


	//   ....[45]....
        /*00e0*/ 	.word	0x05000039


	//   ....[46]....
        /*00e4*/ 	.word	0x05000039


	//   ....[47]....
        /*00e8*/ 	.word	0x05000039


	//   ....[48]....
        /*00ec*/ 	.word	0x05000039


	//   ....[49]....
        /*00f0*/ 	.word	0x05000039


	//   ....[50]....
        /*00f4*/ 	.word	0x05000039


	//   ....[51]....
        /*00f8*/ 	.word	0x05000039


	//   ....[52]....
        /*00fc*/ 	.word	0x05000039


	//   ....[53]....
        /*0100*/ 	.word	0x05000039


	//----- nvinfo : EIATTR_COOP_GROUP_INSTR_OFFSETS
	.align		4
.L_1807:
        /*0104*/ 	.byte	0x04, 0x28
        /*0106*/ 	.short	(.L_1809 - .L_1808)


	//   ....[0]....
.L_1808:
        /*0108*/ 	.word	0x00000820


	//   ....[1]....
        /*010c*/ 	.word	0x00000840


	//   ....[2]....
        /*0110*/ 	.word	0x00000860


	//   ....[3]....
        /*0114*/ 	.word	0x00000880


	//   ....[4]....
        /*0118*/ 	.word	0x000008a0


	//   ....[5]....
        /*011c*/ 	.word	0x00000bd0


	//   ....[6]....
        /*0120*/ 	.word	0x00000bf0


	//   ....[7]....
        /*0124*/ 	.word	0x00000c10


	//   ....[8]....
        /*0128*/ 	.word	0x00000c30


	//   ....[9]....
        /*012c*/ 	.word	0x00000c50


	//   ....[10]....
        /*0130*/ 	.word	0x000018d0


	//   ....[11]....
        /*0134*/ 	.word	0x000018f0


	//   ....[12]....
        /*0138*/ 	.word	0x00001910


	//   ....[13]....
        /*013c*/ 	.word	0x00001930


	//   ....[14]....
        /*0140*/ 	.word	0x00001950


	//   ....[15]....
        /*0144*/ 	.word	0x00001c80


	//   ....[16]....
        /*0148*/ 	.word	0x00001ca0


	//   ....[17]....
        /*014c*/ 	.word	0x00001cc0


	//   ....[18]....
        /*0150*/ 	.word	0x00001ce0


	//   ....[19]....
        /*0154*/ 	.word	0x00001d00


	//   ....[20]....
        /*0158*/ 	.word	0x00002420


	//   ....[21]....
        /*015c*/ 	.word	0x00002440


	//   ....[22]....
        /*0160*/ 	.word	0x00002460


	//   ....[23]....
        /*0164*/ 	.word	0x00002480


	//   ....[24]....
        /*0168*/ 	.word	0x000024a0


	//   ....[25]....
        /*016c*/ 	.word	0x00002600


	//   ....[26]....
        /*0170*/ 	.word	0x00002620


	//   ....[27]....
        /*0174*/ 	.word	0x00002840


	//   ....[28]....
        /*0178*/ 	.word	0x000028d0


	//   ....[29]....
        /*017c*/ 	.word	0x00002930


	//   ....[30]....
        /*0180*/ 	.word	0x00002990


	//   ....[31]....
        /*0184*/ 	.word	0x000029f0


	//   ....[32]....
        /*0188*/ 	.word	0x00002d50


	//   ....[33]....
        /*018c*/ 	.word	0x00002db0


	//   ....[34]....
        /*0190*/ 	.word	0x00002e10


	//   ....[35]....
        /*0194*/ 	.word	0x00002e70


	//   ....[36]....
        /*0198*/ 	.word	0x00002ed0


	//   ....[37]....
        /*019c*/ 	.word	0x00002f50


	//   ....[38]....
        /*01a0*/ 	.word	0x00002fe0


	//   ....[39]....
        /*01a4*/ 	.word	0x00003040


	//   ....[40]....
        /*01a8*/ 	.word	0x000030a0


	//   ....[41]....
        /*01ac*/ 	.word	0x00003100


	//   ....[42]....
        /*01b0*/ 	.word	0x00003460


	//   ....[43]....
        /*01b4*/ 	.word	0x000034c0


	//   ....[44]....
        /*01b8*/ 	.word	0x00003520


	//   ....[45]....
        /*01bc*/ 	.word	0x00003580


	//   ....[46]....
        /*01c0*/ 	.word	0x000035e0


	//   ....[47]....
        /*01c4*/ 	.word	0x00003660


	//   ....[48]....
        /*01c8*/ 	.word	0x00003700


	//   ....[49]....
        /*01cc*/ 	.word	0x00003770


	//   ....[50]....
        /*01d0*/ 	.word	0x000037e0


	//   ....[51]....
        /*01d4*/ 	.word	0x00003850


	//   ....[52]....
        /*01d8*/ 	.word	0x000038c0


	//   ....[53]....
        /*01dc*/ 	.word	0x00003930


	//----- nvinfo : EIATTR_VRC_CTA_INIT_COUNT
	.align		4
.L_1809:
        /*01e0*/ 	.byte	0x02, 0x4a
	.zero		1
	.zero		1


	//----- nvinfo : EIATTR_EXIT_INSTR_OFFSETS
	.align		4
        /*01e4*/ 	.byte	0x04, 0x1c
        /*01e6*/ 	.short	(.L_1811 - .L_1810)


	//   ....[0]....
.L_1810:
        /*01e8*/ 	.word	0x000026b0


	//   ....[1]....
        /*01ec*/ 	.word	0x00002700


	//   ....[2]....
        /*01f0*/ 	.word	0x000027e0


	//----- nvinfo : EIATTR_MAX_THREADS
	.align		4
.L_1811:
        /*01f4*/ 	.byte	0x04, 0x05
        /*01f6*/ 	.short	(.L_1813 - .L_1812)
.L_1812:
        /*01f8*/ 	.word	0x00000080
        /*01fc*/ 	.word	0x00000001
        /*0200*/ 	.word	0x00000001


	//----- nvinfo : EIATTR_CRS_STACK_SIZE
	.align		4
.L_1813:
        /*0204*/ 	.byte	0x04, 0x1e
        /*0206*/ 	.short	(.L_1815 - .L_1814)
.L_1814:
        /*0208*/ 	.word	0x00000000


	//----- nvinfo : EIATTR_CBANK_PARAM_SIZE
	.align		4
.L_1815:
        /*020c*/ 	.byte	0x03, 0x19
        /*020e*/ 	.short	0x0088


	//----- nvinfo : EIATTR_PARAM_CBANK
	.align		4
        /*0210*/ 	.byte	0x04, 0x0a
        /*0212*/ 	.short	(.L_1817 - .L_1816)
	.align		4
.L_1816:
        /*0214*/ 	.word	index@(.nv.constant0._ZN18transformer_engine13normalization24rmsnorm_fwd_tuned_kernelINS0_13Kernel_traitsIffffjLj768ELj1ELj4ELj1ELj16ENS0_18Kernel_traits_baseILj768EffffjLj128EEEEEEEvNS0_19ForwardKernelParamsE)
        /*0218*/ 	.short	0x0380
        /*021a*/ 	.short	0x0088


	//----- nvinfo : EIATTR_SW_WAR
	.align		4
.L_1817:
        /*021c*/ 	.byte	0x04, 0x36
        /*021e*/ 	.short	(.L_1819 - .L_1818)
.L_1818:
        /*0220*/ 	.word	0x00000008
.L_1819:


//--------------------- .nv.info._ZN18transformer_engine13normalization24rmsnorm_fwd_tuned_kernelINS0_13Kernel_traitsIff13__nv_fp8_e4m3fjLj768ELj1ELj4ELj1ELj16ENS0_18Kernel_traits_baseILj768EffS3_fjLj128EEEEEEEvNS0_19ForwardKernelParamsE --------------------------
	.section	.nv.info._ZN18transformer_engine13normalization24rmsnorm_fwd_tuned_kernelINS0_13Kernel_traitsIff13__nv_fp8_e4m3fjLj768ELj1ELj4ELj1ELj16ENS0_18Kernel_traits_baseILj768EffS3_fjLj128EEEEEEEvNS0_19ForwardKernelParamsE,"",@"SHT_CUDA_INFO"
	.sectionflags	@""
	.align	4


	//----- nvinfo : EIATTR_CUDA_API_VERSION
	.align		4
        /*0000*/ 	.byte	0x04, 0x37
        /*0002*/ 	.short	(.L_1821 - .L_1820)
.L_1820:
        /*0004*/ 	.word	0x00000082


	//----- nvinfo : EIATTR_KPARAM_INFO
	.align		4
.L_1821:
        /*0008*/ 	.byte	0x04, 0x17
        /*000a*/ 	.short	(.L_1823 - .L_1822)
.L_1822:
        /*000c*/ 	.word	0x00000000
        /*0010*/ 	.short	0x0000
        /*0012*/ 	.short	0x0000
        /*0014*/ 	.byte	0x00, 0xf0, 0x21, 0x02


	//----- nvinfo : EIATTR_SPARSE_MMA_MASK
	.align		4
.L_1823:
        /*0018*/ 	.byte	0x03, 0x50
        /*001a*/ 	.short	0x0000


	//----- nvinfo : EIATTR_MAXREG_COUNT
	.align		4
        /*001c*/ 	.byte	0x03, 0x1b
        /*001e*/ 	.short	0x00ff


	//----- nvinfo : EIATTR_NUM_BARRIERS
	.align		4
        /*0020*/ 	.byte	0x02, 0x4c
        /*0022*/ 	.byte	0x01
	.zero		1


	//----- nvinfo : EIATTR_MERCURY_ISA_VERSION
	.align		4
        /*0024*/ 	.byte	0x03, 0x5f
        /*0026*/ 	.short	0x0101


	//----- nvinfo : EIATTR_COOP_GROUP_MASK_REGIDS
	.align		4
        /*0028*/ 	.byte	0x04, 0x29
        /*002a*/ 	.short	(.L_1825 - .L_1824)


	//   ....[0]....
.L_1824:
        /*002c*/ 	.word	0xffffffff


	//   ....[1]....
        /*0030*/ 	.word	0xffffffff


	//   ....[2]....
        /*0034*/ 	.word	0xffffffff


	//   ....[3]....
        /*0038*/ 	.word	0xffffffff


	//   ....[4]....
        /*003c*/ 	.word	0xffffffff


	//   ....[5]....
        /*0040*/ 	.word	0xffffffff


	//   ....[6]....
        /*0044*/ 	.word	0xffffffff


	//   ....[7]....
        /*0048*/ 	.word	0xffffffff


	//   ....[8]....
        /*004c*/ 	.word	0xffffffff


	//   ....[9]....
        /*0050*/ 	.word	0xffffffff


	//   ....[10]....
        /*0054*/ 	.word	0xffffffff


	//   ....[11]....
        /*0058*/ 	.word	0xffffffff


	//   ....[12]....
        /*005c*/ 	.word	0xffffffff


	//   ....[13]....
        /*0060*/ 	.word	0xffffffff


	//   ....[14]....
        /*0064*/ 	.word	0xffffffff


	//   ....[15]....
        /*0068*/ 	.word	0xffffffff


	//   ....[16]....
        /*006c*/ 	.word	0xffffffff


	//   ....[17]....
        /*0070*/ 	.word	0xffffffff


	//   ....[18]....
        /*0074*/ 	.word	0xffffffff


	//   ....[19]....
        /*0078*/ 	.word	0xffffffff


	//   ....[20]....
        /*007c*/ 	.word	0xffffffff


	//   ....[21]....
        /*0080*/ 	.word	0xffffffff


	//   ....[22]....
        /*0084*/ 	.word	0xffffffff


	//   ....[23]....
        /*0088*/ 	.word	0xffffffff


	//   ....[24]....
        /*008c*/ 	.word	0xffffffff


	//   ....[25]....
        /*0090*/ 	.word	0xffffffff


	//   ....[26]....
        /*0094*/ 	.word	0xffffffff


	//   ....[27]....
        /*0098*/ 	.word	0x05000038


	//   ....[28]....
        /*009c*/ 	.word	0x05000038


	//   ....[29]....
        /*00a0*/ 	.word	0x05000038


	//   ....[30]....
        /*00a4*/ 	.word	0x05000038


	//   ....[31]....
        /*00a8*/ 	.word	0x05000038


	//   ....[32]....
        /*00ac*/ 	.word	0x05000038


	//   ....[33]....
        /*00b0*/ 	.word	0x05000038


	//   ....[34]....
        /*00b4*/ 	.word	0x05000038


	//   ....[35]....
        /*00b8*/ 	.word	0x05000038


	//   ....[36]....
        /*00bc*/ 	.word	0x05000038


	//   ....[37]....
        /*00c0*/ 	.word	0x05000038


	//   ....[38]....
        /*00c4*/ 	.word	0x05000038


	//   ....[39]....
        /*00c8*/ 	.word	0x05000038


	//   ....[40]....
        /*00cc*/ 	.word	0x05000038


	//   ....[41]....
        /*00d0*/ 	.word	0x05000038


	//   ....[42]....
        /*00d4*/ 	.word	0x05000038


	//   ....[43]....
        /*00d8*/ 	.word	0x05000038


	//   ....[44]....
        /*00dc*/ 	.word	0x05000038


	//   ....[45]....
        /*00e0*/ 	.word	0x05000038


	//   ....[46]....
        /*00e4*/ 	.word	0x05000038


	//   ....[47]....
        /*00e8*/ 	.word	0x05000038


	//   ....[48]....
        /*00ec*/ 	.word	0x05000038


	//   ....[49]....
        /*00f0*/ 	.word	0x05000038


	//   ....[50]....
        /*00f4*/ 	.word	0x05000038


	//   ....[51]....
        /*00f8*/ 	.word	0x05000038


	//   ....[52]....
        /*00fc*/ 	.word	0x05000038


	//   ....[53]....
        /*0100*/ 	.word	0x05000038


	//----- nvinfo : EIATTR_COOP_GROUP_INSTR_OFFSETS
	.align		4
.L_1825:
        /*0104*/ 	.byte	0x04, 0x28
        /*0106*/ 	.short	(.L_1827 - .L_1826)


	//   ....[0]....
.L_1826:
        /*0108*/ 	.word	0x00000820


	//   ....[1]....
        /*010c*/ 	.word	0x00000840


	//   ....[2]....
        /*0110*/ 	.word	0x00000860


	//   ....[3]....
        /*0114*/ 	.word	0x00000880


	//   ....[4]....
        /*0118*/ 	.word	0x000008a0


	//   ....[5]....
        /*011c*/ 	.word	0x00000bd0


	//   ....[6]....
        /*0120*/ 	.word	0x00000bf0


	//   ....[7]....
        /*0124*/ 	.word	0x00000c10


	//   ....[8]....
        /*0128*/ 	.word	0x00000c30


	//   ....[9]....
        /*012c*/ 	.word	0x00000c50


	//   ....[10]....
        /*0130*/ 	.word	0x00001d70


	//   ....[11]....
        /*0134*/ 	.word	0x00001d90


	//   ....[12]....
        /*0138*/ 	.word	0x00001db0


	//   ....[13]....
        /*013c*/ 	.word	0x00001dd0


	//   ....[14]....
        /*0140*/ 	.word	0x00001df0


	//   ....[15]....
        /*0144*/ 	.word	0x00002120


	//   ....[16]....
        /*0148*/ 	.word	0x00002140


	//   ....[17]....
        /*014c*/ 	.word	0x00002160


	//   ....[18]....
        /*0150*/ 	.word	0x00002180


	//   ....[19]....
        /*0154*/ 	.word	0x000021a0


	//   ....[20]....
        /*0158*/ 	.word	0x00002d60


	//   ....[21]....
        /*015c*/ 	.word	0x00002d80


	//   ....[22]....
        /*0160*/ 	.word	0x00002da0


	//   ....[23]....
        /*0164*/ 	.word	0x00002dc0


	//   ....[24]....
        /*0168*/ 	.word	0x00002de0


	//   ....[25]....
        /*016c*/ 	.word	0x00002f40


	//   ....[26]....
        /*0170*/ 	.word	0x00002f60


	//   ....[27]....
        /*0174*/ 	.word	0x00003180


	//   ....[28]....
        /*0178*/ 	.word	0x00003200


	//   ....[29]....
        /*017c*/ 	.word	0x00003260


	//   ....[30]....
        /*0180*/ 	.word	0x000032c0


	//   ....[31]....
        /*0184*/ 	.word	0x00003320


	//   ....[32]....
        /*0188*/ 	.word	0x00003680


	//   ....[33]....
        /*018c*/ 	.word	0x000036d0


	//   ....[34]....
        /*0190*/ 	.word	0x00003720


	//   ....[35]....
        /*0194*/ 	.word	0x00003770


	//   ....[36]....
        /*0198*/ 	.word	0x000037c0


	//   ....[37]....
        /*019c*/ 	.word	0x00003840


	//   ....[38]....
        /*01a0*/ 	.word	0x000038d0


	//   ....[39]....
        /*01a4*/ 	.word	0x00003930


	//   ....[40]....
        /*01a8*/ 	.word	0x00003990


	//   ....[41]....
        /*01ac*/ 	.word	0x000039f0


	//   ....[42]....
        /*01b0*/ 	.word	0x00003d50


	//   ....[43]....
        /*01b4*/ 	.word	0x00003db0


	//   ....[44]....
        /*01b8*/ 	.word	0x00003e10


	//   ....[45]....
        /*01bc*/ 	.word	0x00003e70


	//   ....[46]....
        /*01c0*/ 	.word	0x00003ec0


	//   ....[47]....
        /*01c4*/ 	.word	0x00003f40


	//   ....[48]....
        /*01c8*/ 	.word	0x00003fe0


	//   ....[49]....
        /*01cc*/ 	.word	0x00004050


	//   ....[50]....
        /*01d0*/ 	.word	0x000040c0


	//   ....[51]....
        /*01d4*/ 	.word	0x00004130


	//   ....[52]....
        /*01d8*/ 	.word	0x000041b0


	//   ....[53]....
        /*01dc*/ 	.word	0x00004220


	//----- nvinfo : EIATTR_VRC_CTA_INIT_COUNT
	.align		4
.L_1827:
        /*01e0*/ 	.byte	0x02, 0x4a
	.zero		1
	.zero		1


	//----- nvinfo : EIATTR_EXIT_INSTR_OFFSETS
	.align		4
        /*01e4*/ 	.byte	0x04, 0x1c
        /*01e6*/ 	.short	(.L_1829 - .L_1828)


	//   ....[0]....
.L_1828:
        /*01e8*/ 	.word	0x00002ff0


	//   ....[1]....
        /*01ec*/ 	.word	0x00003040


	//   ....[2]....
        /*01f0*/ 	.word	0x00003120


	//----- nvinfo : EIATTR_MAX_THREADS
	.align		4
.L_1829:
        /*01f4*/ 	.byte	0x04, 0x05
        /*01f6*/ 	.short	(.L_1831 - .L_1830)
.L_1830:
        /*01f8*/ 	.word	0x00000080
        /*01fc*/ 	.word	0x00000001
        /*0200*/ 	.word	0x00000001


	//----- nvinfo : EIATTR_CRS_STACK_SIZE
	.align		4
.L_1831:
        /*0204*/ 	.byte	0x04, 0x1e
        /*0206*/ 	.short	(.L_1833 - .L_1832)
.L_1832:
        /*0208*/ 	.word	0x00000000


	//----- nvinfo : EIATTR_CBANK_PARAM_SIZE
	.align		4
.L_1833:
        /*020c*/ 	.byte	0x03, 0x19
        /*020e*/ 	.short	0x0088


	//----- nvinfo : EIATTR_PARAM_CBANK
	.align		4
        /*0210*/ 	.byte	0x04, 0x0a
        /*0212*/ 	.short	(.L_1835 - .L_1834)
	.align		4
.L_1834:
        /*0214*/ 	.word	index@(.nv.constant0._ZN18transformer_engine13normalization24rmsnorm_fwd_tuned_kernelINS0_13Kernel_traitsIff13__nv_fp8_e4m3fjLj768ELj1ELj4ELj1ELj16ENS0_18Kernel_traits_baseILj768EffS3_fjLj128EEEEEEEvNS0_19ForwardKernelParamsE)
        /*0218*/ 	.short	0x0380
        /*021a*/ 	.short	0x0088


	//----- nvinfo : EIATTR_SW_WAR
	.align		4
.L_1835:
        /*021c*/ 	.byte	0x04, 0x36
        /*021e*/ 	.short	(.L_1837 - .L_1836)
.L_1836:
        /*0220*/ 	.word	0x00000008
.L_1837:


//--------------------- .nv.info._ZN18transformer_engine13normalization24rmsnorm_fwd_tuned_kernelINS0_13Kernel_traitsI6__halfS3_13__nv_fp8_e4m3fjLj768ELj1ELj4ELj1ELj16ENS0_18Kernel_traits_baseILj768ES3_S3_S4_fjLj128EEEEEEEvNS0_19ForwardKernelParamsE --------------------------
	.section	.nv.info._ZN18transformer_engine13normalization24rmsnorm_fwd_tuned_kernelINS0_13Kernel_traitsI6__halfS3_13__nv_fp8_e4m3fjLj768ELj1ELj4ELj1ELj16ENS0_18Kernel_traits_baseILj768ES3_S3_S4_fjLj128EEEEEEEvNS0_19ForwardKernelParamsE,"",@"SHT_CUDA_INFO"
	.sectionflags	@""
	.align	4


	//----- nvinfo : EIATTR_CUDA_API_VERSION
	.align		4
        /*0000*/ 	.byte	0x04, 0x37
        /*0002*/ 	.short	(.L_1839 - .L_1838)
.L_1838:
        /*0004*/ 	.word	0x00000082


	//----- nvinfo : EIATTR_KPARAM_INFO
	.align		4
.L_1839:
        /*0008*/ 	.byte	0x04, 0x17
        /*000a*/ 	.short	(.L_1841 - .L_1840)
.L_1840:
        /*000c*/ 	.word	0x00000000
        /*0010*/ 	.short	0x0000
        /*0012*/ 	.short	0x0000
        /*0014*/ 	.byte	0x00, 0xf0, 0x21, 0x02


	//----- nvinfo : EIATTR_SPARSE_MMA_MASK
	.align		4
.L_1841:
        /*0018*/ 	.byte	0x03, 0x50
        /*001a*/ 	.short	0x0000


	//----- nvinfo : EIATTR_MAXREG_COUNT
	.align		4
        /*001c*/ 	.byte	0x03, 0x1b
        /*001e*/ 	.short	0x00ff


	//----- nvinfo : EIATTR_NUM_BARRIERS
	.align		4
        /*0020*/ 	.byte	0x02, 0x4c
        /*0022*/ 	.byte	0x01
	.zero		1


	//----- nvinfo : EIATTR_MERCURY_ISA_VERSION
	.align		4
        /*0024*/ 	.byte	0x03, 0x5f
        /*0026*/ 	.short	0x0101


	//----- nvinfo : EIATTR_COOP_GROUP_MASK_REGIDS
	.align		4
        /*0028*/ 	.byte	0x04, 0x29
        /*002a*/ 	.short	(.L_1843 - .L_1842)


	//   ....[0]....
.L_1842:
        /*002c*/ 	.word	0xffffffff


	//   ....[1]....
        /*0030*/ 	.word	0xffffffff


	//   ....[2]....
        /*0034*/ 	.word	0xffffffff


	//   ....[3]....
        /*0038*/ 	.word	0xffffffff


	//   ....[4]....
        /*003c*/ 	.word	0xffffffff


	//   ....[5]....
        /*0040*/ 	.word	0xffffffff


	//   ....[6]....
        /*0044*/ 	.word	0xffffffff


	//   ....[7]....
        /*0048*/ 	.word	0xffffffff


	//   ....[8]....
        /*004c*/ 	.word	0xffffffff


	//   ....[9]....
        /*0050*/ 	.word	0xffffffff


	//   ....[10]....
        /*0054*/ 	.word	0xffffffff


	//   ....[11]....
        /*0058*/ 	.word	0xffffffff


	//   ....[12]....
        /*005c*/ 	.word	0xffffffff


	//   ....[13]....
        /*0060*/ 	.word	0xffffffff


	//   ....[14]....
        /*0064*/ 	.word	0xffffffff


	//   ....[15]....
        /*0068*/ 	.word	0xffffffff


	//   ....[16]....
        /*006c*/ 	.word	0xffffffff


	//   ....[17]....
        /*0070*/ 	.word	0xffffffff


	//   ....[18]....
        /*0074*/ 	.word	0xffffffff


	//   ....[19]....
        /*0078*/ 	.word	0xffffffff


	//   ....[20]....
        /*007c*/ 	.word	0xffffffff


	//   ....[21]....
        /*0080*/ 	.word	0xffffffff


	//   ....[22]....
        /*0084*/ 	.word	0xffffffff


	//   ....[23]....
        /*0088*/ 	.word	0xffffffff


	//   ....[24]....
        /*008c*/ 	.word	0xffffffff


	//   ....[25]....
        /*0090*/ 	.word	0xffffffff


	//   ....[26]....
        /*0094*/ 	.word	0xffffffff


	//   ....[27]....
        /*0098*/ 	.word	0x05000007


	//   ....[28]....
        /*009c*/ 	.word	0x05000007


	//   ....[29]....
        /*00a0*/ 	.word	0x05000007


	//   ....[30]....
        /*00a4*/ 	.word	0x05000007


	//   ....[31]....
        /*00a8*/ 	.word	0x05000007


	//   ....[32]....
        /*00ac*/ 	.word	0x05000007


	//   ....[33]....
        /*00b0*/ 	.word	0x05000007


	//   ....[34]....
        /*00b4*/ 	.word	0x05000007


	//   ....[35]....
        /*00b8*/ 	.word	0x05000007


	//   ....[36]....
        /*00bc*/ 	.word	0x05000007


	//   ....[37]....
        /*00c0*/ 	.word	0x05000007


	//   ....[38]....
        /*00c4*/ 	.word	0x05000007


	//   ....[39]....
        /*00c8*/ 	.word	0x05000007


	//   ....[40]....
        /*00cc*/ 	.word	0x05000007


	//   ....[41]....
        /*00d0*/ 	.word	0x05000007


	//   ....[42]....
        /*00d4*/ 	.word	0x05000007


	//   ....[43]....
        /*00d8*/ 	.word	0x05000007


	//   ....[44]....
        /*00dc*/ 	.word	0x05000007


	//   ....[45]....
        /*00e0*/ 	.word	0x05000007


	//   ....[46]....
        /*00e4*/ 	.word	0x05000007


	//   ....[47]....
        /*00e8*/ 	.word	0x05000007


	//   ....[48]....
        /*00ec*/ 	.word	0x05000007


	//   ....[49]....
        /*00f0*/ 	.word	0x05000007


	//   ....[50]....
        /*00f4*/ 	.word	0x05000007


	//   ....[51]....
        /*00f8*/ 	.word	0x05000007


	//   ....[52]....
        /*00fc*/ 	.word	0x05000007


	//   ....[53]....
        /*0100*/ 	.word	0x05000007


	//----- nvinfo : EIATTR_COOP_GROUP_INSTR_OFFSETS
	.align		4
.L_1843:
        /*0104*/ 	.byte	0x04, 0x28
        /*0106*/ 	.short	(.L_1845 - .L_1844)


	//   ....[0]....
.L_1844:
        /*0108*/ 	.word	0x00000900


	//   ....[1]....
        /*010c*/ 	.word	0x00000920


	//   ....[2]....
        /*0110*/ 	.word	0x00000940


	//   ....[3]....
        /*0114*/ 	.word	0x00000960


	//   ....[4]....
        /*0118*/ 	.word	0x00000980


	//   ....[5]....
        /*011c*/ 	.word	0x00000cb0


	//   ....[6]....
        /*0120*/ 	.word	0x00000cd0


	//   ....[7]....
        /*0124*/ 	.word	0x00000cf0


	//   ....[8]....
        /*0128*/ 	.word	0x00000d10


	//   ....[9]....
        /*012c*/ 	.word	0x00000d30


	//   ....[10]....
        /*0130*/ 	.word	0x000020c0


	//   ....[11]....
        /*0134*/ 	.word	0x000020e0


	//   ....[12]....
        /*0138*/ 	.word	0x00002100


	//   ....[13]....
        /*013c*/ 	.word	0x00002120


	//   ....[14]....
        /*0140*/ 	.word	0x00002140


	//   ....[15]....
        /*0144*/ 	.word	0x00002470


	//   ....[16]....
        /*0148*/ 	.word	0x00002490


	//   ....[17]....
        /*014c*/ 	.word	0x000024b0


	//   ....[18]....
        /*0150*/ 	.word	0x000024d0


	//   ....[19]....
        /*0154*/ 	.word	0x000024f0


	//   ....[20]....
        /*0158*/ 	.word	0x000030a0


	//   ....[21]....
        /*015c*/ 	.word	0x000030c0


	//   ....[22]....
        /*0160*/ 	.word	0x000030e0


	//   ....[23]....
        /*0164*/ 	.word	0x00003100


	//   ....[24]....
        /*0168*/ 	.word	0x00003120


	//   ....[25]....
        /*016c*/ 	.word	0x00003280


	//   ....[26]....
        /*0170*/ 	.word	0x000032a0


	//   ....[27]....
        /*0174*/ 	.word	0x000034c0


	//   ....[28]....
        /*0178*/ 	.word	0x00003540


	//   ....[29]....
        /*017c*/ 	.word	0x000035a0


	//   ....[30]....
        /*0180*/ 	.word	0x00003600


	//   ....[31]....
        /*0184*/ 	.word	0x00003660


	//   ....[32]....
        /*0188*/ 	.word	0x000039c0


	//   ....[33]....
        /*018c*/ 	.word	0x00003a20


	//   ....[34]....
        /*0190*/ 	.word	0x00003a80


	//   ....[35]....
        /*0194*/ 	.word	0x00003ae0


	//   ....[36]....
        /*0198*/ 	.word	0x00003b40


	//   ....[37]....
        /*019c*/ 	.word	0x00003bc0


	//   ....[38]....
        /*01a0*/ 	.word	0x00003c40


	//   ....[39]....
        /*01a4*/ 	.word	0x00003ca0


	//   ....[40]....
        /*01a8*/ 	.word	0x00003d00


	//   ....[41]....
        /*01ac*/ 	.word	0x00003d60


	//   ....[42]....
        /*01b0*/ 	.word	0x000040c0


	//   ....[43]....
        /*01b4*/ 	.word	0x00004120


	//   ....[44]....
        /*01b8*/ 	.word	0x00004180


	//   ....[45]....
        /*01bc*/ 	.word	0x000041e0


	//   ....[46]....
        /*01c0*/ 	.word	0x00004240


	//   ....[47]....
        /*01c4*/ 	.word	0x000042d0


	//   ....[48]....
        /*01c8*/ 	.word	0x00004360


	//   ....[49]....
        /*01cc*/ 	.word	0x000043d0


	//   ....[50]....
        /*01d0*/ 	.word	0x00004440


	//   ....[51]....
        /*01d4*/ 	.word	0x000044b0


	//   ....[52]....
        /*01d8*/ 	.word	0x00004520


	//   ....[53]....
        /*01dc*/ 	.word	0x00004590


	//----- nvinfo : EIATTR_VRC_CTA_INIT_COUNT
	.align		4
.L_1845:
        /*01e0*/ 	.byte	0x02, 0x4a
	.zero		1
	.zero		1


	//----- nvinfo : EIATTR_EXIT_INSTR_OFFSETS
	.align		4
        /*01e4*/ 	.byte	0x04, 0x1c
        /*01e6*/ 	.short	(.L_1847 - .L_1846)


	//   ....[0]....
.L_1846:
        /*01e8*/ 	.word	0x00003330


	//   ....[1]....
        /*01ec*/ 	.word	0x00003380


	//   ....[2]....
        /*01f0*/ 	.word	0x00003460


	//----- nvinfo : EIATTR_MAX_THREADS
	.align		4
.L_1847:
        /*01f4*/ 	.byte	0x04, 0x05
        /*01f6*/ 	.short	(.L_1849 - .L_1848)
.L_1848:
        /*01f8*/ 	.word	0x00000080
        /*01fc*/ 	.word	0x00000001
        /*0200*/ 	.word	0x00000001


	//----- nvinfo : EIATTR_CRS_STACK_SIZE
	.align		4
.L_1849:
        /*0204*/ 	.byte	0x04, 0x1e
        /*0206*/ 	.short	(.L_1851 - .L_1850)
.L_1850:
        /*0208*/ 	.word	0x00000000


	//----- nvinfo : EIATTR_CBANK_PARAM_SIZE
	.align		4
.L_1851:
        /*020c*/ 	.byte	0x03, 0x19
        /*020e*/ 	.short	0x0088


	//----- nvinfo : EIATTR_PARAM_CBANK
	.align		4
        /*0210*/ 	.byte	0x04, 0x0a
        /*0212*/ 	.short	(.L_1853 - .L_1852)
	.align		4
.L_1852:
        /*0214*/ 	.word	index@(.nv.constant0._ZN18transformer_engine13normalization24rmsnorm_fwd_tuned_kernelINS0_13Kernel_traitsI6__halfS3_13__nv_fp8_e4m3fjLj768ELj1ELj4ELj1ELj16ENS0_18Kernel_traits_baseILj768ES3_S3_S4_fjLj128EEEEEEEvNS0_19ForwardKernelParamsE)
        /*0218*/ 	.short	0x0380
        /*021a*/ 	.short	0x0088


	//----- nvinfo : EIATTR_SW_WAR
	.align		4
.L_1853:
        /*021c*/ 	.byte	0x04, 0x36
        /*021e*/ 	.short	(.L_1855 - .L_1854)
.L_1854:
        /*0220*/ 	.word	0x00000008
.L_1855:


//--------------------- .nv.info._ZN18transformer_engine13normalization24rmsnorm_fwd_tuned_kernelINS0_13Kernel_traitsI13__nv_bfloat16S3_13__nv_fp8_e4m3fjLj768ELj1ELj4ELj1ELj16ENS0_18Kernel_traits_baseILj768ES3_S3_S4_fjLj128EEEEEEEvNS0_19ForwardKernelParamsE --------------------------
	.section	.nv.info._ZN18transformer_engine13normalization24rmsnorm_fwd_tuned_kernelINS0_13Kernel_traitsI13__nv_bfloat16S3_13__nv_fp8_e4m3fjLj768ELj1ELj4ELj1ELj16ENS0_18Kernel_traits_baseILj768ES3_S3_S4_fjLj128EEEEEEEvNS0_19ForwardKernelParamsE,"",@"SHT_CUDA_INFO"
	.sectionflags	@""
	.align	4


	//----- nvinfo : EIATTR_CUDA_API_VERSION
	.align		4
        /*0000*/ 	.byte	0x04, 0x37
        /*0002*/ 	.short	(.L_1857 - .L_1856)
.L_1856:
        /*0004*/ 	.word	0x00000082


	//----- nvinfo : EIATTR_KPARAM_INFO
	.align		4
.L_1857:
        /*0008*/ 	.byte	0x04, 0x17
        /*000a*/ 	.short	(.L_1859 - .L_1858)
.L_1858:
        /*000c*/ 	.word	0x00000000
        /*0010*/ 	.short	0x0000
        /*0012*/ 	.short	0x0000
        /*0014*/ 	.byte	0x00, 0xf0, 0x21, 0x02


	//----- nvinfo : EIATTR_SPARSE_MMA_MASK
	.align		4
.L_1859:
        /*0018*/ 	.byte	0x03, 0x50
        /*001a*/ 	.short	0x0000


	//----- nvinfo : EIATTR_MAXREG_COUNT
	.align		4
        /*001c*/ 	.byte	0x03, 0x1b
        /*001e*/ 	.short	0x00ff


	//----- nvinfo : EIATTR_NUM_BARRIERS
	.align		4
        /*0020*/ 	.byte	0x02, 0x4c
        /*0022*/ 	.byte	0x01
	.zero		1


	//----- nvinfo : EIATTR_MERCURY_ISA_VERSION
	.align		4
        /*0024*/ 	.byte	0x03, 0x5f
        /*0026*/ 	.short	0x0101


	//----- nvinfo : EIATTR_COOP_GROUP_MASK_REGIDS
	.align		4
        /*0028*/ 	.byte	0x04, 0x29
        /*002a*/ 	.short	(.L_1861 - .L_1860)


	//   ....[0]....
.L_1860:
        /*002c*/ 	.word	0xffffffff


	//   ....[1]....
        /*0030*/ 	.word	0xffffffff


	//   ....[2]....
        /*0034*/ 	.word	0xffffffff


	//   ....[3]....
        /*0038*/ 	.word	0xffffffff


	//   ....[4]....
        /*003c*/ 	.word	0xffffffff


	//   ....[5]....
        /*0040*/ 	.word	0xffffffff


	//   ....[6]....
        /*0044*/ 	.word	0xffffffff


	//   ....[7]....
        /*0048*/ 	.word	0xffffffff


	//   ....[8]....
        /*004c*/ 	.word	0xffffffff


	//   ....[9]....
        /*0050*/ 	.word	0xffffffff


	//   ....[10]....
        /*0054*/ 	.word	0xffffffff


	//   ....[11]....
        /*0058*/ 	.word	0xffffffff


	//   ....[12]....
        /*005c*/ 	.word	0xffffffff


	//   ....[13]....
        /*0060*/ 	.word	0xffffffff


	//   ....[14]....
        /*0064*/ 	.word	0xffffffff


	//   ....[15]....
        /*0068*/ 	.word	0xffffffff


	//   ....[16]....
        /*006c*/ 	.word	0xffffffff


	//   ....[17]....
        /*0070*/ 	.word	0xffffffff


	//   ....[18]....
        /*0074*/ 	.word	0xffffffff


	//   ....[19]....
        /*0078*/ 	.word	0xffffffff


	//   ....[20]....
        /*007c*/ 	.word	0xffffffff


	//   ....[21]....
        /*0080*/ 	.word	0xffffffff


	//   ....[22]....
        /*0084*/ 	.word	0xffffffff


	//   ....[23]....
        /*0088*/ 	.word	0xffffffff


	//   ....[24]....
        /*008c*/ 	.word	0xffffffff


	//   ....[25]....
        /*0090*/ 	.word	0xffffffff


	//   ....[26]....
        /*0094*/ 	.word	0xffffffff


	//   ....[27]....
        /*0098*/ 	.word	0x05000007


	//   ....[28]....
        /*009c*/ 	.word	0x05000007


	//   ....[29]....
        /*00a0*/ 	.word	0x05000007


	//   ....[30]....
        /*00a4*/ 	.word	0x05000007


	//   ....[31]....
        /*00a8*/ 	.word	0x05000007


	//   ....[32]....
        /*00ac*/ 	.word	0x05000007


	//   ....[33]....
        /*00b0*/ 	.word	0x05000007


	//   ....[34]....
        /*00b4*/ 	.word	0x05000007


	//   ....[35]....
        /*00b8*/ 	.word	0x05000007


	//   ....[36]....
        /*00bc*/ 	.word	0x05000007


	//   ....[37]....
        /*00c0*/ 	.word	0x05000007


	//   ....[38]....
        /*00c4*/ 	.word	0x05000007


	//   ....[39]....
        /*00c8*/ 	.word	0x05000007


	//   ....[40]....
        /*00cc*/ 	.word	0x05000007


	//   ....[41]....
        /*00d0*/ 	.word	0x05000007


	//   ....[42]....
        /*00d4*/ 	.word	0x05000007


	//   ....[43]....
        /*00d8*/ 	.word	0x05000007


	//   ....[44]....
        /*00dc*/ 	.word	0x05000007


	//   ....[45]....
        /*00e0*/ 	.word	0x05000007


	//   ....[46]....
        /*00e4*/ 	.word	0x05000007


	//   ....[47]....
        /*00e8*/ 	.word	0x05000007


	//   ....[48]....
        /*00ec*/ 	.word	0x05000007


	//   ....[49]....
        /*00f0*/ 	.word	0x05000007


	//   ....[50]....
        /*00f4*/ 	.word	0x05000007


	//   ....[51]....
        /*00f8*/ 	.word	0x05000007


	//   ....[52]....
        /*00fc*/ 	.word	0x05000007


	//   ....[53]....
        /*0100*/ 	.word	0x05000007


	//----- nvinfo : EIATTR_COOP_GROUP_INSTR_OFFSETS
	.align		4
.L_1861:
        /*0104*/ 	.byte	0x04, 0x28
        /*0106*/ 	.short	(.L_1863 - .L_1862)


	//   ....[0]....
.L_1862:
        /*0108*/ 	.word	0x00000a80


	//   ....[1]....
        /*010c*/ 	.word	0x00000aa0


	//   ....[2]....
        /*0110*/ 	.word	0x00000ac0


	//   ....[3]....
        /*0114*/ 	.word	0x00000ae0


	//   ....[4]....
        /*0118*/ 	.word	0x00000b00


	//   ....[5]....
        /*011c*/ 	.word	0x00000e30


	//   ....[6]....
        /*0120*/ 	.word	0x00000e50


	//   ....[7]....
        /*0124*/ 	.word	0x00000e70


	//   ....[8]....
        /*0128*/ 	.word	0x00000e90


	//   ....[9]....
        /*012c*/ 	.word	0x00000eb0


	//   ....[10]....
        /*0130*/ 	.word	0x000023c0


	//   ....[11]....
        /*0134*/ 	.word	0x000023e0


	//   ....[12]....
        /*0138*/ 	.word	0x00002400


	//   ....[13]....
        /*013c*/ 	.word	0x00002420


	//   ....[14]....
        /*0140*/ 	.word	0x00002440


	//   ....[15]....
        /*0144*/ 	.word	0x00002770


	//   ....[16]....
        /*0148*/ 	.word	0x00002790


	//   ....[17]....
        /*014c*/ 	.word	0x000027b0


	//   ....[18]....
        /*0150*/ 	.word	0x000027d0


	//   ....[19]....
        /*0154*/ 	.word	0x000027f0


	//   ....[20]....
        /*0158*/ 	.word	0x000033a0


	//   ....[21]....
        /*015c*/ 	.word	0x000033c0


	//   ....[22]....
        /*0160*/ 	.word	0x000033e0


	//   ....[23]....
        /*0164*/ 	.word	0x00003400


	//   ....[24]....
        /*0168*/ 	.word	0x00003420


	//   ....[25]....
        /*016c*/ 	.word	0x00003580


	//   ....[26]....
        /*0170*/ 	.word	0x000035a0


	//   ....[27]....
        /*0174*/ 	.word	0x000037c0


	//   ....[28]....
        /*0178*/ 	.word	0x00003840


	//   ....[29]....
        /*017c*/ 	.word	0x000038a0


	//   ....[30]....
        /*0180*/ 	.word	0x00003900


	//   ....[31]....
        /*0184*/ 	.word	0x00003960


	//   ....[32]....
        /*0188*/ 	.word	0x00003cc0


	//   ....[33]....
        /*018c*/ 	.word	0x00003d20


	//   ....[34]....
        /*0190*/ 	.word	0x00003d80


	//   ....[35]....
        /*0194*/ 	.word	0x00003de0


	//   ....[36]....
        /*0198*/ 	.word	0x00003e40


	//   ....[37]....
        /*019c*/ 	.word	0x00003ec0


	//   ....[38]....
        /*01a0*/ 	.word	0x00003f40


	//   ....[39]....
        /*01a4*/ 	.word	0x00003fa0


	//   ....[40]....
        /*01a8*/ 	.word	0x00004000


	//   ....[41]....
        /*01ac*/ 	.word	0x00004060


	//   ....[42]....
        /*01b0*/ 	.word	0x000043c0


	//   ....[43]....
        /*01b4*/ 	.word	0x00004420


	//   ....[44]....
        /*01b8*/ 	.word	0x00004480


	//   ....[45]....
        /*01bc*/ 	.word	0x000044e0


	//   ....[46]....
        /*01c0*/ 	.word	0x00004540


	//   ....[47]....
        /*01c4*/ 	.word	0x000045c0


	//   ....[48]....
        /*01c8*/ 	.word	0x00004660


	//   ....[49]....
        /*01cc*/ 	.word	0x000046d0


	//   ....[50]....
        /*01d0*/ 	.word	0x00004740


	//   ....[51]....
        /*01d4*/ 	.word	0x000047b0


	//   ....[52]....
        /*01d8*/ 	.word	0x00004830


	//   ....[53]....
        /*01dc*/ 	.word	0x000048a0


	//----- nvinfo : EIATTR_VRC_CTA_INIT_COUNT
	.align		4
.L_1863:
        /*01e0*/ 	.byte	0x02, 0x4a
	.zero		1
	.zero		1


	//----- nvinfo : EIATTR_EXIT_INSTR_OFFSETS
	.align		4
        /*01e4*/ 	.byte	0x04, 0x1c
        /*01e6*/ 	.short	(.L_1865 - .L_1864)


	//   ....[0]....
.L_1864:
        /*01e8*/ 	.word	0x00003630


	//   ....[1]....
        /*01ec*/ 	.word	0x00003680


	//   ....[2]....
        /*01f0*/ 	.word	0x00003760


	//----- nvinfo : EIATTR_MAX_THREADS
	.align		4
.L_1865:
        /*01f4*/ 	.byte	0x04, 0x05
        /*01f6*/ 	.short	(.L_1867 - .L_1866)
.L_1866:
        /*01f8*/ 	.word	0x00000080
        /*01fc*/ 	.word	0x00000001
        /*0200*/ 	.word	0x00000001


	//----- nvinfo : EIATTR_CRS_STACK_SIZE
	.align		4
.L_1867:
        /*0204*/ 	.byte	0x04, 0x1e
        /*0206*/ 	.short	(.L_1869 - .L_1868)
.L_1868:
        /*0208*/ 	.word	0x00000000


	//----- nvinfo : EIATTR_CBANK_PARAM_SIZE
	.align		4
.L_1869:
        /*020c*/ 	.byte	0x03, 0x19
        /*020e*/ 	.short	0x0088


	//----- nvinfo : EIATTR_PARAM_CBANK
	.align		4
        /*0210*/ 	.byte	0x04, 0x0a
        /*0212*/ 	.short	(.L_1871 - .L_1870)
	.align		4
.L_1870:
        /*0214*/ 	.word	index@(.nv.constant0._ZN18transformer_engine13normalization24rmsnorm_fwd_tuned_kernelINS0_13Kernel_traitsI13__nv_bfloat16S3_13__nv_fp8_e4m3fjLj768ELj1ELj4ELj1ELj16ENS0_18Kernel_traits_baseILj768ES3_S3_S4_fjLj128EEEEEEEvNS0_19ForwardKernelParamsE)
        /*0218*/ 	.short	0x0380
        /*021a*/ 	.short	0x0088


	//----- nvinfo : EIATTR_SW_WAR
	.align		4
.L_1871:
        /*021c*/ 	.byte	0x04, 0x36
        /*021e*/ 	.short	(.L_1873 - .L_1872)
.L_1872:
        /*0220*/ 	.word	0x00000008
.L_1873:


//--------------------- .nv.info._ZN18transformer_engine13normalization24rmsnorm_fwd_tuned_kernelINS0_13Kernel_traitsI13__nv_bfloat16S3_S3_fjLj512ELj1ELj4ELj1ELj16ENS0_18Kernel_traits_baseILj512ES3_S3_S3_fjLj128EEEEEEEvNS0_19ForwardKernelParamsE --------------------------
	.section	.nv.info._ZN18transformer_engine13normalization24rmsnorm_fwd_tuned_kernelINS0_13Kernel_traitsI13__nv_bfloat16S3_S3_fjLj512ELj1ELj4ELj1ELj16ENS0_18Kernel_traits_baseILj512ES3_S3_S3_fjLj128EEEEEEEvNS0_19ForwardKernelParamsE,"",@"SHT_CUDA_INFO"
	.sectionflags	@""
	.align	4


	//----- nvinfo : EIATTR_CUDA_API_VERSION
	.align		4
        /*0000*/ 	.byte	0x04, 0x37
        /*0002*/ 	.short	(.L_1875 - .L_1874)
.L_1874:
        /*0004*/ 	.word	0x00000082


	//----- nvinfo : EIATTR_KPARAM_INFO
	.align		4
.L_1875:
        /*0008*/ 	.byte	0x04, 0x17
        /*000a*/ 	.short	(.L_1877 - .L_1876)
.L_1876:
        /*000c*/ 	.word	0x00000000
        /*0010*/ 	.short	0x0000
        /*0012*/ 	.short	0x0000
        /*0014*/ 	.byte	0x00, 0xf0, 0x21, 0x02


	//----- nvinfo : EIATTR_SPARSE_MMA_MASK
	.align		4
.L_1877:
        /*0018*/ 	.byte	0x03, 0x50
        /*001a*/ 	.short	0x0000


	//----- nvinfo : EIATTR_MAXREG_COUNT
	.align		4
        /*001c*/ 	.byte	0x03, 0x1b
        /*001e*/ 	.short	0x00ff


	//----- nvinfo : EIATTR_NUM_BARRIERS
	.align		4
        /*0020*/ 	.byte	0x02, 0x4c
        /*0022*/ 	.byte	0x01
	.zero		1


	//----- nvinfo : EIATTR_MERCURY_ISA_VERSION
	.align		4
        /*0024*/ 	.byte	0x03, 0x5f
        /*0026*/ 	.short	0x0101


	//----- nvinfo : EIATTR_COOP_GROUP_MASK_REGIDS
	.align		4
        /*0028*/ 	.byte	0x04, 0x29
        /*002a*/ 	.short	(.L_1879 - .L_1878)


	//   ....[0]....
.L_1878:
        /*002c*/ 	.word	0xffffffff


	//   ....[1]....
        /*0030*/ 	.word	0xffffffff


	//   ....[2]....
        /*0034*/ 	.word	0xffffffff


	//   ....[3]....
        /*0038*/ 	.word	0xffffffff


	//   ....[4]....
        /*003c*/ 	.word	0xffffffff


	//   ....[5]....
        /*0040*/ 	.word	0xffffffff


	//   ....[6]....
        /*0044*/ 	.word	0xffffffff


	//   ....[7]....
        /*0048*/ 	.word	0xffffffff


	//   ....[8]....
        /*004c*/ 	.word	0xffffffff


	//   ....[9]....
        /*0050*/ 	.word	0xffffffff


	//   ....[10]....
        /*0054*/ 	.word	0xffffffff


	//   ....[11]....
        /*0058*/ 	.word	0xffffffff


	//   ....[12]....
        /*005c*/ 	.word	0xffffffff


	//   ....[13]....
        /*0060*/ 	.word	0xffffffff


	//   ....[14]....
        /*0064*/ 	.word	0xffffffff


	//   ....[15]....
        /*0068*/ 	.word	0xffffffff


	//   ....[16]....
        /*006c*/ 	.word	0xffffffff


	//   ....[17]....
        /*0070*/ 	.word	0xffffffff


	//   ....[18]....
        /*0074*/ 	.word	0xffffffff


	//   ....[19]....
        /*0078*/ 	.word	0xffffffff


	//   ....[20]....
        /*007c*/ 	.word	0xffffffff


	//   ....[21]....
        /*0080*/ 	.word	0xffffffff


	//   ....[22]....
        /*0084*/ 	.word	0xffffffff


	//   ....[23]....
        /*0088*/ 	.word	0xffffffff


	//   ....[24]....
        /*008c*/ 	.word	0xffffffff


	//   ....[25]....
        /*0090*/ 	.word	0xffffffff


	//   ....[26]....
        /*0094*/ 	.word	0xffffffff


	//   ....[27]....
        /*0098*/ 	.word	0x0500002a


	//   ....[28]....
        /*009c*/ 	.word	0x0500002a


	//   ....[29]....
        /*00a0*/ 	.word	0x0500002a


	//   ....[30]....
        /*00a4*/ 	.word	0x0500002a


	//   ....[31]....
        /*00a8*/ 	.word	0x0500002a


	//   ....[32]....
        /*00ac*/ 	.word	0x0500002a


	//   ....[33]....
        /*00b0*/ 	.word	0x0500002a


	//   ....[34]....
        /*00b4*/ 	.word	0x0500002a


	//   ....[35]....
        /*00b8*/ 	.word	0x0500002a


	//   ....[36]....
        /*00bc*/ 	.word	0x0500002a


	//   ....[37]....
        /*00c0*/ 	.word	0x0500002a


	//   ....[38]....
        /*00c4*/ 	.word	0x0500002a


	//   ....[39]....
        /*00c8*/ 	.word	0x0500002a


	//   ....[40]....
        /*00cc*/ 	.word	0x0500002a


	//   ....[41]....
        /*00d0*/ 	.word	0x0500002a


	//   ....[42]....
        /*00d4*/ 	.word	0x0500002a


	//   ....[43]....
        /*00d8*/ 	.word	0x0500002a


	//   ....[44]....
        /*00dc*/ 	.word	0x0500002a


	//   ....[45]....
        /*00e0*/ 	.word	0x0500002a


	//   ....[46]....
        /*00e4*/ 	.word	0x0500002a


	//   ....[47]....
        /*00e8*/ 	.word	0x0500002a


	//   ....[48]....
        /*00ec*/ 	.word	0x0500002a


	//   ....[49]....
        /*00f0*/ 	.word	0x0500002a


	//   ....[50]....
        /*00f4*/ 	.word	0x0500002a


	//   ....[51]....
        /*00f8*/ 	.word	0x0500002a


	//   ....[52]....
        /*00fc*/ 	.word	0x0500002a


	//   ....[53]....
        /*0100*/ 	.word	0x0500002a


	//----- nvinfo : EIATTR_COOP_GROUP_INSTR_OFFSETS
	.align		4
.L_1879:
        /*0104*/ 	.byte	0x04, 0x28
        /*0106*/ 	.short	(.L_1881 - .L_1880)


	//   ....[0]....
.L_1880:
        /*0108*/ 	.word	0x000007a0


	//   ....[1]....
        /*010c*/ 	.word	0x000007c0


	//   ....[2]....
        /*0110*/ 	.word	0x000007e0


	//   ....[3]....
        /*0114*/ 	.word	0x00000800


	//   ....[4]....
        /*0118*/ 	.word	0x00000820


	//   ....[5]....
        /*011c*/ 	.word	0x00000a50


	//   ....[6]....
        /*0120*/ 	.word	0x00000a70


	//   ....[7]....
        /*0124*/ 	.word	0x00000a90


	//   ....[8]....
        /*0128*/ 	.word	0x00000ab0


	//   ....[9]....
        /*012c*/ 	.word	0x00000ad0


	//   ....[10]....
        /*0130*/ 	.word	0x00001640


	//   ....[11]....
        /*0134*/ 	.word	0x00001660


	//   ....[12]....
        /*0138*/ 	.word	0x00001680


	//   ....[13]....
        /*013c*/ 	.word	0x000016a0


	//   ....[14]....
        /*0140*/ 	.word	0x000016c0


	//   ....[15]....
        /*0144*/ 	.word	0x000018f0


	//   ....[16]....
        /*0148*/ 	.word	0x00001910


	//   ....[17]....
        /*014c*/ 	.word	0x00001930


	//   ....[18]....
        /*0150*/ 	.word	0x00001950


	//   ....[19]....
        /*0154*/ 	.word	0x00001970


	//   ....[20]....
        /*0158*/ 	.word	0x00001ec0


	//   ....[21]....
        /*015c*/ 	.word	0x00001ee0


	//   ....[22]....
        /*0160*/ 	.word	0x00001f00


	//   ....[23]....
        /*0164*/ 	.word	0x00001f20


	//   ....[24]....
        /*0168*/ 	.word	0x00001f40


	//   ....[25]....
        /*016c*/ 	.word	0x000020a0


	//   ....[26]....
        /*0170*/ 	.word	0x000020c0


	//   ....[27]....
        /*0174*/ 	.word	0x000022e0


	//   ....[28]....
        /*0178*/ 	.word	0x00002370


	//   ....[29]....
        /*017c*/ 	.word	0x000023d0


	//   ....[30]....
        /*0180*/ 	.word	0x00002430


	//   ....[31]....
        /*0184*/ 	.word	0x00002490


	//   ....[32]....
        /*0188*/ 	.word	0x00002700


	//   ....[33]....
        /*018c*/ 	.word	0x00002760


	//   ....[34]....
        /*0190*/ 	.word	0x000027c0


	//   ....[35]....
        /*0194*/ 	.word	0x00002820


	//   ....[36]....
        /*0198*/ 	.word	0x00002870


	//   ....[37]....
        /*019c*/ 	.word	0x000028f0


	//   ....[38]....
        /*01a0*/ 	.word	0x00002980


	//   ....[39]....
        /*01a4*/ 	.word	0x000029e0


	//   ....[40]....
        /*01a8*/ 	.word	0x00002a40


	//   ....[41]....
        /*01ac*/ 	.word	0x00002aa0


	//   ....[42]....
        /*01b0*/ 	.word	0x00002d10


	//   ....[43]....
        /*01b4*/ 	.word	0x00002d70


	//   ....[44]....
        /*01b8*/ 	.word	0x00002dd0


	//   ....[45]....
        /*01bc*/ 	.word	0x00002e30


	//   ....[46]....
        /*01c0*/ 	.word	0x00002e80


	//   ....[47]....
        /*01c4*/ 	.word	0x00002f10


	//   ....[48]....
        /*01c8*/ 	.word	0x00002fb0


	//   ....[49]....
        /*01cc*/ 	.word	0x00003020


	//   ....[50]....
        /*01d0*/ 	.word	0x00003090


	//   ....[51]....
        /*01d4*/ 	.word	0x00003100


	//   ....[52]....
        /*01d8*/ 	.word	0x00003180


	//   ....[53]....
        /*01dc*/ 	.word	0x000031f0


	//----- nvinfo : EIATTR_VRC_CTA_INIT_COUNT
	.align		4
.L_1881:
        /*01e0*/ 	.byte	0x02, 0x4a
	.zero		1
	.zero		1


	//----- nvinfo : EIATTR_EXIT_INSTR_OFFSETS
	.align		4
        /*01e4*/ 	.byte	0x04, 0x1c
        /*01e6*/ 	.short	(.L_1883 - .L_1882)


	//   ....[0]....
.L_1882:
        /*01e8*/ 	.word	0x00002150


	//   ....[1]....
        /*01ec*/ 	.word	0x000021a0


	//   ....[2]....
        /*01f0*/ 	.word	0x00002280


	//----- nvinfo : EIATTR_MAX_THREADS
	.align		4
.L_1883:
        /*01f4*/ 	.byte	0x04, 0x05
        /*01f6*/ 	.short	(.L_1885 - .L_1884)
.L_1884:
        /*01f8*/ 	.word	0x00000080
        /*01fc*/ 	.word	0x00000001
        /*0200*/ 	.word	0x00000001


	//----- nvinfo : EIATTR_CRS_STACK_SIZE
	.align		4
.L_1885:
        /*0204*/ 	.byte	0x04, 0x1e
        /*0206*/ 	.short	(.L_1887 - .L_1886)
.L_1886:
        /*0208*/ 	.word	0x00000000


	//----- nvinfo : EIATTR_CBANK_PARAM_SIZE
	.align		4
.L_1887:
        /*020c*/ 	.byte	0x03, 0x19
        /*020e*/ 	.short	0x0088


	//----- nvinfo : EIATTR_PARAM_CBANK
	.align		4
        /*0210*/ 	.byte	0x04, 0x0a
        /*0212*/ 	.short	(.L_1889 - .L_1888)
	.align		4
.L_1888:
        /*0214*/ 	.word	index@(.nv.constant0._ZN18transformer_engine13normalization24rmsnorm_fwd_tuned_kernelINS0_13Kernel_traitsI13__nv_bfloat16S3_S3_fjLj512ELj1ELj4ELj1ELj16ENS0_18Kernel_traits_baseILj512ES3_S3_S3_fjLj128EEEEEEEvNS0_19ForwardKernelParamsE)
        /*0218*/ 	.short	0x0380
        /*021a*/ 	.short	0x0088


	//----- nvinfo : EIATTR_SW_WAR
	.align		4
.L_1889:
        /*021c*/ 	.byte	0x04, 0x36
        /*021e*/ 	.short	(.L_1891 - .L_1890)
.L_1890:
        /*0220*/ 	.word	0x00000008
.L_1891:


//--------------------- .nv.info._ZN18transformer_engine13normalization24rmsnorm_fwd_tuned_kernelINS0_13Kernel_traitsI6__halfS3_S3_fjLj512ELj1ELj4ELj1ELj16ENS0_18Kernel_traits_baseILj512ES3_S3_S3_fjLj128EEEEEEEvNS0_19ForwardKernelParamsE --------------------------
	.section	.nv.info._ZN18transformer_engine13normalization24rmsnorm_fwd_tuned_kernelINS0_13Kernel_traitsI6__halfS3_S3_fjLj512ELj1ELj4ELj1ELj16ENS0_18Kernel_traits_baseILj512ES3_S3_S3_fjLj128EEEEEEEvNS0_19ForwardKernelParamsE,"",@"SHT_CUDA_INFO"
	.sectionflags	@""
	.align	4


	//----- nvinfo : EIATTR_CUDA_API_VERSION
	.align		4
        /*0000*/ 	.byte	0x04, 0x37
        /*0002*/ 	.short	(.L_1893 - .L_1892)
.L_1892:
        /*0004*/ 	.word	0x00000082


	//----- nvinfo : EIATTR_KPARAM_INFO
	.align		4
.L_1893:
        /*0008*/ 	.byte	0x04, 0x17
        /*000a*/ 	.short	(.L_1895 - .L_1894)
.L_1894:
        /*000c*/ 	.word	0x00000000
        /*0010*/ 	.short	0x0000
        /*0012*/ 	.short	0x0000
        /*0014*/ 	.byte	0x00, 0xf0, 0x21, 0x02


	//----- nvinfo : EIATTR_SPARSE_MMA_MASK
	.align		4
.L_1895:
        /*0018*/ 	.byte	0x03, 0x50
        /*001a*/ 	.short	0x0000


	//----- nvinfo : EIATTR_MAXREG_COUNT
	.align		4
        /*001c*/ 	.byte	0x03, 0x1b
        /*001e*/ 	.short	0x00ff


	//----- nvinfo : EIATTR_NUM_BARRIERS
	.align		4
        /*0020*/ 	.byte	0x02, 0x4c
        /*0022*/ 	.byte	0x01
	.zero		1


	//----- nvinfo : EIATTR_MERCURY_ISA_VERSION
	.align		4
        /*0024*/ 	.byte	0x03, 0x5f
        /*0026*/ 	.short	0x0101


	//----- nvinfo : EIATTR_COOP_GROUP_MASK_REGIDS
	.align		4
        /*0028*/ 	.byte	0x04, 0x29
        /*002a*/ 	.short	(.L_1897 - .L_1896)


	//   ....[0]....
.L_1896:
        /*002c*/ 	.word	0xffffffff


	//   ....[1]....
        /*0030*/ 	.word	0xffffffff


	//   ....[2]....
        /*0034*/ 	.word	0xffffffff


	//   ....[3]....
        /*0038*/ 	.word	0xffffffff


	//   ....[4]....
        /*003c*/ 	.word	0xffffffff


	//   ....[5]....
        /*0040*/ 	.word	0xffffffff


	//   ....[6]....
        /*0044*/ 	.word	0xffffffff


	//   ....[7]....
        /*0048*/ 	.word	0xffffffff


	//   ....[8]....
        /*004c*/ 	.word	0xffffffff


	//   ....[9]....
        /*0050*/ 	.word	0xffffffff


	//   ....[10]....
        /*0054*/ 	.word	0xffffffff


	//   ....[11]....
        /*0058*/ 	.word	0xffffffff


	//   ....[12]....
        /*005c*/ 	.word	0xffffffff


	//   ....[13]....
        /*0060*/ 	.word	0xffffffff


	//   ....[14]....
        /*0064*/ 	.word	0xffffffff


	//   ....[15]....
        /*0068*/ 	.word	0xffffffff


	//   ....[16]....
        /*006c*/ 	.word	0xffffffff


	//   ....[17]....
        /*0070*/ 	.word	0xffffffff


	//   ....[18]....
        /*0074*/ 	.word	0xffffffff


	//   ....[19]....
        /*0078*/ 	.word	0xffffffff


	//   ....[20]....
        /*007c*/ 	.word	0xffffffff


	//   ....[21]....
        /*0080*/ 	.word	0xffffffff


	//   ....[22]....
        /*0084*/ 	.word	0xffffffff


	//   ....[23]....
        /*0088*/ 	.word	0xffffffff


	//   ....[24]....
        /*008c*/ 	.word	0xffffffff


	//   ....[25]....
        /*0090*/ 	.word	0xffffffff


	//   ....[26]....
        /*0094*/ 	.word	0xffffffff


	//   ....[27]....
        /*0098*/ 	.word	0x05000027


	//   ....[28]....
        /*009c*/ 	.word	0x05000027


	//   ....[29]....
        /*00a0*/ 	.word	0x05000027


	//   ....[30]....
        /*00a4*/ 	.word	0x05000027


	//   ....[31]....
        /*00a8*/ 	.word	0x05000027


	//   ....[32]....
        /*00ac*/ 	.word	0x05000027


	//   ....[33]....
        /*00b0*/ 	.word	0x05000027


	//   ....[34]....
        /*00b4*/ 	.word	0x05000027


	//   ....[35]....
        /*00b8*/ 	.word	0x05000027


	//   ....[36]....
        /*00bc*/ 	.word	0x05000027


	//   ....[37]....
        /*00c0*/ 	.word	0x05000027


	//   ....[38]....
        /*00c4*/ 	.word	0x05000027


	//   ....[39]....
        /*00c8*/ 	.word	0x05000027


	//   ....[40]....
        /*00cc*/ 	.word	0x05000027


	//   ....[41]....
        /*00d0*/ 	.word	0x05000027


	//   ....[42]....
        /*00d4*/ 	.word	0x05000027


	//   ....[43]....
        /*00d8*/ 	.word	0x05000027


	//   ....[44]....
        /*00dc*/ 	.word	0x05000027


	//   ....[45]....
        /*00e0*/ 	.word	0x05000027


	//   ....[46]....
        /*00e4*/ 	.word	0x05000027


	//   ....[47]....
        /*00e8*/ 	.word	0x05000027


	//   ....[48]....
        /*00ec*/ 	.word	0x05000027


	//   ....[49]....
        /*00f0*/ 	.word	0x05000027


	//   ....[50]....
        /*00f4*/ 	.word	0x05000027


	//   ....[51]....
        /*00f8*/ 	.word	0x05000027


	//   ....[52]....
        /*00fc*/ 	.word	0x05000027


	//   ....[53]....
        /*0100*/ 	.word	0x05000027


	//----- nvinfo : EIATTR_COOP_GROUP_INSTR_OFFSETS
	.align		4
.L_1897:
        /*0104*/ 	.byte	0x04, 0x28
        /*0106*/ 	.short	(.L_1899 - .L_1898)


	//   ....[0]....
.L_1898:
        /*0108*/ 	.word	0x000006a0


	//   ....[1]....
        /*010c*/ 	.word	0x000006c0


	//   ....[2]....
        /*0110*/ 	.word	0x000006e0


	//   ....[3]....
        /*0114*/ 	.word	0x00000700


	//   ....[4]....
        /*0118*/ 	.word	0x00000720


	//   ....[5]....
        /*011c*/ 	.word	0x00000950


	//   ....[6]....
        /*0120*/ 	.word	0x00000970


	//   ....[7]....
        /*0124*/ 	.word	0x00000990


	//   ....[8]....
        /*0128*/ 	.word	0x000009b0


	//   ....[9]....
        /*012c*/ 	.word	0x000009d0


	//   ....[10]....
        /*0130*/ 	.word	0x00001440


	//   ....[11]....
        /*0134*/ 	.word	0x00001460


	//   ....[12]....
        /*0138*/ 	.word	0x00001480


	//   ....[13]....
        /*013c*/ 	.word	0x000014a0


	//   ....[14]....
        /*0140*/ 	.word	0x000014c0


	//   ....[15]....
        /*0144*/ 	.word	0x000016f0


	//   ....[16]....
        /*0148*/ 	.word	0x00001710


	//   ....[17]....
        /*014c*/ 	.word	0x00001730


	//   ....[18]....
        /*0150*/ 	.word	0x00001750


	//   ....[19]....
        /*0154*/ 	.word	0x00001770


	//   ....[20]....
        /*0158*/ 	.word	0x00001cc0


	//   ....[21]....
        /*015c*/ 	.word	0x00001ce0


	//   ....[22]....
        /*0160*/ 	.word	0x00001d00


	//   ....[23]....
        /*0164*/ 	.word	0x00001d20


	//   ....[24]....
        /*0168*/ 	.word	0x00001d40


	//   ....[25]....
        /*016c*/ 	.word	0x00001ea0


	//   ....[26]....
        /*0170*/ 	.word	0x00001ec0


	//   ....[27]....
        /*0174*/ 	.word	0x000020e0


	//   ....[28]....
        /*0178*/ 	.word	0x00002170


	//   ....[29]....
        /*017c*/ 	.word	0x000021d0


	//   ....[30]....
        /*0180*/ 	.word	0x00002230


	//   ....[31]....
        /*0184*/ 	.word	0x00002290


	//   ....[32]....
        /*0188*/ 	.word	0x000024f0


	//   ....[33]....
        /*018c*/ 	.word	0x00002550


	//   ....[34]....
        /*0190*/ 	.word	0x000025b0


	//   ....[35]....
        /*0194*/ 	.word	0x00002610


	//   ....[36]....
        /*0198*/ 	.word	0x00002660


	//   ....[37]....
        /*019c*/ 	.word	0x000026e0


	//   ....[38]....
        /*01a0*/ 	.word	0x00002770


	//   ....[39]....
        /*01a4*/ 	.word	0x000027d0


	//   ....[40]....
        /*01a8*/ 	.word	0x00002830


	//   ....[41]....
        /*01ac*/ 	.word	0x00002890


	//   ....[42]....
        /*01b0*/ 	.word	0x00002af0


	//   ....[43]....
        /*01b4*/ 	.word	0x00002b50


	//   ....[44]....
        /*01b8*/ 	.word	0x00002bb0


	//   ....[45]....
        /*01bc*/ 	.word	0x00002c10


	//   ....[46]....
        /*01c0*/ 	.word	0x00002c60


	//   ....[47]....
        /*01c4*/ 	.word	0x00002cf0


	//   ....[48]....
        /*01c8*/ 	.word	0x00002d80


	//   ....[49]....
        /*01cc*/ 	.word	0x00002df0


	//   ....[50]....
        /*01d0*/ 	.word	0x00002e60


	//   ....[51]....
        /*01d4*/ 	.word	0x00002ed0


	//   ....[52]....
        /*01d8*/ 	.word	0x00002f40


	//   ....[53]....
        /*01dc*/ 	.word	0x00002fb0


	//----- nvinfo : EIATTR_VRC_CTA_INIT_COUNT
	.align		4
.L_1899:
        /*01e0*/ 	.byte	0x02, 0x4a
	.zero		1
	.zero		1


	//----- nvinfo : EIATTR_EXIT_INSTR_OFFSETS
	.align		4
        /*01e4*/ 	.byte	0x04, 0x1c
        /*01e6*/ 	.short	(.L_1901 - .L_1900)


	//   ....[0]....
.L_1900:
        /*01e8*/ 	.word	0x00001f50


	//   ....[1]....
        /*01ec*/ 	.word	0x00001fa0


	//   ....[2]....
        /*01f0*/ 	.word	0x00002080


	//----- nvinfo : EIATTR_MAX_THREADS
	.align		4
.L_1901:
        /*01f4*/ 	.byte	0x04, 0x05
        /*01f6*/ 	.short	(.L_1903 - .L_1902)
.L_1902:
        /*01f8*/ 	.word	0x00000080
        /*01fc*/ 	.word	0x00000001
        /*0200*/ 	.word	0x00000001


	//----- nvinfo : EIATTR_CRS_STACK_SIZE
	.align		4
.L_1903:
        /*0204*/ 	.byte	0x04, 0x1e
        /*0206*/ 	.short	(.L_1905 - .L_1904)
.L_1904:
        /*0208*/ 	.word	0x00000000


	//----- nvinfo : EIATTR_CBANK_PARAM_SIZE
	.align		4
.L_1905:
        /*020c*/ 	.byte	0x03, 0x19
        /*020e*/ 	.short	0x0088


	//----- nvinfo : EIATTR_PARAM_CBANK
	.align		4
        /*0210*/ 	.byte	0x04, 0x0a
        /*0212*/ 	.short	(.L_1907 - .L_1906)
	.align		4
.L_1906:
        /*0214*/ 	.word	index@(.nv.constant0._ZN18transformer_engine13normalization24rmsnorm_fwd_tuned_kernelINS0_13Kernel_traitsI6__halfS3_S3_fjLj512ELj1ELj4ELj1ELj16ENS0_18Kernel_traits_baseILj512ES3_S3_S3_fjLj128EEEEEEEvNS0_19ForwardKernelParamsE)
        /*0218*/ 	.short	0x0380
        /*021a*/ 	.short	0x0088


	//----- nvinfo : EIATTR_SW_WAR
	.align		4
.L_1907:
        /*021c*/ 	.byte	0x04, 0x36
        /*021e*/ 	.short	(.L_1909 - .L_1908)
.L_1908:
        /*0220*/ 	.word	0x00000008
.L_1909:


//--------------------- .nv.info._ZN18transformer_engine13normalization24rmsnorm_fwd_tuned_kernelINS0_13Kernel_traitsIffffjLj512ELj1ELj4ELj1ELj16ENS0_18Kernel_traits_baseILj512EffffjLj128EEEEEEEvNS0_19ForwardKernelParamsE --------------------------
	.section	.nv.info._ZN18transformer_engine13normalization24rmsnorm_fwd_tuned_kernelINS0_13Kernel_traitsIffffjLj512ELj1ELj4ELj1ELj16ENS0_18Kernel_traits_baseILj512EffffjLj128EEEEEEEvNS0_19ForwardKernelParamsE,"",@"SHT_CUDA_INFO"
	.sectionflags	@""
	.align	4


	//----- nvinfo : EIATTR_CUDA_API_VERSION
	.align		4
        /*0000*/ 	.byte	0x04, 0x37
        /*0002*/ 	.short	(.L_1911 - .L_1910)
.L_1910:
        /*0004*/ 	.word	0x00000082


	//----- nvinfo : EIATTR_KPARAM_INFO
	.align		4
.L_1911:
        /*0008*/ 	.byte	0x04, 0x17
        /*000a*/ 	.short	(.L_1913 - .L_1912)
.L_1912:
        /*000c*/ 	.word	0x00000000
        /*0010*/ 	.short	0x0000
        /*0012*/ 	.short	0x0000
        /*0014*/ 	.byte	0x00, 0xf0, 0x21, 0x02


	//----- nvinfo : EIATTR_SPARSE_MMA_MASK
	.align		4
.L_1913:
        /*0018*/ 	.byte	0x03, 0x50
        /*001a*/ 	.short	0x0000


	//----- nvinfo : EIATTR_MAXREG_COUNT
	.align		4
        /*001c*/ 	.byte	0x03, 0x1b
        /*001e*/ 	.short	0x00ff


	//----- nvinfo : EIATTR_NUM_BARRIERS
	.align		4
        /*0020*/ 	.byte	0x02, 0x4c
        /*0022*/ 	.byte	0x01
	.zero		1


	//----- nvinfo : EIATTR_MERCURY_ISA_VERSION
	.align		4
        /*0024*/ 	.byte	0x03, 0x5f
        /*0026*/ 	.short	0x0101


	//----- nvinfo : EIATTR_COOP_GROUP_MASK_REGIDS
	.align		4
        /*0028*/ 	.byte	0x04, 0x29
        /*002a*/ 	.short	(.L_1915 - .L_1914)


	//   ....[0]....
.L_1914:
        /*002c*/ 	.word	0xffffffff


	//   ....[1]....
        /*0030*/ 	.word	0xffffffff


	//   ....[2]....
        /*0034*/ 	.word	0xffffffff


	//   ....[3]....
        /*0038*/ 	.word	0xffffffff


	//   ....[4]....
        /*003c*/ 	.word	0xffffffff


	//   ....[5]....
        /*0040*/ 	.word	0xffffffff


	//   ....[6]....
        /*0044*/ 	.word	0xffffffff


	//   ....[7]....
        /*0048*/ 	.word	0xffffffff


	//   ....[8]....
        /*004c*/ 	.word	0xffffffff


	//   ....[9]....
        /*0050*/ 	.word	0xffffffff


	//   ....[10]....
        /*0054*/ 	.word	0xffffffff


	//   ....[11]....
        /*0058*/ 	.word	0xffffffff


	//   ....[12]....
        /*005c*/ 	.word	0xffffffff


	//   ....[13]....
        /*0060*/ 	.word	0xffffffff


	//   ....[14]....
        /*0064*/ 	.word	0xffffffff


	//   ....[15]....
        /*0068*/ 	.word	0xffffffff


	//   ....[16]....
        /*006c*/ 	.word	0xffffffff


	//   ....[17]....
        /*0070*/ 	.word	0xffffffff


	//   ....[18]....
        /*0074*/ 	.word	0xffffffff


	//   ....[19]....
        /*0078*/ 	.word	0xffffffff


	//   ....[20]....
        /*007c*/ 	.word	0xffffffff


	//   ....[21]....
        /*0080*/ 	.word	0xffffffff


	//   ....[22]....
        /*0084*/ 	.word	0xffffffff


	//   ....[23]....
        /*0088*/ 	.word	0xffffffff


	//   ....[24]....
        /*008c*/ 	.word	0xffffffff


	//   ....[25]....
        /*0090*/ 	.word	0xffffffff


	//   ....[26]....
        /*0094*/ 	.word	0xffffffff


	//   ....[27]....
        /*0098*/ 	.word	0x05000025


	//   ....[28]....
        /*009c*/ 	.word	0x05000025


	//   ....[29]....
        /*00a0*/ 	.word	0x05000025


	//   ....[30]....
        /*00a4*/ 	.word	0x05000025


	//   ....[31]....
        /*00a8*/ 	.word	0x05000025


	//   ....[32]....
        /*00ac*/ 	.word	0x05000025


	//   ....[33]....
        /*00b0*/ 	.word	0x05000025


	//   ....[34]....
        /*00b4*/ 	.word	0x05000025


	//   ....[35]....
        /*00b8*/ 	.word	0x05000025


	//   ....[36]....
        /*00bc*/ 	.word	0x05000025


	//   ....[37]....
        /*00c0*/ 	.word	0x05000025


	//   ....[38]....
        /*00c4*/ 	.word	0x05000025


	//   ....[39]....
        /*00c8*/ 	.word	0x05000025


	//   ....[40]....
        /*00cc*/ 	.word	0x05000025


	//   ....[41]....
        /*00d0*/ 	.word	0x05000025


	//   ....[42]....
        /*00d4*/ 	.word	0x05000025


	//   ....[43]....
        /*00d8*/ 	.word	0x05000025


	//   ....[44]....
        /*00dc*/ 	.word	0x05000025


	//   ....[45]....
        /*00e0*/ 	.word	0x05000025


	//   ....[46]....
        /*00e4*/ 	.word	0x05000025


	//   ....[47]....
        /*00e8*/ 	.word	0x05000025


	//   ....[48]....
        /*00ec*/ 	.word	0x05000025


	//   ....[49]....
        /*00f0*/ 	.word	0x05000025


	//   ....[50]....
        /*00f4*/ 	.word	0x05000025


	//   ....[51]....
        /*00f8*/ 	.word	0x05000025


	//   ....[52]....
        /*00fc*/ 	.word	0x05000025


	//   ....[53]....
        /*0100*/ 	.word	0x05000025


	//----- nvinfo : EIATTR_COOP_GROUP_INSTR_OFFSETS
	.align		4
.L_1915:
        /*0104*/ 	.byte	0x04, 0x28
        /*0106*/ 	.short	(.L_1917 - .L_1916)


	//   ....[0]....
.L_1916:
        /*0108*/ 	.word	0x000005e0


	//   ....[1]....
        /*010c*/ 	.word	0x00000600


	//   ....[2]....
        /*0110*/ 	.word	0x00000620


	//   ....[3]....
        /*0114*/ 	.word	0x00000640


	//   ....[4]....
        /*0118*/ 	.word	0x00000660


	//   ....[5]....
        /*011c*/ 	.word	0x00000890


	//   ....[6]....
        /*0120*/ 	.word	0x000008b0


	//   ....[7]....
        /*0124*/ 	.word	0x000008d0


	//   ....[8]....
        /*0128*/ 	.word	0x000008f0


	//   ....[9]....
        /*012c*/ 	.word	0x00000910


	//   ....[10]....
        /*0130*/ 	.word	0x00001130


	//   ....[11]....
        /*0134*/ 	.word	0x00001150


	//   ....[12]....
        /*0138*/ 	.word	0x00001170


	//   ....[13]....
        /*013c*/ 	.word	0x00001190


	//   ....[14]....
        /*0140*/ 	.word	0x000011b0


	//   ....[15]....
        /*0144*/ 	.word	0x000013e0


	//   ....[16]....
        /*0148*/ 	.word	0x00001400


	//   ....[17]....
        /*014c*/ 	.word	0x00001420


	//   ....[18]....
        /*0150*/ 	.word	0x00001440


	//   ....[19]....
        /*0154*/ 	.word	0x00001460


	//   ....[20]....
        /*0158*/ 	.word	0x00001950


	//   ....[21]....
        /*015c*/ 	.word	0x00001970


	//   ....[22]....
        /*0160*/ 	.word	0x00001990


	//   ....[23]....
        /*0164*/ 	.word	0x000019b0


	//   ....[24]....
        /*0168*/ 	.word	0x000019d0


	//   ....[25]....
        /*016c*/ 	.word	0x00001b30


	//   ....[26]....
        /*0170*/ 	.word	0x00001b50


	//   ....[27]....
        /*0174*/ 	.word	0x00001d70


	//   ....[28]....
        /*0178*/ 	.word	0x00001e00


	//   ....[29]....
        /*017c*/ 	.word	0x00001e60


	//   ....[30]....
        /*0180*/ 	.word	0x00001ec0


	//   ....[31]....
        /*0184*/ 	.word	0x00001f20


	//   ....[32]....
        /*0188*/ 	.word	0x00002180


	//   ....[33]....
        /*018c*/ 	.word	0x000021e0


	//   ....[34]....
        /*0190*/ 	.word	0x00002240


	//   ....[35]....
        /*0194*/ 	.word	0x000022a0


	//   ....[36]....
        /*0198*/ 	.word	0x000022f0


	//   ....[37]....
        /*019c*/ 	.word	0x00002370


	//   ....[38]....
        /*01a0*/ 	.word	0x00002400


	//   ....[39]....
        /*01a4*/ 	.word	0x00002460


	//   ....[40]....
        /*01a8*/ 	.word	0x000024c0


	//   ....[41]....
        /*01ac*/ 	.word	0x00002520


	//   ....[42]....
        /*01b0*/ 	.word	0x00002780


	//   ....[43]....
        /*01b4*/ 	.word	0x000027e0


	//   ....[44]....
        /*01b8*/ 	.word	0x00002840


	//   ....[45]....
        /*01bc*/ 	.word	0x000028a0


	//   ....[46]....
        /*01c0*/ 	.word	0x000028f0


	//   ....[47]....
        /*01c4*/ 	.word	0x00002970


	//   ....[48]....
        /*01c8*/ 	.word	0x00002a10


	//   ....[49]....
        /*01cc*/ 	.word	0x00002a80


	//   ....[50]....
        /*01d0*/ 	.word	0x00002af0


	//   ....[51]....
        /*01d4*/ 	.word	0x00002b60


	//   ....[52]....
        /*01d8*/ 	.word	0x00002be0


	//   ....[53]....
        /*01dc*/ 	.word	0x00002c50


	//----- nvinfo : EIATTR_VRC_CTA_INIT_COUNT
	.align		4
.L_1917:
        /*01e0*/ 	.byte	0x02, 0x4a
	.zero		1
	.zero		1


	//----- nvinfo : EIATTR_EXIT_INSTR_OFFSETS
	.align		4
        /*01e4*/ 	.byte	0x04, 0x1c
        /*01e6*/ 	.short	(.L_1919 - .L_1918)


	//   ....[0]....
.L_1918:
        /*01e8*/ 	.word	0x00001be0


	//   ....[1]....
        /*01ec*/ 	.word	0x00001c30


	//   ....[2]....
        /*01f0*/ 	.word	0x00001d10


	//----- nvinfo : EIATTR_MAX_THREADS
	.align		4
.L_1919:
        /*01f4*/ 	.byte	0x04, 0x05
        /*01f6*/ 	.short	(.L_1921 - .L_1920)
.L_1920:
        /*01f8*/ 	.word	0x00000080
        /*01fc*/ 	.word	0x00000001
        /*0200*/ 	.word	0x00000001


	//----- nvinfo : EIATTR_CRS_STACK_SIZE
	.align		4
.L_1921:
        /*0204*/ 	.byte	0x04, 0x1e
        /*0206*/ 	.short	(.L_1923 - .L_1922)
.L_1922:
        /*0208*/ 	.word	0x00000000


	//----- nvinfo : EIATTR_CBANK_PARAM_SIZE
	.align		4
.L_1923:
        /*020c*/ 	.byte	0x03, 0x19
        /*020e*/ 	.short	0x0088


	//----- nvinfo : EIATTR_PARAM_CBANK
	.align		4
        /*0210*/ 	.byte	0x04, 0x0a
        /*0212*/ 	.short	(.L_1925 - .L_1924)
	.align		4
.L_1924:
        /*0214*/ 	.word	index@(.nv.constant0._ZN18transformer_engine13normalization24rmsnorm_fwd_tuned_kernelINS0_13Kernel_traitsIffffjLj512ELj1ELj4ELj1ELj16ENS0_18Kernel_traits_baseILj512EffffjLj128EEEEEEEvNS0_19ForwardKernelParamsE)
        /*0218*/ 	.short	0x0380
        /*021a*/ 	.short	0x0088


	//----- nvinfo : EIATTR_SW_WAR
	.align		4
.L_1925:
        /*021c*/ 	.byte	0x04, 0x36
        /*021e*/ 	.short	(.L_1927 - .L_1926)
.L_1926:
        /*0220*/ 	.word	0x00000008
.L_1927:


//--------------------- .nv.info._ZN18transformer_engine13normalization24rmsnorm_fwd_tuned_kernelINS0_13Kernel_traitsIff13__nv_fp8_e4m3fjLj512ELj1ELj4ELj1ELj16ENS0_18Kernel_traits_baseILj512EffS3_fjLj128EEEEEEEvNS0_19ForwardKernelParamsE --------------------------
	.section	.nv.info._ZN18transformer_engine13normalization24rmsnorm_fwd_tuned_kernelINS0_13Kernel_traitsIff13__nv_fp8_e4m3fjLj512ELj1ELj4ELj1ELj16ENS0_18Kernel_traits_baseILj512EffS3_fjLj128EEEEEEEvNS0_19ForwardKernelParamsE,"",@"SHT_CUDA_INFO"
	.sectionflags	@""
	.align	4


	//----- nvinfo : EIATTR_CUDA_API_VERSION
	.align		4
        /*0000*/ 	.byte	0x04, 0x37
        /*0002*/ 	.short	(.L_1929 - .L_1928)
.L_1928:
        /*0004*/ 	.word	0x00000082


	//----- nvinfo : EIATTR_KPARAM_INFO
	.align		4
.L_1929:
        /*0008*/ 	.byte	0x04, 0x17
        /*000a*/ 	.short	(.L_1931 - .L_1930)
.L_1930:
        /*000c*/ 	.word	0x00000000
        /*0010*/ 	.short	0x0000
        /*0012*/ 	.short	0x0000
        /*0014*/ 	.byte	0x00, 0xf0, 0x21, 0x02


	//----- nvinfo : EIATTR_SPARSE_MMA_MASK
	.align		4
.L_1931:
        /*0018*/ 	.byte	0x03, 0x50
        /*001a*/ 	.short	0x0000


	//----- nvinfo : EIATTR_MAXREG_COUNT
	.align		4
        /*001c*/ 	.byte	0x03, 0x1b
        /*001e*/ 	.short	0x00ff


	//----- nvinfo : EIATTR_NUM_BARRIERS
	.align		4
        /*0020*/ 	.byte	0x02, 0x4c
        /*0022*/ 	.byte	0x01
	.zero		1


	//----- nvinfo : EIATTR_MERCURY_ISA_VERSION
	.align		4
        /*0024*/ 	.byte	0x03, 0x5f
        /*0026*/ 	.short	0x0101


	//----- nvinfo : EIATTR_COOP_GROUP_MASK_REGIDS
	.align		4
        /*0028*/ 	.byte	0x04, 0x29
        /*002a*/ 	.short	(.L_1933 - .L_1932)


	//   ....[0]....
.L_1932:
        /*002c*/ 	.word	0xffffffff


	//   ....[1]....
        /*0030*/ 	.word	0xffffffff


	//   ....[2]....
        /*0034*/ 	.word	0xffffffff


	//   ....[3]....
        /*0038*/ 	.word	0xffffffff


	//   ....[4]....
        /*003c*/ 	.word	0xffffffff


	//   ....[5]....
        /*0040*/ 	.word	0xffffffff


	//   ....[6]....
        /*0044*/ 	.word	0xffffffff


	//   ....[7]....
        /*0048*/ 	.word	0xffffffff


	//   ....[8]....
        /*004c*/ 	.word	0xffffffff


	//   ....[9]....
        /*0050*/ 	.word	0xffffffff


	//   ....[10]....
        /*0054*/ 	.word	0xffffffff


	//   ....[11]....
        /*0058*/ 	.word	0xffffffff


	//   ....[12]....
        /*005c*/ 	.word	0xffffffff


	//   ....[13]....
        /*0060*/ 	.word	0xffffffff


	//   ....[14]....
        /*0064*/ 	.word	0xffffffff


	//   ....[15]....
        /*0068*/ 	.word	0xffffffff


	//   ....[16]....
        /*006c*/ 	.word	0xffffffff


	//   ....[17]....
        /*0070*/ 	.word	0xffffffff


	//   ....[18]....
        /*0074*/ 	.word	0xffffffff


	//   ....[19]....
        /*0078*/ 	.word	0xffffffff


	//   ....[20]....
        /*007c*/ 	.word	0xffffffff


	//   ....[21]....
        /*0080*/ 	.word	0xffffffff


	//   ....[22]....
        /*0084*/ 	.word	0xffffffff


	//   ....[23]....
        /*0088*/ 	.word	0xffffffff


	//   ....[24]....
        /*008c*/ 	.word	0xffffffff


	//   ....[25]....
        /*0090*/ 	.word	0xffffffff


	//   ....[26]....
        /*0094*/ 	.word	0xffffffff


	//   ....[27]....
        /*0098*/ 	.word	0x05000026


	//   ....[28]....
        /*009c*/ 	.word	0x05000026


	//   ....[29]....
        /*00a0*/ 	.word	0x05000026


	//   ....[30]....
        /*00a4*/ 	.word	0x05000026


	//   ....[31]....
        /*00a8*/ 	.word	0x05000026


	//   ....[32]....
        /*00ac*/ 	.word	0x05000026


	//   ....[33]....
        /*00b0*/ 	.word	0x05000026


	//   ....[34]....
        /*00b4*/ 	.word	0x05000026


	//   ....[35]....
        /*00b8*/ 	.word	0x05000026


	//   ....[36]....
        /*00bc*/ 	.word	0x05000026


	//   ....[37]....
        /*00c0*/ 	.word	0x05000026


	//   ....[38]....
        /*00c4*/ 	.word	0x05000026


	//   ....[39]....
        /*00c8*/ 	.word	0x05000026


	//   ....[40]....
        /*00cc*/ 	.word	0x05000026


	//   ....[41]....
        /*00d0*/ 	.word	0x05000026


	//   ....[42]....
        /*00d4*/ 	.word	0x05000026


	//   ....[43]....
        /*00d8*/ 	.word	0x05000026


	//   ....[44]....
        /*00dc*/ 	.word	0x05000026


	//   ....[45]....
        /*00e0*/ 	.word	0x05000026


	//   ....[46]....
        /*00e4*/ 	.word	0x05000026


	//   ....[47]....
        /*00e8*/ 	.word	0x05000026


	//   ....[48]....
        /*00ec*/ 	.word	0x05000026


	//   ....[49]....
        /*00f0*/ 	.word	0x05000026


	//   ....[50]....
        /*00f4*/ 	.word	0x05000026


	//   ....[51]....
        /*00f8*/ 	.word	0x05000026


	//   ....[52]....
        /*00fc*/ 	.word	0x05000026


	//   ....[53]....
        /*0100*/ 	.word	0x05000026


	//----- nvinfo : EIATTR_COOP_GROUP_INSTR_OFFSETS
	.align		4
.L_1933:
        /*0104*/ 	.byte	0x04, 0x28
        /*0106*/ 	.short	(.L_1935 - .L_1934)


	//   ....[0]....
.L_1934:
        /*0108*/ 	.word	0x000005f0


	//   ....[1]....
        /*010c*/ 	.word	0x00000610


	//   ....[2]....
        /*0110*/ 	.word	0x00000630


	//   ....[3]....
        /*0114*/ 	.word	0x00000650


	//   ....[4]....
        /*0118*/ 	.word	0x00000670


	//   ....[5]....
        /*011c*/ 	.word	0x000008a0


	//   ....[6]....
        /*0120*/ 	.word	0x000008c0


	//   ....[7]....
        /*0124*/ 	.word	0x000008e0


	//   ....[8]....
        /*0128*/ 	.word	0x00000900


	//   ....[9]....
        /*012c*/ 	.word	0x00000920


	//   ....[10]....
        /*0130*/ 	.word	0x00001450


	//   ....[11]....
        /*0134*/ 	.word	0x00001470


	//   ....[12]....
        /*0138*/ 	.word	0x00001490


	//   ....[13]....
        /*013c*/ 	.word	0x000014b0


	//   ....[14]....
        /*0140*/ 	.word	0x000014d0


	//   ....[15]....
        /*0144*/ 	.word	0x00001700


	//   ....[16]....
        /*0148*/ 	.word	0x00001720


	//   ....[17]....
        /*014c*/ 	.word	0x00001740


	//   ....[18]....
        /*0150*/ 	.word	0x00001760


	//   ....[19]....
        /*0154*/ 	.word	0x00001780


	//   ....[20]....
        /*0158*/ 	.word	0x00001f90


	//   ....[21]....
        /*015c*/ 	.word	0x00001fb0


	//   ....[22]....
        /*0160*/ 	.word	0x00001fd0


	//   ....[23]....
        /*0164*/ 	.word	0x00001ff0


	//   ....[24]....
        /*0168*/ 	.word	0x00002010


	//   ....[25]....
        /*016c*/ 	.word	0x00002170


	//   ....[26]....
        /*0170*/ 	.word	0x00002190


	//   ....[27]....
        /*0174*/ 	.word	0x000023c0


	//   ....[28]....
        /*0178*/ 	.word	0x00002450


	//   ....[29]....
        /*017c*/ 	.word	0x000024b0


	//   ....[30]....
        /*0180*/ 	.word	0x00002510


	//   ....[31]....
        /*0184*/ 	.word	0x00002570


	//   ....[32]....
        /*0188*/ 	.word	0x000027d0


	//   ....[33]....
        /*018c*/ 	.word	0x00002830


	//   ....[34]....
        /*0190*/ 	.word	0x00002890


	//   ....[35]....
        /*0194*/ 	.word	0x000028f0


	//   ....[36]....
        /*0198*/ 	.word	0x00002950


	//   ....[37]....
        /*019c*/ 	.word	0x000029d0


	//   ....[38]....
        /*01a0*/ 	.word	0x00002a60


	//   ....[39]....
        /*01a4*/ 	.word	0x00002ac0


	//   ....[40]....
        /*01a8*/ 	.word	0x00002b20


	//   ....[41]....
        /*01ac*/ 	.word	0x00002b80


	//   ....[42]....
        /*01b0*/ 	.word	0x00002de0


	//   ....[43]....
        /*01b4*/ 	.word	0x00002e40


	//   ....[44]....
        /*01b8*/ 	.word	0x00002ea0


	//   ....[45]....
        /*01bc*/ 	.word	0x00002f00


	//   ....[46]....
        /*01c0*/ 	.word	0x00002f60


	//   ....[47]....
        /*01c4*/ 	.word	0x00002ff0


	//   ....[48]....
        /*01c8*/ 	.word	0x00003090


	//   ....[49]....
        /*01cc*/ 	.word	0x00003100


	//   ....[50]....
        /*01d0*/ 	.word	0x00003170


	//   ....[51]....
        /*01d4*/ 	.word	0x000031e0


	//   ....[52]....
        /*01d8*/ 	.word	0x00003260


	//   ....[53]....
        /*01dc*/ 	.word	0x000032d0


	//----- nvinfo : EIATTR_VRC_CTA_INIT_COUNT
	.align		4
.L_1935:
        /*01e0*/ 	.byte	0x02, 0x4a
	.zero		1
	.zero		1


	//----- nvinfo : EIATTR_EXIT_INSTR_OFFSETS
	.align		4
        /*01e4*/ 	.byte	0x04, 0x1c
        /*01e6*/ 	.short	(.L_1937 - .L_1936)


	//   ....[0]....
.L_1936:
        /*01e8*/ 	.word	0x00002220


	//   ....[1]....
        /*01ec*/ 	.word	0x00002270


	//   ....[2]....
        /*01f0*/ 	.word	0x00002360


	//----- nvinfo : EIATTR_MAX_THREADS
	.align		4
.L_1937:
        /*01f4*/ 	.byte	0x04, 0x05
        /*01f6*/ 	.short	(.L_1939 - .L_1938)
.L_1938:
        /*01f8*/ 	.word	0x00000080
        /*01fc*/ 	.word	0x00000001
        /*0200*/ 	.word	0x00000001


	//----- nvinfo : EIATTR_CRS_STACK_SIZE
	.align		4
.L_1939:
        /*0204*/ 	.byte	0x04, 0x1e
        /*0206*/ 	.short	(.L_1941 - .L_1940)
.L_1940:
        /*0208*/ 	.word	0x00000000


	//----- nvinfo : EIATTR_CBANK_PARAM_SIZE
	.align		4
.L_1941:
        /*020c*/ 	.byte	0x03, 0x19
        /*020e*/ 	.short	0x0088


	//----- nvinfo : EIATTR_PARAM_CBANK
	.align		4
        /*0210*/ 	.byte	0x04, 0x0a
        /*0212*/ 	.short	(.L_1943 - .L_1942)
	.align		4
.L_1942:
        /*0214*/ 	.word	index@(.nv.constant0._ZN18transformer_engine13normalization24rmsnorm_fwd_tuned_kernelINS0_13Kernel_traitsIff13__nv_fp8_e4m3fjLj512ELj1ELj4ELj1ELj16ENS0_18Kernel_traits_baseILj512EffS3_fjLj128EEEEEEEvNS0_19ForwardKernelParamsE)
        /*0218*/ 	.short	0x0380
        /*021a*/ 	.short	0x0088


	//----- nvinfo : EIATTR_SW_WAR
	.align		4
.L_1943:
        /*021c*/ 	.byte	0x04, 0x36
        /*021e*/ 	.short	(.L_1945 - .L_1944)
.L_1944:
        /*0220*/ 	.word	0x00000008
.L_1945:


//--------------------- .nv.info._ZN18transformer_engine13normalization24rmsnorm_fwd_tuned_kernelINS0_13Kernel_traitsI6__halfS3_13__nv_fp8_e4m3fjLj512ELj1ELj4ELj1ELj16ENS0_18Kernel_traits_baseILj512ES3_S3_S4_fjLj128EEEEEEEvNS0_19ForwardKernelParamsE --------------------------
	.section	.nv.info._ZN18transformer_engine13normalization24rmsnorm_fwd_tuned_kernelINS0_13Kernel_traitsI6__halfS3_13__nv_fp8_e4m3fjLj512ELj1ELj4ELj1ELj16ENS0_18Kernel_traits_baseILj512ES3_S3_S4_fjLj128EEEEEEEvNS0_19ForwardKernelParamsE,"",@"SHT_CUDA_INFO"
	.sectionflags	@""
	.align	4


	//----- nvinfo : EIATTR_CUDA_API_VERSION
	.align		4
        /*0000*/ 	.byte	0x04, 0x37
        /*0002*/ 	.short	(.L_1947 - .L_1946)
.L_1946:
        /*0004*/ 	.word	0x00000082


	//----- nvinfo : EIATTR_KPARAM_INFO
	.align		4
.L_1947:
        /*0008*/ 	.byte	0x04, 0x17
        /*000a*/ 	.short	(.L_1949 - .L_1948)
.L_1948:
        /*000c*/ 	.word	0x00000000
        /*0010*/ 	.short	0x0000
        /*0012*/ 	.short	0x0000
        /*0014*/ 	.byte	0x00, 0xf0, 0x21, 0x02


	//----- nvinfo : EIATTR_SPARSE_MMA_MASK
	.align		4
.L_1949:
        /*0018*/ 	.byte	0x03, 0x50
        /*001a*/ 	.short	0x0000


	//----- nvinfo : EIATTR_MAXREG_COUNT
	.align		4
        /*001c*/ 	.byte	0x03, 0x1b
        /*001e*/ 	.short	0x00ff


	//----- nvinfo : EIATTR_NUM_BARRIERS
	.align		4
        /*0020*/ 	.byte	0x02, 0x4c
        /*0022*/ 	.byte	0x01
	.zero		1


	//----- nvinfo : EIATTR_MERCURY_ISA_VERSION
	.align		4
        /*0024*/ 	.byte	0x03, 0x5f
        /*0026*/ 	.short	0x0101


	//----- nvinfo : EIATTR_COOP_GROUP_MASK_REGIDS
	.align		4
        /*0028*/ 	.byte	0x04, 0x29
        /*002a*/ 	.short	(.L_1951 - .L_1950)


	//   ....[0]....
.L_1950:
        /*002c*/ 	.word	0xffffffff


	//   ....[1]....
        /*0030*/ 	.word	0xffffffff


	//   ....[2]....
        /*0034*/ 	.word	0xffffffff


	//   ....[3]....
        /*0038*/ 	.word	0xffffffff


	//   ....[4]....
        /*003c*/ 	.word	0xffffffff


	//   ....[5]....
        /*0040*/ 	.word	0xffffffff


	//   ....[6]....
        /*0044*/ 	.word	0xffffffff


	//   ....[7]....
        /*0048*/ 	.word	0xffffffff


	//   ....[8]....
        /*004c*/ 	.word	0xffffffff


	//   ....[9]....
        /*0050*/ 	.word	0xffffffff


	//   ....[10]....
        /*0054*/ 	.word	0xffffffff


	//   ....[11]....
        /*0058*/ 	.word	0xffffffff


	//   ....[12]....
        /*005c*/ 	.word	0xffffffff


	//   ....[13]....
        /*0060*/ 	.word	0xffffffff


	//   ....[14]....
        /*0064*/ 	.word	0xffffffff


	//   ....[15]....
        /*0068*/ 	.word	0xffffffff


	//   ....[16]....
        /*006c*/ 	.word	0xffffffff


	//   ....[17]....
        /*0070*/ 	.word	0xffffffff


	//   ....[18]....
        /*0074*/ 	.word	0xffffffff


	//   ....[19]....
        /*0078*/ 	.word	0xffffffff


	//   ....[20]....
        /*007c*/ 	.word	0xffffffff


	//   ....[21]....
        /*0080*/ 	.word	0xffffffff


	//   ....[22]....
        /*0084*/ 	.word	0xffffffff


	//   ....[23]....
        /*0088*/ 	.word	0xffffffff


	//   ....[24]....
        /*008c*/ 	.word	0xffffffff


	//   ....[25]....
        /*0090*/ 	.word	0xffffffff


	//   ....[26]....
        /*0094*/ 	.word	0xffffffff


	//   ....[27]....
        /*0098*/ 	.word	0x05000029


	//   ....[28]....
        /*009c*/ 	.word	0x05000029


	//   ....[29]....
        /*00a0*/ 	.word	0x05000029


	//   ....[30]....
        /*00a4*/ 	.word	0x05000029


	//   ....[31]....
        /*00a8*/ 	.word	0x05000029


	//   ....[32]....
        /*00ac*/ 	.word	0x05000029


	//   ....[33]....
        /*00b0*/ 	.word	0x05000029


	//   ....[34]....
        /*00b4*/ 	.word	0x05000029


	//   ....[35]....
        /*00b8*/ 	.word	0x05000029


	//   ....[36]....
        /*00bc*/ 	.word	0x05000029


	//   ....[37]....
        /*00c0*/ 	.word	0x05000029


	//   ....[38]....
        /*00c4*/ 	.word	0x05000029


	//   ....[39]....
        /*00c8*/ 	.word	0x05000029


	//   ....[40]....
        /*00cc*/ 	.word	0x05000029


	//   ....[41]....
        /*00d0*/ 	.word	0x05000029


	//   ....[42]....
        /*00d4*/ 	.word	0x05000029


	//   ....[43]....
        /*00d8*/ 	.word	0x05000029


	//   ....[44]....
        /*00dc*/ 	.word	0x05000029


	//   ....[45]....
        /*00e0*/ 	.word	0x05000029


	//   ....[46]....
        /*00e4*/ 	.word	0x05000029


	//   ....[47]....
        /*00e8*/ 	.word	0x05000029


	//   ....[48]....
        /*00ec*/ 	.word	0x05000029


	//   ....[49]....
        /*00f0*/ 	.word	0x05000029


	//   ....[50]....
        /*00f4*/ 	.word	0x05000029


	//   ....[51]....
        /*00f8*/ 	.word	0x05000029


	//   ....[52]....
        /*00fc*/ 	.word	0x05000029


	//   ....[53]....
        /*0100*/ 	.word	0x05000029


	//----- nvinfo : EIATTR_COOP_GROUP_INSTR_OFFSETS
	.align		4
.L_1951:
        /*0104*/ 	.byte	0x04, 0x28
        /*0106*/ 	.short	(.L_1953 - .L_1952)


	//   ....[0]....
.L_1952:
        /*0108*/ 	.word	0x000006a0


	//   ....[1]....
        /*010c*/ 	.word	0x000006c0


	//   ....[2]....
        /*0110*/ 	.word	0x000006e0


	//   ....[3]....
        /*0114*/ 	.word	0x00000700


	//   ....[4]....
        /*0118*/ 	.word	0x00000720


	//   ....[5]....
        /*011c*/ 	.word	0x00000950


	//   ....[6]....
        /*0120*/ 	.word	0x00000970


	//   ....[7]....
        /*0124*/ 	.word	0x00000990


	//   ....[8]....
        /*0128*/ 	.word	0x000009b0


	//   ....[9]....
        /*012c*/ 	.word	0x000009d0


	//   ....[10]....
        /*0130*/ 	.word	0x00001740


	//   ....[11]....
        /*0134*/ 	.word	0x00001760


	//   ....[12]....
        /*0138*/ 	.word	0x00001780


	//   ....[13]....
        /*013c*/ 	.word	0x000017a0


	//   ....[14]....
        /*0140*/ 	.word	0x000017c0


	//   ....[15]....
        /*0144*/ 	.word	0x000019f0


	//   ....[16]....
        /*0148*/ 	.word	0x00001a10


	//   ....[17]....
        /*014c*/ 	.word	0x00001a30


	//   ....[18]....
        /*0150*/ 	.word	0x00001a50


	//   ....[19]....
        /*0154*/ 	.word	0x00001a70


	//   ....[20]....
        /*0158*/ 	.word	0x000022c0


	//   ....[21]....
        /*015c*/ 	.word	0x000022e0


	//   ....[22]....
        /*0160*/ 	.word	0x00002300


	//   ....[23]....
        /*0164*/ 	.word	0x00002320


	//   ....[24]....
        /*0168*/ 	.word	0x00002340


	//   ....[25]....
        /*016c*/ 	.word	0x000024a0


	//   ....[26]....
        /*0170*/ 	.word	0x000024c0


	//   ....[27]....
        /*0174*/ 	.word	0x000026e0


	//   ....[28]....
        /*0178*/ 	.word	0x00002760


	//   ....[29]....
        /*017c*/ 	.word	0x000027c0


	//   ....[30]....
        /*0180*/ 	.word	0x00002820


	//   ....[31]....
        /*0184*/ 	.word	0x00002880


	//   ....[32]....
        /*0188*/ 	.word	0x00002ae0


	//   ....[33]....
        /*018c*/ 	.word	0x00002b30


	//   ....[34]....
        /*0190*/ 	.word	0x00002b80


	//   ....[35]....
        /*0194*/ 	.word	0x00002bd0


	//   ....[36]....
        /*0198*/ 	.word	0x00002c20


	//   ....[37]....
        /*019c*/ 	.word	0x00002ca0


	//   ....[38]....
        /*01a0*/ 	.word	0x00002d20


	//   ....[39]....
        /*01a4*/ 	.word	0x00002d80


	//   ....[40]....
        /*01a8*/ 	.word	0x00002de0


	//   ....[41]....
        /*01ac*/ 	.word	0x00002e40


	//   ....[42]....
        /*01b0*/ 	.word	0x000030a0


	//   ....[43]....
        /*01b4*/ 	.word	0x000030f0


	//   ....[44]....
        /*01b8*/ 	.word	0x00003140


	//   ....[45]....
        /*01bc*/ 	.word	0x00003190


	//   ....[46]....
        /*01c0*/ 	.word	0x000031e0


	//   ....[47]....
        /*01c4*/ 	.word	0x00003270


	//   ....[48]....
        /*01c8*/ 	.word	0x00003300


	//   ....[49]....
        /*01cc*/ 	.word	0x00003370


	//   ....[50]....
        /*01d0*/ 	.word	0x000033e0


	//   ....[51]....
        /*01d4*/ 	.word	0x00003450


	//   ....[52]....
        /*01d8*/ 	.word	0x000034c0


	//   ....[53]....
        /*01dc*/ 	.word	0x00003530


	//----- nvinfo : EIATTR_VRC_CTA_INIT_COUNT
	.align		4
.L_1953:
        /*01e0*/ 	.byte	0x02, 0x4a
	.zero		1
	.zero		1


	//----- nvinfo : EIATTR_EXIT_INSTR_OFFSETS
	.align		4
        /*01e4*/ 	.byte	0x04, 0x1c
        /*01e6*/ 	.short	(.L_1955 - .L_1954)


	//   ....[0]....
.L_1954:
        /*01e8*/ 	.word	0x00002550


	//   ....[1]....
        /*01ec*/ 	.word	0x000025a0


	//   ....[2]....
        /*01f0*/ 	.word	0x00002680


	//----- nvinfo : EIATTR_MAX_THREADS
	.align		4
.L_1955:
        /*01f4*/ 	.byte	0x04, 0x05
        /*01f6*/ 	.short	(.L_1957 - .L_1956)
.L_1956:
        /*01f8*/ 	.word	0x00000080
        /*01fc*/ 	.word	0x00000001
        /*0200*/ 	.word	0x00000001


	//----- nvinfo : EIATTR_CRS_STACK_SIZE
	.align		4
.L_1957:
        /*0204*/ 	.byte	0x04, 0x1e
        /*0206*/ 	.short	(.L_1959 - .L_1958)
.L_1958:
        /*0208*/ 	.word	0x00000000


	//----- nvinfo : EIATTR_CBANK_PARAM_SIZE
	.align		4
.L_1959:
        /*020c*/ 	.byte	0x03, 0x19
        /*020e*/ 	.short	0x0088


	//----- nvinfo : EIATTR_PARAM_CBANK
	.align		4
        /*0210*/ 	.byte	0x04, 0x0a
        /*0212*/ 	.short	(.L_1961 - .L_1960)
	.align		4
.L_1960:
        /*0214*/ 	.word	index@(.nv.constant0._ZN18transformer_engine13normalization24rmsnorm_fwd_tuned_kernelINS0_13Kernel_traitsI6__halfS3_13__nv_fp8_e4m3fjLj512ELj1ELj4ELj1ELj16ENS0_18Kernel_traits_baseILj512ES3_S3_S4_fjLj128EEEEEEEvNS0_19ForwardKernelParamsE)
        /*0218*/ 	.short	0x0380
        /*021a*/ 	.short	0x0088


	//----- nvinfo : EIATTR_SW_WAR
	.align		4
.L_1961:
        /*021c*/ 	.byte	0x04, 0x36
        /*021e*/ 	.short	(.L_1963 - .L_1962)
.L_1962:
        /*0220*/ 	.word	0x00000008
.L_1963:


//--------------------- .nv.info._ZN18transformer_engine13normalization24rmsnorm_fwd_tuned_kernelINS0_13Kernel_traitsI13__nv_bfloat16S3_13__nv_fp8_e4m3fjLj512ELj1ELj4ELj1ELj16ENS0_18Kernel_traits_baseILj512ES3_S3_S4_fjLj128EEEEEEEvNS0_19ForwardKernelParamsE --------------------------
	.section	.nv.info._ZN18transformer_engine13normalization24rmsnorm_fwd_tuned_kernelINS0_13Kernel_traitsI13__nv_bfloat16S3_13__nv_fp8_e4m3fjLj512ELj1ELj4ELj1ELj16ENS0_18Kernel_traits_baseILj512ES3_S3_S4_fjLj128EEEEEEEvNS0_19ForwardKernelParamsE,"",@"SHT_CUDA_INFO"
	.sectionflags	@""
	.align	4


	//----- nvinfo : EIATTR_CUDA_API_VERSION
	.align		4
        /*0000*/ 	.byte	0x04, 0x37
        /*0002*/ 	.short	(.L_1965 - .L_1964)
.L_1964:
        /*0004*/ 	.word	0x00000082


	//----- nvinfo : EIATTR_KPARAM_INFO
	.align		4
.L_1965:
        /*0008*/ 	.byte	0x04, 0x17
        /*000a*/ 	.short	(.L_1967 - .L_1966)
.L_1966:
        /*000c*/ 	.word	0x00000000
        /*0010*/ 	.short	0x0000
        /*0012*/ 	.short	0x0000
        /*0014*/ 	.byte	0x00, 0xf0, 0x21, 0x02


	//----- nvinfo : EIATTR_SPARSE_MMA_MASK
	.align		4
.L_1967:
        /*0018*/ 	.byte	0x03, 0x50
        /*001a*/ 	.short	0x0000


	//----- nvinfo : EIATTR_MAXREG_COUNT
	.align		4
        /*001c*/ 	.byte	0x03, 0x1b
        /*001e*/ 	.short	0x00ff


	//----- nvinfo : EIATTR_NUM_BARRIERS
	.align		4
        /*0020*/ 	.byte	0x02, 0x4c
        /*0022*/ 	.byte	0x01
	.zero		1


	//----- nvinfo : EIATTR_MERCURY_ISA_VERSION
	.align		4
        /*0024*/ 	.byte	0x03, 0x5f
        /*0026*/ 	.short	0x0101


	//----- nvinfo : EIATTR_COOP_GROUP_MASK_REGIDS
	.align		4
        /*0028*/ 	.byte	0x04, 0x29
        /*002a*/ 	.short	(.L_1969 - .L_1968)


	//   ....[0]....
.L_1968:
        /*002c*/ 	.word	0xffffffff


	//   ....[1]....
        /*0030*/ 	.word	0xffffffff


	//   ....[2]....
        /*0034*/ 	.word	0xffffffff


	//   ....[3]....
        /*0038*/ 	.word	0xffffffff


	//   ....[4]....
        /*003c*/ 	.word	0xffffffff


	//   ....[5]....
        /*0040*/ 	.word	0xffffffff


	//   ....[6]....
        /*0044*/ 	.word	0xffffffff


	//   ....[7]....
        /*0048*/ 	.word	0xffffffff


	//   ....[8]....
        /*004c*/ 	.word	0xffffffff


	//   ....[9]....
        /*0050*/ 	.word	0xffffffff


	//   ....[10]....
        /*0054*/ 	.word	0xffffffff


	//   ....[11]....
        /*0058*/ 	.word	0xffffffff


	//   ....[12]....
        /*005c*/ 	.word	0xffffffff


	//   ....[13]....
        /*0060*/ 	.word	0xffffffff


	//   ....[14]....
        /*0064*/ 	.word	0xffffffff


	//   ....[15]....
        /*0068*/ 	.word	0xffffffff


	//   ....[16]....
        /*006c*/ 	.word	0xffffffff


	//   ....[17]....
        /*0070*/ 	.word	0xffffffff


	//   ....[18]....
        /*0074*/ 	.word	0xffffffff


	//   ....[19]....
        /*0078*/ 	.word	0xffffffff


	//   ....[20]....
        /*007c*/ 	.word	0xffffffff


	//   ....[21]....
        /*0080*/ 	.word	0xffffffff


	//   ....[22]....
        /*0084*/ 	.word	0xffffffff


	//   ....[23]....
        /*0088*/ 	.word	0xffffffff


	//   ....[24]....
        /*008c*/ 	.word	0xffffffff


	//   ....[25]....
        /*0090*/ 	.word	0xffffffff


	//   ....[26]....
        /*0094*/ 	.word	0xffffffff


	//   ....[27]....
        /*0098*/ 	.word	0x05000029


	//   ....[28]....
        /*009c*/ 	.word	0x05000029


	//   ....[29]....
        /*00a0*/ 	.word	0x05000029


	//   ....[30]....
        /*00a4*/ 	.word	0x05000029


	//   ....[31]....
        /*00a8*/ 	.word	0x05000029


	//   ....[32]....
        /*00ac*/ 	.word	0x05000029


	//   ....[33]....
        /*00b0*/ 	.word	0x05000029


	//   ....[34]....
        /*00b4*/ 	.word	0x05000029


	//   ....[35]....
        /*00b8*/ 	.word	0x05000029


	//   ....[36]....
        /*00bc*/ 	.word	0x05000029


	//   ....[37]....
        /*00c0*/ 	.word	0x05000029


	//   ....[38]....
        /*00c4*/ 	.word	0x05000029


	//   ....[39]....
        /*00c8*/ 	.word	0x05000029


	//   ....[40]....
        /*00cc*/ 	.word	0x05000029


	//   ....[41]....
        /*00d0*/ 	.word	0x05000029


	//   ....[42]....
        /*00d4*/ 	.word	0x05000029


	//   ....[43]....
        /*00d8*/ 	.word	0x05000029


	//   ....[44]....
        /*00dc*/ 	.word	0x05000029


	//   ....[45]....
        /*00e0*/ 	.word	0x05000029


	//   ....[46]....
        /*00e4*/ 	.word	0x05000029


	//   ....[47]....
        /*00e8*/ 	.word	0x05000029


	//   ....[48]....
        /*00ec*/ 	.word	0x05000029


	//   ....[49]....
        /*00f0*/ 	.word	0x05000029


	//   ....[50]....
        /*00f4*/ 	.word	0x05000029


	//   ....[51]....
        /*00f8*/ 	.word	0x05000029


	//   ....[52]....
        /*00fc*/ 	.word	0x05000029


	//   ....[53]....
        /*0100*/ 	.word	0x05000029


	//----- nvinfo : EIATTR_COOP_GROUP_INSTR_OFFSETS
	.align		4
.L_1969:
        /*0104*/ 	.byte	0x04, 0x28
        /*0106*/ 	.short	(.L_1971 - .L_1970)


	//   ....[0]....
.L_1970:
        /*0108*/ 	.word	0x000007a0


	//   ....[1]....
        /*010c*/ 	.word	0x000007c0


	//   ....[2]....
        /*0110*/ 	.word	0x000007e0


	//   ....[3]....
        /*0114*/ 	.word	0x00000800


	//   ....[4]....
        /*0118*/ 	.word	0x00000820


	//   ....[5]....
        /*011c*/ 	.word	0x00000a50


	//   ....[6]....
        /*0120*/ 	.word	0x00000a70


	//   ....[7]....
        /*0124*/ 	.word	0x00000a90


	//   ....[8]....
        /*0128*/ 	.word	0x00000ab0


	//   ....[9]....
        /*012c*/ 	.word	0x00000ad0


	//   ....[10]....
        /*0130*/ 	.word	0x00001940


	//   ....[11]....
        /*0134*/ 	.word	0x00001960


	//   ....[12]....
        /*0138*/ 	.word	0x00001980


	//   ....[13]....
        /*013c*/ 	.word	0x000019a0


	//   ....[14]....
        /*0140*/ 	.word	0x000019c0


	//   ....[15]....
        /*0144*/ 	.word	0x00001bf0


	//   ....[16]....
        /*0148*/ 	.word	0x00001c10


	//   ....[17]....
        /*014c*/ 	.word	0x00001c30


	//   ....[18]....
        /*0150*/ 	.word	0x00001c50


	//   ....[19]....
        /*0154*/ 	.word	0x00001c70


	//   ....[20]....
        /*0158*/ 	.word	0x000024c0


	//   ....[21]....
        /*015c*/ 	.word	0x000024e0


	//   ....[22]....
        /*0160*/ 	.word	0x00002500


	//   ....[23]....
        /*0164*/ 	.word	0x00002520


	//   ....[24]....
        /*0168*/ 	.word	0x00002540


	//   ....[25]....
        /*016c*/ 	.word	0x000026a0


	//   ....[26]....
        /*0170*/ 	.word	0x000026c0


	//   ....[27]....
        /*0174*/ 	.word	0x000028e0


	//   ....[28]....
        /*0178*/ 	.word	0x00002960


	//   ....[29]....
        /*017c*/ 	.word	0x000029c0


	//   ....[30]....
        /*0180*/ 	.word	0x00002a20


	//   ....[31]....
        /*0184*/ 	.word	0x00002a80


	//   ....[32]....
        /*0188*/ 	.word	0x00002ce0


	//   ....[33]....
        /*018c*/ 	.word	0x00002d30


	//   ....[34]....
        /*0190*/ 	.word	0x00002d80


	//   ....[35]....
        /*0194*/ 	.word	0x00002dd0


	//   ....[36]....
        /*0198*/ 	.word	0x00002e20


	//   ....[37]....
        /*019c*/ 	.word	0x00002ea0


	//   ....[38]....
        /*01a0*/ 	.word	0x00002f20


	//   ....[39]....
        /*01a4*/ 	.word	0x00002f80


	//   ....[40]....
        /*01a8*/ 	.word	0x00002fe0


	//   ....[41]....
        /*01ac*/ 	.word	0x00003040


	//   ....[42]....
        /*01b0*/ 	.word	0x000032a0


	//   ....[43]....
        /*01b4*/ 	.word	0x000032f0


	//   ....[44]....
        /*01b8*/ 	.word	0x00003340


	//   ....[45]....
        /*01bc*/ 	.word	0x00003390


	//   ....[46]....
        /*01c0*/ 	.word	0x000033e0


	//   ....[47]....
        /*01c4*/ 	.word	0x00003460


	//   ....[48]....
        /*01c8*/ 	.word	0x00003500


	//   ....[49]....
        /*01cc*/ 	.word	0x00003570


	//   ....[50]....
        /*01d0*/ 	.word	0x000035e0


	//   ....[51]....
        /*01d4*/ 	.word	0x00003650


	//   ....[52]....
        /*01d8*/ 	.word	0x000036d0


	//   ....[53]....
        /*01dc*/ 	.word	0x00003740


	//----- nvinfo : EIATTR_VRC_CTA_INIT_COUNT
	.align		4
.L_1971:
        /*01e0*/ 	.byte	0x02, 0x4a
	.zero		1
	.zero		1


	//----- nvinfo : EIATTR_EXIT_INSTR_OFFSETS
	.align		4
        /*01e4*/ 	.byte	0x04, 0x1c
        /*01e6*/ 	.short	(.L_1973 - .L_1972)


	//   ....[0]....
.L_1972:
        /*01e8*/ 	.word	0x00002750


	//   ....[1]....
        /*01ec*/ 	.word	0x000027a0


	//   ....[2]....
        /*01f0*/ 	.word	0x00002880


	//----- nvinfo : EIATTR_MAX_THREADS
	.align		4
.L_1973:
        /*01f4*/ 	.byte	0x04, 0x05
        /*01f6*/ 	.short	(.L_1975 - .L_1974)
.L_1974:
        /*01f8*/ 	.word	0x00000080
        /*01fc*/ 	.word	0x00000001
        /*0200*/ 	.word	0x00000001


	//----- nvinfo : EIATTR_CRS_STACK_SIZE
	.align		4
.L_1975:
        /*0204*/ 	.byte	0x04, 0x1e
        /*0206*/ 	.short	(.L_1977 - .L_1976)
.L_1976:
        /*0208*/ 	.word	0x00000000


	//----- nvinfo : EIATTR_CBANK_PARAM_SIZE
	.align		4
.L_1977:
        /*020c*/ 	.byte	0x03, 0x19
        /*020e*/ 	.short	0x0088


	//----- nvinfo : EIATTR_PARAM_CBANK
	.align		4
        /*0210*/ 	.byte	0x04, 0x0a
        /*0212*/ 	.short	(.L_1979 - .L_1978)
	.align		4
.L_1978:
        /*0214*/ 	.word	index@(.nv.constant0._ZN18transformer_engine13normalization24rmsnorm_fwd_tuned_kernelINS0_13Kernel_traitsI13__nv_bfloat16S3_13__nv_fp8_e4m3fjLj512ELj1ELj4ELj1ELj16ENS0_18Kernel_traits_baseILj512ES3_S3_S4_fjLj128EEEEEEEvNS0_19ForwardKernelParamsE)
        /*0218*/ 	.short	0x0380
        /*021a*/ 	.short	0x0088


	//----- nvinfo : EIATTR_SW_WAR
	.align		4
.L_1979:
        /*021c*/ 	.byte	0x04, 0x36
        /*021e*/ 	.short	(.L_1981 - .L_1980)
.L_1980:
        /*0220*/ 	.word	0x00000008
.L_1981:


//--------------------- .nv.callgraph             --------------------------
	.section	.nv.callgraph,"",@"SHT_CUDA_CALLGRAPH"
	.align	4
	.sectionentsize	8
	.align		4
        /*0000*/ 	.word	0x00000000
	.align		4
        /*0004*/ 	.word	0xffffffff
	.align		4
        /*0008*/ 	.word	0x00000000
	.align		4
        /*000c*/ 	.word	0xfffffffe
	.align		4
        /*0010*/ 	.word	0x00000000
	.align		4
        /*0014*/ 	.word	0xfffffffd
	.align		4
        /*0018*/ 	.word	0x00000000
	.align		4
        /*001c*/ 	.word	0xfffffffc


//--------------------- .text._ZN18transformer_engine13normalization26rmsnorm_fwd_general_kernelINS0_13Kernel_traitsIff13__nv_bfloat16fjLj8192ELj1ELj1ELj4ELj16ENS0_18Kernel_traits_baseILj8192EffS3_fjLj128EEEEEEEvNS0_19ForwardKernelParamsE --------------------------
	.section	.text._ZN18transformer_engine13normalization26rmsnorm_fwd_general_kernelINS0_13Kernel_traitsIff13__nv_bfloat16fjLj8192ELj1ELj1ELj4ELj16ENS0_18Kernel_traits_baseILj8192EffS3_fjLj128EEEEEEEvNS0_19ForwardKernelParamsE,"ax",@progbits
	.align	128
        .global         _ZN18transformer_engine13normalization26rmsnorm_fwd_general_kernelINS0_13Kernel_traitsIff13__nv_bfloat16fjLj8192ELj1ELj1ELj4ELj16ENS0_18Kernel_traits_baseILj8192EffS3_fjLj128EEEEEEEvNS0_19ForwardKernelParamsE
        .type           _ZN18transformer_engine13normalization26rmsnorm_fwd_general_kernelINS0_13Kernel_traitsIff13__nv_bfloat16fjLj8192ELj1ELj1ELj4ELj16ENS0_18Kernel_traits_baseILj8192EffS3_fjLj128EEEEEEEvNS0_19ForwardKernelParamsE,@function
        .size           _ZN18transformer_engine13normalization26rmsnorm_fwd_general_kernelINS0_13Kernel_traitsIff13__nv_bfloat16fjLj8192ELj1ELj1ELj4ELj16ENS0_18Kernel_traits_baseILj8192EffS3_fjLj128EEEEEEEvNS0_19ForwardKernelParamsE,(.L_x_6042 - _ZN18transformer_engine13normalization26rmsnorm_fwd_general_kernelINS0_13Kernel_traitsIff13__nv_bfloat16fjLj8192ELj1ELj1ELj4ELj16ENS0_18Kernel_traits_baseILj8192EffS3_fjLj128EEEEEEEvNS0_19ForwardKernelParamsE)
        .other          _ZN18transformer_engine13normalization26rmsnorm_fwd_general_kernelINS0_13Kernel_traitsIff13__nv_bfloat16fjLj8192ELj1ELj1ELj4ELj16ENS0_18Kernel_traits_baseILj8192EffS3_fjLj128EEEEEEEvNS0_19ForwardKernelParamsE,@"STO_CUDA_ENTRY STV_DEFAULT"
_ZN18transformer_engine13normalization26rmsnorm_fwd_general_kernelINS0_13Kernel_traitsIff13__nv_bfloat16fjLj8192ELj1ELj1ELj4ELj16ENS0_18Kernel_traits_baseILj8192EffS3_fjLj128EEEEEEEvNS0_19ForwardKernelParamsE:
.text._ZN18transformer_engine13normalization26rmsnorm_fwd_general_kernelINS0_13Kernel_traitsIff13__nv_bfloat16fjLj8192ELj1ELj1ELj4ELj16ENS0_18Kernel_traits_baseILj8192EffS3_fjLj128EEEEEEEvNS0_19ForwardKernelParamsE:
[----:B------:R-:W-:Y:S08]  /*0000*/  LDC R1, c[0x0][0x37c] ;  /* 0x0000df00ff017b82 */ /* 0x000ff00000000800 */
[----:B------:R-:W0:Y:S01]  /*0010*/  LDC R72, c[0x0][0x384] ;  /* 0x0000e100ff487b82 */ /* 0x000e220000000800 */
[----:B------:R-:W1:Y:S01]  /*0020*/  S2R R119, SR_TID.X ;  /* 0x0000000000777919 */ /* 0x000e620000002100 */
[----:B------:R-:W2:Y:S01]  /*0030*/  LDCU UR4, c[0x0][0x38c] ;  /* 0x00007180ff0477ac */ /* 0x000ea20008000800 */
[----:B------:R-:W-:Y:S01]  /*0040*/  BSSY.RECONVERGENT B0, `(.L_x_0) ;  /* 0x000017b000007945 */ /* 0x000fe20003800200 */
[----:B------:R-:W3:Y:S04]  /*0050*/  LDCU.64 UR10, c[0x0][0x358] ;  /* 0x00006b00ff0a77ac */ /* 0x000ee80008000a00 */
[----:B------:R-:W4:Y:S01]  /*0060*/  S2UR UR12, SR_CTAID.X ;  /* 0x00000000000c79c3 */ /* 0x000f220000002500 */
[----:B0-----:R-:W0:Y:S01]  /*0070*/  I2F.U32.RP R0, R72 ;  /* 0x0000004800007306 */ /* 0x001e220000209000 */
[----:B------:R-:W-:-:S02]  /*0080*/  ISETP.NE.U32.AND P2, PT, R72, RZ, PT ;  /* 0x000000ff4800720c */ /* 0x000fc40003f45070 */
[----:B-1----:R-:W-:-:S05]  /*0090*/  LOP3.LUT R118, R119, 0x1f, RZ, 0xc0, !PT ;  /* 0x0000001f77767812 */ /* 0x002fca00078ec0ff */
[----:B0-----:R-:W0:Y:S02]  /*00a0*/  MUFU.RCP R0, R0 ;  /* 0x0000000000007308 */ /* 0x001e240000001000 */
[----:B0-----:R-:W-:-:S06]  /*00b0*/  VIADD R2, R0, 0xffffffe ;  /* 0x0ffffffe00027836 */ /* 0x001fcc0000000000 */
[----:B------:R0:W1:Y:S02]  /*00c0*/  F2I.FTZ.U32.TRUNC.NTZ R3, R2 ;  /* 0x0000000200037305 */ /* 0x000064000021f000 */
[----:B0-----:R-:W-:Y:S02]  /*00d0*/  IMAD.MOV.U32 R2, RZ, RZ, RZ ;  /* 0x000000ffff027224 */ /* 0x001fe400078e00ff */
[----:B-1----:R-:W-:-:S04]  /*00e0*/  IMAD.MOV R5, RZ, RZ, -R3 ;  /* 0x000000ffff057224 */ /* 0x002fc800078e0a03 */
[----:B------:R-:W-:-:S04]  /*00f0*/  IMAD R5, R5, R72, RZ ;  /* 0x0000004805057224 */ /* 0x000fc800078e02ff */
[----:B------:R-:W-:-:S06]  /*0100*/  IMAD.HI.U32 R3, R3, R5, R2 ;  /* 0x0000000503037227 */ /* 0x000fcc00078e0002 */
[----:B----4-:R-:W-:-:S04]  /*0110*/  IMAD.HI.U32 R120, R3, UR12, RZ ;  /* 0x0000000c03787c27 */ /* 0x010fc8000f8e00ff */
[----:B------:R-:W-:-:S04]  /*0120*/  IMAD.MOV R3, RZ, RZ, -R120 ;  /* 0x000000ffff037224 */ /* 0x000fc800078e0a78 */
[----:B------:R-:W-:-:S05]  /*0130*/  IMAD R3, R72, R3, UR12 ;  /* 0x0000000c48037e24 */ /* 0x000fca000f8e0203 */
[----:B------:R-:W-:-:S13]  /*0140*/  ISETP.GE.U32.AND P0, PT, R3, R72, PT ;  /* 0x000000480300720c */ /* 0x000fda0003f06070 */
[----:B------:R-:W-:Y:S02]  /*0150*/  @P0 IMAD.IADD R3, R3, 0x1, -R72 ;  /* 0x0000000103030824 */ /* 0x000fe400078e0a48 */
[----:B------:R-:W-:-:S03]  /*0160*/  @P0 VIADD R120, R120, 0x1 ;  /* 0x0000000178780836 */ /* 0x000fc60000000000 */
[----:B------:R-:W-:Y:S02]  /*0170*/  ISETP.GE.U32.AND P1, PT, R3, R72, PT ;  /* 0x000000480300720c */ /* 0x000fe40003f26070 */
[----:B------:R-:W-:-:S05]  /*0180*/  LOP3.LUT R3, R119, 0x3e0, RZ, 0xc0, !PT ;  /* 0x000003e077037812 */ /* 0x000fca00078ec0ff */
[----:B------:R-:W-:-:S06]  /*0190*/  IMAD R116, R3, R72, R118 ;  /* 0x0000004803747224 */ /* 0x000fcc00078e0276 */
[----:B------:R-:W-:Y:S01]  /*01a0*/  @P1 VIADD R120, R120, 0x1 ;  /* 0x0000000178781836 */ /* 0x000fe20000000000 */
[----:B------:R-:W-:-:S05]  /*01b0*/  @!P2 LOP3.LUT R120, RZ, R72, RZ, 0x33, !PT ;  /* 0x00000048ff78a212 */ /* 0x000fca00078e33ff */
[----:B------:R-:W-:-:S04]  /*01c0*/  IMAD.MOV R117, RZ, RZ, -R120 ;  /* 0x000000ffff757224 */ /* 0x000fc800078e0a78 */
[----:B------:R-:W-:-:S04]  /*01d0*/  IMAD R117, R72, R117, UR12 ;  /* 0x0000000c48757e24 */ /* 0x000fc8000f8e0275 */
[----:B------:R-:W-:-:S04]  /*01e0*/  IMAD R116, R117, 0x20, R116 ;  /* 0x0000002075747824 */ /* 0x000fc800078e0274 */
[----:B------:R-:W-:-:S05]  /*01f0*/  IMAD.SHL.U32 R115, R116, 0x4, RZ ;  /* 0x0000000474737824 */ /* 0x000fca00078e00ff */
[----:B--2---:R-:W-:-:S13]  /*0200*/  ISETP.GE.AND P0, PT, R115, UR4, PT ;  /* 0x0000000473007c0c */ /* 0x004fda000bf06270 */
[----:B---3--:R-:W-:Y:S05]  /*0210*/  @P0 BRA `(.L_x_1) ;  /* 0x0000001400740947 */ /* 0x008fea0003800000 */
[----:B------:R-:W0:Y:S01]  /*0220*/  LDC.64 R4, c[0x0][0x3a8] ;  /* 0x0000ea00ff047b82 */ /* 0x000e220000000a00 */
[C---:B------:R-:W-:Y:S01]  /*0230*/  IADD3 R0, PT, PT, -R115.reuse, UR4, RZ ;  /* 0x0000000473007c10 */ /* 0x040fe2000fffe1ff */
[----:B------:R-:W-:Y:S03]  /*0240*/  BSSY.RECONVERGENT B1, `(.L_x_2) ;  /* 0x0000012000017945 */ /* 0x000fe60003800200 */
[----:B------:R-:W-:Y:S01]  /*0250*/  ISETP.GT.U32.AND P1, PT, R0, 0x3, PT ;  /* 0x000000030000780c */ /* 0x000fe20003f24070 */
[----:B0-----:R-:W-:-:S03]  /*0260*/  IMAD.WIDE R2, R115, 0x4, R4 ;  /* 0x0000000473027825 */ /* 0x001fc600078e0204 */
[----:B------:R-:W-:-:S13]  /*0270*/  LOP3.LUT P0, RZ, R2, 0xf, RZ, 0xc0, !PT ;  /* 0x0000000f02ff7812 */ /* 0x000fda000780c0ff */
[----:B------:R-:W-:Y:S05]  /*0280*/  @!P0 BRA P1, `(.L_x_3) ;  /* 0x0000000000308947 */ /* 0x000fea0000800000 */
[C---:B------:R-:W-:Y:S02]  /*0290*/  ISETP.GE.U32.AND P1, PT, R0.reuse, 0x2, PT ;  /* 0x000000020000780c */ /* 0x040fe40003f26070 */
[----:B------:R-:W-:Y:S02]  /*02a0*/  CS2R R44, SRZ ;  /* 0x00000000002c7805 */ /* 0x000fe4000001ff00 */
[C---:B------:R-:W-:Y:S02]  /*02b0*/  ISETP.GE.U32.AND P2, PT, R0.reuse, 0x3, PT ;  /* 0x000000030000780c */ /* 0x040fe40003f46070 */
[----:B------:R-:W-:Y:S02]  /*02c0*/  CS2R R46, SRZ ;  /* 0x00000000002e7805 */ /* 0x000fe4000001ff00 */
[----:B------:R-:W-:-:S05]  /*02d0*/  ISETP.NE.AND P0, PT, R0, RZ, PT ;  /* 0x000000ff0000720c */ /* 0x000fca0003f05270 */
[----:B------:R0:W5:Y:S04]  /*02e0*/  @P1 LDG.E R45, desc[UR10][R2.64+0x4] ;  /* 0x0000040a022d1981 */ /* 0x000168000c1e1900 */
[----:B------:R0:W5:Y:S04]  /*02f0*/  @P2 LDG.E R46, desc[UR10][R2.64+0x8] ;  /* 0x0000080a022e2981 */ /* 0x000168000c1e1900 */
[----:B------:R0:W5:Y:S01]  /*0300*/  @P0 LDG.E R44, desc[UR10][R2.64] ;  /* 0x0000000a022c0981 */ /* 0x000162000c1e1900 */
[----:B------:R-:W-:-:S13]  /*0310*/  ISETP.GE.U32.AND P0, PT, R0, 0x4, PT ;  /* 0x000000040000780c */ /* 0x000fda0003f06070 */
[----:B0-----:R-:W-:Y:S05]  /*0320*/  @!P0 BRA `(.L_x_4) ;  /* 0x00000000000c8947 */ /* 0x001fea0003800000 */
[----:B------:R0:W5:Y:S01]  /*0330*/  LDG.E R47, desc[UR10][R2.64+0xc] ;  /* 0x00000c0a022f7981 */ /* 0x000162000c1e1900 */
[----:B------:R-:W-:Y:S05]  /*0340*/  BRA `(.L_x_4) ;  /* 0x0000000000047947 */ /* 0x000fea0003800000 */
.L_x_3:
[----:B------:R1:W5:Y:S02]  /*0350*/  LDG.E.128 R44, desc[UR10][R2.64] ;  /* 0x0000000a022c7981 */ /* 0x000364000c1e1d00 */
.L_x_4:
[----:B------:R-:W-:Y:S05]  /*0360*/  BSYNC.RECONVERGENT B1 ;  /* 0x0000000000017941 */ /* 0x000fea0003800200 */
.L_x_2:
[----:B------:R-:W-:-:S05]  /*0370*/  IMAD R7, R72, 0x200, R115 ;  /* 0x0000020048077824 */ /* 0x000fca00078e0273 */
[----:B------:R-:W-:-:S13]  /*0380*/  ISETP.GE.AND P0, PT, R7, UR4, PT ;  /* 0x0000000407007c0c */ /* 0x000fda000bf06270 */
[----:B------:R-:W-:Y:S05]  /*0390*/  @P0 BRA `(.L_x_1) ;  /* 0x0000001400140947 */ /* 0x000fea0003800000 */
[C---:B01----:R-:W-:Y:S01]  /*03a0*/  IMAD.WIDE R2, R7.reuse, 0x4, R4 ;  /* 0x0000000407027825 */ /* 0x043fe200078e0204 */
[----:B------:R-:W-:Y:S01]  /*03b0*/  IADD3 R0, PT, PT, -R7, UR4, RZ ;  /* 0x0000000407007c10 */ /* 0x000fe2000fffe1ff */
[----:B------:R-:W-:Y:S01]  /*03c0*/  BSSY.RECONVERGENT B1, `(.L_x_5) ;  /* 0x0000010000017945 */ /* 0x000fe20003800200 */
[----:B------:R-:W-:-:S04]  /*03d0*/  LOP3.LUT P0, RZ, R2, 0xf, RZ, 0xc0, !PT ;  /* 0x0000000f02ff7812 */ /* 0x000fc8000780c0ff */
[----:B------:R-:W-:-:S13]  /*03e0*/  ISETP.LT.U32.OR P0, PT, R0, 0x4, P0 ;  /* 0x000000040000780c */ /* 0x000fda0000701470 */
[----:B------:R-:W-:Y:S05]  /*03f0*/  @P0 BRA `(.L_x_6) ;  /* 0x0000000000080947 */ /* 0x000fea0003800000 */
[----:B------:R0:W5:Y:S01]  /*0400*/  LDG.E.128 R40, desc[UR10][R2.64] ;  /* 0x0000000a02287981 */ /* 0x000162000c1e1d00 */
[----:B------:R-:W-:Y:S05]  /*0410*/  BRA `(.L_x_7) ;  /* 0x0000000000287947 */ /* 0x000fea0003800000 */
.L_x_6:
[C---:B------:R-:W-:Y:S02]  /*0420*/  ISETP.NE.AND P0, PT, R0.reuse, RZ, PT ;  /* 0x000000ff0000720c */ /* 0x040fe40003f05270 */
[----:B------:R-:W-:Y:S02]  /*0430*/  CS2R R40, SRZ ;  /* 0x0000000000287805 */ /* 0x000fe4000001ff00 */
[C---:B------:R-:W-:Y:S02]  /*0440*/  ISETP.GE.U32.AND P1, PT, R0.reuse, 0x2, PT ;  /* 0x000000020000780c */ /* 0x040fe40003f26070 */
[----:B------:R-:W-:Y:S02]  /*0450*/  CS2R R42, SRZ ;  /* 0x00000000002a7805 */ /* 0x000fe4000001ff00 */
[C---:B------:R-:W-:Y:S02]  /*0460*/  ISETP.GE.U32.AND P2, PT, R0.reuse, 0x3, PT ;  /* 0x000000030000780c */ /* 0x040fe40003f46070 */
[----:B------:R-:W-:-:S03]  /*0470*/  ISETP.GE.U32.AND P3, PT, R0, 0x4, PT ;  /* 0x000000040000780c */ /* 0x000fc60003f66070 */
[----:B------:R1:W5:Y:S04]  /*0480*/  @P0 LDG.E R40, desc[UR10][R2.64] ;  /* 0x0000000a02280981 */ /* 0x000368000c1e1900 */
[----:B------:R1:W5:Y:S04]  /*0490*/  @P1 LDG.E R41, desc[UR10][R2.64+0x4] ;  /* 0x0000040a02291981 */ /* 0x000368000c1e1900 */
[----:B------:R1:W5:Y:S04]  /*04a0*/  @P2 LDG.E R42, desc[UR10][R2.64+0x8] ;  /* 0x0000080a022a2981 */ /* 0x000368000c1e1900 */
[----:B------:R1:W5:Y:S02]  /*04b0*/  @P3 LDG.E R43, desc[UR10][R2.64+0xc] ;  /* 0x00000c0a022b3981 */ /* 0x000364000c1e1900 */
.L_x_7:
[----:B------:R-:W-:Y:S05]  /*04c0*/  BSYNC.RECONVERGENT B1 ;  /* 0x0000000000017941 */ /* 0x000fea0003800200 */
.L_x_5:
        /* <DEDUP_REMOVED lines=11> */
.L_x_9:
        /* <DEDUP_REMOVED lines=10> */
.L_x_10:
[----:B------:R-:W-:Y:S05]  /*0620*/  BSYNC.RECONVERGENT B1 ;  /* 0x0000000000017941 */ /* 0x000fea0003800200 */
.L_x_8:
        /* <DEDUP_REMOVED lines=11> */
.L_x_12:
        /* <DEDUP_REMOVED lines=10> */
.L_x_13:
[----:B------:R-:W-:Y:S05]  /*0780*/  BSYNC.RECONVERGENT B1 ;  /* 0x0000000000017941 */ /* 0x000fea0003800200 */
.L_x_11:
        /* <DEDUP_REMOVED lines=11> */
.L_x_15:
        /* <DEDUP_REMOVED lines=10> */
.L_x_16:
[----:B------:R-:W-:Y:S05]  /*08e0*/  BSYNC.RECONVERGENT B1 ;  /* 0x0000000000017941 */ /* 0x000fea0003800200 */
.L_x_14:
        /* <DEDUP_REMOVED lines=11> */
.L_x_18:
        /* <DEDUP_REMOVED lines=10> */
.L_x_19:
[----:B------:R-:W-:Y:S05]  /*0a40*/  BSYNC.RECONVERGENT B1 ;  /* 0x0000000000017941 */ /* 0x000fea0003800200 */
.L_x_17:
        /* <DEDUP_REMOVED lines=11> */
.L_x_21:
        /* <DEDUP_REMOVED lines=10> */
.L_x_22:
[----:B------:R-:W-:Y:S05]  /*0ba0*/  BSYNC.RECONVERGENT B1 ;  /* 0x0000000000017941 */ /* 0x000fea0003800200 */
.L_x_20:
        /* <DEDUP_REMOVED lines=11> */
.L_x_24:
        /* <DEDUP_REMOVED lines=10> */
.L_x_25:
[----:B------:R-:W-:Y:S05]  /*0d00*/  BSYNC.RECONVERGENT B1 ;  /* 0x0000000000017941 */ /* 0x000fea0003800200 */
.L_x_23:
        /* <DEDUP_REMOVED lines=11> */
.L_x_27:
        /* <DEDUP_REMOVED lines=10> */
.L_x_28:
[----:B------:R-:W-:Y:S05]  /*0e60*/  BSYNC.RECONVERGENT B1 ;  /* 0x0000000000017941 */ /* 0x000fea0003800200 */
.L_x_26:
        /* <DEDUP_REMOVED lines=11> */
.L_x_30:
        /* <DEDUP_REMOVED lines=10> */
.L_x_31:
[----:B------:R-:W-:Y:S05]  /*0fc0*/  BSYNC.RECONVERGENT B1 ;  /* 0x0000000000017941 */ /* 0x000fea0003800200 */
.L_x_29:
        /* <DEDUP_REMOVED lines=11> */
.L_x_33:
        /* <DEDUP_REMOVED lines=10> */
.L_x_34:
[----:B------:R-:W-:Y:S05]  /*1120*/  BSYNC.RECONVERGENT B1 ;  /* 0x0000000000017941 */ /* 0x000fea0003800200 */
.L_x_32:
        /* <DEDUP_REMOVED lines=11> */
.L_x_36:
        /* <DEDUP_REMOVED lines=10> */
.L_x_37:
[----:B------:R-:W-:Y:S05]  /*1280*/  BSYNC.RECONVERGENT B1 ;  /* 0x0000000000017941 */ /* 0x000fea0003800200 */
.L_x_35:
        /* <DEDUP_REMOVED lines=11> */
.L_x_39:
        /* <DEDUP_REMOVED lines=10> */
.L_x_40:
[----:B------:R-:W-:Y:S05]  /*13e0*/  BSYNC.RECONVERGENT B1 ;  /* 0x0000000000017941 */ /* 0x000fea0003800200 */
.L_x_38:
        /* <DEDUP_REMOVED lines=11> */
.L_x_42:
        /* <DEDUP_REMOVED lines=10> */
.L_x_43:
[----:B------:R-:W-:Y:S05]  /*1540*/  BSYNC.RECONVERGENT B1 ;  /* 0x0000000000017941 */ /* 0x000fea0003800200 */
.L_x_41:
        /* <DEDUP_REMOVED lines=11> */
.L_x_45:
        /* <DEDUP_REMOVED lines=10> */
.L_x_46:
[----:B------:R-:W-:Y:S05]  /*16a0*/  BSYNC.RECONVERGENT B1 ;  /* 0x0000000000017941 */ /* 0x000fea0003800200 */
.L_x_44:
[----:B------:R-:W-:-:S05]  /*16b0*/  IMAD R7, R72, 0x200, R7 ;  /* 0x0000020048077824 */ /* 0x000fca00078e0207 */
[----:B------:R-:W-:-:S13]  /*16c0*/  ISETP.GE.AND P0, PT, R7, UR4, PT ;  /* 0x0000000407007c0c */ /* 0x000fda000bf06270 */
[----:B------:R-:W-:Y:S05]  /*16d0*/  @P0 BRA `(.L_x_1) ;  /* 0x0000000000440947 */ /* 0x000fea0003800000 */
[C---:B01----:R-:W-:Y:S01]  /*16e0*/  IMAD.WIDE R2, R7.reuse, 0x4, R4 ;  /* 0x0000000407027825 */ /* 0x043fe200078e0204 */
[----:B------:R-:W-:Y:S02]  /*16f0*/  IADD3 R7, PT, PT, -R7, UR4, RZ ;  /* 0x0000000407077c10 */ /* 0x000fe4000fffe1ff */
[----:B------:R-:W-:-:S04]  /*1700*/  LOP3.LUT P0, RZ, R2, 0xf, RZ, 0xc0, !PT ;  /* 0x0000000f02ff7812 */ /* 0x000fc8000780c0ff */
[----:B------:R-:W-:-:S13]  /*1710*/  ISETP.LT.U32.OR P0, PT, R7, 0x4, P0 ;  /* 0x000000040700780c */ /* 0x000fda0000701470 */
[----:B------:R-:W-:Y:S05]  /*1720*/  @P0 BRA `(.L_x_47) ;  /* 0x0000000000080947 */ /* 0x000fea0003800000 */
[----:B------:R2:W5:Y:S01]  /*1730*/  LDG.E.128 R4, desc[UR10][R2.64] ;  /* 0x0000000a02047981 */ /* 0x000562000c1e1d00 */
[----:B------:R-:W-:Y:S05]  /*1740*/  BRA `(.L_x_1) ;  /* 0x0000000000287947 */ /* 0x000fea0003800000 */
.L_x_47:
[C---:B------:R-:W-:Y:S02]  /*1750*/  ISETP.NE.AND P0, PT, R7.reuse, RZ, PT ;  /* 0x000000ff0700720c */ /* 0x040fe40003f05270 */
[----:B------:R-:W-:Y:S02]  /*1760*/  CS2R R4, SRZ ;  /* 0x0000000000047805 */ /* 0x000fe4000001ff00 */
[C---:B------:R-:W-:Y:S02]  /*1770*/  ISETP.GE.U32.AND P1, PT, R7.reuse, 0x2, PT ;  /* 0x000000020700780c */ /* 0x040fe40003f26070 */
[C---:B------:R-:W-:Y:S02]  /*1780*/  ISETP.GE.U32.AND P2, PT, R7.reuse, 0x3, PT ;  /* 0x000000030700780c */ /* 0x040fe40003f46070 */
[----:B------:R-:W-:Y:S02]  /*1790*/  ISETP.GE.U32.AND P3, PT, R7, 0x4, PT ;  /* 0x000000040700780c */ /* 0x000fe40003f66070 */
[----:B------:R-:W-:-:S03]  /*17a0*/  CS2R R6, SRZ ;  /* 0x0000000000067805 */ /* 0x000fc6000001ff00 */
[----:B------:R3:W5:Y:S04]  /*17b0*/  @P0 LDG.E R4, desc[UR10][R2.64] ;  /* 0x0000000a02040981 */ /* 0x000768000c1e1900 */
[----:B------:R3:W5:Y:S04]  /*17c0*/  @P1 LDG.E R5, desc[UR10][R2.64+0x4] ;  /* 0x0000040a02051981 */ /* 0x000768000c1e1900 */
[----:B------:R3:W5:Y:S04]  /*17d0*/  @P2 LDG.E R6, desc[UR10][R2.64+0x8] ;  /* 0x0000080a02062981 */ /* 0x000768000c1e1900 */
[----:B------:R3:W5:Y:S02]  /*17e0*/  @P3 LDG.E R7, desc[UR10][R2.64+0xc] ;  /* 0x00000c0a02073981 */ /* 0x000764000c1e1900 */
.L_x_1:
[----:B------:R-:W-:Y:S05]  /*17f0*/  BSYNC.RECONVERGENT B0 ;  /* 0x0000000000007941 */ /* 0x000fea0003800200 */
.L_x_0:
[----:B------:R-:W4:Y:S01]  /*1800*/  LDCU.U8 UR13, c[0x0][0x404] ;  /* 0x00008080ff0d77ac */ /* 0x000f220008000000 */
[----:B------:R-:W0:Y:S01]  /*1810*/  LDCU UR5, c[0x0][0x388] ;  /* 0x00007100ff0577ac */ /* 0x000e220008000800 */
[----:B----4-:R-:W-:-:S13]  /*1820*/  ISETP.NE.AND P0, PT, RZ, UR13, PT ;  /* 0x0000000dff007c0c */ /* 0x010fda000bf05270 */
[----:B0123--:R-:W0:Y:S01]  /*1830*/  @P0 LDC.64 R2, c[0x0][0x3e0] ;  /* 0x0000f800ff020b82 */ /* 0x00fe220000000a00 */
[----:B------:R-:W-:Y:S01]  /*1840*/  IMAD.MOV.U32 R113, RZ, RZ, RZ ;  /* 0x000000ffff717224 */ /* 0x000fe200078e00ff */
[----:B0-----:R0:W5:Y:S01]  /*1850*/  @P0 LDG.E R114, desc[UR10][R2.64] ;  /* 0x0000000a02720981 */ /* 0x001162000c1e1900 */
[----:B------:R-:W-:-:S13]  /*1860*/  ISETP.GE.AND P0, PT, R120, UR5, PT ;  /* 0x0000000578007c0c */ /* 0x000fda000bf06270 */
[----:B0-----:R-:W-:Y:S05]  /*1870*/  @P0 BRA `(.L_x_48) ;  /* 0x0000007c00140947 */ /* 0x001fea0003800000 */
[C---:B------:R-:W-:Y:S01]  /*1880*/  IMAD R207, R72.reuse, 0x200, R115 ;  /* 0x0000020048cf7824 */ /* 0x040fe200078e0273 */
[----:B------:R-:W0:Y:S01]  /*1890*/  LDCU.U8 UR5, c[0x0][0x3c0] ;  /* 0x00007800ff0577ac */ /* 0x000e220008000000 */
[----:B-----5:R-:W-:Y:S01]  /*18a0*/  IMAD.MOV.U32 R125, RZ, RZ, R56 ;  /* 0x000000ffff7d7224 */ /* 0x020fe200078e0038 */
[----:B------:R-:W-:Y:S01]  /*18b0*/  I2FP.F32.S32 R56, UR4 ;  /* 0x0000000400387c45 */ /* 0x000fe20008201400 */
[C---:B------:R-:W-:Y:S01]  /*18c0*/  IMAD R203, R72.reuse, 0x200, R207 ;  /* 0x0000020048cb7824 */ /* 0x040fe200078e02cf */
[----:B------:R-:W1:Y:S01]  /*18d0*/  LDCU.64 UR6, c[0x0][0x3f8] ;  /* 0x00007f00ff0677ac */ /* 0x000e620008000a00 */
[----:B------:R-:W-:Y:S01]  /*18e0*/  IMAD.MOV.U32 R129, RZ, RZ, R52 ;  /* 0x000000ffff817224 */ /* 0x000fe200078e0034 */
[----:B------:R-:W-:Y:S01]  /*18f0*/  IADD3 R206, PT, PT, -R115, UR4, RZ ;  /* 0x0000000473ce7c10 */ /* 0x000fe2000fffe1ff */
[----:B------:R-:W-:Y:S01]  /*1900*/  IMAD R201, R72, 0x200, R203 ;  /* 0x0000020048c97824 */ /* 0x000fe200078e02cb */
[----:B------:R-:W-:Y:S01]  /*1910*/  IADD3 R202, PT, PT, -R207, UR4, RZ ;  /* 0x00000004cfca7c10 */ /* 0x000fe2000fffe1ff */
[----:B------:R-:W-:Y:S01]  /*1920*/  VIADD R52, R56, 0x1800000 ;  /* 0x0180000038347836 */ /* 0x000fe20000000000 */
[----:B------:R-:W-:Y:S01]  /*1930*/  IADD3 R194, PT, PT, -R203, UR4, RZ ;  /* 0x00000004cbc27c10 */ /* 0x000fe2000fffe1ff */
[----:B------:R-:W-:Y:S01]  /*1940*/  IMAD R199, R72, 0x200, R201 ;  /* 0x0000020048c77824 */ /* 0x000fe200078e02c9 */
[----:B------:R-:W-:Y:S01]  /*1950*/  IADD3 R190, PT, PT, -R201, UR4, RZ ;  /* 0x00000004c9be7c10 */ /* 0x000fe2000fffe1ff */
[----:B------:R-:W-:Y:S01]  /*1960*/  IMAD.MOV.U32 R134, RZ, RZ, R5 ;  /* 0x000000ffff867224 */ /* 0x000fe200078e0005 */
[----:B------:R-:W-:Y:S01]  /*1970*/  LOP3.LUT R52, R52, 0x7f800000, RZ, 0xc0, !PT ;  /* 0x7f80000034347812 */ /* 0x000fe200078ec0ff */
[----:B------:R-:W-:Y:S01]  /*1980*/  IMAD R197, R72, 0x200, R199 ;  /* 0x0000020048c57824 */ /* 0x000fe200078e02c7 */
[----:B------:R-:W-:Y:S01]  /*1990*/  LOP3.LUT R5, RZ, R118, RZ, 0x33, !PT ;  /* 0x00000076ff057212 */ /* 0x000fe200078e33ff */
[----:B------:R-:W-:Y:S01]  /*19a0*/  IMAD.MOV.U32 R51, RZ, RZ, R45 ;  /* 0x000000ffff337224 */ /* 0x000fe200078e002d */
[----:B------:R-:W-:Y:S01]  /*19b0*/  ISETP.GT.U32.AND P1, PT, R52, 0x1ffffff, PT ;  /* 0x01ffffff3400780c */ /* 0x000fe20003f24070 */
[C---:B------:R-:W-:Y:S01]  /*19c0*/  IMAD R195, R72.reuse, 0x200, R197 ;  /* 0x0000020048c37824 */ /* 0x040fe200078e02c5 */
[----:B0-----:R-:W-:Y:S01]  /*19d0*/  ISETP.NE.AND P0, PT, RZ, UR5, PT ;  /* 0x00000005ff007c0c */ /* 0x001fe2000bf05270 */
[----:B------:R-:W-:Y:S01]  /*19e0*/  IMAD.MOV.U32 R50, RZ, RZ, R46 ;  /* 0x000000ffff327224 */ /* 0x000fe200078e002e */
[----:B-1----:R-:W-:Y:S01]  /*19f0*/  UISETP.NE.U32.AND UP0, UPT, UR6, URZ, UPT ;  /* 0x000000ff0600728c */ /* 0x002fe2000bf05070 */
[C---:B------:R-:W-:Y:S01]  /*1a00*/  IMAD R191, R72.reuse, 0x200, R195 ;  /* 0x0000020048bf7824 */ /* 0x040fe200078e02c3 */
[----:B------:R-:W-:Y:S01]  /*1a10*/  IADD3 R189, PT, PT, -R199, UR4, RZ ;  /* 0x00000004c7bd7c10 */ /* 0x000fe2000fffe1ff */
[----:B------:R-:W-:Y:S01]  /*1a20*/  IMAD.MOV.U32 R49, RZ, RZ, R47 ;  /* 0x000000ffff317224 */ /* 0x000fe200078e002f */
[----:B------:R-:W-:Y:S01]  /*1a30*/  UISETP.NE.AND.EX UP0, UPT, UR7, URZ, UPT, UP0 ;  /* 0x000000ff0700728c */ /* 0x000fe2000bf05300 */
[C---:B------:R-:W-:Y:S01]  /*1a40*/  IMAD R187, R72.reuse, 0x200, R191 ;  /* 0x0000020048bb7824 */ /* 0x040fe200078e02bf */
[----:B------:R-:W-:Y:S01]  /*1a50*/  IADD3 R188, PT, PT, -R197, UR4, RZ ;  /* 0x00000004c5bc7c10 */ /* 0x000fe2000fffe1ff */
[----:B------:R-:W-:Y:S01]  /*1a60*/  IMAD.MOV.U32 R47, RZ, RZ, R41 ;  /* 0x000000ffff2f7224 */ /* 0x000fe200078e0029 */
[----:B------:R-:W-:Y:S01]  /*1a70*/  UISETP.NE.OR UP0, UPT, UR13, URZ, UP0 ;  /* 0x000000ff0d00728c */ /* 0x000fe20008705670 */
[----:B------:R-:W-:Y:S01]  /*1a80*/  IMAD R183, R72, 0x200, R187 ;  /* 0x0000020048b77824 */ /* 0x000fe200078e02bb */
[----:B------:R-:W-:Y:S01]  /*1a90*/  IADD3 R186, PT, PT, -R195, UR4, RZ ;  /* 0x00000004c3ba7c10 */ /* 0x000fe2000fffe1ff */
[----:B------:R-:W-:-:S02]  /*1aa0*/  IMAD.MOV.U32 R46, RZ, RZ, R42 ;  /* 0x000000ffff2e7224 */ /* 0x000fc400078e002a */
[----:B------:R-:W-:Y:S01]  /*1ab0*/  @P0 FADD R51, R51, 1 ;  /* 0x3f80000033330421 */ /* 0x000fe20000000000 */
[----:B------:R-:W-:Y:S02]  /*1ac0*/  IMAD R179, R72, 0x200, R183 ;  /* 0x0000020048b37824 */ /* 0x000fe400078e02b7 */
[----:B------:R-:W-:Y:S01]  /*1ad0*/  @P0 FADD R50, R50, 1 ;  /* 0x3f80000032320421 */ /* 0x000fe20000000000 */
[----:B------:R-:W-:Y:S02]  /*1ae0*/  IMAD.MOV.U32 R45, RZ, RZ, R43 ;  /* 0x000000ffff2d7224 */ /* 0x000fe400078e002b */
[----:B------:R-:W-:Y:S01]  /*1af0*/  @P0 FADD R49, R49, 1 ;  /* 0x3f80000031310421 */ /* 0x000fe20000000000 */
[----:B------:R-:W-:Y:S02]  /*1b00*/  IMAD R173, R72, 0x200, R179 ;  /* 0x0000020048ad7824 */ /* 0x000fe400078e02b3 */
[----:B------:R-:W-:Y:S01]  /*1b10*/  @P0 FADD R47, R47, 1 ;  /* 0x3f8000002f2f0421 */ /* 0x000fe20000000000 */
[----:B------:R-:W-:-:S02]  /*1b20*/  IMAD.MOV.U32 R43, RZ, RZ, R37 ;  /* 0x000000ffff2b7224 */ /* 0x000fc400078e0025 */
[----:B------:R-:W-:Y:S01]  /*1b30*/  @P0 FADD R46, R46, 1 ;  /* 0x3f8000002e2e0421 */ /* 0x000fe20000000000 */
[C---:B------:R-:W-:Y:S02]  /*1b40*/  IMAD R169, R72.reuse, 0x200, R173 ;  /* 0x0000020048a97824 */ /* 0x040fe400078e02ad */
[----:B------:R-:W-:Y:S01]  /*1b50*/  @P0 FADD R45, R45, 1 ;  /* 0x3f8000002d2d0421 */ /* 0x000fe20000000000 */
[----:B------:R-:W-:Y:S02]  /*1b60*/  IMAD.MOV.U32 R42, RZ, RZ, R38 ;  /* 0x000000ffff2a7224 */ /* 0x000fe400078e0026 */
[----:B------:R-:W-:Y:S01]  /*1b70*/  @P0 FADD R43, R43, 1 ;  /* 0x3f8000002b2b0421 */ /* 0x000fe20000000000 */
[----:B------:R-:W-:Y:S02]  /*1b80*/  IMAD R163, R72, 0x200, R169 ;  /* 0x0000020048a37824 */ /* 0x000fe400078e02a9 */
[----:B------:R-:W-:Y:S01]  /*1b90*/  @P0 FADD R125, R125, 1 ;  /* 0x3f8000007d7d0421 */ /* 0x000fe20000000000 */
[----:B------:R-:W-:-:S02]  /*1ba0*/  IMAD.MOV.U32 R41, RZ, RZ, R39 ;  /* 0x000000ffff297224 */ /* 0x000fc400078e0027 */
[----:B------:R-:W-:Y:S01]  /*1bb0*/  @P0 FADD R42, R42, 1 ;  /* 0x3f8000002a2a0421 */ /* 0x000fe20000000000 */
[----:B------:R-:W-:Y:S02]  /*1bc0*/  IMAD.MOV.U32 R39, RZ, RZ, R33 ;  /* 0x000000ffff277224 */ /* 0x000fe400078e0021 */
[----:B------:R-:W-:Y:S01]  /*1bd0*/  @P0 FADD R129, R129, 1 ;  /* 0x3f80000081810421 */ /* 0x000fe20000000000 */
[----:B------:R-:W-:Y:S02]  /*1be0*/  IMAD.MOV.U32 R38, RZ, RZ, R34 ;  /* 0x000000ffff267224 */ /* 0x000fe400078e0022 */
[----:B------:R-:W-:Y:S01]  /*1bf0*/  @P0 FADD R41, R41, 1 ;  /* 0x3f80000029290421 */ /* 0x000fe20000000000 */
[----:B------:R-:W-:Y:S02]  /*1c00*/  IMAD.MOV.U32 R37, RZ, RZ, R35 ;  /* 0x000000ffff257224 */ /* 0x000fe400078e0023 */
        /* <DEDUP_REMOVED lines=17> */
[----:B------:R-:W-:-:S02]  /*1d20*/  IMAD.IADD R5, R5, 0x1, R72 ;  /* 0x0000000105057824 */ /* 0x000fc400078e0248 */
[----:B------:R-:W-:Y:S01]  /*1d30*/  @P0 FADD R30, R30, 1 ;  /* 0x3f8000001e1e0421 */ /* 0x000fe20000000000 */
[----:B------:R-:W-:Y:S02]  /*1d40*/  IMAD R153, R72, 0x200, R163 ;  /* 0x0000020048997824 */ /* 0x000fe400078e02a3 */
[----:B------:R-:W-:Y:S01]  /*1d50*/  @P0 FADD R29, R29, 1 ;  /* 0x3f8000001d1d0421 */ /* 0x000fe20000000000 */
[----:B------:R-:W-:Y:S01]  /*1d60*/  IMAD.MOV.U32 R44, RZ, RZ, R36 ;  /* 0x000000ffff2c7224 */ /* 0x000fe200078e0024 */
[----:B------:R-:W-:Y:S01]  /*1d70*/  LEA.HI R5, R5, 0x1, RZ, 0x1b ;  /* 0x0000000105057811 */ /* 0x000fe200078fd8ff */
        /* <DEDUP_REMOVED lines=38> */
[----:B------:R-:W-:Y:S02]  /*1fe0*/  IMAD R147, R72, 0x200, R153 ;  /* 0x0000020048937824 */ /* 0x000fe400078e0299 */
[----:B------:R-:W-:Y:S01]  /*1ff0*/  @P0 FADD R14, R14, 1 ;  /* 0x3f8000000e0e0421 */ /* 0x000fe20000000000 */
[----:B------:R-:W-:Y:S02]  /*2000*/  IMAD.MOV.U32 R12, RZ, RZ, R68 ;  /* 0x000000ffff0c7224 */ /* 0x000fe400078e0044 */
[----:B------:R-:W-:Y:S01]  /*2010*/  @P0 FADD R13, R13, 1 ;  /* 0x3f8000000d0d0421 */ /* 0x000fe20000000000 */
[----:B------:R-:W-:Y:S01]  /*2020*/  IMAD.MOV.U32 R11, RZ, RZ, R69 ;  /* 0x000000ffff0b7224 */ /* 0x000fe200078e0045 */
[----:B------:R-:W-:Y:S01]  /*2030*/  LOP3.LUT R192, R5, 0x3, RZ, 0xc0, !PT ;  /* 0x0000000305c07812 */ /* 0x000fe200078ec0ff */
        /* <DEDUP_REMOVED lines=38> */
[----:B------:R-:W-:Y:S02]  /*22a0*/  VIADD R205, R115, 0x1 ;  /* 0x0000000173cd7836 */ /* 0x000fe40000000000 */
[----:B------:R-:W-:Y:S01]  /*22b0*/  @P0 FADD R135, R135, 1 ;  /* 0x3f80000087870421 */ /* 0x000fe20000000000 */
[----:B------:R-:W-:Y:S02]  /*22c0*/  VIADD R204, R115, 0x2 ;  /* 0x0000000273cc7836 */ /* 0x000fe40000000000 */
[----:B------:R-:W-:Y:S01]  /*22d0*/  @P0 FADD R208, R208, 1 ;  /* 0x3f800000d0d00421 */ /* 0x000fe20000000000 */
[----:B------:R-:W-:Y:S01]  /*22e0*/  VIADD R200, R207, 0x1 ;  /* 0x00000001cfc87836 */ /* 0x000fe20000000000 */
[----:B------:R-:W-:Y:S01]  /*22f0*/  IADD3 R185, PT, PT, -R191, UR4, RZ ;  /* 0x00000004bfb97c10 */ /* 0x000fe2000fffe1ff */
        /* <DEDUP_REMOVED lines=16> */
[----:B------:R-:W-:-:S02]  /*2400*/  VIADD R175, R183, 0x2 ;  /* 0x00000002b7af7836 */ /* 0x000fc40000000000 */
[----:B------:R-:W-:Y:S02]  /*2410*/  VIADD R174, R183, 0x3 ;  /* 0x00000003b7ae7836 */ /* 0x000fe40000000000 */
[C---:B------:R-:W-:Y:S02]  /*2420*/  VIADD R171, R179.reuse, 0x1 ;  /* 0x00000001b3ab7836 */ /* 0x040fe40000000000 */
[C---:B------:R-:W-:Y:S02]  /*2430*/  VIADD R170, R179.reuse, 0x2 ;  /* 0x00000002b3aa7836 */ /* 0x040fe40000000000 */
[----:B------:R-:W-:Y:S02]  /*2440*/  VIADD R168, R179, 0x3 ;  /* 0x00000003b3a87836 */ /* 0x000fe40000000000 */
[C---:B------:R-:W-:Y:S02]  /*2450*/  VIADD R166, R173.reuse, 0x1 ;  /* 0x00000001ada67836 */ /* 0x040fe40000000000 */
        /* <DEDUP_REMOVED lines=13> */
[----:B------:R-:W-:Y:S01]  /*2530*/  VIADD R139, R147, 0x3 ;  /* 0x00000003938b7836 */ /* 0x000fe20000000000 */
[----:B------:R-:W-:Y:S06]  /*2540*/  @P1 BRA `(.L_x_49) ;  /* 0x0000000000101947 */ /* 0x000fec0003800000 */
[----:B------:R-:W-:Y:S01]  /*2550*/  IMAD.MOV.U32 R4, RZ, RZ, R56 ;  /* 0x000000ffff047224 */ /* 0x000fe200078e0038 */
[----:B------:R-:W-:-:S07]  /*2560*/  MOV R5, 0x2580 ;  /* 0x0000258000057802 */ /* 0x000fce0000000f00 */
[----:B------:R-:W-:Y:S05]  /*2570*/  CALL.REL.NOINC `($__internal_0_$__cuda_sm20_rcp_rn_f32_slowpath) ;  /* 0x0000007400247944 */ /* 0x000fea0003c00000 */
[----:B------:R-:W-:Y:S05]  /*2580*/  BRA `(.L_x_50) ;  /* 0x0000000000107947 */ /* 0x000fea0003800000 */
.L_x_49:
[----:B------:R-:W0:Y:S02]  /*2590*/  MUFU.RCP R5, R56 ;  /* 0x0000003800057308 */ /* 0x000e240000001000 */
[----:B0-----:R-:W-:-:S04]  /*25a0*/  FFMA R4, R56, R5, -1 ;  /* 0xbf80000038047423 */ /* 0x001fc80000000005 */
[----:B------:R-:W-:-:S04]  /*25b0*/  FADD.FTZ R4, -R4, -RZ ;  /* 0x800000ff04047221 */ /* 0x000fc80000010100 */
[----:B------:R-:W-:-:S07]  /*25c0*/  FFMA R138, R5, R4, R5 ;  /* 0x00000004058a7223 */ /* 0x000fce0000000005 */
.L_x_50:
[----:B------:R-:W0:Y:S01]  /*25d0*/  LDCU.64 UR4, c[0x0][0x380] ;  /* 0x00007000ff0477ac */ /* 0x000e220008000a00 */
[----:B------:R-:W-:Y:S02]  /*25e0*/  IMAD.MOV.U32 R137, RZ, RZ, RZ ;  /* 0x000000ffff897224 */ /* 0x000fe400078e00ff */
[----:B------:R-:W-:Y:S01]  /*25f0*/  IMAD.MOV.U32 R113, RZ, RZ, RZ ;  /* 0x000000ffff717224 */ /* 0x000fe200078e00ff */
[----:B------:R-:W-:Y:S01]  /*2600*/  UPLOP3.LUT UP1, UPT, UPT, UPT, UPT, 0x40, 0x4 ;  /* 0x000000000004789c */ /* 0x000fe20003f2e870 */
[----:B------:R-:W-:Y:S01]  /*2610*/  IMAD.MOV.U32 R136, RZ, RZ, R120 ;  /* 0x000000ffff887224 */ /* 0x000fe200078e0078 */
[----:B0-----:R-:W-:-:S12]  /*2620*/  UIMAD UR4, UR5, UR4, URZ ;  /* 0x00000004050472a4 */ /* 0x001fd8000f8e02ff */
.L_x_197:
[----:B------:R-:W0:Y:S01]  /*2630*/  LDCU.64 UR14, c[0x0][0x388] ;  /* 0x00007100ff0e77ac */ /* 0x000e220008000a00 */
[----:B------:R-:W-:Y:S01]  /*2640*/  BSSY.RECONVERGENT B0, `(.L_x_51) ;  /* 0x0000152000007945 */ /* 0x000fe20003800200 */
[----:B0-----:R-:W-:-:S04]  /*2650*/  ISETP.GE.AND P0, PT, R115, UR15, PT ;  /* 0x0000000f73007c0c */ /* 0x001fc8000bf06270 */
[----:B------:R-:W-:-:S13]  /*2660*/  ISETP.LT.AND P0, PT, R136, UR14, !P0 ;  /* 0x0000000e88007c0c */ /* 0x000fda000c701270 */
[----:B-1---5:R-:W-:Y:S05]  /*2670*/  @!P0 BRA `(.L_x_52) ;  /* 0x0000001400388947 */ /* 0x022fea0003800000 */
[----:B------:R-:W0:Y:S01]  /*2680*/  LDC.64 R158, c[0x0][0x390] ;  /* 0x0000e400ff9e7b82 */ /* 0x000e220000000a00 */
[----:B------:R-:W-:Y:S01]  /*2690*/  IMAD R157, R136, UR15, R115 ;  /* 0x0000000f889d7c24 */ /* 0x000fe2000f8e0273 */
[----:B------:R-:W-:Y:S01]  /*26a0*/  BSSY.RECONVERGENT B1, `(.L_x_53) ;  /* 0x0000011000017945 */ /* 0x000fe20003800200 */
[----:B------:R-:W-:Y:S02]  /*26b0*/  ISETP.GE.U32.AND P2, PT, R206, 0x4, PT ;  /* 0x00000004ce00780c */ /* 0x000fe40003f46070 */
[----:B0-----:R-:W-:-:S03]  /*26c0*/  IMAD.WIDE R156, R157, 0x4, R158 ;  /* 0x000000049d9c7825 */ /* 0x001fc600078e029e */
[----:B------:R-:W-:-:S04]  /*26d0*/  LOP3.LUT P1, RZ, R156, 0xf, RZ, 0xc0, !PT ;  /* 0x0000000f9cff7812 */ /* 0x000fc8000782c0ff */
[----:B------:R-:W-:-:S13]  /*26e0*/  ISETP.LT.U32.OR P1, PT, R206, 0x4, P1 ;  /* 0x00000004ce00780c */ /* 0x000fda0000f21470 */
[----:B------:R-:W-:Y:S05]  /*26f0*/  @P1 BRA `(.L_x_54) ;  /* 0x0000000000081947 */ /* 0x000fea0003800000 */
[----:B------:R0:W5:Y:S01]  /*2700*/  LDG.E.128 R4, desc[UR10][R156.64] ;  /* 0x0000000a9c047981 */ /* 0x000162000c1e1d00 */
[----:B------:R-:W-:Y:S05]  /*2710*/  BRA `(.L_x_55) ;  /* 0x0000000000247947 */ /* 0x000fea0003800000 */
.L_x_54:
[C---:B------:R-:W-:Y:S02]  /*2720*/  ISETP.NE.AND P1, PT, R206.reuse, RZ, PT ;  /* 0x000000ffce00720c */ /* 0x040fe40003f25270 */
[----:B------:R-:W-:Y:S02]  /*2730*/  CS2R R4, SRZ ;  /* 0x0000000000047805 */ /* 0x000fe4000001ff00 */
[C---:B------:R-:W-:Y:S02]  /*2740*/  ISETP.GE.U32.AND P3, PT, R206.reuse, 0x2, PT ;  /* 0x00000002ce00780c */ /* 0x040fe40003f66070 */
[----:B------:R-:W-:Y:S02]  /*2750*/  CS2R R6, SRZ ;  /* 0x0000000000067805 */ /* 0x000fe4000001ff00 */
[----:B------:R-:W-:-:S04]  /*2760*/  ISETP.GE.U32.AND P4, PT, R206, 0x3, PT ;  /* 0x00000003ce00780c */ /* 0x000fc80003f86070 */
[----:B------:R1:W5:Y:S04]  /*2770*/  @P2 LDG.E R7, desc[UR10][R156.64+0xc] ;  /* 0x00000c0a9c072981 */ /* 0x000368000c1e1900 */
[----:B------:R1:W5:Y:S04]  /*2780*/  @P1 LDG.E R4, desc[UR10][R156.64] ;  /* 0x0000000a9c041981 */ /* 0x000368000c1e1900 */
[----:B------:R1:W5:Y:S04]  /*2790*/  @P3 LDG.E R5, desc[UR10][R156.64+0x4] ;  /* 0x0000040a9c053981 */ /* 0x000368000c1e1900 */
[----:B------:R1:W5:Y:S02]  /*27a0*/  @P4 LDG.E R6, desc[UR10][R156.64+0x8] ;  /* 0x0000080a9c064981 */ /* 0x000364000c1e1900 */
.L_x_55:
[----:B------:R-:W-:Y:S05]  /*27b0*/  BSYNC.RECONVERGENT B1 ;  /* 0x0000000000017941 */ /* 0x000fea0003800200 */
.L_x_53:
[----:B------:R-:W-:-:S13]  /*27c0*/  ISETP.GE.AND P1, PT, R207, UR15, PT ;  /* 0x0000000fcf007c0c */ /* 0x000fda000bf26270 */
[----:B------:R-:W-:Y:S05]  /*27d0*/  @P1 BRA `(.L_x_52) ;  /* 0x0000001000e01947 */ /* 0x000fea0003800000 */
[----:B01----:R-:W-:Y:S01]  /*27e0*/  IMAD R157, R136, UR15, R207 ;  /* 0x0000000f889d7c24 */ /* 0x003fe2000f8e02cf */
[----:B------:R-:W-:Y:S01]  /*27f0*/  BSSY.RECONVERGENT B1, `(.L_x_56) ;  /* 0x0000011000017945 */ /* 0x000fe20003800200 */
[----:B------:R-:W-:Y:S02]  /*2800*/  ISETP.GE.U32.AND P2, PT, R202, 0x4, PT ;  /* 0x00000004ca00780c */ /* 0x000fe40003f46070 */
[----:B------:R-:W-:-:S03]  /*2810*/  IMAD.WIDE R156, R157, 0x4, R158 ;  /* 0x000000049d9c7825 */ /* 0x000fc600078e029e */
[----:B------:R-:W-:-:S04]  /*2820*/  LOP3.LUT P1, RZ, R156, 0xf, RZ, 0xc0, !PT ;  /* 0x0000000f9cff7812 */ /* 0x000fc8000782c0ff */
[----:B------:R-:W-:-:S13]  /*2830*/  ISETP.LT.U32.OR P1, PT, R202, 0x4, P1 ;  /* 0x00000004ca00780c */ /* 0x000fda0000f21470 */
[----:B------:R-:W-:Y:S05]  /*2840*/  @P1 BRA `(.L_x_57) ;  /* 0x0000000000081947 */ /* 0x000fea0003800000 */
[----:B------:R1:W5:Y:S01]  /*2850*/  LDG.E.128 R52, desc[UR10][R156.64] ;  /* 0x0000000a9c347981 */ /* 0x000362000c1e1d00 */
[----:B------:R-:W-:Y:S05]  /*2860*/  BRA `(.L_x_58) ;  /* 0x0000000000247947 */ /* 0x000fea0003800000 */
.L_x_57:
        /* <DEDUP_REMOVED lines=9> */
.L_x_58:
[----:B------:R-:W-:Y:S05]  /*2900*/  BSYNC.RECONVERGENT B1 ;  /* 0x0000000000017941 */ /* 0x000fea0003800200 */
.L_x_56:
        /* <DEDUP_REMOVED lines=11> */
.L_x_60:
        /* <DEDUP_REMOVED lines=9> */
.L_x_61:
[----:B------:R-:W-:Y:S05]  /*2a50*/  BSYNC.RECONVERGENT B1 ;  /* 0x0000000000017941 */ /* 0x000fea0003800200 */
.L_x_59:
        /* <DEDUP_REMOVED lines=11> */
.L_x_63:
        /* <DEDUP_REMOVED lines=9> */
.L_x_64:
[----:B------:R-:W-:Y:S05]  /*2ba0*/  BSYNC.RECONVERGENT B1 ;  /* 0x0000000000017941 */ /* 0x000fea0003800200 */
.L_x_62:
        /* <DEDUP_REMOVED lines=11> */
.L_x_66:
        /* <DEDUP_REMOVED lines=9> */
.L_x_67:
[----:B------:R-:W-:Y:S05]  /*2cf0*/  BSYNC.RECONVERGENT B1 ;  /* 0x0000000000017941 */ /* 0x000fea0003800200 */
.L_x_65:
        /* <DEDUP_REMOVED lines=11> */
.L_x_69:
        /* <DEDUP_REMOVED lines=9> */
.L_x_70:
[----:B------:R-:W-:Y:S05]  /*2e40*/  BSYNC.RECONVERGENT B1 ;  /* 0x0000000000017941 */ /* 0x000fea0003800200 */
.L_x_68:
        /* <DEDUP_REMOVED lines=11> */
.L_x_72:
        /* <DEDUP_REMOVED lines=9> */
.L_x_73:
[----:B------:R-:W-:Y:S05]  /*2f90*/  BSYNC.RECONVERGENT B1 ;  /* 0x0000000000017941 */ /* 0x000fea0003800200 */
.L_x_71:
        /* <DEDUP_REMOVED lines=11> */
.L_x_75:
        /* <DEDUP_REMOVED lines=9> */
.L_x_76:
[----:B------:R-:W-:Y:S05]  /*30e0*/  BSYNC.RECONVERGENT B1 ;  /* 0x0000000000017941 */ /* 0x000fea0003800200 */
.L_x_74:
        /* <DEDUP_REMOVED lines=11> */
.L_x_78:
        /* <DEDUP_REMOVED lines=9> */
.L_x_79:
[----:B------:R-:W-:Y:S05]  /*3230*/  BSYNC.RECONVERGENT B1 ;  /* 0x0000000000017941 */ /* 0x000fea0003800200 */
.L_x_77:
        /* <DEDUP_REMOVED lines=11> */
.L_x_81:
        /* <DEDUP_REMOVED lines=9> */
.L_x_82:
[----:B------:R-:W-:Y:S05]  /*3380*/  BSYNC.RECONVERGENT B1 ;  /* 0x0000000000017941 */ /* 0x000fea0003800200 */
.L_x_80:
        /* <DEDUP_REMOVED lines=11> */
.L_x_84:
        /* <DEDUP_REMOVED lines=9> */
.L_x_85:
[----:B------:R-:W-:Y:S05]  /*34d0*/  BSYNC.RECONVERGENT B1 ;  /* 0x0000000000017941 */ /* 0x000fea0003800200 */
.L_x_83:
        /* <DEDUP_REMOVED lines=11> */
.L_x_87:
        /* <DEDUP_REMOVED lines=9> */
.L_x_88:
[----:B------:R-:W-:Y:S05]  /*3620*/  BSYNC.RECONVERGENT B1 ;  /* 0x0000000000017941 */ /* 0x000fea0003800200 */
.L_x_86:
        /* <DEDUP_REMOVED lines=11> */
.L_x_90:
        /* <DEDUP_REMOVED lines=9> */
.L_x_91:
[----:B------:R-:W-:Y:S05]  /*3770*/  BSYNC.RECONVERGENT B1 ;  /* 0x0000000000017941 */ /* 0x000fea0003800200 */
.L_x_89:
        /* <DEDUP_REMOVED lines=11> */
.L_x_93:
        /* <DEDUP_REMOVED lines=9> */
.L_x_94:
[----:B------:R-:W-:Y:S05]  /*38c0*/  BSYNC.RECONVERGENT B1 ;  /* 0x0000000000017941 */ /* 0x000fea0003800200 */
.L_x_92:
        /* <DEDUP_REMOVED lines=11> */
.L_x_96:
        /* <DEDUP_REMOVED lines=9> */
.L_x_97:
[----:B------:R-:W-:Y:S05]  /*3a10*/  BSYNC.RECONVERGENT B1 ;  /* 0x0000000000017941 */ /* 0x000fea0003800200 */
.L_x_95:
[----:B------:R-:W-:-:S13]  /*3a20*/  ISETP.GE.AND P1, PT, R147, UR15, PT ;  /* 0x0000000f93007c0c */ /* 0x000fda000bf26270 */
[----:B------:R-:W-:Y:S05]  /*3a30*/  @P1 BRA `(.L_x_52) ;  /* 0x0000000000481947 */ /* 0x000fea0003800000 */
[----:B------:R-:W-:-:S04]  /*3a40*/  IMAD R109, R136, UR15, R147 ;  /* 0x0000000f886d7c24 */ /* 0x000fc8000f8e0293 */
[----:B------:R-:W-:-:S03]  /*3a50*/  IMAD.WIDE R158, R109, 0x4, R158 ;  /* 0x000000046d9e7825 */ /* 0x000fc600078e029e */
[----:B------:R-:W-:-:S04]  /*3a60*/  LOP3.LUT P1, RZ, R158, 0xf, RZ, 0xc0, !PT ;  /* 0x0000000f9eff7812 */ /* 0x000fc8000782c0ff */
[----:B------:R-:W-:-:S13]  /*3a70*/  ISETP.LT.U32.OR P1, PT, R142, 0x4, P1 ;  /* 0x000000048e00780c */ /* 0x000fda0000f21470 */
[----:B------:R-:W-:Y:S05]  /*3a80*/  @!P1 BRA `(.L_x_98) ;  /* 0x0000000000309947 */ /* 0x000fea0003800000 */
        /* <DEDUP_REMOVED lines=9> */
[----:B---3--:R-:W-:Y:S05]  /*3b20*/  @!P1 BRA `(.L_x_52) ;  /* 0x00000000000c9947 */ /* 0x008fea0003800000 */
[----:B------:R3:W5:Y:S01]  /*3b30*/  LDG.E R111, desc[UR10][R158.64+0xc] ;  /* 0x00000c0a9e6f7981 */ /* 0x000762000c1e1900 */
[----:B------:R-:W-:Y:S05]  /*3b40*/  BRA `(.L_x_52) ;  /* 0x0000000000047947 */ /* 0x000fea0003800000 */
.L_x_98:
[----:B------:R2:W5:Y:S02]  /*3b50*/  LDG.E.128 R108, desc[UR10][R158.64] ;  /* 0x0000000a9e6c7981 */ /* 0x000564000c1e1d00 */
.L_x_52:
[----:B------:R-:W-:Y:S05]  /*3b60*/  BSYNC.RECONVERGENT B0 ;  /* 0x0000000000007941 */ /* 0x000fea0003800200 */
.L_x_51:
[----:B------:R-:W-:Y:S01]  /*3b70*/  BSSY.RECONVERGENT B0, `(.L_x_99) ;  /* 0x00000a2000007945 */ /* 0x000fe20003800200 */
[----:B--23--:R-:W-:-:S03]  /*3b80*/  IMAD.MOV.U32 R159, RZ, RZ, RZ ;  /* 0x000000ffff9f7224 */ /* 0x00cfc600078e00ff */
[----:B------:R-:W-:Y:S05]  /*3b90*/  @!P0 BRA `(.L_x_100) ;  /* 0x00000008007c8947 */ /* 0x000fea0003800000 */
[----:B------:R-:W-:Y:S01]  /*3ba0*/  ISETP.GE.AND P2, PT, R205, UR15, PT ;  /* 0x0000000fcd007c0c */ /* 0x000fe2000bf46270 */
[----:B-----5:R-:W-:Y:S01]  /*3bb0*/  FFMA R159, R4, R4, RZ ;  /* 0x00000004049f7223 */ /* 0x020fe200000000ff */
[----:B------:R-:W-:Y:S01]  /*3bc0*/  ISETP.GE.AND P1, PT, R204, UR15, PT ;  /* 0x0000000fcc007c0c */ /* 0x000fe2000bf26270 */
[----:B01----:R-:W-:-:S05]  /*3bd0*/  VIADD R156, R115, 0x3 ;  /* 0x00000003739c7836 */ /* 0x003fca0000000000 */
[----:B------:R-:W-:-:S05]  /*3be0*/  ISETP.GE.AND P0, PT, R156, UR15, PT ;  /* 0x0000000f9c007c0c */ /* 0x000fca000bf06270 */
[----:B------:R-:W-:-:S04]  /*3bf0*/  @!P2 FFMA R159, R5, R5, R159 ;  /* 0x00000005059fa223 */ /* 0x000fc8000000009f */
[----:B------:R-:W-:Y:S01]  /*3c00*/  @!P1 FFMA R159, R6, R6, R159 ;  /* 0x00000006069f9223 */ /* 0x000fe2000000009f */
[----:B------:R-:W-:-:S03]  /*3c10*/  ISETP.GE.AND P1, PT, R207, UR15, PT ;  /* 0x0000000fcf007c0c */ /* 0x000fc6000bf26270 */
[----:B------:R-:W-:-:S10]  /*3c20*/  @!P0 FFMA R159, R7, R7, R159 ;  /* 0x00000007079f8223 */ /* 0x000fd4000000009f */
[----:B------:R-:W-:Y:S05]  /*3c30*/  @P1 BRA `(.L_x_100) ;  /* 0x0000000800541947 */ /* 0x000fea0003800000 */
[----:B------:R-:W-:Y:S01]  /*3c40*/  ISETP.GE.AND P2, PT, R200, UR15, PT ;  /* 0x0000000fc8007c0c */ /* 0x000fe2000bf46270 */
[----:B------:R-:W-:Y:S01]  /*3c50*/  FFMA R159, R52, R52, R159 ;  /* 0x00000034349f7223 */ /* 0x000fe2000000009f */
[----:B------:R-:W-:Y:S02]  /*3c60*/  ISETP.GE.AND P1, PT, R198, UR15, PT ;  /* 0x0000000fc6007c0c */ /* 0x000fe4000bf26270 */
[----:B------:R-:W-:-:S09]  /*3c70*/  ISETP.GE.AND P0, PT, R196, UR15, PT ;  /* 0x0000000fc4007c0c */ /* 0x000fd2000bf06270 */
[----:B------:R-:W-:-:S04]  /*3c80*/  @!P2 FFMA R159, R53, R53, R159 ;  /* 0x00000035359fa223 */ /* 0x000fc8000000009f */
[----:B------:R-:W-:Y:S01]  /*3c90*/  @!P1 FFMA R159, R54, R54, R159 ;  /* 0x00000036369f9223 */ /* 0x000fe2000000009f */
[----:B------:R-:W-:-:S03]  /*3ca0*/  ISETP.GE.AND P1, PT, R203, UR15, PT ;  /* 0x0000000fcb007c0c */ /* 0x000fc6000bf26270 */
[----:B------:R-:W-:-:S10]  /*3cb0*/  @!P0 FFMA R159, R55, R55, R159 ;  /* 0x00000037379f8223 */ /* 0x000fd4000000009f */
[----:B------:R-:W-:Y:S05]  /*3cc0*/  @P1 BRA `(.L_x_100) ;  /* 0x0000000800301947 */ /* 0x000fea0003800000 */
[C---:B------:R-:W-:Y:S02]  /*3cd0*/  VIADD R157, R203.reuse, 0x1 ;  /* 0x00000001cb9d7836 */ /* 0x040fe40000000000 */
[----:B------:R-:W-:Y:S01]  /*3ce0*/  FFMA R159, R56, R56, R159 ;  /* 0x00000038389f7223 */ /* 0x000fe2000000009f */
[----:B------:R-:W-:Y:S01]  /*3cf0*/  VIADD R156, R203, 0x2 ;  /* 0x00000002cb9c7836 */ /* 0x000fe20000000000 */
[----:B------:R-:W-:Y:S02]  /*3d00*/  ISETP.GE.AND P0, PT, R193, UR15, PT ;  /* 0x0000000fc1007c0c */ /* 0x000fe4000bf06270 */
[----:B------:R-:W-:Y:S02]  /*3d10*/  ISETP.GE.AND P2, PT, R157, UR15, PT ;  /* 0x0000000f9d007c0c */ /* 0x000fe4000bf46270 */
[----:B------:R-:W-:-:S11]  /*3d20*/  ISETP.GE.AND P1, PT, R156, UR15, PT ;  /* 0x0000000f9c007c0c */ /* 0x000fd6000bf26270 */
[----:B------:R-:W-:-:S04]  /*3d30*/  @!P2 FFMA R159, R57, R57, R159 ;  /* 0x00000039399fa223 */ /* 0x000fc8000000009f */
[----:B------:R-:W-:Y:S01]  /*3d40*/  @!P1 FFMA R159, R58, R58, R159 ;  /* 0x0000003a3a9f9223 */ /* 0x000fe2000000009f */
[----:B------:R-:W-:-:S03]  /*3d50*/  ISETP.GE.AND P1, PT, R201, UR15, PT ;  /* 0x0000000fc9007c0c */ /* 0x000fc6000bf26270 */
[----:B------:R-:W-:-:S10]  /*3d60*/  @!P0 FFMA R159, R59, R59, R159 ;  /* 0x0000003b3b9f8223 */ /* 0x000fd4000000009f */
[----:B------:R-:W-:Y:S05]  /*3d70*/  @P1 BRA `(.L_x_100) ;  /* 0x0000000800041947 */ /* 0x000fea0003800000 */
[C---:B------:R-:W-:Y:S02]  /*3d80*/  VIADD R156, R201.reuse, 0x1 ;  /* 0x00000001c99c7836 */ /* 0x040fe40000000000 */
[----:B------:R-:W-:Y:S01]  /*3d90*/  FFMA R159, R60, R60, R159 ;  /* 0x0000003c3c9f7223 */ /* 0x000fe2000000009f */
[C---:B------:R-:W-:Y:S02]  /*3da0*/  VIADD R157, R201.reuse, 0x2 ;  /* 0x00000002c99d7836 */ /* 0x040fe40000000000 */
[----:B------:R-:W-:Y:S01]  /*3db0*/  ISETP.GE.AND P2, PT, R156, UR15, PT ;  /* 0x0000000f9c007c0c */ /* 0x000fe2000bf46270 */
[----:B------:R-:W-:Y:S02]  /*3dc0*/  VIADD R156, R201, 0x3 ;  /* 0x00000003c99c7836 */ /* 0x000fe40000000000 */
[----:B------:R-:W-:-:S03]  /*3dd0*/  ISETP.GE.AND P1, PT, R157, UR15, PT ;  /* 0x0000000f9d007c0c */ /* 0x000fc6000bf26270 */
[----:B------:R-:W-:-:S07]  /*3de0*/  ISETP.GE.AND P0, PT, R156, UR15, PT ;  /* 0x0000000f9c007c0c */ /* 0x000fce000bf06270 */
        /* <DEDUP_REMOVED lines=41> */
[C---:B------:R-:W-:Y:S01]  /*4080*/  VIADD R157, R191.reuse, 0x2 ;  /* 0x00000002bf9d7836 */ /* 0x040fe20000000000 */
[----:B------:R-:W-:Y:S01]  /*4090*/  ISETP.GE.AND P2, PT, R184, UR15, PT ;  /* 0x0000000fb8007c0c */ /* 0x000fe2000bf46270 */
[----:B------:R-:W-:Y:S01]  /*40a0*/  FFMA R159, R76, R76, R159 ;  /* 0x0000004c4c9f7223 */ /* 0x000fe2000000009f */
[----:B------:R-:W-:Y:S02]  /*40b0*/  VIADD R156, R191, 0x3 ;  /* 0x00000003bf9c7836 */ /* 0x000fe40000000000 */
[----:B------:R-:W-:-:S03]  /*40c0*/  ISETP.GE.AND P1, PT, R157, UR15, PT ;  /* 0x0000000f9d007c0c */ /* 0x000fc6000bf26270 */
[----:B------:R-:W-:-:S06]  /*40d0*/  ISETP.GE.AND P0, PT, R156, UR15, PT ;  /* 0x0000000f9c007c0c */ /* 0x000fcc000bf06270 */
        /* <DEDUP_REMOVED lines=66> */
[----:B------:R-:W-:Y:S01]  /*4500*/  @!P0 FFMA R159, R107, R107, R159 ;  /* 0x0000006b6b9f8223 */ /* 0x000fe2000000009f */
[----:B------:R-:W-:Y:S02]  /*4510*/  ISETP.GE.OR P0, PT, R141, UR15, P1 ;  /* 0x0000000f8d007c0c */ /* 0x000fe40008f06670 */
[----:B------:R-:W-:Y:S02]  /*4520*/  ISETP.GE.OR P2, PT, R140, UR15, P1 ;  /* 0x0000000f8c007c0c */ /* 0x000fe40008f46670 */
[----:B------:R-:W-:-:S05]  /*4530*/  ISETP.GE.OR P3, PT, R139, UR15, P1 ;  /* 0x0000000f8b007c0c */ /* 0x000fca0008f66670 */
[----:B------:R-:W-:-:S04]  /*4540*/  @!P1 FFMA R156, R108, R108, R159 ;  /* 0x0000006c6c9c9223 */ /* 0x000fc8000000009f */
[----:B------:R-:W-:-:S04]  /*4550*/  @!P0 FFMA R156, R109, R109, R156 ;  /* 0x0000006d6d9c8223 */ /* 0x000fc8000000009c */
[----:B------:R-:W-:-:S04]  /*4560*/  @!P2 FFMA R156, R110, R110, R156 ;  /* 0x0000006e6e9ca223 */ /* 0x000fc8000000009c */
[----:B------:R-:W-:-:S04]  /*4570*/  @!P3 FFMA R156, R111, R111, R156 ;  /* 0x0000006f6f9cb223 */ /* 0x000fc8000000009c */
[----:B------:R-:W-:-:S07]  /*4580*/  @!P1 IMAD.MOV.U32 R159, RZ, RZ, R156 ;  /* 0x000000ffff9f9224 */ /* 0x000fce00078e009c */
.L_x_100:
[----:B------:R-:W-:Y:S05]  /*4590*/  BSYNC.RECONVERGENT B0 ;  /* 0x0000000000007941 */ /* 0x000fea0003800200 */
.L_x_99:
[----:B------:R-:W2:Y:S02]  /*45a0*/  LDC R213, c[0x0][0x384] ;  /* 0x0000e100ffd57b82 */ /* 0x000ea40000000800 */
[----:B--2---:R-:W-:-:S13]  /*45b0*/  ISETP.NE.AND P0, PT, R213, 0x1, PT ;  /* 0x00000001d500780c */ /* 0x004fda0003f05270 */
[----:B------:R-:W-:Y:S05]  /*45c0*/  @P0 BRA `(.L_x_101) ;  /* 0x00000000008c0947 */ /* 0x000fea0003800000 */
[----:B01----:R-:W0:Y:S01]  /*45d0*/  SHFL.DOWN PT, R156, R159, 0x10, 0x1f ;  /* 0x0a001f009f9c7f89 */ /* 0x003e2200000e0000 */
[----:B------:R-:W1:Y:S01]  /*45e0*/  S2UR UR6, SR_CgaCtaId ;  /* 0x00000000000679c3 */ /* 0x000e620000008800 */
[----:B------:R-:W-:Y:S01]  /*45f0*/  ISETP.NE.AND P0, PT, R118, RZ, PT ;  /* 0x000000ff7600720c */ /* 0x000fe20003f05270 */
[----:B------:R-:W-:Y:S01]  /*4600*/  UMOV UR5, 0x400 ;  /* 0x0000040000057882 */ /* 0x000fe20000000000 */
[----:B0-----:R-:W-:Y:S01]  /*4610*/  FADD R156, R156, R159 ;  /* 0x0000009f9c9c7221 */ /* 0x001fe20000000000 */
[----:B-1----:R-:W-:-:S04]  /*4620*/  ULEA UR5, UR6, UR5, 0x18 ;  /* 0x0000000506057291 */ /* 0x002fc8000f8ec0ff */
[----:B------:R-:W0:Y:S01]  /*4630*/  SHFL.DOWN PT, R157, R156, 0x8, 0x1f ;  /* 0x09001f009c9d7f89 */ /* 0x000e2200000e0000 */
[----:B------:R-:W-:Y:S02]  /*4640*/  UIADD3 UR6, UPT, UPT, UR5, 0x10, URZ ;  /* 0x0000001005067890 */ /* 0x000fe4000fffe0ff */
[----:B------:R-:W-:Y:S02]  /*4650*/  UIADD3 UR7, UPT, UPT, UR5, 0x14, URZ ;  /* 0x0000001405077890 */ /* 0x000fe4000fffe0ff */
[----:B------:R-:W-:Y:S02]  /*4660*/  USEL UR6, UR6, UR5, UP1 ;  /* 0x0000000506067287 */ /* 0x000fe40008800000 */
[----:B------:R-:W-:Y:S02]  /*4670*/  @!UP1 UIADD3 UR7, UPT, UPT, UR5, 0x4, URZ ;  /* 0x0000000405079890 */ /* 0x000fe4000fffe0ff */
[----:B------:R-:W-:Y:S02]  /*4680*/  UIADD3 UR8, UPT, UPT, UR5, 0x18, URZ ;  /* 0x0000001805087890 */ /* 0x000fe4000fffe0ff */
[----:B------:R-:W-:-:S02]  /*4690*/  @!UP1 UIADD3 UR8, UPT, UPT, UR5, 0x8, URZ ;  /* 0x0000000805089890 */ /* 0x000fc4000fffe0ff */
[----:B------:R-:W-:Y:S02]  /*46a0*/  UIADD3 UR9, UPT, UPT, UR5, 0x1c, URZ ;  /* 0x0000001c05097890 */ /* 0x000fe4000fffe0ff */
[----:B------:R-:W-:Y:S01]  /*46b0*/  @!UP1 UIADD3 UR9, UPT, UPT, UR5, 0xc, URZ ;  /* 0x0000000c05099890 */ /* 0x000fe2000fffe0ff */
[----:B0-----:R-:W-:Y:S01]  /*46c0*/  FADD R157, R156, R157 ;  /* 0x0000009d9c9d7221 */ /* 0x001fe20000000000 */
[----:B------:R-:W-:-:S04]  /*46d0*/  @!P0 SHF.R.U32.HI R156, RZ, 0x3, R119 ;  /* 0x00000003ff9c8819 */ /* 0x000fc80000011677 */
[----:B------:R-:W0:Y:S01]  /*46e0*/  SHFL.DOWN PT, R158, R157, 0x4, 0x1f ;  /* 0x08801f009d9e7f89 */ /* 0x000e2200000e0000 */
[----:B------:R-:W-:Y:S01]  /*46f0*/  @!P0 LOP3.LUT R156, R156, 0x7c, RZ, 0xc0, !PT ;  /* 0x0000007c9c9c8812 */ /* 0x000fe200078ec0ff */
[----:B0-----:R-:W-:-:S05]  /*4700*/  FADD R158, R157, R158 ;  /* 0x0000009e9d9e7221 */ /* 0x001fca0000000000 */
[----:B------:R-:W0:Y:S02]  /*4710*/  SHFL.DOWN PT, R161, R158, 0x2, 0x1f ;  /* 0x08401f009ea17f89 */ /* 0x000e2400000e0000 */
[----:B0-----:R-:W-:-:S05]  /*4720*/  FADD R161, R158, R161 ;  /* 0x000000a19ea17221 */ /* 0x001fca0000000000 */
[----:B------:R-:W0:Y:S02]  /*4730*/  SHFL.DOWN PT, R160, R161, 0x1, 0x1f ;  /* 0x08201f00a1a07f89 */ /* 0x000e2400000e0000 */
[----:B0-----:R-:W-:-:S05]  /*4740*/  FADD R159, R161, R160 ;  /* 0x000000a0a19f7221 */ /* 0x001fca0000000000 */
[----:B------:R-:W-:Y:S01]  /*4750*/  @!P0 STS [R156+UR6], R159 ;  /* 0x0000009f9c008988 */ /* 0x000fe20008000806 */
[----:B------:R-:W-:Y:S06]  /*4760*/  BAR.SYNC.DEFER_BLOCKING 0x0 ;  /* 0x0000000000007b1d */ /* 0x000fec0000010000 */
[----:B------:R-:W0:Y:S04]  /*4770*/  LDS R157, [UR6] ;  /* 0x00000006ff9d7984 */ /* 0x000e280008000800 */
[----:B------:R-:W1:Y:S04]  /*4780*/  LDS R158, [UR7] ;  /* 0x00000007ff9e7984 */ /* 0x000e680008000800 */
[----:B------:R-:W2:Y:S04]  /*4790*/  LDS R160, [UR8] ;  /* 0x00000008ffa07984 */ /* 0x000ea80008000800 */
[----:B------:R-:W3:Y:S01]  /*47a0*/  LDS R210, [UR9] ;  /* 0x00000009ffd27984 */ /* 0x000ee20008000800 */
[----:B0-----:R-:W-:-:S04]  /*47b0*/  FADD R157, RZ, R157 ;  /* 0x0000009dff9d7221 */ /* 0x001fc80000000000 */
[----:B-1----:R-:W-:-:S04]  /*47c0*/  FADD R157, R157, R158 ;  /* 0x0000009e9d9d7221 */ /* 0x002fc80000000000 */
[----:B--2---:R-:W-:-:S04]  /*47d0*/  FADD R157, R157, R160 ;  /* 0x000000a09d9d7221 */ /* 0x004fc80000000000 */
[----:B---3--:R-:W-:Y:S01]  /*47e0*/  FADD R157, R157, R210 ;  /* 0x000000d29d9d7221 */ /* 0x008fe20000000000 */
[----:B------:R-:W-:Y:S06]  /*47f0*/  BRA `(.L_x_102) ;  /* 0x0000000c00247947 */ /* 0x000fec0003800000 */
.L_x_101:
[----:B01----:R-:W0:Y:S01]  /*4800*/  SHFL.DOWN PT, R156, R159, 0x10, 0x1f ;  /* 0x0a001f009f9c7f89 */ /* 0x003e2200000e0000 */
[----:B------:R-:W1:Y:S01]  /*4810*/  S2UR UR6, SR_CgaCtaId ;  /* 0x00000000000679c3 */ /* 0x000e620000008800 */
[----:B------:R-:W-:Y:S01]  /*4820*/  LOP3.LUT R212, R137, 0x1, RZ, 0xc0, !PT ;  /* 0x0000000189d47812 */ /* 0x000fe200078ec0ff */
[----:B------:R-:W-:Y:S01]  /*4830*/  IMAD R211, R120, R213, RZ ;  /* 0x000000d578d37224 */ /* 0x000fe200078e02ff */
[----:B------:R-:W-:Y:S01]  /*4840*/  ISETP.NE.AND P2, PT, R118, RZ, PT ;  /* 0x000000ff7600720c */ /* 0x000fe20003f45270 */
[----:B------:R-:W-:Y:S01]  /*4850*/  UMOV UR5, 0x400 ;  /* 0x0000040000057882 */ /* 0x000fe20000000000 */
[----:B------:R-:W-:Y:S01]  /*4860*/  ISETP.NE.AND P0, PT, R119, RZ, PT ;  /* 0x000000ff7700720c */ /* 0x000fe20003f05270 */
[----:B------:R-:W-:Y:S01]  /*4870*/  BSSY.RECONVERGENT B0, `(.L_x_103) ;  /* 0x0000029000007945 */ /* 0x000fe20003800200 */
[----:B0-----:R-:W-:Y:S01]  /*4880*/  FADD R158, R156, R159 ;  /* 0x0000009f9c9e7221 */ /* 0x001fe20000000000 */
[----:B------:R-:W-:Y:S01]  /*4890*/  IMAD.MOV R159, RZ, RZ, -R212 ;  /* 0x000000ffff9f7224 */ /* 0x000fe200078e0ad4 */
[----:B-1----:R-:W-:-:S03]  /*48a0*/  ULEA UR5, UR6, UR5, 0x18 ;  /* 0x0000000506057291 */ /* 0x002fc6000f8ec0ff */
[----:B------:R-:W0:Y:S01]  /*48b0*/  SHFL.DOWN PT, R157, R158, 0x8, 0x1f ;  /* 0x09001f009e9d7f89 */ /* 0x000e2200000e0000 */
[----:B------:R-:W-:-:S04]  /*48c0*/  UIADD3 UR6, UPT, UPT, UR5, 0x10, URZ ;  /* 0x0000001005067890 */ /* 0x000fc8000fffe0ff */
[----:B------:R-:W-:Y:S01]  /*48d0*/  USEL UR6, UR6, UR5, UP1 ;  /* 0x0000000506067287 */ /* 0x000fe20008800000 */
[----:B0-----:R-:W-:Y:S01]  /*48e0*/  FADD R160, R158, R157 ;  /* 0x0000009d9ea07221 */ /* 0x001fe20000000000 */
[----:B------:R-:W-:-:S04]  /*48f0*/  LOP3.LUT R158, R159, UR4, RZ, 0xc0, !PT ;  /* 0x000000049f9e7c12 */ /* 0x000fc8000f8ec0ff */
[----:B------:R-:W0:Y:S01]  /*4900*/  SHFL.DOWN PT, R157, R160, 0x4, 0x1f ;  /* 0x08801f00a09d7f89 */ /* 0x000e2200000e0000 */
[----:B------:R-:W-:Y:S01]  /*4910*/  IADD3 R159, P1, PT, R211, R158, RZ ;  /* 0x0000009ed39f7210 */ /* 0x000fe20007f3e0ff */
[----:B0-----:R-:W-:-:S04]  /*4920*/  FADD R161, R160, R157 ;  /* 0x0000009da0a17221 */ /* 0x001fc80000000000 */
[----:B------:R-:W-:Y:S01]  /*4930*/  IMAD.X R160, RZ, RZ, RZ, P1 ;  /* 0x000000ffffa07224 */ /* 0x000fe200008e06ff */
[----:B------:R-:W0:Y:S01]  /*4940*/  LDC.64 R156, c[0x0][0x3b0] ;  /* 0x0000ec00ff9c7b82 */ /* 0x000e220000000a00 */
[----:B------:R-:W1:Y:S01]  /*4950*/  SHFL.DOWN PT, R210, R161, 0x2, 0x1f ;  /* 0x08401f00a1d27f89 */ /* 0x000e6200000e0000 */
[----:B0-----:R-:W-:Y:S02]  /*4960*/  LEA R158, P1, R159, R156, 0x2 ;  /* 0x0000009c9f9e7211 */ /* 0x001fe400078210ff */
[----:B------:R-:W-:Y:S01]  /*4970*/  @!P2 SHF.R.U32.HI R156, RZ, 0x3, R119 ;  /* 0x00000003ff9ca819 */ /* 0x000fe20000011677 */
[----:B-1----:R-:W-:Y:S01]  /*4980*/  FADD R210, R161, R210 ;  /* 0x000000d2a1d27221 */ /* 0x002fe20000000000 */
[----:B------:R-:W-:Y:S01]  /*4990*/  LEA.HI.X R159, R159, R157, R160, 0x2, P1 ;  /* 0x0000009d9f9f7211 */ /* 0x000fe200008f14a0 */
[----:B------:R-:W-:Y:S01]  /*49a0*/  IMAD.MOV.U32 R161, RZ, RZ, RZ ;  /* 0x000000ffffa17224 */ /* 0x000fe200078e00ff */
[----:B------:R-:W-:Y:S02]  /*49b0*/  @!P2 LOP3.LUT R160, R156, 0x7c, RZ, 0xc0, !PT ;  /* 0x0000007c9ca0a812 */ /* 0x000fe400078ec0ff */
[----:B------:R-:W0:Y:S01]  /*49c0*/  SHFL.DOWN PT, R209, R210, 0x1, 0x1f ;  /* 0x08201f00d2d17f89 */ /* 0x000e2200000e0000 */
[----:B------:R-:W-:-:S04]  /*49d0*/  @!P0 IMAD.WIDE.U32 R156, R117, 0x4, R158 ;  /* 0x00000004759c8825 */ /* 0x000fc800078e009e */
[----:B0-----:R-:W-:-:S05]  /*49e0*/  FADD R209, R210, R209 ;  /* 0x000000d1d2d17221 */ /* 0x001fca0000000000 */
[----:B------:R0:W-:Y:S01]  /*49f0*/  @!P2 STS [R160+UR6], R209 ;  /* 0x000000d1a000a988 */ /* 0x0001e20008000806 */
[----:B------:R-:W-:Y:S06]  /*4a00*/  BAR.SYNC.DEFER_BLOCKING 0x0 ;  /* 0x0000000000007b1d */ /* 0x000fec0000010000 */
[----:B------:R-:W-:Y:S05]  /*4a10*/  @P0 BRA `(.L_x_104) ;  /* 0x0000000000380947 */ /* 0x000fea0003800000 */
[----:B------:R-:W-:Y:S01]  /*4a20*/  UIADD3 UR7, UPT, UPT, UR5, 0x14, URZ ;  /* 0x0000001405077890 */ /* 0x000fe2000fffe0ff */
[----:B0-----:R-:W0:Y:S01]  /*4a30*/  LDS R160, [UR6] ;  /* 0x00000006ffa07984 */ /* 0x001e220008000800 */
[----:B------:R-:W-:Y:S02]  /*4a40*/  @!UP1 UIADD3 UR7, UPT, UPT, UR5, 0x4, URZ ;  /* 0x0000000405079890 */ /* 0x000fe4000fffe0ff */
[----:B------:R-:W-:Y:S02]  /*4a50*/  UIADD3 UR8, UPT, UPT, UR5, 0x18, URZ ;  /* 0x0000001805087890 */ /* 0x000fe4000fffe0ff */
[----:B------:R-:W-:Y:S02]  /*4a60*/  @!UP1 UIADD3 UR8, UPT, UPT, UR5, 0x8, URZ ;  /* 0x0000000805089890 */ /* 0x000fe4000fffe0ff */
[----:B------:R-:W-:Y:S02]  /*4a70*/  UIADD3 UR9, UPT, UPT, UR5, 0x1c, URZ ;  /* 0x0000001c05097890 */ /* 0x000fe4000fffe0ff */
[----:B------:R-:W-:Y:S01]  /*4a80*/  @!UP1 UIADD3 UR9, UPT, UPT, UR5, 0xc, URZ ;  /* 0x0000000c05099890 */ /* 0x000fe2000fffe0ff */
[----:B------:R-:W1:Y:S04]  /*4a90*/  LDS R161, [UR7] ;  /* 0x00000007ffa17984 */ /* 0x000e680008000800 */
[----:B------:R-:W2:Y:S04]  /*4aa0*/  LDS R209, [UR8] ;  /* 0x00000008ffd17984 */ /* 0x000ea80008000800 */
[----:B------:R-:W3:Y:S01]  /*4ab0*/  LDS R211, [UR9] ;  /* 0x00000009ffd37984 */ /* 0x000ee20008000800 */
[----:B0-----:R-:W-:-:S04]  /*4ac0*/  FADD R160, RZ, R160 ;  /* 0x000000a0ffa07221 */ /* 0x001fc80000000000 */
[----:B-1----:R-:W-:-:S04]  /*4ad0*/  FADD R160, R160, R161 ;  /* 0x000000a1a0a07221 */ /* 0x002fc80000000000 */
[----:B--2---:R-:W-:-:S04]  /*4ae0*/  FADD R160, R160, R209 ;  /* 0x000000d1a0a07221 */ /* 0x004fc80000000000 */
[----:B---3--:R-:W-:-:S07]  /*4af0*/  FADD R161, R160, R211 ;  /* 0x000000d3a0a17221 */ /* 0x008fce0000000000 */
.L_x_104:
[----:B------:R-:W-:Y:S05]  /*4b00*/  BSYNC.RECONVERGENT B0 ;  /* 0x0000000000007941 */ /* 0x000fea0003800200 */
.L_x_103:
[----:B------:R1:W-:Y:S01]  /*4b10*/  @!P0 STG.E desc[UR10][R156.64], R161 ;  /* 0x000000a19c008986 */ /* 0x0003e2000c10190a */
[----:B------:R-:W-:Y:S05]  /*4b20*/  @P0 BRA `(.L_x_105) ;  /* 0x0000000000600947 */ /* 0x000fea0003800000 */
[----:B-1----:R-:W1:Y:S01]  /*4b30*/  LDC R161, c[0x0][0x380] ;  /* 0x0000e000ffa17b82 */ /* 0x002e620000000800 */
[----:B------:R-:W-:-:S07]  /*4b40*/  ISETP.NE.AND P0, PT, R212, RZ, PT ;  /* 0x000000ffd400720c */ /* 0x000fce0003f05270 */
[----:B------:R-:W2:Y:S01]  /*4b50*/  LDC.64 R156, c[0x0][0x3b8] ;  /* 0x0000ee00ff9c7b82 */ /* 0x000ea20000000a00 */
[----:B-1----:R-:W-:Y:S02]  /*4b60*/  SEL R161, R161, RZ, P0 ;  /* 0x000000ffa1a17207 */ /* 0x002fe40000000000 */
[----:B------:R-:W-:Y:S02]  /*4b70*/  ISETP.GT.U32.AND P0, PT, R137, 0x1, PT ;  /* 0x000000018900780c */ /* 0x000fe40003f04070 */
[----:B0-----:R-:W-:-:S04]  /*4b80*/  IADD3 R160, P1, PT, R120, R161, RZ ;  /* 0x000000a178a07210 */ /* 0x001fc80007f3e0ff */
[----:B------:R-:W-:Y:S01]  /*4b90*/  LEA.HI.X.SX32 R209, R161, RZ, 0x1, P1 ;  /* 0x000000ffa1d17211 */ /* 0x000fe200008f0eff */
[----:B------:R-:W-:Y:S01]  /*4ba0*/  IMAD.MOV.U32 R161, RZ, RZ, -0x1 ;  /* 0xffffffffffa17424 */ /* 0x000fe200078e00ff */
[----:B--2---:R-:W-:-:S04]  /*4bb0*/  LEA R156, P1, R160, R156, 0x2 ;  /* 0x0000009ca09c7211 */ /* 0x004fc800078210ff */
[----:B------:R-:W-:Y:S02]  /*4bc0*/  SEL R161, R161, 0x1, P0 ;  /* 0x00000001a1a17807 */ /* 0x000fe40000000000 */
[----:B------:R-:W-:Y:S02]  /*4bd0*/  ISETP.GE.U32.AND P0, PT, R137, 0x2, PT ;  /* 0x000000028900780c */ /* 0x000fe40003f06070 */
[----:B------:R-:W-:Y:S02]  /*4be0*/  LEA.HI.X R157, R160, R157, R209, 0x2, P1 ;  /* 0x0000009da09d7211 */ /* 0x000fe400008f14d1 */
[----:B------:R-:W-:Y:S01]  /*4bf0*/  SEL R209, R213, RZ, !P0 ;  /* 0x000000ffd5d17207 */ /* 0x000fe20004000000 */
[----:B------:R-:W-:Y:S06]  /*4c00*/  MEMBAR.ALL.GPU ;  /* 0x0000000000007992 */ /* 0x000fec000000a000 */
[----:B------:R-:W-:-:S00]  /*4c10*/  ERRBAR ;  /* 0x00000000000079ab */ /* 0x000fc00000000000 */
[----:B------:R-:W-:Y:S06]  /*4c20*/  CGAERRBAR ;  /* 0x00000000000075ab */ /* 0x000fec0000000000 */
[----:B------:R2:W-:Y:S01]  /*4c30*/  REDG.E.ADD.S32.STRONG.GPU desc[UR10][R156.64], R161 ;  /* 0x000000a19c00798e */ /* 0x0005e2000c12e30a */
[----:B------:R-:W-:-:S13]  /*4c40*/  ISETP.NE.AND P0, PT, R209, -0x1, PT ;  /* 0xffffffffd100780c */ /* 0x000fda0003f05270 */
[----:B--2---:R-:W-:Y:S05]  /*4c50*/  @!P0 BRA `(.L_x_105) ;  /* 0x0000000000148947 */ /* 0x004fea0003800000 */
.L_x_106:
[----:B------:R-:W2:Y:S04]  /*4c60*/  LDG.E.STRONG.GPU R160, desc[UR10][R156.64] ;  /* 0x0000000a9ca07981 */ /* 0x000ea8000c1ef900 */
[----:B--2---:R-:W-:Y:S01]  /*4c70*/  CCTL.IVALL ;  /* 0x00000000ff00798f */ /* 0x004fe20002000000 */
[----:B------:R-:W-:Y:S05]  /*4c80*/  YIELD ;  /* 0x0000000000007946 */ /* 0x000fea0003800000 */
[----:B------:R-:W-:-:S13]  /*4c90*/  ISETP.NE.AND P0, PT, R160, R209, PT ;  /* 0x000000d1a000720c */ /* 0x000fda0003f05270 */
[----:B------:R-:W-:Y:S05]  /*4ca0*/  @P0 BRA `(.L_x_106) ;  /* 0xfffffffc00ec0947 */ /* 0x000fea000383ffff */
.L_x_105:
[----:B------:R-:W-:Y:S01]  /*4cb0*/  ISETP.GE.AND P0, PT, R118, R213, PT ;  /* 0x000000d57600720c */ /* 0x000fe20003f06270 */
[----:B------:R-:W-:Y:S05]  /*4cc0*/  WARPSYNC.ALL ;  /* 0x0000000000007948 */ /* 0x000fea0003800000 */
[----:B------:R-:W-:Y:S01]  /*4cd0*/  BAR.SYNC.DEFER_BLOCKING 0x0 ;  /* 0x0000000000007b1d */ /* 0x000fe20000010000 */
[----:B0-----:R-:W-:-:S05]  /*4ce0*/  IMAD.MOV.U32 R209, RZ, RZ, RZ ;  /* 0x000000ffffd17224 */ /* 0x001fca00078e00ff */
[----:B------:R-:W-:Y:S04]  /*4cf0*/  BSSY.RECONVERGENT B0, `(.L_x_107) ;  /* 0x000006d000007945 */ /* 0x000fe80003800200 */
[----:B------:R-:W-:Y:S05]  /*4d00*/  @P0 BRA `(.L_x_108) ;  /* 0x0000000400ac0947 */ /* 0x000fea0003800000 */
[----:B-1----:R-:W-:Y:S01]  /*4d10*/  LOP3.LUT R156, RZ, R118, RZ, 0x33, !PT ;  /* 0x00000076ff9c7212 */ /* 0x002fe200078e33ff */
[----:B------:R-:W-:Y:S01]  /*4d20*/  BSSY.RECONVERGENT B1, `(.L_x_109) ;  /* 0x0000032000017945 */ /* 0x000fe20003800200 */
[----:B------:R-:W-:Y:S02]  /*4d30*/  IMAD.MOV.U32 R209, RZ, RZ, RZ ;  /* 0x000000ffffd17224 */ /* 0x000fe400078e00ff */
[----:B------:R-:W-:Y:S02]  /*4d40*/  IMAD.MOV.U32 R161, RZ, RZ, R118 ;  /* 0x000000ffffa17224 */ /* 0x000fe400078e0076 */
[----:B------:R-:W-:-:S05]  /*4d50*/  IMAD.IADD R156, R156, 0x1, R213 ;  /* 0x000000019c9c7824 */ /* 0x000fca00078e02d5 */
[C---:B------:R-:W-:Y:S02]  /*4d60*/  ISETP.GE.U32.AND P0, PT, R156.reuse, 0x1e0, PT ;  /* 0x000001e09c00780c */ /* 0x040fe40003f06070 */
[----:B------:R-:W-:-:S04]  /*4d70*/  LEA.HI R160, R156, 0x1, RZ, 0x1b ;  /* 0x000000019ca07811 */ /* 0x000fc800078fd8ff */
[----:B------:R-:W-:-:S07]  /*4d80*/  LOP3.LUT P1, RZ, R160, 0xf, RZ, 0xc0, !PT ;  /* 0x0000000fa0ff7812 */ /* 0x000fce000782c0ff */
[----:B------:R-:W-:Y:S06]  /*4d90*/  @!P0 BRA `(.L_x_110) ;  /* 0x0000000000a88947 */ /* 0x000fec0003800000 */
[----:B------:R-:W-:Y:S01]  /*4da0*/  LEA.HI R156, R156, 0x1, RZ, 0x1b ;  /* 0x000000019c9c7811 */ /* 0x000fe200078fd8ff */
[----:B------:R-:W-:Y:S02]  /*4db0*/  IMAD.MOV.U32 R209, RZ, RZ, RZ ;  /* 0x000000ffffd17224 */ /* 0x000fe400078e00ff */
[----:B------:R-:W-:Y:S01]  /*4dc0*/  IMAD.MOV.U32 R161, RZ, RZ, R118 ;  /* 0x000000ffffa17224 */ /* 0x000fe200078e0076 */
[----:B------:R-:W-:-:S05]  /*4dd0*/  LOP3.LUT R156, R156, 0xffffff0, RZ, 0xc0, !PT ;  /* 0x0ffffff09c9c7812 */ /* 0x000fca00078ec0ff */
[----:B------:R-:W-:-:S07]  /*4de0*/  IMAD.MOV R210, RZ, RZ, -R156 ;  /* 0x000000ffffd27224 */ /* 0x000fce00078e0a9c */
.L_x_111:
[----:B------:R-:W-:-:S05]  /*4df0*/  IMAD.WIDE.U32 R156, R161, 0x4, R158 ;  /* 0x00000004a19c7825 */ /* 0x000fca00078e009e */
[----:B------:R-:W2:Y:S04]  /*4e00*/  LDG.E R212, desc[UR10][R156.64] ;  /* 0x0000000a9cd47981 */ /* 0x000ea8000c1e1900 */
[----:B------:R-:W3:Y:S04]  /*4e10*/  LDG.E R211, desc[UR10][R156.64+0x80] ;  /* 0x0000800a9cd37981 */ /* 0x000ee8000c1e1900 */
[----:B------:R-:W4:Y:S04]  /*4e20*/  LDG.E R214, desc[UR10][R156.64+0x100] ;  /* 0x0001000a9cd67981 */ /* 0x000f28000c1e1900 */
        /* <DEDUP_REMOVED lines=12> */
[----:B------:R-:W4:Y:S01]  /*4ef0*/  LDG.E R240, desc[UR10][R156.64+0x780] ;  /* 0x0007800a9cf07981 */ /* 0x000f22000c1e1900 */
[----:B------:R-:W-:-:S02]  /*4f00*/  VIADD R210, R210, 0x10 ;  /* 0x00000010d2d27836 */ /* 0x000fc40000000000 */
[----:B------:R-:W-:-:S03]  /*4f10*/  VIADD R161, R161, 0x200 ;  /* 0x00000200a1a17836 */ /* 0x000fc60000000000 */
[----:B------:R-:W-:Y:S01]  /*4f20*/  ISETP.NE.AND P0, PT, R210, RZ, PT ;  /* 0x000000ffd200720c */ /* 0x000fe20003f05270 */
[----:B--2---:R-:W-:-:S04]  /*4f30*/  FADD R212, R212, R209 ;  /* 0x000000d1d4d47221 */ /* 0x004fc80000000000 */
[----:B---3--:R-:W-:-:S04]  /*4f40*/  FADD R211, R212, R211 ;  /* 0x000000d3d4d37221 */ /* 0x008fc80000000000 */
[----:B----4-:R-:W-:-:S04]  /*4f50*/  FADD R211, R211, R214 ;  /* 0x000000d6d3d37221 */ /* 0x010fc80000000000 */
[----:B------:R-:W-:-:S04]  /*4f60*/  FADD R211, R211, R216 ;  /* 0x000000d8d3d37221 */ /* 0x000fc80000000000 */
        /* <DEDUP_REMOVED lines=11> */
[----:B------:R-:W-:Y:S01]  /*5020*/  FADD R209, R211, R240 ;  /* 0x000000f0d3d17221 */ /* 0x000fe20000000000 */
[----:B------:R-:W-:Y:S06]  /*5030*/  @P0 BRA `(.L_x_111) ;  /* 0xfffffffc006c0947 */ /* 0x000fec000383ffff */
.L_x_110:
[----:B------:R-:W-:Y:S05]  /*5040*/  BSYNC.RECONVERGENT B1 ;  /* 0x0000000000017941 */ /* 0x000fea0003800200 */
.L_x_109:
[----:B------:R-:W-:Y:S05]  /*5050*/  @!P1 BRA `(.L_x_108) ;  /* 0x0000000000d89947 */ /* 0x000fea0003800000 */
[C---:B------:R-:W-:Y:S01]  /*5060*/  LOP3.LUT R156, R160.reuse, 0xf, RZ, 0xc0, !PT ;  /* 0x0000000fa09c7812 */ /* 0x040fe200078ec0ff */
[----:B------:R-:W-:Y:S01]  /*5070*/  BSSY.RECONVERGENT B1, `(.L_x_112) ;  /* 0x0000017000017945 */ /* 0x000fe20003800200 */
[----:B------:R-:W-:-:S03]  /*5080*/  LOP3.LUT P1, RZ, R160, 0x7, RZ, 0xc0, !PT ;  /* 0x00000007a0ff7812 */ /* 0x000fc6000782c0ff */
[----:B------:R-:W-:-:S05]  /*5090*/  VIADD R156, R156, 0xffffffff ;  /* 0xffffffff9c9c7836 */ /* 0x000fca0000000000 */
[----:B------:R-:W-:-:S13]  /*50a0*/  ISETP.GE.U32.AND P0, PT, R156, 0x7, PT ;  /* 0x000000079c00780c */ /* 0x000fda0003f06070 */
[----:B------:R-:W-:Y:S05]  /*50b0*/  @!P0 BRA `(.L_x_113) ;  /* 0x0000000000488947 */ /* 0x000fea0003800000 */
[----:B------:R-:W-:-:S05]  /*50c0*/  IMAD.WIDE R156, R161, 0x4, R158 ;  /* 0x00000004a19c7825 */ /* 0x000fca00078e029e */
[----:B------:R-:W2:Y:S04]  /*50d0*/  LDG.E R210, desc[UR10][R156.64] ;  /* 0x0000000a9cd27981 */ /* 0x000ea8000c1e1900 */
[----:B------:R-:W3:Y:S04]  /*50e0*/  LDG.E R211, desc[UR10][R156.64+0x80] ;  /* 0x0000800a9cd37981 */ /* 0x000ee8000c1e1900 */
[----:B------:R-:W4:Y:S04]  /*50f0*/  LDG.E R213, desc[UR10][R156.64+0x100] ;  /* 0x0001000a9cd57981 */ /* 0x000f28000c1e1900 */
[----:B------:R-:W4:Y:S04]  /*5100*/  LDG.E R215, desc[UR10][R156.64+0x180] ;  /* 0x0001800a9cd77981 */ /* 0x000f28000c1e1900 */
[----:B------:R-:W4:Y:S04]  /*5110*/  LDG.E R217, desc[UR10][R156.64+0x200] ;  /* 0x0002000a9cd97981 */ /* 0x000f28000c1e1900 */
[----:B------:R-:W4:Y:S04]  /*5120*/  LDG.E R219, desc[UR10][R156.64+0x280] ;  /* 0x0002800a9cdb7981 */ /* 0x000f28000c1e1900 */
[----:B------:R-:W4:Y:S04]  /*5130*/  LDG.E R221, desc[UR10][R156.64+0x300] ;  /* 0x0003000a9cdd7981 */ /* 0x000f28000c1e1900 */
[----:B------:R-:W4:Y:S01]  /*5140*/  LDG.E R223, desc[UR10][R156.64+0x380] ;  /* 0x0003800a9cdf7981 */ /* 0x000f22000c1e1900 */
[----:B------:R-:W-:-:S02]  /*5150*/  VIADD R161, R161, 0x100 ;  /* 0x00000100a1a17836 */ /* 0x000fc40000000000 */
[----:B--2---:R-:W-:-:S04]  /*5160*/  FADD R210, R209, R210 ;  /* 0x000000d2d1d27221 */ /* 0x004fc80000000000 */
[----:B---3--:R-:W-:-:S04]  /*5170*/  FADD R210, R210, R211 ;  /* 0x000000d3d2d27221 */ /* 0x008fc80000000000 */
[----:B----4-:R-:W-:-:S04]  /*5180*/  FADD R210, R210, R213 ;  /* 0x000000d5d2d27221 */ /* 0x010fc80000000000 */
[----:B------:R-:W-:-:S04]  /*5190*/  FADD R210, R210, R215 ;  /* 0x000000d7d2d27221 */ /* 0x000fc80000000000 */
[----:B------:R-:W-:-:S04]  /*51a0*/  FADD R210, R210, R217 ;  /* 0x000000d9d2d27221 */ /* 0x000fc80000000000 */
[----:B------:R-:W-:-:S04]  /*51b0*/  FADD R210, R210, R219 ;  /* 0x000000dbd2d27221 */ /* 0x000fc80000000000 */
[----:B------:R-:W-:-:S04]  /*51c0*/  FADD R210, R210, R221 ;  /* 0x000000ddd2d27221 */ /* 0x000fc80000000000 */
[----:B------:R-:W-:-:S07]  /*51d0*/  FADD R209, R210, R223 ;  /* 0x000000dfd2d17221 */ /* 0x000fce0000000000 */
.L_x_113:
[----:B------:R-:W-:Y:S05]  /*51e0*/  BSYNC.RECONVERGENT B1 ;  /* 0x0000000000017941 */ /* 0x000fea0003800200 */
.L_x_112:
[----:B------:R-:W-:Y:S05]  /*51f0*/  @!P1 BRA `(.L_x_108) ;  /* 0x0000000000709947 */ /* 0x000fea0003800000 */
[----:B------:R-:W-:Y:S01]  /*5200*/  LOP3.LUT R160, R160, 0x7, RZ, 0xc0, !PT ;  /* 0x00000007a0a07812 */ /* 0x000fe200078ec0ff */
[----:B------:R-:W-:Y:S01]  /*5210*/  BSSY.RECONVERGENT B1, `(.L_x_114) ;  /* 0x000000f000017945 */ /* 0x000fe20003800200 */
[----:B------:R-:W-:-:S03]  /*5220*/  ISETP.NE.AND P1, PT, R192, RZ, PT ;  /* 0x000000ffc000720c */ /* 0x000fc60003f25270 */
[----:B------:R-:W-:-:S05]  /*5230*/  VIADD R160, R160, 0xffffffff ;  /* 0xffffffffa0a07836 */ /* 0x000fca0000000000 */
[----:B------:R-:W-:-:S13]  /*5240*/  ISETP.GE.U32.AND P0, PT, R160, 0x3, PT ;  /* 0x00000003a000780c */ /* 0x000fda0003f06070 */
[----:B------:R-:W-:Y:S05]  /*5250*/  @!P0 BRA `(.L_x_115) ;  /* 0x0000000000288947 */ /* 0x000fea0003800000 */
[----:B------:R-:W-:-:S05]  /*5260*/  IMAD.WIDE R156, R161, 0x4, R158 ;  /* 0x00000004a19c7825 */ /* 0x000fca00078e029e */
[----:B------:R-:W2:Y:S04]  /*5270*/  LDG.E R160, desc[UR10][R156.64] ;  /* 0x0000000a9ca07981 */ /* 0x000ea8000c1e1900 */
[----:B------:R-:W3:Y:S04]  /*5280*/  LDG.E R211, desc[UR10][R156.64+0x80] ;  /* 0x0000800a9cd37981 */ /* 0x000ee8000c1e1900 */
[----:B------:R-:W4:Y:S04]  /*5290*/  LDG.E R213, desc[UR10][R156.64+0x100] ;  /* 0x0001000a9cd57981 */ /* 0x000f28000c1e1900 */
[----:B------:R-:W4:Y:S01]  /*52a0*/  LDG.E R215, desc[UR10][R156.64+0x180] ;  /* 0x0001800a9cd77981 */ /* 0x000f22000c1e1900 */
[----:B------:R-:W-:-:S02]  /*52b0*/  VIADD R161, R161, 0x80 ;  /* 0x00000080a1a17836 */ /* 0x000fc40000000000 */
[----:B--2---:R-:W-:-:S04]  /*52c0*/  FADD R160, R209, R160 ;  /* 0x000000a0d1a07221 */ /* 0x004fc80000000000 */
[----:B---3--:R-:W-:-:S04]  /*52d0*/  FADD R160, R160, R211 ;  /* 0x000000d3a0a07221 */ /* 0x008fc80000000000 */
[----:B----4-:R-:W-:-:S04]  /*52e0*/  FADD R160, R160, R213 ;  /* 0x000000d5a0a07221 */ /* 0x010fc80000000000 */
[----:B------:R-:W-:-:S07]  /*52f0*/  FADD R209, R160, R215 ;  /* 0x000000d7a0d17221 */ /* 0x000fce0000000000 */
.L_x_115:
[----:B------:R-:W-:Y:S05]  /*5300*/  BSYNC.RECONVERGENT B1 ;  /* 0x0000000000017941 */ /* 0x000fea0003800200 */
.L_x_114:
[----:B------:R-:W-:Y:S05]  /*5310*/  @!P1 BRA `(.L_x_108) ;  /* 0x0000000000289947 */ /* 0x000fea0003800000 */
[----:B------:R-:W-:-:S05]  /*5320*/  IMAD.WIDE R158, R161, 0x4, R158 ;  /* 0x00000004a19e7825 */ /* 0x000fca00078e029e */
[----:B------:R-:W2:Y:S01]  /*5330*/  LDG.E R156, desc[UR10][R158.64] ;  /* 0x0000000a9e9c7981 */ /* 0x000ea2000c1e1900 */
[----:B------:R-:W-:Y:S01]  /*5340*/  ISETP.NE.AND P0, PT, R192, 0x1, PT ;  /* 0x00000001c000780c */ /* 0x000fe20003f05270 */
[----:B--2---:R-:W-:-:S12]  /*5350*/  FADD R209, R209, R156 ;  /* 0x0000009cd1d17221 */ /* 0x004fd80000000000 */
[----:B------:R-:W-:Y:S05]  /*5360*/  @!P0 BRA `(.L_x_108) ;  /* 0x0000000000148947 */ /* 0x000fea0003800000 */
[----:B------:R-:W-:Y:S01]  /*5370*/  ISETP.NE.AND P0, PT, R192, 0x2, PT ;  /* 0x00000002c000780c */ /* 0x000fe20003f05270 */
[----:B------:R-:W2:-:S12]  /*5380*/  LDG.E R156, desc[UR10][R158.64+0x80] ;  /* 0x0000800a9e9c7981 */ /* 0x000e98000c1e1900 */
[----:B------:R-:W3:Y:S01]  /*5390*/  @P0 LDG.E R160, desc[UR10][R158.64+0x100] ;  /* 0x0001000a9ea00981 */ /* 0x000ee2000c1e1900 */
[----:B--2---:R-:W-:-:S04]  /*53a0*/  FADD R209, R209, R156 ;  /* 0x0000009cd1d17221 */ /* 0x004fc80000000000 */
[----:B---3--:R-:W-:-:S07]  /*53b0*/  @P0 FADD R209, R209, R160 ;  /* 0x000000a0d1d10221 */ /* 0x008fce0000000000 */
.L_x_108:
[----:B------:R-:W-:Y:S05]  /*53c0*/  BSYNC.RECONVERGENT B0 ;  /* 0x0000000000007941 */ /* 0x000fea0003800200 */
.L_x_107:
[----:B-1----:R-:W0:Y:S01]  /*53d0*/  SHFL.BFLY PT, R156, R209, 0x1, 0x1f ;  /* 0x0c201f00d19c7f89 */ /* 0x002e2200000e0000 */
[----:B------:R-:W-:-:S05]  /*53e0*/  VIADD R137, R137, 0x1 ;  /* 0x0000000189897836 */ /* 0x000fca0000000000 */
[----:B------:R-:W-:Y:S01]  /*53f0*/  LOP3.LUT R137, R137, 0x3, RZ, 0xc0, !PT ;  /* 0x0000000389897812 */ /* 0x000fe200078ec0ff */
[----:B0-----:R-:W-:-:S05]  /*5400*/  FADD R156, R156, R209 ;  /* 0x000000d19c9c7221 */ /* 0x001fca0000000000 */
[----:B------:R-:W0:Y:S02]  /*5410*/  SHFL.BFLY PT, R157, R156, 0x2, 0x1f ;  /* 0x0c401f009c9d7f89 */ /* 0x000e2400000e0000 */
[----:B0-----:R-:W-:-:S05]  /*5420*/  FADD R158, R156, R157 ;  /* 0x0000009d9c9e7221 */ /* 0x001fca0000000000 */
[----:B------:R-:W0:Y:S02]  /*5430*/  SHFL.BFLY PT, R157, R158, 0x4, 0x1f ;  /* 0x0c801f009e9d7f89 */ /* 0x000e2400000e0000 */
[----:B0-----:R-:W-:-:S05]  /*5440*/  FADD R159, R158, R157 ;  /* 0x0000009d9e9f7221 */ /* 0x001fca0000000000 */
[----:B------:R-:W0:Y:S02]  /*5450*/  SHFL.BFLY PT, R160, R159, 0x8, 0x1f ;  /* 0x0d001f009fa07f89 */ /* 0x000e2400000e0000 */
[----:B0-----:R-:W-:-:S05]  /*5460*/  FADD R160, R159, R160 ;  /* 0x000000a09fa07221 */ /* 0x001fca0000000000 */
[----:B------:R-:W0:Y:S02]  /*5470*/  SHFL.BFLY PT, R157, R160, 0x10, 0x1f ;  /* 0x0e001f00a09d7f89 */ /* 0x000e2400000e0000 */
[----:B0-----:R-:W-:-:S07]  /*5480*/  FADD R157, R160, R157 ;  /* 0x0000009da09d7221 */ /* 0x001fce0000000000 */
.L_x_102:
[----:B------:R-:W0:Y:S01]  /*5490*/  LDCU UR5, c[0x0][0x3d8] ;  /* 0x00007b00ff0577ac */ /* 0x000e220008000800 */
[----:B------:R-:W-:Y:S01]  /*54a0*/  ISETP.GE.AND P0, PT, R136, UR14, PT ;  /* 0x0000000e88007c0c */ /* 0x000fe2000bf06270 */
[----:B------:R-:W-:Y:S03]  /*54b0*/  BSSY.RECONVERGENT B0, `(.L_x_116) ;  /* 0x00003fc000007945 */ /* 0x000fe60003800200 */
[----:B------:R-:W-:Y:S02]  /*54c0*/  ISETP.NE.OR P1, PT, R116, RZ, P0 ;  /* 0x000000ff7400720c */ /* 0x000fe40000725670 */
[----:B------:R-:W-:Y:S01]  /*54d0*/  ISETP.GE.OR P0, PT, R115, UR15, P0 ;  /* 0x0000000f73007c0c */ /* 0x000fe20008706670 */
[----:B0-----:R-:W-:-:S10]  /*54e0*/  FFMA R158, R157, R138, UR5 ;  /* 0x000000059d9e7e23 */ /* 0x001fd4000800008a */
[----:B------:R-:W0:Y:S01]  /*54f0*/  @!P1 LDC.64 R156, c[0x0][0x3a0] ;  /* 0x0000e800ff9c9b82 */ /* 0x000e220000000a00 */
[----:B------:R-:W-:-:S13]  /*5500*/  FSETP.GEU.AND P2, PT, |R158|, 1.175494350822287508e-38, PT ;  /* 0x008000009e00780b */ /* 0x000fda0003f4e200 */
[----:B------:R-:W-:-:S04]  /*5510*/  @!P2 FMUL R158, R158, 16777216 ;  /* 0x4b8000009e9ea820 */ /* 0x000fc80000400000 */
[----:B------:R-:W1:Y:S01]  /*5520*/  MUFU.RSQ R209, R158 ;  /* 0x0000009e00d17308 */ /* 0x000e620000001400 */
[----:B0-----:R-:W-:-:S04]  /*5530*/  @!P1 IMAD.WIDE R156, R136, 0x4, R156 ;  /* 0x00000004889c9825 */ /* 0x001fc800078e029c */
[----:B-1----:R-:W-:-:S05]  /*5540*/  @!P2 FMUL R209, R209, 4096 ;  /* 0x45800000d1d1a820 */ /* 0x002fca0000400000 */
[----:B------:R0:W-:Y:S01]  /*5550*/  @!P1 STG.E desc[UR10][R156.64], R209 ;  /* 0x000000d19c009986 */ /* 0x0001e2000c10190a */
[----:B------:R-:W-:Y:S05]  /*5560*/  @P0 BRA `(.L_x_117) ;  /* 0x0000003c00c00947 */ /* 0x000fea0003800000 */
[-C--:B0----5:R-:W-:Y:S01]  /*5570*/  FMUL R157, R4, R209.reuse ;  /* 0x000000d1049d7220 */ /* 0x0a1fe20000400000 */
[-C--:B------:R-:W-:Y:S01]  /*5580*/  FMUL R156, R5, R209.reuse ;  /* 0x000000d1059c7220 */ /* 0x080fe20000400000 */
[-C--:B------:R-:W-:Y:S01]  /*5590*/  FMUL R159, R6, R209.reuse ;  /* 0x000000d1069f7220 */ /* 0x080fe20000400000 */
[----:B------:R-:W-:Y:S01]  /*55a0*/  FMUL R158, R7, R209 ;  /* 0x000000d1079e7220 */ /* 0x000fe20000400000 */
[----:B------:R-:W-:Y:S01]  /*55b0*/  FMUL R160, R112, R157 ;  /* 0x0000009d70a07220 */ /* 0x000fe20000400000 */
[----:B------:R-:W-:Y:S01]  /*55c0*/  FMUL R210, R51, R156 ;  /* 0x0000009c33d27220 */ /* 0x000fe20000400000 */
[----:B------:R-:W-:Y:S01]  /*55d0*/  FMUL R212, R50, R159 ;  /* 0x0000009f32d47220 */ /* 0x000fe20000400000 */
[----:B------:R-:W-:Y:S01]  /*55e0*/  FMUL R214, R49, R158 ;  /* 0x0000009e31d67220 */ /* 0x000fe20000400000 */
[----:B------:R-:W-:Y:S06]  /*55f0*/  BRA.U !UP0, `(.L_x_118) ;  /* 0x0000000108687547 */ /* 0x000fec000b800000 */
[----:B------:R-:W-:Y:S01]  /*5600*/  UISETP.NE.AND UP2, UPT, UR13, URZ, UPT ;  /* 0x000000ff0d00728c */ /* 0x000fe2000bf45270 */
[----:B------:R-:W-:Y:S08]  /*5610*/  BSSY.RECONVERGENT B1, `(.L_x_118) ;  /* 0x0000018000017945 */ /* 0x000ff00003800200 */
[----:B------:R-:W-:Y:S05]  /*5620*/  BRA.U UP2, `(.L_x_119) ;  /* 0x0000000102287547 */ /* 0x000fea000b800000 */
[----:B------:R-:W-:Y:S01]  /*5630*/  VIADD R156, R115, 0x3 ;  /* 0x00000003739c7836 */ /* 0x000fe20000000000 */
[----:B------:R-:W-:Y:S02]  /*5640*/  ISETP.GE.AND P0, PT, R205, UR15, PT ;  /* 0x0000000fcd007c0c */ /* 0x000fe4000bf06270 */
[----:B------:R-:W-:Y:S02]  /*5650*/  ISETP.GE.AND P1, PT, R204, UR15, PT ;  /* 0x0000000fcc007c0c */ /* 0x000fe4000bf26270 */
[----:B------:R-:W-:Y:S02]  /*5660*/  ISETP.GE.AND P2, PT, R156, UR15, PT ;  /* 0x0000000f9c007c0c */ /* 0x000fe4000bf46270 */
[----:B------:R-:W-:-:S07]  /*5670*/  FMNMX R113, R113, |R160|, !PT ;  /* 0x400000a071717209 */ /* 0x000fce0007800000 */
[----:B------:R-:W-:-:S04]  /*5680*/  @!P0 FMNMX R113, R113, |R210|, !PT ;  /* 0x400000d271718209 */ /* 0x000fc80007800000 */
[----:B------:R-:W-:Y:S01]  /*5690*/  @!P1 FMNMX R113, R113, |R212|, !PT ;  /* 0x400000d471719209 */ /* 0x000fe20007800000 */
[----:B------:R-:W-:Y:S06]  /*56a0*/  @P2 BRA `(.L_x_120) ;  /* 0x0000000000382947 */ /* 0x000fec0003800000 */
[----:B------:R-:W-:Y:S01]  /*56b0*/  FMNMX R113, R113, |R214|, !PT ;  /* 0x400000d671717209 */ /* 0x000fe20007800000 */
[----:B------:R-:W-:Y:S06]  /*56c0*/  BRA `(.L_x_120) ;  /* 0x0000000000307947 */ /* 0x000fec0003800000 */
.L_x_119:
[----:B------:R-:W-:Y:S01]  /*56d0*/  ISETP.GE.AND P0, PT, R205, UR15, PT ;  /* 0x0000000fcd007c0c */ /* 0x000fe2000bf06270 */
[----:B------:R-:W-:Y:S01]  /*56e0*/  VIADD R156, R115, 0x3 ;  /* 0x00000003739c7836 */ /* 0x000fe20000000000 */
[----:B------:R-:W-:Y:S02]  /*56f0*/  ISETP.GE.AND P1, PT, R204, UR15, PT ;  /* 0x0000000fcc007c0c */ /* 0x000fe4000bf26270 */
[-C--:B------:R-:W-:Y:S01]  /*5700*/  FMNMX R113, R113, |R160|.reuse, !PT ;  /* 0x400000a071717209 */ /* 0x080fe20007800000 */
[----:B------:R-:W-:Y:S01]  /*5710*/  FMUL R160, R114, R160 ;  /* 0x000000a072a07220 */ /* 0x000fe20000400000 */
[----:B------:R-:W-:-:S07]  /*5720*/  ISETP.GE.AND P2, PT, R156, UR15, PT ;  /* 0x0000000f9c007c0c */ /* 0x000fce000bf46270 */
[-C--:B------:R-:W-:Y:S01]  /*5730*/  @!P0 FMNMX R113, R113, |R210|.reuse, !PT ;  /* 0x400000d271718209 */ /* 0x080fe20007800000 */
[----:B------:R-:W-:-:S03]  /*5740*/  @!P0 FMUL R210, R114, R210 ;  /* 0x000000d272d28220 */ /* 0x000fc60000400000 */
[-C--:B------:R-:W-:Y:S01]  /*5750*/  @!P1 FMNMX R113, R113, |R212|.reuse, !PT ;  /* 0x400000d471719209 */ /* 0x080fe20007800000 */
[----:B------:R-:W-:-:S03]  /*5760*/  @!P1 FMUL R212, R114, R212 ;  /* 0x000000d472d49220 */ /* 0x000fc60000400000 */
[-C--:B------:R-:W-:Y:S01]  /*5770*/  @!P2 FMNMX R113, R113, |R214|.reuse, !PT ;  /* 0x400000d67171a209 */ /* 0x080fe20007800000 */
[----:B------:R-:W-:-:S07]  /*5780*/  @!P2 FMUL R214, R114, R214 ;  /* 0x000000d672d6a220 */ /* 0x000fce0000400000 */
.L_x_120:
[----:B------:R-:W-:Y:S05]  /*5790*/  BSYNC.RECONVERGENT B1 ;  /* 0x0000000000017941 */ /* 0x000fea0003800200 */
.L_x_118:
[----:B------:R-:W0:Y:S01]  /*57a0*/  LDC.64 R156, c[0x0][0x3c8] ;  /* 0x0000f200ff9c7b82 */ /* 0x000e220000000a00 */
[----:B------:R-:W-:Y:S01]  /*57b0*/  IMAD R159, R136, UR15, R115 ;  /* 0x0000000f889f7c24 */ /* 0x000fe2000f8e0273 */
[----:B------:R-:W-:Y:S01]  /*57c0*/  ISETP.GT.U32.AND P1, PT, R206, 0x3, PT ;  /* 0x00000003ce00780c */ /* 0x000fe20003f24070 */
[----:B------:R1:W2:Y:S01]  /*57d0*/  F2F.BF16.F32 R213, R160 ;  /* 0x000000a000d57304 */ /* 0x0002a20000202000 */
[----:B------:R-:W-:Y:S07]  /*57e0*/  BSSY.RECONVERGENT B1, `(.L_x_121) ;  /* 0x0000016000017945 */ /* 0x000fee0003800200 */
[----:B------:R1:W3:Y:S08]  /*57f0*/  F2F.BF16.F32 R161, R210 ;  /* 0x000000d200a17304 */ /* 0x0002f00000202000 */
[----:B------:R1:W4:Y:S01]  /*5800*/  F2F.BF16.F32 R215, R212 ;  /* 0x000000d400d77304 */ /* 0x0003220000202000 */
[----:B0-----:R-:W-:-:S07]  /*5810*/  IMAD.WIDE R158, R159, 0x2, R156 ;  /* 0x000000029f9e7825 */ /* 0x001fce00078e029c */
[----:B------:R1:W0:Y:S01]  /*5820*/  F2F.BF16.F32 R211, R214 ;  /* 0x000000d600d37304 */ /* 0x0002220000202000 */
[----:B------:R-:W-:-:S13]  /*5830*/  LOP3.LUT P0, RZ, R158, 0x7, RZ, 0xc0, !PT ;  /* 0x000000079eff7812 */ /* 0x000fda000780c0ff */
[----:B-1234-:R-:W-:Y:S05]  /*5840*/  @!P0 BRA P1, `(.L_x_122) ;  /* 0x0000000000288947 */ /* 0x01efea0000800000 */
[C---:B------:R-:W-:Y:S02]  /*5850*/  ISETP.GE.U32.AND P1, PT, R206.reuse, 0x2, PT ;  /* 0x00000002ce00780c */ /* 0x040fe40003f26070 */
[C---:B------:R-:W-:Y:S02]  /*5860*/  ISETP.GE.U32.AND P2, PT, R206.reuse, 0x3, PT ;  /* 0x00000003ce00780c */ /* 0x040fe40003f46070 */
[----:B------:R-:W-:-:S09]  /*5870*/  ISETP.NE.AND P0, PT, R206, RZ, PT ;  /* 0x000000ffce00720c */ /* 0x000fd20003f05270 */
[----:B------:R1:W-:Y:S04]  /*5880*/  @P1 STG.E.U16 desc[UR10][R158.64+0x2], R161 ;  /* 0x000002a19e001986 */ /* 0x0003e8000c10150a */
[----:B------:R1:W-:Y:S04]  /*5890*/  @P2 STG.E.U16 desc[UR10][R158.64+0x4], R215 ;  /* 0x000004d79e002986 */ /* 0x0003e8000c10150a */
[----:B------:R1:W-:Y:S01]  /*58a0*/  @P0 STG.E.U16 desc[UR10][R158.64], R213 ;  /* 0x000000d59e000986 */ /* 0x0003e2000c10150a */
[----:B------:R-:W-:-:S13]  /*58b0*/  ISETP.GE.U32.AND P0, PT, R206, 0x4, PT ;  /* 0x00000004ce00780c */ /* 0x000fda0003f06070 */
[----:B-1----:R-:W-:Y:S05]  /*58c0*/  @!P0 BRA `(.L_x_123) ;  /* 0x00000000001c8947 */ /* 0x002fea0003800000 */
[----:B0-----:R1:W-:Y:S01]  /*58d0*/  STG.E.U16 desc[UR10][R158.64+0x6], R211 ;  /* 0x000006d39e007986 */ /* 0x0013e2000c10150a */
[----:B------:R-:W-:Y:S05]  /*58e0*/  BRA `(.L_x_123) ;  /* 0x0000000000147947 */ /* 0x000fea0003800000 */
.L_x_122:
[----:B------:R-:W-:-:S04]  /*58f0*/  IMAD.WIDE.U32 R160, R161, 0x10000, RZ ;  /* 0x00010000a1a07825 */ /* 0x000fc800078e00ff */
[----:B0-----:R-:W-:Y:S01]  /*5900*/  IMAD.U32 R211, R211, 0x10000, RZ ;  /* 0x00010000d3d37824 */ /* 0x001fe200078e00ff */
[----:B------:R-:W-:-:S04]  /*5910*/  LOP3.LUT R160, R160, R213, RZ, 0xfc, !PT ;  /* 0x000000d5a0a07212 */ /* 0x000fc800078efcff */
[----:B------:R-:W-:-:S05]  /*5920*/  LOP3.LUT R161, R161, R211, R215, 0xfe, !PT ;  /* 0x000000d3a1a17212 */ /* 0x000fca00078efed7 */
[----:B------:R0:W-:Y:S02]  /*5930*/  STG.E.64 desc[UR10][R158.64], R160 ;  /* 0x000000a09e007986 */ /* 0x0001e4000c101b0a */
.L_x_123:
[----:B------:R-:W-:Y:S05]  /*5940*/  BSYNC.RECONVERGENT B1 ;  /* 0x0000000000017941 */ /* 0x000fea0003800200 */
.L_x_121:
[----:B------:R-:W-:-:S04]  /*5950*/  ISETP.GE.AND P0, PT, R207, UR15, PT ;  /* 0x0000000fcf007c0c */ /* 0x000fc8000bf06270 */
[----:B------:R-:W-:-:S13]  /*5960*/  ISETP.GE.OR P0, PT, R136, UR14, P0 ;  /* 0x0000000e88007c0c */ /* 0x000fda0008706670 */
[----:B------:R-:W-:Y:S05]  /*5970*/  @P0 BRA `(.L_x_117) ;  /* 0x0000003800bc0947 */ /* 0x000fea0003800000 */
[-C--:B01----:R-:W-:Y:S01]  /*5980*/  FMUL R159, R52, R209.reuse ;  /* 0x000000d1349f7220 */ /* 0x083fe20000400000 */
        /* <DEDUP_REMOVED lines=10> */
[----:B------:R-:W-:Y:S05]  /*5a30*/  BRA.U !UP2, `(.L_x_125) ;  /* 0x000000010a3c7547 */ /* 0x000fea000b800000 */
[-C--:B------:R-:W-:Y:S01]  /*5a40*/  FMNMX R158, R113, |R210|.reuse, !PT ;  /* 0x400000d2719e7209 */ /* 0x080fe20007800000 */
[----:B------:R-:W-:Y:S01]  /*5a50*/  FMUL R210, R114, R210 ;  /* 0x000000d272d27220 */ /* 0x000fe20000400000 */
[----:B------:R-:W-:Y:S02]  /*5a60*/  ISETP.GE.AND P0, PT, R196, UR15, PT ;  /* 0x0000000fc4007c0c */ /* 0x000fe4000bf06270 */
[----:B------:R-:W-:Y:S02]  /*5a70*/  ISETP.GE.AND P2, PT, R200, UR15, PT ;  /* 0x0000000fc8007c0c */ /* 0x000fe4000bf46270 */
[----:B------:R-:W-:Y:S02]  /*5a80*/  ISETP.GE.AND P1, PT, R198, UR15, PT ;  /* 0x0000000fc6007c0c */ /* 0x000fe4000bf26270 */
[----:B------:R-:W-:-:S04]  /*5a90*/  FMNMX R113, |R211|, R158, !PT ;  /* 0x0000009ed3717209 */ /* 0x000fc80007800200 */
[----:B------:R-:W-:-:S04]  /*5aa0*/  FSEL R158, R113, R158, !P2 ;  /* 0x0000009e719e7208 */ /* 0x000fc80005000000 */
[-C--:B------:R-:W-:Y:S01]  /*5ab0*/  FMNMX R113, |R213|, R158.reuse, !PT ;  /* 0x0000009ed5717209 */ /* 0x080fe20007800200 */
[C---:B------:R-:W-:Y:S02]  /*5ac0*/  @!P2 FMUL R211, R114.reuse, R211 ;  /* 0x000000d372d3a220 */ /* 0x040fe40000400000 */
[----:B------:R-:W-:Y:S01]  /*5ad0*/  @!P1 FMUL R213, R114, R213 ;  /* 0x000000d572d59220 */ /* 0x000fe20000400000 */
[----:B------:R-:W-:Y:S01]  /*5ae0*/  FSEL R113, R113, R158, !P1 ;  /* 0x0000009e71717208 */ /* 0x000fe20004800000 */
[----:B------:R-:W-:Y:S06]  /*5af0*/  @P0 BRA `(.L_x_126) ;  /* 0x0000000000280947 */ /* 0x000fec0003800000 */
[-C--:B------:R-:W-:Y:S01]  /*5b00*/  FMNMX R113, R113, |R212|.reuse, !PT ;  /* 0x400000d471717209 */ /* 0x080fe20007800000 */
[----:B------:R-:W-:Y:S01]  /*5b10*/  FMUL R212, R114, R212 ;  /* 0x000000d472d47220 */ /* 0x000fe20000400000 */
[----:B------:R-:W-:Y:S06]  /*5b20*/  BRA `(.L_x_126) ;  /* 0x00000000001c7947 */ /* 0x000fec0003800000 */
.L_x_125:
[----:B------:R-:W-:Y:S02]  /*5b30*/  ISETP.GE.AND P2, PT, R200, UR15, PT ;  /* 0x0000000fc8007c0c */ /* 0x000fe4000bf46270 */
[----:B------:R-:W-:Y:S02]  /*5b40*/  ISETP.GE.AND P1, PT, R198, UR15, PT ;  /* 0x0000000fc6007c0c */ /* 0x000fe4000bf26270 */
[----:B------:R-:W-:Y:S02]  /*5b50*/  ISETP.GE.AND P0, PT, R196, UR15, PT ;  /* 0x0000000fc4007c0c */ /* 0x000fe4000bf06270 */
[----:B------:R-:W-:-:S07]  /*5b60*/  FMNMX R113, R113, |R210|, !PT ;  /* 0x400000d271717209 */ /* 0x000fce0007800000 */
[----:B------:R-:W-:-:S04]  /*5b70*/  @!P2 FMNMX R113, |R211|, R113, !PT ;  /* 0x00000071d371a209 */ /* 0x000fc80007800200 */
[----:B------:R-:W-:-:S04]  /*5b80*/  @!P1 FMNMX R113, |R213|, R113, !PT ;  /* 0x00000071d5719209 */ /* 0x000fc80007800200 */
[----:B------:R-:W-:-:S07]  /*5b90*/  @!P0 FMNMX R113, R113, |R212|, !PT ;  /* 0x400000d471718209 */ /* 0x000fce0007800000 */
.L_x_126:
[----:B------:R-:W-:Y:S05]  /*5ba0*/  BSYNC.RECONVERGENT B1 ;  /* 0x0000000000017941 */ /* 0x000fea0003800200 */
.L_x_124:
[----:B------:R-:W-:Y:S01]  /*5bb0*/  IMAD R159, R136, UR15, R207 ;  /* 0x0000000f889f7c24 */ /* 0x000fe2000f8e02cf */
[----:B------:R-:W0:Y:S01]  /*5bc0*/  F2F.BF16.F32 R211, R211 ;  /* 0x000000d300d37304 */ /* 0x000e220000202000 */
[----:B------:R-:W-:Y:S01]  /*5bd0*/  BSSY.RECONVERGENT B1, `(.L_x_127) ;  /* 0x0000016000017945 */ /* 0x000fe20003800200 */
[----:B------:R-:W-:Y:S01]  /*5be0*/  ISETP.GE.AND P1, PT, R203, UR15, PT ;  /* 0x0000000fcb007c0c */ /* 0x000fe2000bf26270 */
[----:B------:R-:W-:-:S03]  /*5bf0*/  IMAD.WIDE R158, R159, 0x2, R156 ;  /* 0x000000029f9e7825 */ /* 0x000fc600078e029c */
[----:B------:R-:W-:Y:S02]  /*5c00*/  LOP3.LUT P0, RZ, R158, 0x7, RZ, 0xc0, !PT ;  /* 0x000000079eff7812 */ /* 0x000fe4000780c0ff */
[----:B------:R-:W1:Y:S02]  /*5c10*/  F2F.BF16.F32 R219, R212 ;  /* 0x000000d400db7304 */ /* 0x000e640000202000 */
[----:B------:R-:W-:-:S06]  /*5c20*/  ISETP.LT.U32.OR P0, PT, R202, 0x4, P0 ;  /* 0x00000004ca00780c */ /* 0x000fcc0000701470 */
[----:B------:R-:W2:Y:S08]  /*5c30*/  F2F.BF16.F32 R213, R213 ;  /* 0x000000d500d57304 */ /* 0x000eb00000202000 */
[----:B------:R-:W3:Y:S01]  /*5c40*/  F2F.BF16.F32 R217, R210 ;  /* 0x000000d200d97304 */ /* 0x000ee20000202000 */
[----:B0-----:R-:W-:-:S04]  /*5c50*/  @!P0 IMAD.WIDE.U32 R160, R211, 0x10000, RZ ;  /* 0x00010000d3a08825 */ /* 0x001fc800078e00ff */
[----:B-1----:R-:W-:-:S05]  /*5c60*/  @!P0 IMAD.U32 R215, R219, 0x10000, RZ ;  /* 0x00010000dbd78824 */ /* 0x002fca00078e00ff */
[----:B--2---:R-:W-:Y:S02]  /*5c70*/  @!P0 LOP3.LUT R161, R161, R215, R213, 0xfe, !PT ;  /* 0x000000d7a1a18212 */ /* 0x004fe400078efed5 */
[----:B---3--:R-:W-:-:S05]  /*5c80*/  @!P0 LOP3.LUT R160, R160, R217, RZ, 0xfc, !PT ;  /* 0x000000d9a0a08212 */ /* 0x008fca00078efcff */
[----:B------:R0:W-:Y:S01]  /*5c90*/  @!P0 STG.E.64 desc[UR10][R158.64], R160 ;  /* 0x000000a09e008986 */ /* 0x0001e2000c101b0a */
[----:B------:R-:W-:Y:S05]  /*5ca0*/  @!P0 BRA `(.L_x_128) ;  /* 0x0000000000208947 */ /* 0x000fea0003800000 */
[C---:B------:R-:W-:Y:S02]  /*5cb0*/  ISETP.NE.AND P2, PT, R202.reuse, RZ, PT ;  /* 0x000000ffca00720c */ /* 0x040fe40003f45270 */
[C---:B------:R-:W-:Y:S02]  /*5cc0*/  ISETP.GE.U32.AND P3, PT, R202.reuse, 0x2, PT ;  /* 0x00000002ca00780c */ /* 0x040fe40003f66070 */
[C---:B------:R-:W-:Y:S02]  /*5cd0*/  ISETP.GE.U32.AND P4, PT, R202.reuse, 0x3, PT ;  /* 0x00000003ca00780c */ /* 0x040fe40003f86070 */
[----:B------:R-:W-:-:S07]  /*5ce0*/  ISETP.GE.U32.AND P0, PT, R202, 0x4, PT ;  /* 0x00000004ca00780c */ /* 0x000fce0003f06070 */
[----:B------:R1:W-:Y:S04]  /*5cf0*/  @P2 STG.E.U16 desc[UR10][R158.64], R217 ;  /* 0x000000d99e002986 */ /* 0x0003e8000c10150a */
[----:B------:R1:W-:Y:S04]  /*5d00*/  @P3 STG.E.U16 desc[UR10][R158.64+0x2], R211 ;  /* 0x000002d39e003986 */ /* 0x0003e8000c10150a */
[----:B------:R1:W-:Y:S04]  /*5d10*/  @P4 STG.E.U16 desc[UR10][R158.64+0x4], R213 ;  /* 0x000004d59e004986 */ /* 0x0003e8000c10150a */
[----:B------:R1:W-:Y:S02]  /*5d20*/  @P0 STG.E.U16 desc[UR10][R158.64+0x6], R219 ;  /* 0x000006db9e000986 */ /* 0x0003e4000c10150a */
.L_x_128:
[----:B------:R-:W-:Y:S05]  /*5d30*/  BSYNC.RECONVERGENT B1 ;  /* 0x0000000000017941 */ /* 0x000fea0003800200 */
.L_x_127:
        /* <DEDUP_REMOVED lines=13> */
[----:B------:R-:W-:Y:S01]  /*5e10*/  VIADD R160, R203, 0x1 ;  /* 0x00000001cba07836 */ /* 0x000fe20000000000 */
[-C--:B------:R-:W-:Y:S01]  /*5e20*/  FMNMX R158, R113, |R210|.reuse, !PT ;  /* 0x400000d2719e7209 */ /* 0x080fe20007800000 */
[----:B------:R-:W-:Y:S01]  /*5e30*/  VIADD R159, R203, 0x2 ;  /* 0x00000002cb9f7836 */ /* 0x000fe20000000000 */
[----:B------:R-:W-:Y:S01]  /*5e40*/  ISETP.GE.AND P0, PT, R193, UR15, PT ;  /* 0x0000000fc1007c0c */ /* 0x000fe2000bf06270 */
[----:B------:R-:W-:Y:S01]  /*5e50*/  FMUL R210, R114, R210 ;  /* 0x000000d272d27220 */ /* 0x000fe20000400000 */
        /* <DEDUP_REMOVED lines=12> */
.L_x_130:
[----:B------:R-:W-:Y:S01]  /*5f20*/  VIADD R159, R203, 0x1 ;  /* 0x00000001cb9f7836 */ /* 0x000fe20000000000 */
[----:B------:R-:W-:Y:S01]  /*5f30*/  ISETP.GE.AND P0, PT, R193, UR15, PT ;  /* 0x0000000fc1007c0c */ /* 0x000fe2000bf06270 */
[----:B------:R-:W-:Y:S01]  /*5f40*/  VIADD R158, R203, 0x2 ;  /* 0x00000002cb9e7836 */ /* 0x000fe20000000000 */
[----:B------:R-:W-:Y:S02]  /*5f50*/  FMNMX R113, R113, |R210|, !PT ;  /* 0x400000d271717209 */ /* 0x000fe40007800000 */
[----:B------:R-:W-:Y:S02]  /*5f60*/  ISETP.GE.AND P2, PT, R159, UR15, PT ;  /* 0x0000000f9f007c0c */ /* 0x000fe4000bf46270 */
[----:B------:R-:W-:-:S11]  /*5f70*/  ISETP.GE.AND P1, PT, R158, UR15, PT ;  /* 0x0000000f9e007c0c */ /* 0x000fd6000bf26270 */
[----:B------:R-:W-:-:S04]  /*5f80*/  @!P2 FMNMX R113, |R211|, R113, !PT ;  /* 0x00000071d371a209 */ /* 0x000fc80007800200 */
[----:B------:R-:W-:-:S04]  /*5f90*/  @!P1 FMNMX R113, |R213|, R113, !PT ;  /* 0x00000071d5719209 */ /* 0x000fc80007800200 */
[----:B------:R-:W-:-:S07]  /*5fa0*/  @!P0 FMNMX R113, R113, |R212|, !PT ;  /* 0x400000d471718209 */ /* 0x000fce0007800000 */
.L_x_131:
[----:B------:R-:W-:Y:S05]  /*5fb0*/  BSYNC.RECONVERGENT B1 ;  /* 0x0000000000017941 */ /* 0x000fea0003800200 */
.L_x_129:
        /* <DEDUP_REMOVED lines=24> */
.L_x_133:
[----:B------:R-:W-:Y:S05]  /*6140*/  BSYNC.RECONVERGENT B1 ;  /* 0x0000000000017941 */ /* 0x000fea0003800200 */
.L_x_132:
        /* <DEDUP_REMOVED lines=15> */
[----:B------:R-:W-:Y:S02]  /*6240*/  VIADD R160, R201, 0x1 ;  /* 0x00000001c9a07836 */ /* 0x000fe40000000000 */
[----:B------:R-:W-:Y:S01]  /*6250*/  FMUL R210, R114, R210 ;  /* 0x000000d272d27220 */ /* 0x000fe20000400000 */
[----:B------:R-:W-:Y:S01]  /*6260*/  ISETP.GE.AND P1, PT, R159, UR15, PT ;  /* 0x0000000f9f007c0c */ /* 0x000fe2000bf26270 */
[----:B------:R-:W-:Y:S01]  /*6270*/  VIADD R159, R201, 0x3 ;  /* 0x00000003c99f7836 */ /* 0x000fe20000000000 */
[----:B------:R-:W-:Y:S02]  /*6280*/  ISETP.GE.AND P2, PT, R160, UR15, PT ;  /* 0x0000000fa0007c0c */ /* 0x000fe4000bf46270 */
[----:B------:R-:W-:Y:S02]  /*6290*/  FMNMX R113, |R211|, R158, !PT ;  /* 0x0000009ed3717209 */ /* 0x000fe40007800200 */
[----:B------:R-:W-:-:S02]  /*62a0*/  ISETP.GE.AND P0, PT, R159, UR15, PT ;  /* 0x0000000f9f007c0c */ /* 0x000fc4000bf06270 */
[----:B------:R-:W-:-:S04]  /*62b0*/  FSEL R158, R113, R158, !P2 ;  /* 0x0000009e719e7208 */ /* 0x000fc80005000000 */
[-C--:B------:R-:W-:Y:S01]  /*62c0*/  FMNMX R113, |R213|, R158.reuse, !PT ;  /* 0x0000009ed5717209 */ /* 0x080fe20007800200 */
[C---:B------:R-:W-:Y:S02]  /*62d0*/  @!P1 FMUL R213, R114.reuse, R213 ;  /* 0x000000d572d59220 */ /* 0x040fe40000400000 */
[----:B------:R-:W-:Y:S01]  /*62e0*/  @!P2 FMUL R211, R114, R211 ;  /* 0x000000d372d3a220 */ /* 0x000fe20000400000 */
[----:B------:R-:W-:-:S03]  /*62f0*/  FSEL R113, R113, R158, !P1 ;  /* 0x0000009e71717208 */ /* 0x000fc60004800000 */
[----:B------:R-:W-:Y:S05]  /*6300*/  @P0 BRA `(.L_x_136) ;  /* 0x0000000000340947 */ /* 0x000fea0003800000 */
[-C--:B------:R-:W-:Y:S01]  /*6310*/  FMNMX R113, R113, |R212|.reuse, !PT ;  /* 0x400000d471717209 */ /* 0x080fe20007800000 */
[----:B------:R-:W-:Y:S01]  /*6320*/  FMUL R212, R114, R212 ;  /* 0x000000d472d47220 */ /* 0x000fe20000400000 */
[----:B------:R-:W-:Y:S06]  /*6330*/  BRA `(.L_x_136) ;  /* 0x0000000000287947 */ /* 0x000fec0003800000 */
.L_x_135:
[----:B------:R-:W-:Y:S01]  /*6340*/  VIADD R159, R201, 0x1 ;  /* 0x00000001c99f7836 */ /* 0x000fe20000000000 */
[----:B------:R-:W-:Y:S01]  /*6350*/  FMNMX R113, R113, |R210|, !PT ;  /* 0x400000d271717209 */ /* 0x000fe20007800000 */
[----:B------:R-:W-:-:S03]  /*6360*/  VIADD R158, R201, 0x2 ;  /* 0x00000002c99e7836 */ /* 0x000fc60000000000 */
[----:B------:R-:W-:Y:S02]  /*6370*/  ISETP.GE.AND P2, PT, R159, UR15, PT ;  /* 0x0000000f9f007c0c */ /* 0x000fe4000bf46270 */
[----:B------:R-:W-:Y:S01]  /*6380*/  ISETP.GE.AND P1, PT, R158, UR15, PT ;  /* 0x0000000f9e007c0c */ /* 0x000fe2000bf26270 */
[----:B------:R-:W-:-:S05]  /*6390*/  VIADD R158, R201, 0x3 ;  /* 0x00000003c99e7836 */ /* 0x000fca0000000000 */
[----:B------:R-:W-:-:S05]  /*63a0*/  ISETP.GE.AND P0, PT, R158, UR15, PT ;  /* 0x0000000f9e007c0c */ /* 0x000fca000bf06270 */
[----:B------:R-:W-:-:S04]  /*63b0*/  @!P2 FMNMX R113, |R211|, R113, !PT ;  /* 0x00000071d371a209 */ /* 0x000fc80007800200 */
[----:B------:R-:W-:-:S04]  /*63c0*/  @!P1 FMNMX R113, |R213|, R113, !PT ;  /* 0x00000071d5719209 */ /* 0x000fc80007800200 */
[----:B------:R-:W-:-:S07]  /*63d0*/  @!P0 FMNMX R113, R113, |R212|, !PT ;  /* 0x400000d471718209 */ /* 0x000fce0007800000 */
.L_x_136:
[----:B------:R-:W-:Y:S05]  /*63e0*/  BSYNC.RECONVERGENT B1 ;  /* 0x0000000000017941 */ /* 0x000fea0003800200 */
.L_x_134:
        /* <DEDUP_REMOVED lines=24> */
.L_x_138:
[----:B------:R-:W-:Y:S05]  /*6570*/  BSYNC.RECONVERGENT B1 ;  /* 0x0000000000017941 */ /* 0x000fea0003800200 */
.L_x_137:
        /* <DEDUP_REMOVED lines=31> */
.L_x_140:
        /* <DEDUP_REMOVED lines=10> */
.L_x_141:
[----:B------:R-:W-:Y:S05]  /*6810*/  BSYNC.RECONVERGENT B1 ;  /* 0x0000000000017941 */ /* 0x000fea0003800200 */
.L_x_139:
        /* <DEDUP_REMOVED lines=24> */
.L_x_143:
[----:B------:R-:W-:Y:S05]  /*69a0*/  BSYNC.RECONVERGENT B1 ;  /* 0x0000000000017941 */ /* 0x000fea0003800200 */
.L_x_142:
        /* <DEDUP_REMOVED lines=31> */
.L_x_145:
        /* <DEDUP_REMOVED lines=10> */
.L_x_146:
[----:B------:R-:W-:Y:S05]  /*6c40*/  BSYNC.RECONVERGENT B1 ;  /* 0x0000000000017941 */ /* 0x000fea0003800200 */
.L_x_144:
        /* <DEDUP_REMOVED lines=24> */
.L_x_148:
[----:B------:R-:W-:Y:S05]  /*6dd0*/  BSYNC.RECONVERGENT B1 ;  /* 0x0000000000017941 */ /* 0x000fea0003800200 */
.L_x_147:
        /* <DEDUP_REMOVED lines=31> */
.L_x_150:
        /* <DEDUP_REMOVED lines=10> */
.L_x_151:
[----:B------:R-:W-:Y:S05]  /*7070*/  BSYNC.RECONVERGENT B1 ;  /* 0x0000000000017941 */ /* 0x000fea0003800200 */
.L_x_149:
        /* <DEDUP_REMOVED lines=24> */
.L_x_153:
[----:B------:R-:W-:Y:S05]  /*7200*/  BSYNC.RECONVERGENT B1 ;  /* 0x0000000000017941 */ /* 0x000fea0003800200 */
.L_x_152:
        /* <DEDUP_REMOVED lines=15> */
[----:B------:R-:W-:Y:S01]  /*7300*/  FMUL R210, R114, R210 ;  /* 0x000000d272d27220 */ /* 0x000fe20000400000 */
[----:B------:R-:W-:Y:S02]  /*7310*/  ISETP.GE.AND P2, PT, R184, UR15, PT ;  /* 0x0000000fb8007c0c */ /* 0x000fe4000bf46270 */
[----:B------:R-:W-:Y:S01]  /*7320*/  ISETP.GE.AND P1, PT, R159, UR15, PT ;  /* 0x0000000f9f007c0c */ /* 0x000fe2000bf26270 */
[----:B------:R-:W-:Y:S01]  /*7330*/  VIADD R159, R191, 0x3 ;  /* 0x00000003bf9f7836 */ /* 0x000fe20000000000 */
[----:B------:R-:W-:-:S04]  /*7340*/  FMNMX R113, |R211|, R158, !PT ;  /* 0x0000009ed3717209 */ /* 0x000fc80007800200 */
[----:B------:R-:W-:Y:S02]  /*7350*/  ISETP.GE.AND P0, PT, R159, UR15, PT ;  /* 0x0000000f9f007c0c */ /* 0x000fe4000bf06270 */
[----:B------:R-:W-:-:S03]  /*7360*/  FSEL R158, R113, R158, !P2 ;  /* 0x0000009e719e7208 */ /* 0x000fc60005000000 */
[C---:B------:R-:W-:Y:S01]  /*7370*/  @!P2 FMUL R211, R114.reuse, R211 ;  /* 0x000000d372d3a220 */ /* 0x040fe20000400000 */
[----:B------:R-:W-:Y:S01]  /*7380*/  FMNMX R113, |R213|, R158, !PT ;  /* 0x0000009ed5717209 */ /* 0x000fe20007800200 */
[----:B------:R-:W-:-:S03]  /*7390*/  @!P1 FMUL R213, R114, R213 ;  /* 0x000000d572d59220 */ /* 0x000fc60000400000 */
[----:B------:R-:W-:-:S03]  /*73a0*/  FSEL R113, R113, R158, !P1 ;  /* 0x0000009e71717208 */ /* 0x000fc60004800000 */
[----:B------:R-:W-:Y:S05]  /*73b0*/  @P0 BRA `(.L_x_156) ;  /* 0x0000000000300947 */ /* 0x000fea0003800000 */
[-C--:B------:R-:W-:Y:S01]  /*73c0*/  FMNMX R113, R113, |R212|.reuse, !PT ;  /* 0x400000d471717209 */ /* 0x080fe20007800000 */
[----:B------:R-:W-:Y:S01]  /*73d0*/  FMUL R212, R114, R212 ;  /* 0x000000d472d47220 */ /* 0x000fe20000400000 */
[----:B------:R-:W-:Y:S06]  /*73e0*/  BRA `(.L_x_156) ;  /* 0x0000000000247947 */ /* 0x000fec0003800000 */
.L_x_155:
[----:B------:R-:W-:Y:S01]  /*73f0*/  VIADD R158, R191, 0x2 ;  /* 0x00000002bf9e7836 */ /* 0x000fe20000000000 */
[----:B------:R-:W-:Y:S02]  /*7400*/  ISETP.GE.AND P2, PT, R184, UR15, PT ;  /* 0x0000000fb8007c0c */ /* 0x000fe4000bf46270 */
[----:B------:R-:W-:Y:S02]  /*7410*/  FMNMX R113, R113, |R210|, !PT ;  /* 0x400000d271717209 */ /* 0x000fe40007800000 */
[----:B------:R-:W-:Y:S01]  /*7420*/  ISETP.GE.AND P1, PT, R158, UR15, PT ;  /* 0x0000000f9e007c0c */ /* 0x000fe2000bf26270 */
[----:B------:R-:W-:-:S05]  /*7430*/  VIADD R158, R191, 0x3 ;  /* 0x00000003bf9e7836 */ /* 0x000fca0000000000 */
[----:B------:R-:W-:-:S03]  /*7440*/  ISETP.GE.AND P0, PT, R158, UR15, PT ;  /* 0x0000000f9e007c0c */ /* 0x000fc6000bf06270 */
[----:B------:R-:W-:-:S04]  /*7450*/  @!P2 FMNMX R113, |R211|, R113, !PT ;  /* 0x00000071d371a209 */ /* 0x000fc80007800200 */
[----:B------:R-:W-:-:S06]  /*7460*/  @!P1 FMNMX R113, |R213|, R113, !PT ;  /* 0x00000071d5719209 */ /* 0x000fcc0007800200 */
[----:B------:R-:W-:-:S07]  /*7470*/  @!P0 FMNMX R113, R113, |R212|, !PT ;  /* 0x400000d471718209 */ /* 0x000fce0007800000 */
.L_x_156:
[----:B------:R-:W-:Y:S05]  /*7480*/  BSYNC.RECONVERGENT B1 ;  /* 0x0000000000017941 */ /* 0x000fea0003800200 */
.L_x_154:
        /* <DEDUP_REMOVED lines=24> */
.L_x_158:
[----:B------:R-:W-:Y:S05]  /*7610*/  BSYNC.RECONVERGENT B1 ;  /* 0x0000000000017941 */ /* 0x000fea0003800200 */
.L_x_157:
        /* <DEDUP_REMOVED lines=28> */
.L_x_160:
[----:B------:R-:W-:Y:S02]  /*77e0*/  ISETP.GE.AND P2, PT, R181, UR15, PT ;  /* 0x0000000fb5007c0c */ /* 0x000fe4000bf46270 */
[----:B------:R-:W-:Y:S02]  /*77f0*/  ISETP.GE.AND P1, PT, R180, UR15, PT ;  /* 0x0000000fb4007c0c */ /* 0x000fe4000bf26270 */
[----:B------:R-:W-:Y:S02]  /*7800*/  ISETP.GE.AND P0, PT, R178, UR15, PT ;  /* 0x0000000fb2007c0c */ /* 0x000fe4000bf06270 */
[----:B------:R-:W-:-:S07]  /*7810*/  FMNMX R113, R113, |R210|, !PT ;  /* 0x400000d271717209 */ /* 0x000fce0007800000 */
[----:B------:R-:W-:-:S04]  /*7820*/  @!P2 FMNMX R113, |R211|, R113, !PT ;  /* 0x00000071d371a209 */ /* 0x000fc80007800200 */
[----:B------:R-:W-:-:S04]  /*7830*/  @!P1 FMNMX R113, |R213|, R113, !PT ;  /* 0x00000071d5719209 */ /* 0x000fc80007800200 */
[----:B------:R-:W-:-:S07]  /*7840*/  @!P0 FMNMX R113, R113, |R212|, !PT ;  /* 0x400000d471718209 */ /* 0x000fce0007800000 */
.L_x_161:
[----:B------:R-:W-:Y:S05]  /*7850*/  BSYNC.RECONVERGENT B1 ;  /* 0x0000000000017941 */ /* 0x000fea0003800200 */
.L_x_159:
        /* <DEDUP_REMOVED lines=24> */
.L_x_163:
[----:B------:R-:W-:Y:S05]  /*79e0*/  BSYNC.RECONVERGENT B1 ;  /* 0x0000000000017941 */ /* 0x000fea0003800200 */
.L_x_162:
        /* <DEDUP_REMOVED lines=28> */
.L_x_165:
[----:B------:R-:W-:Y:S02]  /*7bb0*/  ISETP.GE.AND P2, PT, R176, UR15, PT ;  /* 0x0000000fb0007c0c */ /* 0x000fe4000bf46270 */
[----:B------:R-:W-:Y:S02]  /*7bc0*/  ISETP.GE.AND P1, PT, R175, UR15, PT ;  /* 0x0000000faf007c0c */ /* 0x000fe4000bf26270 */
[----:B------:R-:W-:Y:S02]  /*7bd0*/  ISETP.GE.AND P0, PT, R174, UR15, PT ;  /* 0x0000000fae007c0c */ /* 0x000fe4000bf06270 */
[----:B------:R-:W-:-:S07]  /*7be0*/  FMNMX R113, R113, |R210|, !PT ;  /* 0x400000d271717209 */ /* 0x000fce0007800000 */
[----:B------:R-:W-:-:S04]  /*7bf0*/  @!P2 FMNMX R113, |R211|, R113, !PT ;  /* 0x00000071d371a209 */ /* 0x000fc80007800200 */
[----:B------:R-:W-:-:S04]  /*7c00*/  @!P1 FMNMX R113, |R213|, R113, !PT ;  /* 0x00000071d5719209 */ /* 0x000fc80007800200 */
[----:B------:R-:W-:-:S07]  /*7c10*/  @!P0 FMNMX R113, R113, |R212|, !PT ;  /* 0x400000d471718209 */ /* 0x000fce0007800000 */
.L_x_166:
[----:B------:R-:W-:Y:S05]  /*7c20*/  BSYNC.RECONVERGENT B1 ;  /* 0x0000000000017941 */ /* 0x000fea0003800200 */
.L_x_164:
        /* <DEDUP_REMOVED lines=24> */
.L_x_168:
[----:B------:R-:W-:Y:S05]  /*7db0*/  BSYNC.RECONVERGENT B1 ;  /* 0x0000000000017941 */ /* 0x000fea0003800200 */
.L_x_167:
        /* <DEDUP_REMOVED lines=28> */
.L_x_170:
[----:B------:R-:W-:Y:S02]  /*7f80*/  ISETP.GE.AND P2, PT, R171, UR15, PT ;  /* 0x0000000fab007c0c */ /* 0x000fe4000bf46270 */
[----:B------:R-:W-:Y:S02]  /*7f90*/  ISETP.GE.AND P1, PT, R170, UR15, PT ;  /* 0x0000000faa007c0c */ /* 0x000fe4000bf26270 */
[----:B------:R-:W-:Y:S02]  /*7fa0*/  ISETP.GE.AND P0, PT, R168, UR15, PT ;  /* 0x0000000fa8007c0c */ /* 0x000fe4000bf06270 */
[----:B------:R-:W-:-:S07]  /*7fb0*/  FMNMX R113, R113, |R210|, !PT ;  /* 0x400000d271717209 */ /* 0x000fce0007800000 */
[----:B------:R-:W-:-:S04]  /*7fc0*/  @!P2 FMNMX R113, |R211|, R113, !PT ;  /* 0x00000071d371a209 */ /* 0x000fc80007800200 */
[----:B------:R-:W-:-:S04]  /*7fd0*/  @!P1 FMNMX R113, |R213|, R113, !PT ;  /* 0x00000071d5719209 */ /* 0x000fc80007800200 */
[----:B------:R-:W-:-:S07]  /*7fe0*/  @!P0 FMNMX R113, R113, |R212|, !PT ;  /* 0x400000d471718209 */ /* 0x000fce0007800000 */
.L_x_171:
[----:B------:R-:W-:Y:S05]  /*7ff0*/  BSYNC.RECONVERGENT B1 ;  /* 0x0000000000017941 */ /* 0x000fea0003800200 */
.L_x_169:
        /* <DEDUP_REMOVED lines=24> */
.L_x_173:
[----:B------:R-:W-:Y:S05]  /*8180*/  BSYNC.RECONVERGENT B1 ;  /* 0x0000000000017941 */ /* 0x000fea0003800200 */
.L_x_172:
        /* <DEDUP_REMOVED lines=28> */
.L_x_175:
[----:B------:R-:W-:Y:S02]  /*8350*/  ISETP.GE.AND P2, PT, R166, UR15, PT ;  /* 0x0000000fa6007c0c */ /* 0x000fe4000bf46270 */
[----:B------:R-:W-:Y:S02]  /*8360*/  ISETP.GE.AND P1, PT, R165, UR15, PT ;  /* 0x0000000fa5007c0c */ /* 0x000fe4000bf26270 */
[----:B------:R-:W-:Y:S02]  /*8370*/  ISETP.GE.AND P0, PT, R164, UR15, PT ;  /* 0x0000000fa4007c0c */ /* 0x000fe4000bf06270 */
[----:B------:R-:W-:-:S07]  /*8380*/  FMNMX R113, R113, |R210|, !PT ;  /* 0x400000d271717209 */ /* 0x000fce0007800000 */
[----:B------:R-:W-:-:S04]  /*8390*/  @!P2 FMNMX R113, |R213|, R113, !PT ;  /* 0x00000071d571a209 */ /* 0x000fc80007800200 */
[----:B------:R-:W-:-:S04]  /*83a0*/  @!P1 FMNMX R113, |R215|, R113, !PT ;  /* 0x00000071d7719209 */ /* 0x000fc80007800200 */
[----:B------:R-:W-:-:S07]  /*83b0*/  @!P0 FMNMX R113, R113, |R212|, !PT ;  /* 0x400000d471718209 */ /* 0x000fce0007800000 */
.L_x_176:
[----:B------:R-:W-:Y:S05]  /*83c0*/  BSYNC.RECONVERGENT B1 ;  /* 0x0000000000017941 */ /* 0x000fea0003800200 */
.L_x_174:
        /* <DEDUP_REMOVED lines=24> */
.L_x_178:
[----:B------:R-:W-:Y:S05]  /*8550*/  BSYNC.RECONVERGENT B1 ;  /* 0x0000000000017941 */ /* 0x000fea0003800200 */
.L_x_177:
        /* <DEDUP_REMOVED lines=28> */
.L_x_180:
[----:B------:R-:W-:Y:S02]  /*8720*/  ISETP.GE.AND P2, PT, R155, UR15, PT ;  /* 0x0000000f9b007c0c */ /* 0x000fe4000bf46270 */
[----:B------:R-:W-:Y:S02]  /*8730*/  ISETP.GE.AND P1, PT, R154, UR15, PT ;  /* 0x0000000f9a007c0c */ /* 0x000fe4000bf26270 */
[----:B------:R-:W-:Y:S02]  /*8740*/  ISETP.GE.AND P0, PT, R152, UR15, PT ;  /* 0x0000000f98007c0c */ /* 0x000fe4000bf06270 */
[----:B------:R-:W-:-:S07]  /*8750*/  FMNMX R113, R113, |R210|, !PT ;  /* 0x400000d271717209 */ /* 0x000fce0007800000 */
[----:B------:R-:W-:-:S04]  /*8760*/  @!P2 FMNMX R113, |R211|, R113, !PT ;  /* 0x00000071d371a209 */ /* 0x000fc80007800200 */
[----:B------:R-:W-:-:S04]  /*8770*/  @!P1 FMNMX R113, |R213|, R113, !PT ;  /* 0x00000071d5719209 */ /* 0x000fc80007800200 */
[----:B------:R-:W-:-:S07]  /*8780*/  @!P0 FMNMX R113, R113, |R212|, !PT ;  /* 0x400000d471718209 */ /* 0x000fce0007800000 */
.L_x_181:
[----:B------:R-:W-:Y:S05]  /*8790*/  BSYNC.RECONVERGENT B1 ;  /* 0x0000000000017941 */ /* 0x000fea0003800200 */
.L_x_179:
        /* <DEDUP_REMOVED lines=24> */
.L_x_183:
[----:B------:R-:W-:Y:S05]  /*8920*/  BSYNC.RECONVERGENT B1 ;  /* 0x0000000000017941 */ /* 0x000fea0003800200 */
.L_x_182:
        /* <DEDUP_REMOVED lines=28> */
.L_x_185:
[----:B------:R-:W-:Y:S02]  /*8af0*/  ISETP.GE.AND P2, PT, R150, UR15, PT ;  /* 0x0000000f96007c0c */ /* 0x000fe4000bf46270 */
[----:B------:R-:W-:Y:S02]  /*8b00*/  ISETP.GE.AND P1, PT, R149, UR15, PT ;  /* 0x0000000f95007c0c */ /* 0x000fe4000bf26270 */
[----:B------:R-:W-:Y:S02]  /*8b10*/  ISETP.GE.AND P0, PT, R148, UR15, PT ;  /* 0x0000000f94007c0c */ /* 0x000fe4000bf06270 */
[----:B------:R-:W-:-:S07]  /*8b20*/  FMNMX R113, R113, |R210|, !PT ;  /* 0x400000d271717209 */ /* 0x000fce0007800000 */
[----:B------:R-:W-:-:S04]  /*8b30*/  @!P2 FMNMX R113, |R211|, R113, !PT ;  /* 0x00000071d371a209 */ /* 0x000fc80007800200 */
[----:B------:R-:W-:-:S04]  /*8b40*/  @!P1 FMNMX R113, |R213|, R113, !PT ;  /* 0x00000071d5719209 */ /* 0x000fc80007800200 */
[----:B------:R-:W-:-:S07]  /*8b50*/  @!P0 FMNMX R113, R113, |R212|, !PT ;  /* 0x400000d471718209 */ /* 0x000fce0007800000 */
.L_x_186:
[----:B------:R-:W-:Y:S05]  /*8b60*/  BSYNC.RECONVERGENT B1 ;  /* 0x0000000000017941 */ /* 0x000fea0003800200 */
.L_x_184:
        /* <DEDUP_REMOVED lines=24> */
.L_x_188:
[----:B------:R-:W-:Y:S05]  /*8cf0*/  BSYNC.RECONVERGENT B1 ;  /* 0x0000000000017941 */ /* 0x000fea0003800200 */
.L_x_187:
        /* <DEDUP_REMOVED lines=28> */
.L_x_190:
[----:B------:R-:W-:Y:S02]  /*8ec0*/  ISETP.GE.AND P2, PT, R145, UR15, PT ;  /* 0x0000000f91007c0c */ /* 0x000fe4000bf46270 */
[----:B------:R-:W-:Y:S02]  /*8ed0*/  ISETP.GE.AND P1, PT, R144, UR15, PT ;  /* 0x0000000f90007c0c */ /* 0x000fe4000bf26270 */
[----:B------:R-:W-:Y:S02]  /*8ee0*/  ISETP.GE.AND P0, PT, R143, UR15, PT ;  /* 0x0000000f8f007c0c */ /* 0x000fe4000bf06270 */
[----:B------:R-:W-:-:S07]  /*8ef0*/  FMNMX R113, R113, |R210|, !PT ;  /* 0x400000d271717209 */ /* 0x000fce0007800000 */
[----:B------:R-:W-:-:S04]  /*8f00*/  @!P2 FMNMX R113, |R211|, R113, !PT ;  /* 0x00000071d371a209 */ /* 0x000fc80007800200 */
[----:B------:R-:W-:-:S04]  /*8f10*/  @!P1 FMNMX R113, |R213|, R113, !PT ;  /* 0x00000071d5719209 */ /* 0x000fc80007800200 */
[----:B------:R-:W-:-:S07]  /*8f20*/  @!P0 FMNMX R113, R113, |R212|, !PT ;  /* 0x400000d471718209 */ /* 0x000fce0007800000 */
.L_x_191:
[----:B------:R-:W-:Y:S05]  /*8f30*/  BSYNC.RECONVERGENT B1 ;  /* 0x0000000000017941 */ /* 0x000fea0003800200 */
.L_x_189:
        /* <DEDUP_REMOVED lines=24> */
.L_x_193:
[----:B------:R-:W-:Y:S05]  /*90c0*/  BSYNC.RECONVERGENT B1 ;  /* 0x0000000000017941 */ /* 0x000fea0003800200 */
.L_x_192:
[----:B------:R-:W-:Y:S05]  /*90d0*/  @P1 BRA `(.L_x_117) ;  /* 0x0000000000e41947 */ /* 0x000fea0003800000 */
[-C--:B0-----:R-:W-:Y:S01]  /*90e0*/  FMUL R161, R111, R209.reuse ;  /* 0x000000d16fa17220 */ /* 0x081fe20000400000 */
[-C--:B-1----:R-:W-:Y:S01]  /*90f0*/  FMUL R158, R108, R209.reuse ;  /* 0x000000d16c9e7220 */ /* 0x082fe20000400000 */
        /* <DEDUP_REMOVED lines=25> */
.L_x_195:
[----:B------:R-:W-:Y:S02]  /*9290*/  ISETP.GE.AND P2, PT, R141, UR15, PT ;  /* 0x0000000f8d007c0c */ /* 0x000fe4000bf46270 */
[----:B------:R-:W-:Y:S02]  /*92a0*/  ISETP.GE.AND P1, PT, R140, UR15, PT ;  /* 0x0000000f8c007c0c */ /* 0x000fe4000bf26270 */
[----:B------:R-:W-:Y:S02]  /*92b0*/  ISETP.GE.AND P0, PT, R139, UR15, PT ;  /* 0x0000000f8b007c0c */ /* 0x000fe4000bf06270 */
[----:B------:R-:W-:-:S07]  /*92c0*/  FMNMX R113, R113, |R210|, !PT ;  /* 0x400000d271717209 */ /* 0x000fce0007800000 */
[----:B------:R-:W-:-:S04]  /*92d0*/  @!P2 FMNMX R113, |R161|, R113, !PT ;  /* 0x00000071a171a209 */ /* 0x000fc80007800200 */
[----:B------:R-:W-:-:S04]  /*92e0*/  @!P1 FMNMX R113, |R209|, R113, !PT ;  /* 0x00000071d1719209 */ /* 0x000fc80007800200 */
[----:B------:R-:W-:-:S07]  /*92f0*/  @!P0 FMNMX R113, R113, |R212|, !PT ;  /* 0x400000d471718209 */ /* 0x000fce0007800000 */
.L_x_196:
[----:B------:R-:W-:Y:S05]  /*9300*/  BSYNC.RECONVERGENT B1 ;  /* 0x0000000000017941 */ /* 0x000fea0003800200 */
.L_x_194:
[----:B------:R-:W-:Y:S01]  /*9310*/  IMAD R159, R136, UR15, R147 ;  /* 0x0000000f889f7c24 */ /* 0x000fe2000f8e0293 */
[----:B------:R-:W0:Y:S03]  /*9320*/  F2F.BF16.F32 R161, R161 ;  /* 0x000000a100a17304 */ /* 0x000e260000202000 */
        /* <DEDUP_REMOVED lines=20> */
.L_x_117:
[----:B------:R-:W-:Y:S05]  /*9470*/  BSYNC.RECONVERGENT B0 ;  /* 0x0000000000007941 */ /* 0x000fea0003800200 */
.L_x_116:
[----:B0-23--:R-:W0:Y:S01]  /*9480*/  LDC R157, c[0x0][0x380] ;  /* 0x0000e000ff9d7b82 */ /* 0x00de220000000800 */
[----:B------:R-:W-:Y:S01]  /*9490*/  UPLOP3.LUT UP1, UPT, UPT, UPT, UP1, 0x40, 0x4 ;  /* 0x000000000004789c */ /* 0x000fe20003f2e810 */
[----:B0-----:R-:W-:-:S05]  /*94a0*/  IMAD.IADD R136, R136, 0x1, R157 ;  /* 0x0000000188887824 */ /* 0x001fca00078e029d */
[----:B------:R-:W-:-:S13]  /*94b0*/  ISETP.GE.AND P0, PT, R136, UR14, PT ;  /* 0x0000000e88007c0c */ /* 0x000fda000bf06270 */
[----:B------:R-:W-:Y:S05]  /*94c0*/  @!P0 BRA `(.L_x_197) ;  /* 0xffffff9000588947 */ /* 0x000fea000383ffff */
.L_x_48:
[----:B------:R-:W0:Y:S02]  /*94d0*/  LDCU.64 UR4, c[0x0][0x3f8] ;  /* 0x00007f00ff0477ac */ /* 0x000e240008000a00 */
[----:B0-----:R-:W-:-:S04]  /*94e0*/  UISETP.NE.U32.AND UP0, UPT, UR4, URZ, UPT ;  /* 0x000000ff0400728c */ /* 0x001fc8000bf05070 */
[----:B------:R-:W-:-:S09]  /*94f0*/  UISETP.NE.AND.EX UP0, UPT, UR5, URZ, UPT, UP0 ;  /* 0x000000ff0500728c */ /* 0x000fd2000bf05300 */
[----:B------:R-:W-:Y:S05]  /*9500*/  BRA.U !UP0, `(.L_x_198) ;  /* 0x0000000108a87547 */ /* 0x000fea000b800000 */
[----:B------:R-:W0:Y:S01]  /*9510*/  SHFL.DOWN PT, R0, R113, 0x10, 0x1f ;  /* 0x0a001f0071007f89 */ /* 0x000e2200000e0000 */
[----:B------:R-:W-:Y:S01]  /*9520*/  ISETP.NE.AND P0, PT, R118, RZ, PT ;  /* 0x000000ff7600720c */ /* 0x000fe20003f05270 */
[----:B------:R-:W-:-:S12]  /*9530*/  BSSY B0, `(.L_x_198) ;  /* 0x0000027000007945 */ /* 0x000fd80003800000 */
[----:B-----5:R-:W2:Y:S01]  /*9540*/  @!P0 S2R R9, SR_CgaCtaId ;  /* 0x0000000000098919 */ /* 0x020ea20000008800 */
[----:B------:R-:W-:Y:S02]  /*9550*/  @!P0 MOV R7, 0x400 ;  /* 0x0000040000078802 */ /* 0x000fe40000000f00 */
[----:B------:R-:W-:Y:S02]  /*9560*/  @!P0 SHF.R.U32.HI R6, RZ, 0x3, R119 ;  /* 0x00000003ff068819 */ /* 0x000fe40000011677 */
[----:B0-----:R-:W-:-:S05]  /*9570*/  FMNMX R0, R0, R113, !PT ;  /* 0x0000007100007209 */ /* 0x001fca0007800000 */
[----:B------:R-:W0:Y:S02]  /*9580*/  SHFL.DOWN PT, R3, R0, 0x8, 0x1f ;  /* 0x09001f0000037f89 */ /* 0x000e2400000e0000 */
[----:B0-----:R-:W-:Y:S01]  /*9590*/  FMNMX R3, R0, R3, !PT ;  /* 0x0000000300037209 */ /* 0x001fe20007800000 */
[----:B------:R-:W-:Y:S01]  /*95a0*/  @!P0 VIADD R0, R7, 0x20 ;  /* 0x0000002007008836 */ /* 0x000fe20000000000 */
[----:B------:R-:W-:-:S03]  /*95b0*/  @!P0 LOP3.LUT R7, R6, 0x7c, RZ, 0xc0, !PT ;  /* 0x0000007c06078812 */ /* 0x000fc600078ec0ff */
[----:B------:R-:W0:Y:S01]  /*95c0*/  SHFL.DOWN PT, R2, R3, 0x4, 0x1f ;  /* 0x08801f0003027f89 */ /* 0x000e2200000e0000 */
[----:B--2---:R-:W-:-:S05]  /*95d0*/  @!P0 LEA R0, R9, R0, 0x18 ;  /* 0x0000000009008211 */ /* 0x004fca00078ec0ff */
[----:B------:R-:W-:Y:S01]  /*95e0*/  @!P0 IMAD.IADD R0, R7, 0x1, R0 ;  /* 0x0000000107008824 */ /* 0x000fe200078e0200 */
[----:B0-----:R-:W-:-:S05]  /*95f0*/  FMNMX R2, R3, R2, !PT ;  /* 0x0000000203027209 */ /* 0x001fca0007800000 */
[----:B------:R-:W0:Y:S02]  /*9600*/  SHFL.DOWN PT, R5, R2, 0x2, 0x1f ;  /* 0x08401f0002057f89 */ /* 0x000e2400000e0000 */
[----:B0-----:R-:W-:-:S05]  /*9610*/  FMNMX R5, R2, R5, !PT ;  /* 0x0000000502057209 */ /* 0x001fca0007800000 */
[----:B------:R-:W0:Y:S02]  /*9620*/  SHFL.DOWN PT, R4, R5, 0x1, 0x1f ;  /* 0x08201f0005047f89 */ /* 0x000e2400000e0000 */
[----:B0-----:R-:W-:-:S05]  /*9630*/  FMNMX R3, R5, R4, !PT ;  /* 0x0000000405037209 */ /* 0x001fca0007800000 */
[----:B------:R0:W-:Y:S01]  /*9640*/  @!P0 STS [R0], R3 ;  /* 0x0000000300008388 */ /* 0x0001e20000000800 */
[----:B------:R-:W-:Y:S01]  /*9650*/  BAR.SYNC.DEFER_BLOCKING 0x0 ;  /* 0x0000000000007b1d */ /* 0x000fe20000010000 */
[----:B------:R-:W-:-:S13]  /*9660*/  ISETP.GT.U32.AND P0, PT, R119, 0x1f, PT ;  /* 0x0000001f7700780c */ /* 0x000fda0003f04070 */
[----:B0-----:R-:W-:Y:S05]  /*9670*/  @P0 BRA `(.L_x_199) ;  /* 0x0000000000480947 */ /* 0x001fea0003800000 */
[----:B------:R-:W-:Y:S01]  /*9680*/  ISETP.GT.U32.AND P0, PT, R119, 0x3, PT ;  /* 0x000000037700780c */ /* 0x000fe20003f04070 */
[----:B------:R-:W-:-:S12]  /*9690*/  UMOV UR4, 0xffffffff ;  /* 0xffffffff00047882 */ /* 0x000fd80000000000 */
[----:B------:R-:W0:Y:S01]  /*96a0*/  @!P0 S2R R3, SR_CgaCtaId ;  /* 0x0000000000038919 */ /* 0x000e220000008800 */
[----:B------:R-:W-:-:S05]  /*96b0*/  @!P0 MOV R0, 0x400 ;  /* 0x0000040000008802 */ /* 0x000fca0000000f00 */
[----:B------:R-:W-:-:S05]  /*96c0*/  @!P0 VIADD R0, R0, 0x20 ;  /* 0x0000002000008836 */ /* 0x000fca0000000000 */
[----:B0-----:R-:W-:Y:S01]  /*96d0*/  @!P0 LEA R2, R3, R0, 0x18 ;  /* 0x0000000003028211 */ /* 0x001fe200078ec0ff */
[----:B------:R-:W-:-:S04]  /*96e0*/  IMAD.MOV.U32 R0, RZ, RZ, RZ ;  /* 0x000000ffff007224 */ /* 0x000fc800078e00ff */
[----:B------:R-:W-:-:S05]  /*96f0*/  @!P0 IMAD R2, R119, 0x4, R2 ;  /* 0x0000000477028824 */ /* 0x000fca00078e0202 */
[----:B------:R0:W2:Y:S01]  /*9700*/  @!P0 LDS R0, [R2] ;  /* 0x0000000002008984 */ /* 0x0000a20000000800 */
[----:B------:R-:W-:Y:S05]  /*9710*/  BRA.DIV UR4, `(.L_x_200) ;  /* 0x0000000204847947 */ /* 0x000fea000b800000 */
[----:B--2---:R-:W2:Y:S02]  /*9720*/  SHFL.DOWN PT, R3, R0, 0x2, 0x1f ;  /* 0x08401f0000037f89 */ /* 0x004ea400000e0000 */
[----:B--2---:R-:W-:-:S05]  /*9730*/  FMNMX R3, R3, R0, !PT ;  /* 0x0000000003037209 */ /* 0x004fca0007800000 */
[----:B0-----:R0:W2:Y:S02]  /*9740*/  SHFL.DOWN PT, R2, R3, 0x1, 0x1f ;  /* 0x08201f0003027f89 */ /* 0x0010a400000e0000 */
.L_x_205:
[----:B------:R-:W-:Y:S02]  /*9750*/  ISETP.NE.AND P0, PT, R119, RZ, PT ;  /* 0x000000ff7700720c */ /* 0x000fe40003f05270 */
[----:B--2---:R-:W-:-:S11]  /*9760*/  FMNMX R5, R3, R2, !PT ;  /* 0x0000000203057209 */ /* 0x004fd60007800000 */
[----:B------:R-:W-:Y:S05]  /*9770*/  @P0 BRA `(.L_x_199) ;  /* 0x0000000000080947 */ /* 0x000fea0003800000 */
[----:B0-----:R-:W0:Y:S02]  /*9780*/  LDC.64 R2, c[0x0][0x3f8] ;  /* 0x0000fe00ff027b82 */ /* 0x001e240000000a00 */
[----:B0-----:R2:W-:Y:S02]  /*9790*/  REDG.E.MAX.S32.STRONG.GPU desc[UR10][R2.64], R5 ;  /* 0x000000050200798e */ /* 0x0015e4000d12e30a */
.L_x_199:
[----:B------:R-:W-:Y:S05]  /*97a0*/  BSYNC B0 ;  /* 0x0000000000007941 */ /* 0x000fea0003800000 */
.L_x_198:
[----:B------:R-:W3:Y:S02]  /*97b0*/  LDCU.U8 UR4, c[0x0][0x404] ;  /* 0x00008080ff0477ac */ /* 0x000ee40008000000 */
[----:B---3--:R-:W-:-:S13]  /*97c0*/  ISETP.NE.AND P0, PT, RZ, UR4, PT ;  /* 0x00000004ff007c0c */ /* 0x008fda000bf05270 */
[----:B------:R-:W-:Y:S05]  /*97d0*/  @!P0 EXIT ;  /* 0x000000000000894d */ /* 0x000fea0003800000 */
[----:B------:R-:W3:Y:S01]  /*97e0*/  LDCU.64 UR4, c[0x0][0x3f0] ;  /* 0x00007e00ff0477ac */ /* 0x000ee20008000a00 */
[----:B------:R-:W-:Y:S02]  /*97f0*/  LOP3.LUT P0, RZ, R119, UR12, RZ, 0xfc, !PT ;  /* 0x0000000c77ff7c12 */ /* 0x000fe4000f80fcff */
[----:B---3--:R-:W-:-:S04]  /*9800*/  ISETP.EQ.U32.AND P1, PT, RZ, UR4, PT ;  /* 0x00000004ff007c0c */ /* 0x008fc8000bf22070 */
[----:B------:R-:W-:-:S13]  /*9810*/  ISETP.EQ.OR.EX P0, PT, RZ, UR5, P0, P1 ;  /* 0x00000005ff007c0c */ /* 0x000fda0008702710 */
[----:B------:R-:W-:Y:S05]  /*9820*/  @P0 EXIT ;  /* 0x000000000000094d */ /* 0x000fea0003800000 */
[----:B-----5:R-:W-:-:S05]  /*9830*/  VIADD R0, R114, 0x1800000 ;  /* 0x0180000072007836 */ /* 0x020fca0000000000 */
[----:B------:R-:W-:-:S04]  /*9840*/  LOP3.LUT R0, R0, 0x7f800000, RZ, 0xc0, !PT ;  /* 0x7f80000000007812 */ /* 0x000fc800078ec0ff */
[----:B------:R-:W-:-:S13]  /*9850*/  ISETP.GT.U32.AND P0, PT, R0, 0x1ffffff, PT ;  /* 0x01ffffff0000780c */ /* 0x000fda0003f04070 */
[----:B------:R-:W-:Y:S05]  /*9860*/  @P0 BRA `(.L_x_201) ;  /* 0x0000000000140947 */ /* 0x000fea0003800000 */
[----:B------:R-:W-:Y:S01]  /*9870*/  IMAD.MOV.U32 R4, RZ, RZ, R114 ;  /* 0x000000ffff047224 */ /* 0x000fe200078e0072 */
[----:B--2---:R-:W-:-:S07]  /*9880*/  MOV R5, 0x98a0 ;  /* 0x000098a000057802 */ /* 0x004fce0000000f00 */
[----:B01----:R-:W-:Y:S05]  /*9890*/  CALL.REL.NOINC `($__internal_0_$__cuda_sm20_rcp_rn_f32_slowpath) ;  /* 0x00000000005c7944 */ /* 0x003fea0003c00000 */
[----:B------:R-:W-:Y:S01]  /*98a0*/  IMAD.MOV.U32 R5, RZ, RZ, R138 ;  /* 0x000000ffff057224 */ /* 0x000fe200078e008a */
[----:B------:R-:W-:Y:S06]  /*98b0*/  BRA `(.L_x_202) ;  /* 0x0000000000107947 */ /* 0x000fec0003800000 */
.L_x_201:
[----:B--2---:R-:W2:Y:S02]  /*98c0*/  MUFU.RCP R5, R114 ;  /* 0x0000007200057308 */ /* 0x004ea40000001000 */
[----:B--2---:R-:W-:-:S04]  /*98d0*/  FFMA R0, R114, R5, -1 ;  /* 0xbf80000072007423 */ /* 0x004fc80000000005 */
[----:B------:R-:W-:-:S04]  /*98e0*/  FADD.FTZ R0, -R0, -RZ ;  /* 0x800000ff00007221 */ /* 0x000fc80000010100 */
[----:B------:R-:W-:-:S07]  /*98f0*/  FFMA R5, R5, R0, R5 ;  /* 0x0000000005057223 */ /* 0x000fce0000000005 */
.L_x_202:
[----:B0-----:R-:W0:Y:S02]  /*9900*/  LDC.64 R2, c[0x0][0x3f0] ;  /* 0x0000fc00ff027b82 */ /* 0x001e240000000a00 */
[----:B0-----:R-:W-:Y:S01]  /*9910*/  STG.E desc[UR10][R2.64], R5 ;  /* 0x0000000502007986 */ /* 0x001fe2000c10190a */
[----:B------:R-:W-:Y:S05]  /*9920*/  EXIT ;  /* 0x000000000000794d */ /* 0x000fea0003800000 */
.L_x_200:
[----:B------:R-:W-:Y:S02]  /*9930*/  IMAD.MOV.U32 R5, RZ, RZ, 0x2 ;  /* 0x00000002ff057424 */ /* 0x000fe400078e00ff */
[----:B------:R-:W-:Y:S02]  /*9940*/  IMAD.MOV.U32 R7, RZ, RZ, 0x1f ;  /* 0x0000001fff077424 */ /* 0x000fe400078e00ff */
[----:B------:R-:W-:-:S07]  /*9950*/  IMAD.MOV.U32 R4, RZ, RZ, -0x1 ;  /* 0xffffffffff047424 */ /* 0x000fce00078e00ff */
[----:B012---:R-:W-:Y:S05]  /*9960*/  WARPSYNC.COLLECTIVE R4, `(.L_x_203) ;  /* 0x0000000004087348 */ /* 0x007fea0003c00000 */
[----:B0-2---:R0:W2:Y:S02]  /*9970*/  SHFL.DOWN P0, R2, R0, R5, R7 ;  /* 0x0800000500027389 */ /* 0x0050a40000000007 */
[----:B012---:R-:W-:Y:S05]  /*9980*/  ENDCOLLECTIVE ;  /* 0x000000000000791b */ /* 0x007fea0003800000 */
.L_x_203:
[----:B------:R-:W-:Y:S02]  /*9990*/  IMAD.MOV.U32 R5, RZ, RZ, 0x1 ;  /* 0x00000001ff057424 */ /* 0x000fe400078e00ff */
[----:B------:R-:W-:-:S05]  /*99a0*/  IMAD.MOV.U32 R3, RZ, RZ, R2 ;  /* 0x000000ffff037224 */ /* 0x000fca00078e0002 */
[----:B------:R-:W-:-:S05]  /*99b0*/  FMNMX R3, R3, R0, !PT ;  /* 0x0000000003037209 */ /* 0x000fca0007800000 */
[----:B------:R-:W-:-:S07]  /*99c0*/  IMAD.MOV.U32 R0, RZ, RZ, R3 ;  /* 0x000000ffff007224 */ /* 0x000fce00078e0003 */
[----:B------:R-:W-:Y:S05]  /*99d0*/  WARPSYNC.COLLECTIVE R4, `(.L_x_204) ;  /* 0x0000000004087348 */ /* 0x000fea0003c00000 */
[----:B------:R0:W1:Y:S02]  /*99e0*/  SHFL.DOWN P0, R2, R0, R5, R7 ;  /* 0x0800000500027389 */ /* 0x0000640000000007 */
[----:B01----:R-:W-:Y:S05]  /*99f0*/  ENDCOLLECTIVE ;  /* 0x000000000000791b */ /* 0x003fea0003800000 */
.L_x_204:
[----:B------:R-:W-:Y:S05]  /*9a00*/  BRA `(.L_x_205) ;  /* 0xfffffffc00507947 */ /* 0x000fea000383ffff */
        .weak           $__internal_0_$__cuda_sm20_rcp_rn_f32_slowpath
        .type           $__internal_0_$__cuda_sm20_rcp_rn_f32_slowpath,@function
        .size           $__internal_0_$__cuda_sm20_rcp_rn_f32_slowpath,(.L_x_6042 - $__internal_0_$__cuda_sm20_rcp_rn_f32_slowpath)
$__internal_0_$__cuda_sm20_rcp_rn_f32_slowpath:
[----:B------:R-:W-:-:S05]  /*9a10*/  IMAD.SHL.U32 R113, R4, 0x2, RZ ;  /* 0x0000000204717824 */ /* 0x000fca00078e00ff */
[----:B------:R-:W-:-:S04]  /*9a20*/  SHF.R.U32.HI R156, RZ, 0x18, R113 ;  /* 0x00000018ff9c7819 */ /* 0x000fc80000011671 */
[----:B------:R-:W-:-:S13]  /*9a30*/  ISETP.NE.U32.AND P0, PT, R156, RZ, PT ;  /* 0x000000ff9c00720c */ /* 0x000fda0003f05070 */
[----:B------:R-:W-:Y:S05]  /*9a40*/  @P0 BRA `(.L_x_206) ;  /* 0x0000000000280947 */ /* 0x000fea0003800000 */
[----:B------:R-:W-:-:S05]  /*9a50*/  IMAD.SHL.U32 R113, R4, 0x2, RZ ;  /* 0x0000000204717824 */ /* 0x000fca00078e00ff */
[----:B------:R-:W-:-:S13]  /*9a60*/  ISETP.NE.AND P0, PT, R113, RZ, PT ;  /* 0x000000ff7100720c */ /* 0x000fda0003f05270 */
[----:B------:R-:W-:Y:S01]  /*9a70*/  @P0 FFMA R137, R4, 1.84467440737095516160e+19, RZ ;  /* 0x5f80000004890823 */ /* 0x000fe200000000ff */
[----:B------:R-:W-:Y:S08]  /*9a80*/  @!P0 MUFU.RCP R136, R4 ;  /* 0x0000000400888308 */ /* 0x000ff00000001000 */
[----:B------:R-:W0:Y:S02]  /*9a90*/  @P0 MUFU.RCP R138, R137 ;  /* 0x00000089008a0308 */ /* 0x000e240000001000 */
[----:B0-----:R-:W-:-:S04]  /*9aa0*/  @P0 FFMA R113, R137, R138, -1 ;  /* 0xbf80000089710423 */ /* 0x001fc8000000008a */
[----:B------:R-:W-:-:S04]  /*9ab0*/  @P0 FADD.FTZ R113, -R113, -RZ ;  /* 0x800000ff71710221 */ /* 0x000fc80000010100 */
[----:B------:R-:W-:-:S04]  /*9ac0*/  @P0 FFMA R113, R138, R113, R138 ;  /* 0x000000718a710223 */ /* 0x000fc8000000008a */
[----:B------:R-:W-:Y:S01]  /*9ad0*/  @P0 FFMA R136, R113, 1.84467440737095516160e+19, RZ ;  /* 0x5f80000071880823 */ /* 0x000fe200000000ff */
[----:B------:R-:W-:Y:S06]  /*9ae0*/  BRA `(.L_x_207) ;  /* 0x0000000000887947 */ /* 0x000fec0003800000 */
.L_x_206:
[----:B------:R-:W-:-:S05]  /*9af0*/  VIADD R158, R156, 0xffffff03 ;  /* 0xffffff039c9e7836 */ /* 0x000fca0000000000 */
[----:B------:R-:W-:-:S13]  /*9b00*/  ISETP.GT.U32.AND P0, PT, R158, 0x1, PT ;  /* 0x000000019e00780c */ /* 0x000fda0003f04070 */
[----:B------:R-:W-:Y:S05]  /*9b10*/  @P0 BRA `(.L_x_208) ;  /* 0x0000000000780947 */ /* 0x000fea0003800000 */
[----:B------:R-:W-:Y:S01]  /*9b20*/  LOP3.LUT R113, R4, 0x7fffff, RZ, 0xc0, !PT ;  /* 0x007fffff04717812 */ /* 0x000fe200078ec0ff */
[----:B------:R-:W-:-:S03]  /*9b30*/  IMAD.MOV.U32 R157, RZ, RZ, 0x3 ;  /* 0x00000003ff9d7424 */ /* 0x000fc600078e00ff */
[----:B------:R-:W-:Y:S02]  /*9b40*/  LOP3.LUT R113, R113, 0x3f800000, RZ, 0xfc, !PT ;  /* 0x3f80000071717812 */ /* 0x000fe400078efcff */
[----:B------:R-:W-:Y:S02]  /*9b50*/  SHF.L.U32 R157, R157, R158, RZ ;  /* 0x0000009e9d9d7219 */ /* 0x000fe400000006ff */
[----:B------:R-:W0:Y:S02]  /*9b60*/  MUFU.RCP R136, R113 ;  /* 0x0000007100887308 */ /* 0x000e240000001000 */
[----:B0-----:R-:W-:-:S04]  /*9b70*/  FFMA R137, R113, R136, -1 ;  /* 0xbf80000071897423 */ /* 0x001fc80000000088 */
[----:B------:R-:W-:-:S04]  /*9b80*/  FADD.FTZ R137, -R137, -RZ ;  /* 0x800000ff89897221 */ /* 0x000fc80000010100 */
[CCC-:B------:R-:W-:Y:S01]  /*9b90*/  FFMA.RM R138, R136.reuse, R137.reuse, R136.reuse ;  /* 0x00000089888a7223 */ /* 0x1c0fe20000004088 */
[----:B------:R-:W-:-:S04]  /*9ba0*/  FFMA.RP R137, R136, R137, R136 ;  /* 0x0000008988897223 */ /* 0x000fc80000008088 */
[C---:B------:R-:W-:Y:S02]  /*9bb0*/  LOP3.LUT R136, R138.reuse, 0x7fffff, RZ, 0xc0, !PT ;  /* 0x007fffff8a887812 */ /* 0x040fe400078ec0ff */
[----:B------:R-:W-:Y:S02]  /*9bc0*/  FSETP.NEU.FTZ.AND P0, PT, R138, R137, PT ;  /* 0x000000898a00720b */ /* 0x000fe40003f1d000 */
[----:B------:R-:W-:Y:S02]  /*9bd0*/  LOP3.LUT R136, R136, 0x800000, RZ, 0xfc, !PT ;  /* 0x0080000088887812 */ /* 0x000fe400078efcff */
[----:B------:R-:W-:Y:S02]  /*9be0*/  SEL R137, RZ, 0xffffffff, !P0 ;  /* 0xffffffffff897807 */ /* 0x000fe40004000000 */
[----:B------:R-:W-:-:S03]  /*9bf0*/  LOP3.LUT R157, R157, R136, RZ, 0xc0, !PT ;  /* 0x000000889d9d7212 */ /* 0x000fc600078ec0ff */
[----:B------:R-:W-:Y:S01]  /*9c00*/  IMAD.MOV R137, RZ, RZ, -R137 ;  /* 0x000000ffff897224 */ /* 0x000fe200078e0a89 */
[----:B------:R-:W-:-:S04]  /*9c10*/  SHF.R.U32.HI R157, RZ, R158, R157 ;  /* 0x0000009eff9d7219 */ /* 0x000fc8000001169d */
[----:B------:R-:W-:Y:S02]  /*9c20*/  LOP3.LUT P1, RZ, R137, R158, R136, 0xf8, !PT ;  /* 0x0000009e89ff7212 */ /* 0x000fe4000782f888 */
[C---:B------:R-:W-:Y:S02]  /*9c30*/  LOP3.LUT P0, RZ, R157.reuse, 0x1, RZ, 0xc0, !PT ;  /* 0x000000019dff7812 */ /* 0x040fe4000780c0ff */
[----:B------:R-:W-:-:S04]  /*9c40*/  LOP3.LUT P2, RZ, R157, 0x2, RZ, 0xc0, !PT ;  /* 0x000000029dff7812 */ /* 0x000fc8000784c0ff */
[----:B------:R-:W-:Y:S02]  /*9c50*/  PLOP3.LUT P0, PT, P0, P1, P2, 0xe0, 0x0 ;  /* 0x000000000000781c */ /* 0x000fe40000703c20 */
[----:B------:R-:W-:Y:S02]  /*9c60*/  LOP3.LUT P1, RZ, R4, 0x7fffff, RZ, 0xc0, !PT ;  /* 0x007fffff04ff7812 */ /* 0x000fe4000782c0ff */
[----:B------:R-:W-:-:S05]  /*9c70*/  SEL R113, RZ, 0x1, !P0 ;  /* 0x00000001ff717807 */ /* 0x000fca0004000000 */
[----:B------:R-:W-:-:S05]  /*9c80*/  IMAD.MOV R113, RZ, RZ, -R113 ;  /* 0x000000ffff717224 */ /* 0x000fca00078e0a71 */
[----:B------:R-:W-:Y:S01]  /*9c90*/  ISETP.GE.AND P0, PT, R113, RZ, PT ;  /* 0x000000ff7100720c */ /* 0x000fe20003f06270 */
[----:B------:R-:W-:-:S05]  /*9ca0*/  VIADD R113, R156, 0xffffff04 ;  /* 0xffffff049c717836 */ /* 0x000fca0000000000 */
[----:B------:R-:W-:-:S07]  /*9cb0*/  SHF.R.U32.HI R113, RZ, R113, R136 ;  /* 0x00000071ff717219 */ /* 0x000fce0000011688 */
[----:B------:R-:W-:-:S04]  /*9cc0*/  @!P0 VIADD R113, R113, 0x1 ;  /* 0x0000000171718836 */ /* 0x000fc80000000000 */
[----:B------:R-:W-:-:S05]  /*9cd0*/  @!P1 IMAD.SHL.U32 R113, R113, 0x2, RZ ;  /* 0x0000000271719824 */ /* 0x000fca00078e00ff */
[----:B------:R-:W-:Y:S01]  /*9ce0*/  LOP3.LUT R136, R113, 0x80000000, R4, 0xf8, !PT ;  /* 0x8000000071887812 */ /* 0x000fe200078ef804 */
[----:B------:R-:W-:Y:S06]  /*9cf0*/  BRA `(.L_x_207) ;  /* 0x0000000000047947 */ /* 0x000fec0003800000 */
.L_x_208:
[----:B------:R0:W1:Y:S02]  /*9d00*/  MUFU.RCP R136, R4 ;  /* 0x0000000400887308 */ /* 0x0000640000001000 */
.L_x_207:
[----:B-1----:R-:W-:Y:S02]  /*9d10*/  IMAD.MOV.U32 R138, RZ, RZ, R136 ;  /* 0x000000ffff8a7224 */ /* 0x002fe400078e0088 */
[----:B------:R-:W-:Y:S02]  /*9d20*/  IMAD.MOV.U32 R136, RZ, RZ, R5 ;  /* 0x000000ffff887224 */ /* 0x000fe400078e0005 */
[----:B------:R-:W-:-:S04]  /*9d30*/  IMAD.MOV.U32 R137, RZ, RZ, 0x0 ;  /* 0x00000000ff897424 */ /* 0x000fc800078e00ff */
[----:B0-----:R-:W-:Y:S05]  /*9d40*/  RET.REL.NODEC R136 `(_ZN18transformer_engine13normalization26rmsnorm_fwd_general_kernelINS0_13Kernel_traitsIff13__nv_bfloat16fjLj8192ELj1ELj1ELj4ELj16ENS0_18Kernel_traits_baseILj8192EffS3_fjLj128EEEEEEEvNS0_19ForwardKernelParamsE) ;  /* 0xffffff6088ac7950 */ /* 0x001fea0003c3ffff */
.L_x_209:
[----:B------:R-:W-:-:S00]  /*9d50*/  BRA `(.L_x_209) ;  /* 0xfffffffc00fc7947 */ /* 0x000fc0000383ffff */
[----:B------:R-:W-:-:S00]  /*9d60*/  NOP ;  /* 0x0000000000007918 */ /* 0x000fc00000000000 */
        /* <DEDUP_REMOVED lines=9> */
.L_x_6042:


//--------------------- .text._ZN18transformer_engine13normalization26rmsnorm_fwd_general_kernelINS0_13Kernel_traitsI13__nv_bfloat16S3_S3_fjLj8192ELj1ELj1ELj4ELj16ENS0_18Kernel_traits_baseILj8192ES3_S3_S3_fjLj128EEEEEEEvNS0_19ForwardKernelParamsE --------------------------
	.section	.text._ZN18transformer_engine13normalization26rmsnorm_fwd_general_kernelINS0_13Kernel_traitsI13__nv_bfloat16S3_S3_fjLj8192ELj1ELj1ELj4ELj16ENS0_18Kernel_traits_baseILj8192ES3_S3_S3_fjLj128EEEEEEEvNS0_19ForwardKernelParamsE,"ax",@progbits
	.align	128
        .global         _ZN18transformer_engine13normalization26rmsnorm_fwd_general_kernelINS0_13Kernel_traitsI13__nv_bfloat16S3_S3_fjLj8192ELj1ELj1ELj4ELj16ENS0_18Kernel_traits_baseILj8192ES3_S3_S3_fjLj128EEEEEEEvNS0_19ForwardKernelParamsE
        .type           _ZN18transformer_engine13normalization26rmsnorm_fwd_general_kernelINS0_13Kernel_traitsI13__nv_bfloat16S3_S3_fjLj8192ELj1ELj1ELj4ELj16ENS0_18Kernel_traits_baseILj8192ES3_S3_S3_fjLj128EEEEEEEvNS0_19ForwardKernelParamsE,@function
        .size           _ZN18transformer_engine13normalization26rmsnorm_fwd_general_kernelINS0_13Kernel_traitsI13__nv_bfloat16S3_S3_fjLj8192ELj1ELj1ELj4ELj16ENS0_18Kernel_traits_baseILj8192ES3_S3_S3_fjLj128EEEEEEEvNS0_19ForwardKernelParamsE,(.L_x_6043 - _ZN18transformer_engine13normalization26rmsnorm_fwd_general_kernelINS0_13Kernel_traitsI13__nv_bfloat16S3_S3_fjLj8192ELj1ELj1ELj4ELj16ENS0_18Kernel_traits_baseILj8192ES3_S3_S3_fjLj128EEEEEEEvNS0_19ForwardKernelParamsE)
        .other          _ZN18transformer_engine13normalization26rmsnorm_fwd_general_kernelINS0_13Kernel_traitsI13__nv_bfloat16S3_S3_fjLj8192ELj1ELj1ELj4ELj16ENS0_18Kernel_traits_baseILj8192ES3_S3_S3_fjLj128EEEEEEEvNS0_19ForwardKernelParamsE,@"STO_CUDA_ENTRY STV_DEFAULT"
_ZN18transformer_engine13normalization26rmsnorm_fwd_general_kernelINS0_13Kernel_traitsI13__nv_bfloat16S3_S3_fjLj8192ELj1ELj1ELj4ELj16ENS0_18Kernel_traits_baseILj8192ES3_S3_S3_fjLj128EEEEEEEvNS0_19ForwardKernelParamsE:
.text._ZN18transformer_engine13normalization26rmsnorm_fwd_general_kernelINS0_13Kernel_traitsI13__nv_bfloat16S3_S3_fjLj8192ELj1ELj1ELj4ELj16ENS0_18Kernel_traits_baseILj8192ES3_S3_S3_fjLj128EEEEEEEvNS0_19ForwardKernelParamsE:
        /* <DEDUP_REMOVED lines=41> */
[C---:B------:R-:W-:Y:S02]  /*0290*/  ISETP.GT.U32.AND P6, PT, R6.reuse, 0x1, PT ;  /* 0x000000010600780c */ /* 0x040fe40003fc4070 */
[C---:B------:R-:W-:Y:S02]  /*02a0*/  ISETP.GT.U32.AND P5, PT, R6.reuse, 0x2, PT ;  /* 0x000000020600780c */ /* 0x040fe40003fa4070 */
[C---:B------:R-:W-:Y:S02]  /*02b0*/  ISETP.GT.U32.AND P4, PT, R6.reuse, 0x3, PT ;  /* 0x000000030600780c */ /* 0x040fe40003f84070 */
[C---:B------:R-:W-:Y:S02]  /*02c0*/  ISETP.GT.U32.AND P3, PT, R6.reuse, 0x4, PT ;  /* 0x000000040600780c */ /* 0x040fe40003f64070 */
[C---:B------:R-:W-:Y:S02]  /*02d0*/  ISETP.GT.U32.AND P2, PT, R6.reuse, 0x5, PT ;  /* 0x000000050600780c */ /* 0x040fe40003f44070 */
[----:B------:R-:W-:-:S02]  /*02e0*/  ISETP.GT.U32.AND P1, PT, R6, 0x6, PT ;  /* 0x000000060600780c */ /* 0x000fc40003f24070 */
[----:B------:R-:W-:Y:S02]  /*02f0*/  ISETP.NE.AND P0, PT, R6, RZ, PT ;  /* 0x000000ff0600720c */ /* 0x000fe40003f05270 */
[----:B------:R-:W-:-:S06]  /*0300*/  @!P6 PRMT R7, RZ, 0x7610, R7 ;  /* 0x00007610ff07e816 */ /* 0x000fcc0000000007 */
[----:B------:R-:W2:Y:S01]  /*0310*/  @P6 LDG.E.U16 R7, desc[UR10][R4.64+0x2] ;  /* 0x0000020a04076981 */ /* 0x000ea2000c1e1500 */
[----:B------:R-:W-:Y:S02]  /*0320*/  ISETP.GT.U32.AND P6, PT, R6, 0x7, PT ;  /* 0x000000070600780c */ /* 0x000fe40003fc4070 */
[----:B------:R-:W-:Y:S02]  /*0330*/  @!P5 PRMT R8, RZ, 0x7610, R8 ;  /* 0x00007610ff08d816 */ /* 0x000fe40000000008 */
[----:B------:R-:W-:Y:S01]  /*0340*/  @!P4 PRMT R9, RZ, 0x7610, R9 ;  /* 0x00007610ff09c816 */ /* 0x000fe20000000009 */
[----:B------:R-:W2:Y:S01]  /*0350*/  @P0 LDG.E.U16 R6, desc[UR10][R4.64] ;  /* 0x0000000a04060981 */ /* 0x000ea2000c1e1500 */
[----:B------:R-:W-:Y:S02]  /*0360*/  @!P3 PRMT R10, RZ, 0x7610, R10 ;  /* 0x00007610ff0ab816 */ /* 0x000fe4000000000a */
[----:B------:R-:W-:Y:S01]  /*0370*/  @!P2 PRMT R11, RZ, 0x7610, R11 ;  /* 0x00007610ff0ba816 */ /* 0x000fe2000000000b */
[----:B------:R-:W3:Y:S01]  /*0380*/  @P5 LDG.E.U16 R8, desc[UR10][R4.64+0x4] ;  /* 0x0000040a04085981 */ /* 0x000ee2000c1e1500 */
[----:B------:R-:W-:-:S03]  /*0390*/  @!P1 PRMT R12, RZ, 0x7610, R12 ;  /* 0x00007610ff0c9816 */ /* 0x000fc6000000000c */
[----:B------:R-:W-:Y:S01]  /*03a0*/  @!P6 PRMT R13, RZ, 0x7610, R13 ;  /* 0x00007610ff0de816 */ /* 0x000fe2000000000d */
[----:B------:R-:W3:Y:S04]  /*03b0*/  @P4 LDG.E.U16 R9, desc[UR10][R4.64+0x6] ;  /* 0x0000060a04094981 */ /* 0x000ee8000c1e1500 */
[----:B------:R-:W4:Y:S04]  /*03c0*/  @P3 LDG.E.U16 R10, desc[UR10][R4.64+0x8] ;  /* 0x0000080a040a3981 */ /* 0x000f28000c1e1500 */
[----:B------:R-:W4:Y:S04]  /*03d0*/  @P2 LDG.E.U16 R11, desc[UR10][R4.64+0xa] ;  /* 0x00000a0a040b2981 */ /* 0x000f28000c1e1500 */
[----:B------:R-:W5:Y:S04]  /*03e0*/  @P1 LDG.E.U16 R12, desc[UR10][R4.64+0xc] ;  /* 0x00000c0a040c1981 */ /* 0x000f68000c1e1500 */
[----:B------:R2:W5:Y:S01]  /*03f0*/  @P6 LDG.E.U16 R13, desc[UR10][R4.64+0xe] ;  /* 0x00000e0a040d6981 */ /* 0x000562000c1e1500 */
[----:B------:R-:W-:-:S04]  /*0400*/  @!P0 PRMT R6, RZ, 0x7610, R6 ;  /* 0x00007610ff068816 */ /* 0x000fc80000000006 */
[----:B--2---:R-:W-:Y:S02]  /*0410*/  PRMT R4, R6, 0x5410, R7 ;  /* 0x0000541006047816 */ /* 0x004fe40000000007 */
[----:B---3--:R-:W-:Y:S02]  /*0420*/  PRMT R5, R8, 0x5410, R9 ;  /* 0x0000541008057816 */ /* 0x008fe40000000009 */
[----:B----4-:R-:W-:Y:S02]  /*0430*/  PRMT R6, R10, 0x5410, R11 ;  /* 0x000054100a067816 */ /* 0x010fe4000000000b */
[----:B-----5:R-:W-:Y:S01]  /*0440*/  PRMT R7, R12, 0x5410, R13 ;  /* 0x000054100c077816 */ /* 0x020fe2000000000d */
[----:B------:R-:W-:Y:S06]  /*0450*/  BRA `(.L_x_214) ;  /* 0x0000000000047947 */ /* 0x000fec0003800000 */
.L_x_213:
[----:B------:R-:W5:Y:S02]  /*0460*/  LDG.E.128 R4, desc[UR10][R4.64] ;  /* 0x0000000a04047981 */ /* 0x000f64000c1e1d00 */
.L_x_214:
[----:B------:R-:W-:Y:S05]  /*0470*/  BSYNC.RECONVERGENT B1 ;  /* 0x0000000000017941 */ /* 0x000fea0003800200 */
.L_x_212:
[----:B------:R-:W-:Y:S01]  /*0480*/  IMAD R9, R0, 0x400, R143 ;  /* 0x0000040000097824 */ /* 0x000fe200078e028f */
[C---:B-----5:R-:W-:Y:S01]  /*0490*/  PRMT R8, R4.reuse, 0x7632, R8 ;  /* 0x0000763204087816 */ /* 0x060fe20000000008 */
[----:B------:R-:W-:Y:S01]  /*04a0*/  IMAD.U32 R17, R4, 0x10000, RZ ;  /* 0x0001000004117824 */ /* 0x000fe200078e00ff */
[C---:B------:R-:W-:Y:S01]  /*04b0*/  PRMT R4, R5.reuse, 0x7632, R4 ;  /* 0x0000763205047816 */ /* 0x040fe20000000004 */
[----:B------:R-:W-:Y:S01]  /*04c0*/  IMAD.U32 R19, R5, 0x10000, RZ ;  /* 0x0001000005137824 */ /* 0x000fe200078e00ff */
[----:B------:R-:W-:Y:S01]  /*04d0*/  ISETP.GE.AND P0, PT, R9, UR4, PT ;  /* 0x0000000409007c0c */ /* 0x000fe2000bf06270 */
[C---:B------:R-:W-:Y:S01]  /*04e0*/  IMAD.U32 R21, R6.reuse, 0x10000, RZ ;  /* 0x0001000006157824 */ /* 0x040fe200078e00ff */
[----:B------:R-:W-:Y:S01]  /*04f0*/  PRMT R5, R6, 0x7632, R5 ;  /* 0x0000763206057816 */ /* 0x000fe20000000005 */
[C---:B------:R-:W-:Y:S01]  /*0500*/  IMAD.U32 R23, R7.reuse, 0x10000, RZ ;  /* 0x0001000007177824 */ /* 0x040fe200078e00ff */
[----:B------:R-:W-:Y:S01]  /*0510*/  PRMT R6, R7, 0x7632, R6 ;  /* 0x0000763207067816 */ /* 0x000fe20000000006 */
[----:B------:R-:W-:-:S02]  /*0520*/  IMAD.U32 R14, R8, 0x10000, RZ ;  /* 0x00010000080e7824 */ /* 0x000fc400078e00ff */
[----:B------:R-:W-:Y:S02]  /*0530*/  IMAD.U32 R16, R4, 0x10000, RZ ;  /* 0x0001000004107824 */ /* 0x000fe400078e00ff */
[----:B------:R-:W-:Y:S02]  /*0540*/  IMAD.U32 R18, R5, 0x10000, RZ ;  /* 0x0001000005127824 */ /* 0x000fe400078e00ff */
[----:B------:R-:W-:Y:S02]  /*0550*/  IMAD.U32 R20, R6, 0x10000, RZ ;  /* 0x0001000006147824 */ /* 0x000fe400078e00ff */
[----:B------:R-:W-:Y:S05]  /*0560*/  @P0 BRA `(.L_x_211) ;  /* 0x0000001400a40947 */ /* 0x000fea0003800000 */
[C---:B------:R-:W-:Y:S01]  /*0570*/  IMAD.WIDE R4, R9.reuse, 0x2, R2 ;  /* 0x0000000209047825 */ /* 0x040fe200078e0202 */
[----:B------:R-:W-:Y:S01]  /*0580*/  IADD3 R7, PT, PT, -R9, UR4, RZ ;  /* 0x0000000409077c10 */ /* 0x000fe2000fffe1ff */
[----:B------:R-:W-:Y:S01]  /*0590*/  BSSY.RECONVERGENT B1, `(.L_x_215) ;  /* 0x0000022000017945 */ /* 0x000fe20003800200 */
[----:B------:R-:W-:-:S04]  /*05a0*/  LOP3.LUT P0, RZ, R4, 0xf, RZ, 0xc0, !PT ;  /* 0x0000000f04ff7812 */ /* 0x000fc8000780c0ff */
[----:B------:R-:W-:-:S13]  /*05b0*/  ISETP.LT.U32.OR P0, PT, R7, 0x8, P0 ;  /* 0x000000080700780c */ /* 0x000fda0000701470 */
[----:B------:R-:W-:Y:S05]  /*05c0*/  @P0 BRA `(.L_x_216) ;  /* 0x0000000000080947 */ /* 0x000fea0003800000 */
[----:B------:R-:W5:Y:S01]  /*05d0*/  LDG.E.128 R4, desc[UR10][R4.64] ;  /* 0x0000000a04047981 */ /* 0x000f62000c1e1d00 */
[----:B------:R-:W-:Y:S05]  /*05e0*/  BRA `(.L_x_217) ;  /* 0x0000000000707947 */ /* 0x000fea0003800000 */
.L_x_216:
[C---:B------:R-:W-:Y:S02]  /*05f0*/  ISETP.NE.AND P6, PT, R7.reuse, RZ, PT ;  /* 0x000000ff0700720c */ /* 0x040fe40003fc5270 */
[C---:B------:R-:W-:Y:S02]  /*0600*/  ISETP.GT.U32.AND P5, PT, R7.reuse, 0x1, PT ;  /* 0x000000010700780c */ /* 0x040fe40003fa4070 */
[C---:B------:R-:W-:Y:S02]  /*0610*/  ISETP.GT.U32.AND P4, PT, R7.reuse, 0x2, PT ;  /* 0x000000020700780c */ /* 0x040fe40003f84070 */
[C---:B------:R-:W-:Y:S02]  /*0620*/  ISETP.GT.U32.AND P3, PT, R7.reuse, 0x3, PT ;  /* 0x000000030700780c */ /* 0x040fe40003f64070 */
[C---:B------:R-:W-:Y:S02]  /*0630*/  ISETP.GT.U32.AND P2, PT, R7.reuse, 0x4, PT ;  /* 0x000000040700780c */ /* 0x040fe40003f44070 */
[----:B------:R-:W-:-:S02]  /*0640*/  ISETP.GT.U32.AND P1, PT, R7, 0x5, PT ;  /* 0x000000050700780c */ /* 0x000fc40003f24070 */
[----:B------:R-:W-:Y:S02]  /*0650*/  ISETP.GT.U32.AND P0, PT, R7, 0x6, PT ;  /* 0x000000060700780c */ /* 0x000fe40003f04070 */
[----:B------:R-:W-:-:S06]  /*0660*/  @!P6 PRMT R6, RZ, 0x7610, R6 ;  /* 0x00007610ff06e816 */ /* 0x000fcc0000000006 */
[----:B------:R-:W2:Y:S01]  /*0670*/  @P6 LDG.E.U16 R6, desc[UR10][R4.64] ;  /* 0x0000000a04066981 */ /* 0x000ea2000c1e1500 */
[----:B------:R-:W-:Y:S02]  /*0680*/  ISETP.GT.U32.AND P6, PT, R7, 0x7, PT ;  /* 0x000000070700780c */ /* 0x000fe40003fc4070 */
[----:B------:R-:W-:Y:S02]  /*0690*/  @!P5 PRMT R7, RZ, 0x7610, R7 ;  /* 0x00007610ff07d816 */ /* 0x000fe40000000007 */
[----:B------:R-:W-:Y:S02]  /*06a0*/  @!P4 PRMT R8, RZ, 0x7610, R8 ;  /* 0x00007610ff08c816 */ /* 0x000fe40000000008 */
[----:B------:R-:W-:Y:S02]  /*06b0*/  @!P3 PRMT R11, RZ, 0x7610, R11 ;  /* 0x00007610ff0bb816 */ /* 0x000fe4000000000b */
[----:B------:R-:W-:Y:S01]  /*06c0*/  @!P2 PRMT R10, RZ, 0x7610, R10 ;  /* 0x00007610ff0aa816 */ /* 0x000fe2000000000a */
[----:B------:R-:W2:Y:S01]  /*06d0*/  @P5 LDG.E.U16 R7, desc[UR10][R4.64+0x2] ;  /* 0x0000020a04075981 */ /* 0x000ea2000c1e1500 */
[----:B------:R-:W-:-:S02]  /*06e0*/  @!P1 PRMT R13, RZ, 0x7610, R13 ;  /* 0x00007610ff0d9816 */ /* 0x000fc4000000000d */
[----:B------:R-:W-:Y:S01]  /*06f0*/  @!P0 PRMT R12, RZ, 0x7610, R12 ;  /* 0x00007610ff0c8816 */ /* 0x000fe2000000000c */
[----:B------:R-:W3:Y:S01]  /*0700*/  @P4 LDG.E.U16 R8, desc[UR10][R4.64+0x4] ;  /* 0x0000040a04084981 */ /* 0x000ee2000c1e1500 */
[----:B------:R-:W-:-:S03]  /*0710*/  @!P6 PRMT R15, RZ, 0x7610, R15 ;  /* 0x00007610ff0fe816 */ /* 0x000fc6000000000f */
[----:B------:R-:W3:Y:S04]  /*0720*/  @P3 LDG.E.U16 R11, desc[UR10][R4.64+0x6] ;  /* 0x0000060a040b3981 */ /* 0x000ee8000c1e1500 */
[----:B------:R-:W4:Y:S04]  /*0730*/  @P2 LDG.E.U16 R10, desc[UR10][R4.64+0x8] ;  /* 0x0000080a040a2981 */ /* 0x000f28000c1e1500 */
[----:B------:R-:W4:Y:S04]  /*0740*/  @P1 LDG.E.U16 R13, desc[UR10][R4.64+0xa] ;  /* 0x00000a0a040d1981 */ /* 0x000f28000c1e1500 */
[----:B------:R-:W5:Y:S04]  /*0750*/  @P0 LDG.E.U16 R12, desc[UR10][R4.64+0xc] ;  /* 0x00000c0a040c0981 */ /* 0x000f68000c1e1500 */
[----:B------:R2:W5:Y:S02]  /*0760*/  @P6 LDG.E.U16 R15, desc[UR10][R4.64+0xe] ;  /* 0x00000e0a040f6981 */ /* 0x000564000c1e1500 */
[----:B--2---:R-:W-:-:S02]  /*0770*/  PRMT R4, R6, 0x5410, R7 ;  /* 0x0000541006047816 */ /* 0x004fc40000000007 */
[----:B---3--:R-:W-:Y:S02]  /*0780*/  PRMT R5, R8, 0x5410, R11 ;  /* 0x0000541008057816 */ /* 0x008fe4000000000b */
[----:B----4-:R-:W-:Y:S02]  /*0790*/  PRMT R6, R10, 0x5410, R13 ;  /* 0x000054100a067816 */ /* 0x010fe4000000000d */
[----:B-----5:R-:W-:-:S07]  /*07a0*/  PRMT R7, R12, 0x5410, R15 ;  /* 0x000054100c077816 */ /* 0x020fce000000000f */
.L_x_217:
[----:B------:R-:W-:Y:S05]  /*07b0*/  BSYNC.RECONVERGENT B1 ;  /* 0x0000000000017941 */ /* 0x000fea0003800200 */
.L_x_215:
        /* <DEDUP_REMOVED lines=23> */
.L_x_219:
        /* <DEDUP_REMOVED lines=28> */
.L_x_220:
[----:B------:R-:W-:Y:S05]  /*0af0*/  BSYNC.RECONVERGENT B1 ;  /* 0x0000000000017941 */ /* 0x000fea0003800200 */
.L_x_218:
        /* <DEDUP_REMOVED lines=23> */
.L_x_222:
        /* <DEDUP_REMOVED lines=28> */
.L_x_223:
[----:B------:R-:W-:Y:S05]  /*0e30*/  BSYNC.RECONVERGENT B1 ;  /* 0x0000000000017941 */ /* 0x000fea0003800200 */
.L_x_221:
        /* <DEDUP_REMOVED lines=23> */
.L_x_225:
        /* <DEDUP_REMOVED lines=28> */
.L_x_226:
[----:B------:R-:W-:Y:S05]  /*1170*/  BSYNC.RECONVERGENT B1 ;  /* 0x0000000000017941 */ /* 0x000fea0003800200 */
.L_x_224:
        /* <DEDUP_REMOVED lines=23> */
.L_x_228:
        /* <DEDUP_REMOVED lines=28> */
.L_x_229:
[----:B------:R-:W-:Y:S05]  /*14b0*/  BSYNC.RECONVERGENT B1 ;  /* 0x0000000000017941 */ /* 0x000fea0003800200 */
.L_x_227:
        /* <DEDUP_REMOVED lines=23> */
.L_x_231:
        /* <DEDUP_REMOVED lines=28> */
.L_x_232:
[----:B------:R-:W-:Y:S05]  /*17f0*/  BSYNC.RECONVERGENT B1 ;  /* 0x0000000000017941 */ /* 0x000fea0003800200 */
.L_x_230:
        /* <DEDUP_REMOVED lines=21> */
[----:B------:R0:W5:Y:S01]  /*1950*/  LDG.E.128 R4, desc[UR10][R2.64] ;  /* 0x0000000a02047981 */ /* 0x000162000c1e1d00 */
[----:B------:R-:W-:Y:S05]  /*1960*/  BRA `(.L_x_235) ;  /* 0x0000000000707947 */ /* 0x000fea0003800000 */
.L_x_234:
        /* <DEDUP_REMOVED lines=23> */
[----:B------:R-:W5:Y:S01]  /*1ae0*/  @P6 LDG.E.U16 R11, desc[UR10][R2.64+0xe] ;  /* 0x00000e0a020b6981 */ /* 0x000f62000c1e1500 */
[----:B--2---:R-:W-:-:S02]  /*1af0*/  PRMT R4, R4, 0x5410, R5 ;  /* 0x0000541004047816 */ /* 0x004fc40000000005 */
[----:B---3--:R-:W-:Y:S02]  /*1b00*/  PRMT R5, R6, 0x5410, R7 ;  /* 0x0000541006057816 */ /* 0x008fe40000000007 */
[----:B----4-:R-:W-:Y:S02]  /*1b10*/  PRMT R6, R8, 0x5410, R9 ;  /* 0x0000541008067816 */ /* 0x010fe40000000009 */
[----:B-----5:R-:W-:-:S07]  /*1b20*/  PRMT R7, R10, 0x5410, R11 ;  /* 0x000054100a077816 */ /* 0x020fce000000000b */
.L_x_235:
[----:B------:R-:W-:Y:S05]  /*1b30*/  BSYNC.RECONVERGENT B1 ;  /* 0x0000000000017941 */ /* 0x000fea0003800200 */
.L_x_233:
[C---:B0----5:R-:W-:Y:S01]  /*1b40*/  PRMT R2, R4.reuse, 0x7632, R2 ;  /* 0x0000763204027816 */ /* 0x061fe20000000002 */
[----:B------:R-:W-:Y:S01]  /*1b50*/  IMAD.U32 R9, R4, 0x10000, RZ ;  /* 0x0001000004097824 */ /* 0x000fe200078e00ff */
[C---:B------:R-:W-:Y:S01]  /*1b60*/  PRMT R3, R5.reuse, 0x7632, R3 ;  /* 0x0000763205037816 */ /* 0x040fe20000000003 */
[----:B------:R-:W-:Y:S01]  /*1b70*/  IMAD.U32 R11, R5, 0x10000, RZ ;  /* 0x00010000050b7824 */ /* 0x000fe200078e00ff */
[C---:B------:R-:W-:Y:S01]  /*1b80*/  PRMT R4, R6.reuse, 0x7632, R4 ;  /* 0x0000763206047816 */ /* 0x040fe20000000004 */
[----:B------:R-:W-:Y:S01]  /*1b90*/  IMAD.U32 R69, R6, 0x10000, RZ ;  /* 0x0001000006457824 */ /* 0x000fe200078e00ff */
[C---:B------:R-:W-:Y:S01]  /*1ba0*/  PRMT R5, R7.reuse, 0x7632, R5 ;  /* 0x0000763207057816 */ /* 0x040fe20000000005 */
[----:B------:R-:W-:Y:S02]  /*1bb0*/  IMAD.U32 R7, R7, 0x10000, RZ ;  /* 0x0001000007077824 */ /* 0x000fe400078e00ff */
[----:B------:R-:W-:Y:S02]  /*1bc0*/  IMAD.U32 R6, R2, 0x10000, RZ ;  /* 0x0001000002067824 */ /* 0x000fe400078e00ff */
[----:B------:R-:W-:-:S02]  /*1bd0*/  IMAD.U32 R8, R3, 0x10000, RZ ;  /* 0x0001000003087824 */ /* 0x000fc400078e00ff */
[----:B------:R-:W-:Y:S02]  /*1be0*/  IMAD.U32 R4, R4, 0x10000, RZ ;  /* 0x0001000004047824 */ /* 0x000fe400078e00ff */
[----:B------:R-:W-:-:S07]  /*1bf0*/  IMAD.U32 R5, R5, 0x10000, RZ ;  /* 0x0001000005057824 */ /* 0x000fce00078e00ff */
.L_x_211:
[----:B------:R-:W-:Y:S05]  /*1c00*/  BSYNC.RECONVERGENT B0 ;  /* 0x0000000000007941 */ /* 0x000fea0003800200 */
.L_x_210:
[----:B------:R-:W0:Y:S01]  /*1c10*/  LDCU.U8 UR5, c[0x0][0x404] ;  /* 0x00008080ff0577ac */ /* 0x000e220008000000 */
[----:B------:R-:W1:Y:S01]  /*1c20*/  LDCU UR6, c[0x0][0x388] ;  /* 0x00007100ff0677ac */ /* 0x000e620008000800 */
[----:B0-----:R-:W-:Y:S01]  /*1c30*/  UISETP.NE.AND UP0, UPT, UR5, URZ, UPT ;  /* 0x000000ff0500728c */ /* 0x001fe2000bf05270 */
[----:B-1----:R-:W-:-:S08]  /*1c40*/  ISETP.GE.AND P0, PT, R148, UR6, PT ;  /* 0x0000000694007c0c */ /* 0x002fd0000bf06270 */
[----:B------:R-:W-:Y:S05]  /*1c50*/  BRA.U !UP0, `(.L_x_236) ;  /* 0x0000000108087547 */ /* 0x000fea000b800000 */
[----:B------:R-:W0:Y:S02]  /*1c60*/  LDC.64 R2, c[0x0][0x3e0] ;  /* 0x0000f800ff027b82 */ /* 0x000e240000000a00 */
[----:B0-----:R0:W5:Y:S02]  /*1c70*/  LDG.E R142, desc[UR10][R2.64] ;  /* 0x0000000a028e7981 */ /* 0x001164000c1e1900 */
.L_x_236:
[----:B------:R-:W-:Y:S01]  /*1c80*/  IMAD.MOV.U32 R141, RZ, RZ, RZ ;  /* 0x000000ffff8d7224 */ /* 0x000fe200078e00ff */
[----:B------:R-:W-:Y:S06]  /*1c90*/  @P0 BRA `(.L_x_237) ;  /* 0x0000007400240947 */ /* 0x000fec0003800000 */
[----:B------:R-:W1:Y:S01]  /*1ca0*/  LDCU.U8 UR5, c[0x0][0x3c0] ;  /* 0x00007800ff0577ac */ /* 0x000e620008000000 */
[----:B------:R-:W-:Y:S01]  /*1cb0*/  FADD R78, R69, 1 ;  /* 0x3f800000454e7421 */ /* 0x000fe20000000000 */
[----:B0-----:R-:W-:Y:S01]  /*1cc0*/  I2FP.F32.S32 R2, UR4 ;  /* 0x0000000400027c45 */ /* 0x001fe20008201400 */
[----:B------:R-:W-:Y:S02]  /*1cd0*/  IMAD R75, R0, 0x400, R143 ;  /* 0x00000400004b7824 */ /* 0x000fe400078e028f */
[----:B------:R-:W-:Y:S01]  /*1ce0*/  FADD R98, R57, 1 ;  /* 0x3f80000039627421 */ /* 0x000fe20000000000 */
[----:B------:R-:W-:Y:S01]  /*1cf0*/  FADD R108, R47, 1 ;  /* 0x3f8000002f6c7421 */ /* 0x000fe20000000000 */
[----:B------:R-:W-:Y:S01]  /*1d00*/  FADD R140, R17, 1 ;  /* 0x3f800000118c7421 */ /* 0x000fe20000000000 */
[----:B------:R-:W-:Y:S02]  /*1d10*/  VIADD R3, R2, 0x1800000 ;  /* 0x0180000002037836 */ /* 0x000fe40000000000 */
[----:B------:R-:W-:Y:S01]  /*1d20*/  FADD R139, R14, 1 ;  /* 0x3f8000000e8b7421 */ /* 0x000fe20000000000 */
        /* <DEDUP_REMOVED lines=9> */
[----:B-1----:R-:W-:Y:S01]  /*1dc0*/  ISETP.NE.AND P0, PT, RZ, UR5, PT ;  /* 0x00000005ff007c0c */ /* 0x002fe2000bf05270 */
[----:B------:R-:W-:Y:S01]  /*1dd0*/  FADD R129, R24, 1 ;  /* 0x3f80000018817421 */ /* 0x000fe20000000000 */
[----:B------:R-:W-:Y:S01]  /*1de0*/  FADD R128, R29, 1 ;  /* 0x3f8000001d807421 */ /* 0x000fe20000000000 */
[----:B------:R-:W-:Y:S01]  /*1df0*/  FADD R127, R26, 1 ;  /* 0x3f8000001a7f7421 */ /* 0x000fe20000000000 */
[----:B------:R-:W-:Y:S01]  /*1e00*/  FSEL R78, R69, R78, !P0 ;  /* 0x0000004e454e7208 */ /* 0x000fe20004000000 */
[----:B------:R-:W-:Y:S01]  /*1e10*/  IMAD R69, R0, 0x400, R75 ;  /* 0x0000040000457824 */ /* 0x000fe200078e024b */
[----:B------:R-:W-:Y:S01]  /*1e20*/  FSEL R98, R57, R98, !P0 ;  /* 0x0000006239627208 */ /* 0x000fe20004000000 */
        /* <DEDUP_REMOVED lines=47> */
[C---:B------:R-:W-:Y:S01]  /*2120*/  IMAD R57, R0.reuse, 0x400, R69 ;  /* 0x0000040000397824 */ /* 0x040fe200078e0245 */
[----:B------:R-:W-:Y:S01]  /*2130*/  LOP3.LUT R3, R3, 0x7f800000, RZ, 0xc0, !PT ;  /* 0x7f80000003037812 */ /* 0x000fe200078ec0ff */
[----:B------:R-:W-:Y:S01]  /*2140*/  VIADD R72, R143, 0x3 ;  /* 0x000000038f487836 */ /* 0x000fe20000000000 */
[----:B------:R-:W-:Y:S01]  /*2150*/  FSEL R108, R47, R108, !P0 ;  /* 0x0000006c2f6c7208 */ /* 0x000fe20004000000 */
[----:B------:R-:W-:Y:S01]  /*2160*/  IMAD R47, R0, 0x400, R57 ;  /* 0x00000400002f7824 */ /* 0x000fe200078e0239 */
[----:B------:R-:W-:Y:S01]  /*2170*/  FSEL R140, R17, R140, !P0 ;  /* 0x0000008c118c7208 */ /* 0x000fe20004000000 */
[C---:B------:R-:W-:Y:S01]  /*2180*/  VIADD R71, R143.reuse, 0x5 ;  /* 0x000000058f477836 */ /* 0x040fe20000000000 */
[----:B------:R-:W-:Y:S01]  /*2190*/  FSEL R139, R14, R139, !P0 ;  /* 0x0000008b0e8b7208 */ /* 0x000fe20004000000 */
[----:B------:R-:W-:Y:S01]  /*21a0*/  VIADD R70, R143, 0x7 ;  /* 0x000000078f467836 */ /* 0x000fe20000000000 */
[----:B------:R-:W-:-:S02]  /*21b0*/  FSEL R138, R19, R138, !P0 ;  /* 0x0000008a138a7208 */ /* 0x000fc40004000000 */
[----:B------:R-:W-:Y:S02]  /*21c0*/  FSEL R137, R16, R137, !P0 ;  /* 0x0000008910897208 */ /* 0x000fe40004000000 */
[----:B------:R-:W-:Y:S02]  /*21d0*/  FSEL R136, R21, R136, !P0 ;  /* 0x0000008815887208 */ /* 0x000fe40004000000 */
[----:B------:R-:W-:Y:S02]  /*21e0*/  FSEL R135, R18, R135, !P0 ;  /* 0x0000008712877208 */ /* 0x000fe40004000000 */
[----:B------:R-:W-:Y:S02]  /*21f0*/  FSEL R134, R23, R134, !P0 ;  /* 0x0000008617867208 */ /* 0x000fe40004000000 */
[----:B------:R-:W-:Y:S02]  /*2200*/  FSEL R133, R20, R133, !P0 ;  /* 0x0000008514857208 */ /* 0x000fe40004000000 */
[----:B------:R-:W-:-:S02]  /*2210*/  FSEL R132, R25, R132, !P0 ;  /* 0x0000008419847208 */ /* 0x000fc40004000000 */
[----:B------:R-:W-:Y:S02]  /*2220*/  FSEL R131, R22, R131, !P0 ;  /* 0x0000008316837208 */ /* 0x000fe40004000000 */
[----:B------:R-:W-:Y:S02]  /*2230*/  FSEL R130, R27, R130, !P0 ;  /* 0x000000821b827208 */ /* 0x000fe40004000000 */
[----:B------:R-:W-:Y:S02]  /*2240*/  FSEL R129, R24, R129, !P0 ;  /* 0x0000008118817208 */ /* 0x000fe40004000000 */
[----:B------:R-:W-:Y:S02]  /*2250*/  FSEL R128, R29, R128, !P0 ;  /* 0x000000801d807208 */ /* 0x000fe40004000000 */
[----:B------:R-:W-:Y:S02]  /*2260*/  FSEL R127, R26, R127, !P0 ;  /* 0x0000007f1a7f7208 */ /* 0x000fe40004000000 */
[----:B------:R-:W-:Y:S01]  /*2270*/  FSEL R126, R31, R126, !P0 ;  /* 0x0000007e1f7e7208 */ /* 0x000fe20004000000 */
[C---:B------:R-:W-:Y:S01]  /*2280*/  VIADD R31, R47.reuse, 0x5 ;  /* 0x000000052f1f7836 */ /* 0x040fe20000000000 */
[----:B------:R-:W-:Y:S01]  /*2290*/  FSEL R123, R28, R123, !P0 ;  /* 0x0000007b1c7b7208 */ /* 0x000fe20004000000 */
[----:B------:R-:W-:Y:S01]  /*22a0*/  VIADD R28, R47, 0x7 ;  /* 0x000000072f1c7836 */ /* 0x000fe20000000000 */
        /* <DEDUP_REMOVED lines=9> */
[----:B------:R-:W-:Y:S01]  /*2340*/  IMAD R37, R0, 0x400, R47 ;  /* 0x0000040000257824 */ /* 0x000fe200078e022f */
        /* <DEDUP_REMOVED lines=17> */
[C---:B------:R-:W-:Y:S01]  /*2460*/  VIADD R42, R57.reuse, 0x3 ;  /* 0x00000003392a7836 */ /* 0x040fe20000000000 */
[----:B------:R-:W-:Y:S01]  /*2470*/  FSEL R107, R44, R107, !P0 ;  /* 0x0000006b2c6b7208 */ /* 0x000fe20004000000 */
[----:B------:R-:W-:Y:S01]  /*2480*/  VIADD R44, R57, 0x1 ;  /* 0x00000001392c7836 */ /* 0x000fe20000000000 */
[----:B------:R-:W-:Y:S01]  /*2490*/  FSEL R106, R49, R106, !P0 ;  /* 0x0000006a316a7208 */ /* 0x000fe20004000000 */
[----:B------:R-:W-:Y:S01]  /*24a0*/  VIADD R49, R69, 0x6 ;  /* 0x0000000645317836 */ /* 0x000fe20000000000 */
        /* <DEDUP_REMOVED lines=58> */
[----:B------:R-:W-:Y:S01]  /*2850*/  ISETP.GT.U32.AND P0, PT, R3, 0x1ffffff, PT ;  /* 0x01ffffff0300780c */ /* 0x000fe20003f04070 */
[C---:B------:R-:W-:Y:S01]  /*2860*/  VIADD R7, R21.reuse, 0x5 ;  /* 0x0000000515077836 */ /* 0x040fe20000000000 */
[----:B------:R-:W-:Y:S01]  /*2870*/  LOP3.LUT R3, RZ, R146, RZ, 0x33, !PT ;  /* 0x00000092ff037212 */ /* 0x000fe200078e33ff */
[----:B------:R-:W-:Y:S01]  /*2880*/  VIADD R6, R21, 0x6 ;  /* 0x0000000615067836 */ /* 0x000fe20000000000 */
[----:B------:R-:W-:Y:S01]  /*2890*/  IADD3 R73, PT, PT, -R143, UR4, RZ ;  /* 0x000000048f497c10 */ /* 0x000fe2000fffe1ff */
[----:B------:R-:W-:Y:S01]  /*28a0*/  VIADD R5, R21, 0x7 ;  /* 0x0000000715057836 */ /* 0x000fe20000000000 */
[----:B------:R-:W-:Y:S01]  /*28b0*/  IADD3 R68, PT, PT, -R75, UR4, RZ ;  /* 0x000000044b447c10 */ /* 0x000fe2000fffe1ff */
[----:B------:R-:W-:Y:S01]  /*28c0*/  IMAD.IADD R3, R3, 0x1, R0 ;  /* 0x0000000103037824 */ /* 0x000fe200078e0200 */
[----:B------:R-:W-:-:S02]  /*28d0*/  IADD3 R55, PT, PT, -R69, UR4, RZ ;  /* 0x0000000445377c10 */ /* 0x000fc4000fffe1ff */
[----:B------:R-:W-:Y:S02]  /*28e0*/  IADD3 R45, PT, PT, -R57, UR4, RZ ;  /* 0x00000004392d7c10 */ /* 0x000fe4000fffe1ff */
[----:B------:R-:W-:Y:S02]  /*28f0*/  LEA.HI R3, R3, 0x1, RZ, 0x1b ;  /* 0x0000000103037811 */ /* 0x000fe400078fd8ff */
[----:B------:R-:W-:Y:S02]  /*2900*/  IADD3 R36, PT, PT, -R47, UR4, RZ ;  /* 0x000000042f247c10 */ /* 0x000fe4000fffe1ff */
[----:B------:R-:W-:Y:S02]  /*2910*/  LOP3.LUT R46, R3, 0x3, RZ, 0xc0, !PT ;  /* 0x00000003032e7812 */ /* 0x000fe400078ec0ff */
[----:B------:R-:W-:Y:S02]  /*2920*/  IADD3 R27, PT, PT, -R37, UR4, RZ ;  /* 0x00000004251b7c10 */ /* 0x000fe4000fffe1ff */
[----:B------:R-:W-:-:S02]  /*2930*/  IADD3 R20, PT, PT, -R29, UR4, RZ ;  /* 0x000000041d147c10 */ /* 0x000fc4000fffe1ff */
[----:B------:R-:W-:Y:S01]  /*2940*/  IADD3 R12, PT, PT, -R21, UR4, RZ ;  /* 0x00000004150c7c10 */ /* 0x000fe2000fffe1ff */
[----:B------:R-:W-:Y:S06]  /*2950*/  @P0 BRA `(.L_x_238) ;  /* 0x0000000000100947 */ /* 0x000fec0003800000 */
[----:B------:R-:W-:Y:S01]  /*2960*/  IMAD.MOV.U32 R0, RZ, RZ, R2 ;  /* 0x000000ffff007224 */ /* 0x000fe200078e0002 */
[----:B------:R-:W-:-:S07]  /*2970*/  MOV R67, 0x2990 ;  /* 0x0000299000437802 */ /* 0x000fce0000000f00 */
[----:B-----5:R-:W-:Y:S05]  /*2980*/  CALL.REL.NOINC `($__internal_1_$__cuda_sm20_rcp_rn_f32_slowpath) ;  /* 0x0000006c00407944 */ /* 0x020fea0003c00000 */
[----:B------:R-:W-:Y:S05]  /*2990*/  BRA `(.L_x_239) ;  /* 0x0000000000107947 */ /* 0x000fea0003800000 */
.L_x_238:
[----:B------:R-:W0:Y:S02]  /*29a0*/  MUFU.RCP R3, R2 ;  /* 0x0000000200037308 */ /* 0x000e240000001000 */
[----:B0-----:R-:W-:-:S04]  /*29b0*/  FFMA R0, R2, R3, -1 ;  /* 0xbf80000002007423 */ /* 0x001fc80000000003 */
[----:B------:R-:W-:-:S04]  /*29c0*/  FADD.FTZ R0, -R0, -RZ ;  /* 0x800000ff00007221 */ /* 0x000fc80000010100 */
[----:B------:R-:W-:-:S07]  /*29d0*/  FFMA R4, R3, R0, R3 ;  /* 0x0000000003047223 */ /* 0x000fce0000000003 */
.L_x_239:
[----:B------:R-:W0:Y:S01]  /*29e0*/  LDCU.64 UR4, c[0x0][0x380] ;  /* 0x00007000ff0477ac */ /* 0x000e220008000a00 */
[----:B------:R-:W-:Y:S02]  /*29f0*/  IMAD.MOV.U32 R3, RZ, RZ, RZ ;  /* 0x000000ffff037224 */ /* 0x000fe400078e00ff */
[----:B------:R-:W-:Y:S01]  /*2a00*/  IMAD.MOV.U32 R141, RZ, RZ, RZ ;  /* 0x000000ffff8d7224 */ /* 0x000fe200078e00ff */
[----:B------:R-:W1:Y:S01]  /*2a10*/  LDCU.U8 UR13, c[0x0][0x404] ;  /* 0x00008080ff0d77ac */ /* 0x000e620008000000 */
[----:B------:R-:W-:Y:S01]  /*2a20*/  IMAD.MOV.U32 R2, RZ, RZ, R148 ;  /* 0x000000ffff027224 */ /* 0x000fe200078e0094 */
[----:B------:R-:W-:Y:S02]  /*2a30*/  UPLOP3.LUT UP0, UPT, UPT, UPT, UPT, 0x40, 0x4 ;  /* 0x000000000004789c */ /* 0x000fe40003f0e870 */
[----:B0-----:R-:W-:-:S12]  /*2a40*/  UIMAD UR4, UR5, UR4, URZ ;  /* 0x00000004050472a4 */ /* 0x001fd8000f8e02ff */
.L_x_324:
[----:B------:R-:W0:Y:S01]  /*2a50*/  LDCU.64 UR14, c[0x0][0x388] ;  /* 0x00007100ff0e77ac */ /* 0x000e220008000a00 */
[----:B------:R-:W-:Y:S01]  /*2a60*/  BSSY.RECONVERGENT B0, `(.L_x_240) ;  /* 0x000019b000007945 */ /* 0x000fe20003800200 */
[----:B0-----:R-:W-:-:S04]  /*2a70*/  ISETP.GE.AND P0, PT, R143, UR15, PT ;  /* 0x0000000f8f007c0c */ /* 0x001fc8000bf06270 */
[----:B------:R-:W-:-:S13]  /*2a80*/  ISETP.LT.AND P0, PT, R2, UR14, !P0 ;  /* 0x0000000e02007c0c */ /* 0x000fda000c701270 */
[----:B------:R-:W-:Y:S05]  /*2a90*/  @!P0 BRA `(.L_x_241) ;  /* 0x00000018005c8947 */ /* 0x000fea0003800000 */
[----:B------:R-:W0:Y:S01]  /*2aa0*/  LDC.64 R124, c[0x0][0x390] ;  /* 0x0000e400ff7c7b82 */ /* 0x000e220000000a00 */
[----:B------:R-:W-:Y:S01]  /*2ab0*/  IMAD R65, R2, UR15, R143 ;  /* 0x0000000f02417c24 */ /* 0x000fe2000f8e028f */
[----:B------:R-:W-:Y:S03]  /*2ac0*/  BSSY.RECONVERGENT B1, `(.L_x_242) ;  /* 0x0000023000017945 */ /* 0x000fe60003800200 */
[----:B0-----:R-:W-:-:S03]  /*2ad0*/  IMAD.WIDE R64, R65, 0x2, R124 ;  /* 0x0000000241407825 */ /* 0x001fc600078e027c */
[----:B------:R-:W-:-:S04]  /*2ae0*/  LOP3.LUT P1, RZ, R64, 0xf, RZ, 0xc0, !PT ;  /* 0x0000000f40ff7812 */ /* 0x000fc8000782c0ff */
[----:B------:R-:W-:-:S13]  /*2af0*/  ISETP.LT.U32.OR P1, PT, R73, 0x8, P1 ;  /* 0x000000084900780c */ /* 0x000fda0000f21470 */
[----:B------:R-:W-:Y:S05]  /*2b00*/  @P1 BRA `(.L_x_243) ;  /* 0x0000000000081947 */ /* 0x000fea0003800000 */
[----:B------:R-:W5:Y:S01]  /*2b10*/  LDG.E.128 R64, desc[UR10][R64.64] ;  /* 0x0000000a40407981 */ /* 0x000f62000c1e1d00 */
[----:B------:R-:W-:Y:S05]  /*2b20*/  BRA `(.L_x_244) ;  /* 0x0000000000707947 */ /* 0x000fea0003800000 */
.L_x_243:
[C---:B------:R-:W-:Y:S02]  /*2b30*/  ISETP.GT.U32.AND P6, PT, R73.reuse, 0x1, PT ;  /* 0x000000014900780c */ /* 0x040fe40003fc4070 */
[C---:B------:R-:W-:Y:S02]  /*2b40*/  ISETP.GT.U32.AND P1, PT, R73.reuse, 0x2, PT ;  /* 0x000000024900780c */ /* 0x040fe40003f24070 */
[C---:B------:R-:W-:Y:S02]  /*2b50*/  ISETP.GT.U32.AND P3, PT, R73.reuse, 0x3, PT ;  /* 0x000000034900780c */ /* 0x040fe40003f64070 */
[C---:B------:R-:W-:Y:S02]  /*2b60*/  ISETP.GT.U32.AND P4, PT, R73.reuse, 0x4, PT ;  /* 0x000000044900780c */ /* 0x040fe40003f84070 */
[C---:B------:R-:W-:Y:S02]  /*2b70*/  ISETP.GT.U32.AND P5, PT, R73.reuse, 0x5, PT ;  /* 0x000000054900780c */ /* 0x040fe40003fa4070 */
[----:B------:R-:W-:-:S03]  /*2b80*/  ISETP.NE.AND P2, PT, R73, RZ, PT ;  /* 0x000000ff4900720c */ /* 0x000fc60003f45270 */
[----:B------:R-:W-:Y:S02]  /*2b90*/  @!P6 PRMT R67, RZ, 0x7610, R67 ;  /* 0x00007610ff43e816 */ /* 0x000fe40000000043 */
[----:B------:R-:W-:-:S04]  /*2ba0*/  @!P1 PRMT R66, RZ, 0x7610, R66 ;  /* 0x00007610ff429816 */ /* 0x000fc80000000042 */
[----:B------:R-:W2:Y:S01]  /*2bb0*/  @P6 LDG.E.U16 R67, desc[UR10][R64.64+0x2] ;  /* 0x0000020a40436981 */ /* 0x000ea2000c1e1500 */
[----:B------:R-:W-:-:S03]  /*2bc0*/  ISETP.GT.U32.AND P6, PT, R73, 0x6, PT ;  /* 0x000000064900780c */ /* 0x000fc60003fc4070 */
[----:B------:R-:W3:Y:S01]  /*2bd0*/  @P1 LDG.E.U16 R66, desc[UR10][R64.64+0x4] ;  /* 0x0000040a40421981 */ /* 0x000ee2000c1e1500 */
[----:B------:R-:W-:Y:S02]  /*2be0*/  ISETP.GT.U32.AND P1, PT, R73, 0x7, PT ;  /* 0x000000074900780c */ /* 0x000fe40003f24070 */
[----:B------:R-:W-:Y:S01]  /*2bf0*/  @!P3 PRMT R163, RZ, 0x7610, R163 ;  /* 0x00007610ffa3b816 */ /* 0x000fe200000000a3 */
[----:B------:R-:W2:Y:S01]  /*2c00*/  @P2 LDG.E.U16 R0, desc[UR10][R64.64] ;  /* 0x0000000a40002981 */ /* 0x000ea2000c1e1500 */
[----:B------:R-:W-:Y:S02]  /*2c10*/  @!P4 PRMT R171, RZ, 0x7610, R171 ;  /* 0x00007610ffabc816 */ /* 0x000fe400000000ab */
[----:B------:R-:W-:Y:S02]  /*2c20*/  @!P5 PRMT R208, RZ, 0x7610, R208 ;  /* 0x00007610ffd0d816 */ /* 0x000fe400000000d0 */
[----:B------:R-:W3:Y:S01]  /*2c30*/  @P3 LDG.E.U16 R163, desc[UR10][R64.64+0x6] ;  /* 0x0000060a40a33981 */ /* 0x000ee2000c1e1500 */
[----:B------:R-:W-:-:S03]  /*2c40*/  @!P6 PRMT R207, RZ, 0x7610, R207 ;  /* 0x00007610ffcfe816 */ /* 0x000fc600000000cf */
[----:B------:R-:W4:Y:S01]  /*2c50*/  @P4 LDG.E.U16 R171, desc[UR10][R64.64+0x8] ;  /* 0x0000080a40ab4981 */ /* 0x000f22000c1e1500 */
[----:B------:R-:W-:-:S03]  /*2c60*/  @!P1 PRMT R210, RZ, 0x7610, R210 ;  /* 0x00007610ffd29816 */ /* 0x000fc600000000d2 */
[----:B------:R-:W4:Y:S04]  /*2c70*/  @P5 LDG.E.U16 R208, desc[UR10][R64.64+0xa] ;  /* 0x00000a0a40d05981 */ /* 0x000f28000c1e1500 */
[----:B------:R-:W4:Y:S04]  /*2c80*/  @P6 LDG.E.U16 R207, desc[UR10][R64.64+0xc] ;  /* 0x00000c0a40cf6981 */ /* 0x000f28000c1e1500 */
[----:B------:R2:W4:Y:S01]  /*2c90*/  @P1 LDG.E.U16 R210, desc[UR10][R64.64+0xe] ;  /* 0x00000e0a40d21981 */ /* 0x000522000c1e1500 */
[----:B------:R-:W-:-:S04]  /*2ca0*/  @!P2 PRMT R0, RZ, 0x7610, R0 ;  /* 0x00007610ff00a816 */ /* 0x000fc80000000000 */
[----:B--2---:R-:W-:Y:S02]  /*2cb0*/  PRMT R64, R0, 0x5410, R67 ;  /* 0x0000541000407816 */ /* 0x004fe40000000043 */
[----:B---3--:R-:W-:Y:S02]  /*2cc0*/  PRMT R65, R66, 0x5410, R163 ;  /* 0x0000541042417816 */ /* 0x008fe400000000a3 */
[----:B----4-:R-:W-:Y:S02]  /*2cd0*/  PRMT R66, R171, 0x5410, R208 ;  /* 0x00005410ab427816 */ /* 0x010fe400000000d0 */
[----:B------:R-:W-:-:S07]  /*2ce0*/  PRMT R67, R207, 0x5410, R210 ;  /* 0x00005410cf437816 */ /* 0x000fce00000000d2 */
.L_x_244:
[----:B-1----:R-:W-:Y:S05]  /*2cf0*/  BSYNC.RECONVERGENT B1 ;  /* 0x0000000000017941 */ /* 0x002fea0003800200 */
.L_x_242:
[----:B------:R-:W-:Y:S01]  /*2d00*/  ISETP.GE.AND P1, PT, R75, UR15, PT ;  /* 0x0000000f4b007c0c */ /* 0x000fe2000bf26270 */
[C---:B-----5:R-:W-:Y:S01]  /*2d10*/  IMAD.U32 R0, R64.reuse, 0x10000, RZ ;  /* 0x0001000040007824 */ /* 0x060fe200078e00ff */
[----:B------:R-:W-:Y:S01]  /*2d20*/  PRMT R211, R64, 0x7632, R211 ;  /* 0x0000763240d37816 */ /* 0x000fe200000000d3 */
[C---:B------:R-:W-:Y:S01]  /*2d30*/  IMAD.U32 R163, R65.reuse, 0x10000, RZ ;  /* 0x0001000041a37824 */ /* 0x040fe200078e00ff */
[----:B------:R-:W-:Y:S01]  /*2d40*/  PRMT R210, R65, 0x7632, R210 ;  /* 0x0000763241d27816 */ /* 0x000fe200000000d2 */
[C---:B------:R-:W-:Y:S01]  /*2d50*/  IMAD.U32 R171, R66.reuse, 0x10000, RZ ;  /* 0x0001000042ab7824 */ /* 0x040fe200078e00ff */
[----:B------:R-:W-:Y:S01]  /*2d60*/  PRMT R209, R66, 0x7632, R209 ;  /* 0x0000763242d17816 */ /* 0x000fe200000000d1 */
[C---:B------:R-:W-:Y:S01]  /*2d70*/  IMAD.U32 R208, R67.reuse, 0x10000, RZ ;  /* 0x0001000043d07824 */ /* 0x040fe200078e00ff */
[----:B------:R-:W-:Y:S01]  /*2d80*/  PRMT R207, R67, 0x7632, R207 ;  /* 0x0000763243cf7816 */ /* 0x000fe200000000cf */
[----:B------:R-:W-:Y:S02]  /*2d90*/  IMAD.U32 R211, R211, 0x10000, RZ ;  /* 0x00010000d3d37824 */ /* 0x000fe400078e00ff */
[----:B------:R-:W-:-:S02]  /*2da0*/  IMAD.U32 R210, R210, 0x10000, RZ ;  /* 0x00010000d2d27824 */ /* 0x000fc400078e00ff */
[----:B------:R-:W-:Y:S02]  /*2db0*/  IMAD.U32 R209, R209, 0x10000, RZ ;  /* 0x00010000d1d17824 */ /* 0x000fe400078e00ff */
[----:B------:R-:W-:Y:S01]  /*2dc0*/  IMAD.U32 R207, R207, 0x10000, RZ ;  /* 0x00010000cfcf7824 */ /* 0x000fe200078e00ff */
[----:B------:R-:W-:Y:S06]  /*2dd0*/  @P1 BRA `(.L_x_241) ;  /* 0x00000014008c1947 */ /* 0x000fec0003800000 */
[----:B------:R-:W-:Y:S01]  /*2de0*/  IMAD R65, R2, UR15, R75 ;  /* 0x0000000f02417c24 */ /* 0x000fe2000f8e024b */
[----:B------:R-:W-:Y:S03]  /*2df0*/  BSSY.RECONVERGENT B1, `(.L_x_245) ;  /* 0x0000023000017945 */ /* 0x000fe60003800200 */
[----:B------:R-:W-:-:S03]  /*2e00*/  IMAD.WIDE R64, R65, 0x2, R124 ;  /* 0x0000000241407825 */ /* 0x000fc600078e027c */
[----:B------:R-:W-:-:S04]  /*2e10*/  LOP3.LUT P1, RZ, R64, 0xf, RZ, 0xc0, !PT ;  /* 0x0000000f40ff7812 */ /* 0x000fc8000782c0ff */
[----:B------:R-:W-:-:S13]  /*2e20*/  ISETP.LT.U32.OR P1, PT, R68, 0x8, P1 ;  /* 0x000000084400780c */ /* 0x000fda0000f21470 */
[----:B------:R-:W-:Y:S05]  /*2e30*/  @P1 BRA `(.L_x_246) ;  /* 0x0000000000081947 */ /* 0x000fea0003800000 */
[----:B------:R-:W5:Y:S01]  /*2e40*/  LDG.E.128 R64, desc[UR10][R64.64] ;  /* 0x0000000a40407981 */ /* 0x000f62000c1e1d00 */
[----:B------:R-:W-:Y:S05]  /*2e50*/  BRA `(.L_x_247) ;  /* 0x0000000000707947 */ /* 0x000fea0003800000 */
.L_x_246:
[C---:B------:R-:W-:Y:S02]  /*2e60*/  ISETP.NE.AND P6, PT, R68.reuse, RZ, PT ;  /* 0x000000ff4400720c */ /* 0x040fe40003fc5270 */
[C---:B------:R-:W-:Y:S02]  /*2e70*/  ISETP.GT.U32.AND P1, PT, R68.reuse, 0x1, PT ;  /* 0x000000014400780c */ /* 0x040fe40003f24070 */
[C---:B------:R-:W-:Y:S02]  /*2e80*/  ISETP.GT.U32.AND P2, PT, R68.reuse, 0x2, PT ;  /* 0x000000024400780c */ /* 0x040fe40003f44070 */
[C---:B------:R-:W-:Y:S02]  /*2e90*/  ISETP.GT.U32.AND P3, PT, R68.reuse, 0x3, PT ;  /* 0x000000034400780c */ /* 0x040fe40003f64070 */
[C---:B------:R-:W-:Y:S02]  /*2ea0*/  ISETP.GT.U32.AND P4, PT, R68.reuse, 0x4, PT ;  /* 0x000000044400780c */ /* 0x040fe40003f84070 */
[----:B------:R-:W-:-:S03]  /*2eb0*/  ISETP.GT.U32.AND P5, PT, R68, 0x5, PT ;  /* 0x000000054400780c */ /* 0x000fc60003fa4070 */
[----:B------:R-:W-:Y:S02]  /*2ec0*/  @!P6 PRMT R66, RZ, 0x7610, R66 ;  /* 0x00007610ff42e816 */ /* 0x000fe40000000042 */
[----:B------:R-:W-:-:S04]  /*2ed0*/  @!P1 PRMT R67, RZ, 0x7610, R67 ;  /* 0x00007610ff439816 */ /* 0x000fc80000000043 */
[----:B------:R-:W2:Y:S01]  /*2ee0*/  @P6 LDG.E.U16 R66, desc[UR10][R64.64] ;  /* 0x0000000a40426981 */ /* 0x000ea2000c1e1500 */
[----:B------:R-:W-:-:S03]  /*2ef0*/  ISETP.GT.U32.AND P6, PT, R68, 0x6, PT ;  /* 0x000000064400780c */ /* 0x000fc60003fc4070 */
[----:B------:R-:W2:Y:S01]  /*2f00*/  @P1 LDG.E.U16 R67, desc[UR10][R64.64+0x2] ;  /* 0x0000020a40431981 */ /* 0x000ea2000c1e1500 */
[----:B------:R-:W-:Y:S02]  /*2f10*/  ISETP.GT.U32.AND P1, PT, R68, 0x7, PT ;  /* 0x000000074400780c */ /* 0x000fe40003f24070 */
[----:B------:R-:W-:Y:S02]  /*2f20*/  @!P2 PRMT R155, RZ, 0x7610, R155 ;  /* 0x00007610ff9ba816 */ /* 0x000fe4000000009b */
[----:B------:R-:W-:Y:S02]  /*2f30*/  @!P3 PRMT R162, RZ, 0x7610, R162 ;  /* 0x00007610ffa2b816 */ /* 0x000fe400000000a2 */
        /* <DEDUP_REMOVED lines=14> */
.L_x_247:
[----:B------:R-:W-:Y:S05]  /*3020*/  BSYNC.RECONVERGENT B1 ;  /* 0x0000000000017941 */ /* 0x000fea0003800200 */
.L_x_245:
        /* <DEDUP_REMOVED lines=22> */
.L_x_249:
        /* <DEDUP_REMOVED lines=28> */
.L_x_250:
[----:B------:R-:W-:Y:S05]  /*3350*/  BSYNC.RECONVERGENT B1 ;  /* 0x0000000000017941 */ /* 0x000fea0003800200 */
.L_x_248:
        /* <DEDUP_REMOVED lines=22> */
.L_x_252:
        /* <DEDUP_REMOVED lines=28> */
.L_x_253:
[----:B------:R-:W-:Y:S05]  /*3680*/  BSYNC.RECONVERGENT B1 ;  /* 0x0000000000017941 */ /* 0x000fea0003800200 */
.L_x_251:
        /* <DEDUP_REMOVED lines=22> */
.L_x_255:
        /* <DEDUP_REMOVED lines=28> */
.L_x_256:
[----:B------:R-:W-:Y:S05]  /*39b0*/  BSYNC.RECONVERGENT B1 ;  /* 0x0000000000017941 */ /* 0x000fea0003800200 */
.L_x_254:
        /* <DEDUP_REMOVED lines=22> */
.L_x_258:
        /* <DEDUP_REMOVED lines=28> */
.L_x_259:
[----:B------:R-:W-:Y:S05]  /*3ce0*/  BSYNC.RECONVERGENT B1 ;  /* 0x0000000000017941 */ /* 0x000fea0003800200 */
.L_x_257:
        /* <DEDUP_REMOVED lines=22> */
.L_x_261:
        /* <DEDUP_REMOVED lines=28> */
.L_x_262:
[----:B------:R-:W-:Y:S05]  /*4010*/  BSYNC.RECONVERGENT B1 ;  /* 0x0000000000017941 */ /* 0x000fea0003800200 */
.L_x_260:
        /* <DEDUP_REMOVED lines=22> */
.L_x_264:
        /* <DEDUP_REMOVED lines=28> */
.L_x_265:
[----:B------:R-:W-:Y:S05]  /*4340*/  BSYNC.RECONVERGENT B1 ;  /* 0x0000000000017941 */ /* 0x000fea0003800200 */
.L_x_263:
[C---:B-----5:R-:W-:Y:S01]  /*4350*/  PRMT R189, R64.reuse, 0x7632, R189 ;  /* 0x0000763240bd7816 */ /* 0x060fe200000000bd */
        /* <DEDUP_REMOVED lines=11> */
.L_x_241:
[----:B-1----:R-:W-:Y:S05]  /*4410*/  BSYNC.RECONVERGENT B0 ;  /* 0x0000000000007941 */ /* 0x002fea0003800200 */
.L_x_240:
[----:B------:R-:W-:Y:S01]  /*4420*/  BSSY.RECONVERGENT B0, `(.L_x_266) ;  /* 0x0000093000007945 */ /* 0x000fe20003800200 */
[----:B------:R-:W-:-:S03]  /*4430*/  IMAD.MOV.U32 R66, RZ, RZ, RZ ;  /* 0x000000ffff427224 */ /* 0x000fc600078e00ff */
[----:B------:R-:W-:Y:S05]  /*4440*/  @!P0 BRA `(.L_x_267) ;  /* 0x0000000800408947 */ /* 0x000fea0003800000 */
[C---:B------:R-:W-:Y:S01]  /*4450*/  VIADD R65, R143.reuse, 0x1 ;  /* 0x000000018f417836 */ /* 0x040fe20000000000 */
[----:B------:R-:W-:Y:S01]  /*4460*/  ISETP.GE.AND P0, PT, R72, UR15, PT ;  /* 0x0000000f48007c0c */ /* 0x000fe2000bf06270 */
[----:B------:R-:W-:Y:S02]  /*4470*/  VIADD R64, R143, 0x2 ;  /* 0x000000028f407836 */ /* 0x000fe40000000000 */
[----:B------:R-:W-:Y:S01]  /*4480*/  FFMA R66, R0, R0, RZ ;  /* 0x0000000000427223 */ /* 0x000fe200000000ff */
[----:B------:R-:W-:Y:S02]  /*4490*/  ISETP.GE.AND P2, PT, R65, UR15, PT ;  /* 0x0000000f41007c0c */ /* 0x000fe4000bf46270 */
[----:B------:R-:W-:Y:S01]  /*44a0*/  ISETP.GE.AND P1, PT, R64, UR15, PT ;  /* 0x0000000f40007c0c */ /* 0x000fe2000bf26270 */
[----:B------:R-:W-:-:S05]  /*44b0*/  VIADD R64, R143, 0x4 ;  /* 0x000000048f407836 */ /* 0x000fca0000000000 */
[----:B------:R-:W-:Y:S01]  /*44c0*/  ISETP.GE.AND P3, PT, R64, UR15, PT ;  /* 0x0000000f40007c0c */ /* 0x000fe2000bf66270 */
[----:B------:R-:W-:-:S04]  /*44d0*/  VIADD R64, R143, 0x6 ;  /* 0x000000068f407836 */ /* 0x000fc80000000000 */
[----:B------:R-:W-:Y:S01]  /*44e0*/  @!P2 FFMA R66, R211, R211, R66 ;  /* 0x000000d3d342a223 */ /* 0x000fe20000000042 */
[----:B------:R-:W-:-:S03]  /*44f0*/  ISETP.GE.AND P2, PT, R71, UR15, PT ;  /* 0x0000000f47007c0c */ /* 0x000fc6000bf46270 */
[----:B------:R-:W-:Y:S01]  /*4500*/  @!P1 FFMA R66, R163, R163, R66 ;  /* 0x000000a3a3429223 */ /* 0x000fe20000000042 */
[----:B------:R-:W-:-:S03]  /*4510*/  ISETP.GE.AND P1, PT, R64, UR15, PT ;  /* 0x0000000f40007c0c */ /* 0x000fc6000bf26270 */
[----:B------:R-:W-:Y:S01]  /*4520*/  @!P0 FFMA R66, R210, R210, R66 ;  /* 0x000000d2d2428223 */ /* 0x000fe20000000042 */
[----:B------:R-:W-:-:S03]  /*4530*/  ISETP.GE.AND P0, PT, R70, UR15, PT ;  /* 0x0000000f46007c0c */ /* 0x000fc6000bf06270 */
[----:B------:R-:W-:-:S04]  /*4540*/  @!P3 FFMA R66, R171, R171, R66 ;  /* 0x000000abab42b223 */ /* 0x000fc80000000042 */
        /* <DEDUP_REMOVED lines=8> */
[----:B------:R-:W-:Y:S02]  /*45d0*/  ISETP.GE.AND P0, PT, R61, UR15, PT ;  /* 0x0000000f3d007c0c */ /* 0x000fe4000bf06270 */
[----:B------:R-:W-:-:S07]  /*45e0*/  ISETP.GE.AND P3, PT, R60, UR15, PT ;  /* 0x0000000f3c007c0c */ /* 0x000fce000bf66270 */
        /* <DEDUP_REMOVED lines=10> */
[----:B------:R-:W-:-:S04]  /*4690*/  @!P0 FFMA R65, R202, R202, R65 ;  /* 0x000000caca418223 */ /* 0x000fc80000000041 */
[----:B------:R-:W-:-:S06]  /*46a0*/  IMAD.MOV.U32 R66, RZ, RZ, R65 ;  /* 0x000000ffff427224 */ /* 0x000fcc00078e0041 */
        /* <DEDUP_REMOVED lines=54> */
[----:B------:R-:W-:Y:S01]  /*4a10*/  VIADD R64, R37, 0x4 ;  /* 0x0000000425407836 */ /* 0x000fe20000000000 */
[----:B------:R-:W-:Y:S01]  /*4a20*/  ISETP.GE.AND P1, PT, R25, UR15, PT ;  /* 0x0000000f19007c0c */ /* 0x000fe2000bf26270 */
[----:B------:R-:W-:Y:S01]  /*4a30*/  FFMA R65, R151, R151, R66 ;  /* 0x0000009797417223 */ /* 0x000fe20000000042 */
[----:B------:R-:W-:Y:S02]  /*4a40*/  ISETP.GE.AND P0, PT, R24, UR15, PT ;  /* 0x0000000f18007c0c */ /* 0x000fe4000bf06270 */
[----:B------:R-:W-:Y:S01]  /*4a50*/  ISETP.GE.AND P3, PT, R64, UR15, PT ;  /* 0x0000000f40007c0c */ /* 0x000fe2000bf66270 */
[----:B------:R-:W-:-:S06]  /*4a60*/  VIADD R64, R37, 0x5 ;  /* 0x0000000525407836 */ /* 0x000fcc0000000000 */
        /* <DEDUP_REMOVED lines=43> */
[----:B------:R-:W-:-:S04]  /*4d20*/  @!P1 FFMA R65, R188, R188, R65 ;  /* 0x000000bcbc419223 */ /* 0x000fc80000000041 */
[----:B------:R-:W-:-:S04]  /*4d30*/  @!P0 FFMA R65, R192, R192, R65 ;  /* 0x000000c0c0418223 */ /* 0x000fc80000000041 */
[----:B------:R-:W-:-:S07]  /*4d40*/  IMAD.MOV.U32 R66, RZ, RZ, R65 ;  /* 0x000000ffff427224 */ /* 0x000fce00078e0041 */
.L_x_267:
[----:B------:R-:W-:Y:S05]  /*4d50*/  BSYNC.RECONVERGENT B0 ;  /* 0x0000000000007941 */ /* 0x000fea0003800200 */
.L_x_266:
[----:B------:R-:W0:Y:S02]  /*4d60*/  LDC R125, c[0x0][0x384] ;  /* 0x0000e100ff7d7b82 */ /* 0x000e240000000800 */
[----:B0-----:R-:W-:-:S13]  /*4d70*/  ISETP.NE.AND P0, PT, R125, 0x1, PT ;  /* 0x000000017d00780c */ /* 0x001fda0003f05270 */
[----:B------:R-:W-:Y:S05]  /*4d80*/  @P0 BRA `(.L_x_268) ;  /* 0x00000000008c0947 */ /* 0x000fea0003800000 */
[----:B------:R-:W0:Y:S01]  /*4d90*/  SHFL.DOWN PT, R65, R66, 0x10, 0x1f ;  /* 0x0a001f0042417f89 */ /* 0x000e2200000e0000 */
        /* <DEDUP_REMOVED lines=34> */
.L_x_268:
[----:B------:R-:W0:Y:S01]  /*4fc0*/  SHFL.DOWN PT, R65, R66, 0x10, 0x1f ;  /* 0x0a001f0042417f89 */ /* 0x000e2200000e0000 */
[----:B------:R-:W1:Y:S01]  /*4fd0*/  S2UR UR6, SR_CgaCtaId ;  /* 0x00000000000679c3 */ /* 0x000e620000008800 */
[----:B------:R-:W-:Y:S01]  /*4fe0*/  LOP3.LUT R216, R3, 0x1, RZ, 0xc0, !PT ;  /* 0x0000000103d87812 */ /* 0x000fe200078ec0ff */
[----:B------:R-:W-:Y:S01]  /*4ff0*/  UMOV UR5, 0x400 ;  /* 0x0000040000057882 */ /* 0x000fe20000000000 */
[----:B------:R-:W-:Y:S01]  /*5000*/  ISETP.NE.AND P2, PT, R146, RZ, PT ;  /* 0x000000ff9200720c */ /* 0x000fe20003f45270 */
[----:B------:R-:W-:Y:S01]  /*5010*/  BSSY.RECONVERGENT B0, `(.L_x_270) ;  /* 0x000002b000007945 */ /* 0x000fe20003800200 */
[----:B------:R-:W-:Y:S01]  /*5020*/  ISETP.NE.AND P0, PT, R147, RZ, PT ;  /* 0x000000ff9300720c */ /* 0x000fe20003f05270 */
[----:B0-----:R-:W-:Y:S01]  /*5030*/  FADD R67, R65, R66 ;  /* 0x0000004241437221 */ /* 0x001fe20000000000 */
[----:B------:R-:W-:Y:S01]  /*5040*/  IMAD.MOV R66, RZ, RZ, -R216 ;  /* 0x000000ffff427224 */ /* 0x000fe200078e0ad8 */
[----:B-1----:R-:W-:-:S03]  /*5050*/  ULEA UR5, UR6, UR5, 0x18 ;  /* 0x0000000506057291 */ /* 0x002fc6000f8ec0ff */
[----:B------:R-:W0:Y:S01]  /*5060*/  SHFL.DOWN PT, R64, R67, 0x8, 0x1f ;  /* 0x09001f0043407f89 */ /* 0x000e2200000e0000 */
[----:B------:R-:W-:Y:S01]  /*5070*/  LOP3.LUT R66, R66, UR4, RZ, 0xc0, !PT ;  /* 0x0000000442427c12 */ /* 0x000fe2000f8ec0ff */
[----:B------:R-:W-:-:S04]  /*5080*/  UIADD3 UR6, UPT, UPT, UR5, 0x10, URZ ;  /* 0x0000001005067890 */ /* 0x000fc8000fffe0ff */
[----:B------:R-:W-:Y:S01]  /*5090*/  USEL UR6, UR6, UR5, UP0 ;  /* 0x0000000506067287 */ /* 0x000fe20008000000 */
[----:B0-----:R-:W-:Y:S01]  /*50a0*/  FADD R124, R67, R64 ;  /* 0x00000040437c7221 */ /* 0x001fe20000000000 */
[----:B------:R-:W-:-:S04]  /*50b0*/  IMAD R67, R148, R125, RZ ;  /* 0x0000007d94437224 */ /* 0x000fc800078e02ff */
[----:B------:R-:W0:Y:S01]  /*50c0*/  SHFL.DOWN PT, R65, R124, 0x4, 0x1f ;  /* 0x08801f007c417f89 */ /* 0x000e2200000e0000 */
[----:B------:R-:W-:Y:S01]  /*50d0*/  IADD3 R67, P1, PT, R67, R66, RZ ;  /* 0x0000004243437210 */ /* 0x000fe20007f3e0ff */
[----:B0-----:R-:W-:-:S04]  /*50e0*/  FADD R212, R124, R65 ;  /* 0x000000417cd47221 */ /* 0x001fc80000000000 */
[----:B------:R-:W-:Y:S01]  /*50f0*/  IMAD.X R124, RZ, RZ, RZ, P1 ;  /* 0x000000ffff7c7224 */ /* 0x000fe200008e06ff */
[----:B------:R-:W0:Y:S01]  /*5100*/  LDC.64 R64, c[0x0][0x3b0] ;  /* 0x0000ec00ff407b82 */ /* 0x000e220000000a00 */
[----:B------:R-:W1:Y:S01]  /*5110*/  SHFL.DOWN PT, R213, R212, 0x2, 0x1f ;  /* 0x08401f00d4d57f89 */ /* 0x000e6200000e0000 */
[C---:B0-----:R-:W-:Y:S02]  /*5120*/  LEA R66, P1, R67.reuse, R64, 0x2 ;  /* 0x0000004043427211 */ /* 0x041fe400078210ff */
[----:B------:R-:W-:Y:S01]  /*5130*/  @!P2 SHF.R.U32.HI R64, RZ, 0x3, R147 ;  /* 0x00000003ff40a819 */ /* 0x000fe20000011693 */
[----:B-1----:R-:W-:Y:S01]  /*5140*/  FADD R213, R212, R213 ;  /* 0x000000d5d4d57221 */ /* 0x002fe20000000000 */
[----:B------:R-:W-:Y:S02]  /*5150*/  LEA.HI.X R67, R67, R65, R124, 0x2, P1 ;  /* 0x0000004143437211 */ /* 0x000fe400008f147c */
[----:B------:R-:W-:Y:S02]  /*5160*/  @!P2 LOP3.LUT R215, R64, 0x7c, RZ, 0xc0, !PT ;  /* 0x0000007c40d7a812 */ /* 0x000fe400078ec0ff */
[----:B------:R-:W0:Y:S01]  /*5170*/  SHFL.DOWN PT, R214, R213, 0x1, 0x1f ;  /* 0x08201f00d5d67f89 */ /* 0x000e2200000e0000 */
[----:B------:R-:W-:-:S04]  /*5180*/  @!P0 IMAD.WIDE.U32 R64, R145, 0x4, R66 ;  /* 0x0000000491408825 */ /* 0x000fc800078e0042 */
[----:B0-----:R-:W-:Y:S01]  /*5190*/  FADD R214, R213, R214 ;  /* 0x000000d6d5d67221 */ /* 0x001fe20000000000 */
[----:B------:R-:W-:-:S04]  /*51a0*/  IMAD.MOV.U32 R213, RZ, RZ, RZ ;  /* 0x000000ffffd57224 */ /* 0x000fc800078e00ff */
[----:B------:R0:W-:Y:S01]  /*51b0*/  @!P2 STS [R215+UR6], R214 ;  /* 0x000000d6d700a988 */ /* 0x0001e20008000806 */
[----:B------:R-:W-:Y:S06]  /*51c0*/  BAR.SYNC.DEFER_BLOCKING 0x0 ;  /* 0x0000000000007b1d */ /* 0x000fec0000010000 */
[----:B------:R-:W-:Y:S05]  /*51d0*/  @P0 BRA `(.L_x_271) ;  /* 0x0000000000380947 */ /* 0x000fea0003800000 */
[----:B------:R-:W-:Y:S01]  /*51e0*/  UIADD3 UR7, UPT, UPT, UR5, 0x14, URZ ;  /* 0x0000001405077890 */ /* 0x000fe2000fffe0ff */
[----:B------:R-:W1:Y:S01]  /*51f0*/  LDS R124, [UR6] ;  /* 0x00000006ff7c7984 */ /* 0x000e620008000800 */
[----:B------:R-:W-:Y:S02]  /*5200*/  @!UP0 UIADD3 UR7, UPT, UPT, UR5, 0x4, URZ ;  /* 0x0000000405078890 */ /* 0x000fe4000fffe0ff */
[----:B------:R-:W-:Y:S02]  /*5210*/  UIADD3 UR8, UPT, UPT, UR5, 0x18, URZ ;  /* 0x0000001805087890 */ /* 0x000fe4000fffe0ff */
[----:B------:R-:W-:Y:S02]  /*5220*/  @!UP0 UIADD3 UR8, UPT, UPT, UR5, 0x8, URZ ;  /* 0x0000000805088890 */ /* 0x000fe4000fffe0ff */
[----:B------:R-:W-:Y:S02]  /*5230*/  UIADD3 UR9, UPT, UPT, UR5, 0x1c, URZ ;  /* 0x0000001c05097890 */ /* 0x000fe4000fffe0ff */
[----:B------:R-:W-:Y:S01]  /*5240*/  @!UP0 UIADD3 UR9, UPT, UPT, UR5, 0xc, URZ ;  /* 0x0000000c05098890 */ /* 0x000fe2000fffe0ff */
[----:B------:R-:W2:Y:S04]  /*5250*/  LDS R213, [UR7] ;  /* 0x00000007ffd57984 */ /* 0x000ea80008000800 */
[----:B0-----:R-:W0:Y:S04]  /*5260*/  LDS R215, [UR8] ;  /* 0x00000008ffd77984 */ /* 0x001e280008000800 */
[----:B------:R-:W3:Y:S01]  /*5270*/  LDS R217, [UR9] ;  /* 0x00000009ffd97984 */ /* 0x000ee20008000800 */
[----:B-1----:R-:W-:-:S04]  /*5280*/  FADD R124, RZ, R124 ;  /* 0x0000007cff7c7221 */ /* 0x002fc80000000000 */
[----:B--2---:R-:W-:-:S04]  /*5290*/  FADD R124, R124, R213 ;  /* 0x000000d57c7c7221 */ /* 0x004fc80000000000 */
[----:B0-----:R-:W-:-:S04]  /*52a0*/  FADD R124, R124, R215 ;  /* 0x000000d77c7c7221 */ /* 0x001fc80000000000 */
[----:B---3--:R-:W-:-:S07]  /*52b0*/  FADD R213, R124, R217 ;  /* 0x000000d97cd57221 */ /* 0x008fce0000000000 */
.L_x_271:
[----:B------:R-:W-:Y:S05]  /*52c0*/  BSYNC.RECONVERGENT B0 ;  /* 0x0000000000007941 */ /* 0x000fea0003800200 */
.L_x_270:
[----:B------:R1:W-:Y:S01]  /*52d0*/  @!P0 STG.E desc[UR10][R64.64], R213 ;  /* 0x000000d540008986 */ /* 0x0003e2000c10190a */
[----:B------:R-:W-:Y:S05]  /*52e0*/  @P0 BRA `(.L_x_272) ;  /* 0x0000000000600947 */ /* 0x000fea0003800000 */
[----:B-1----:R-:W1:Y:S01]  /*52f0*/  LDC R213, c[0x0][0x380] ;  /* 0x0000e000ffd57b82 */ /* 0x002e620000000800 */
[----:B------:R-:W-:-:S07]  /*5300*/  ISETP.NE.AND P0, PT, R216, RZ, PT ;  /* 0x000000ffd800720c */ /* 0x000fce0003f05270 */
[----:B------:R-:W2:Y:S01]  /*5310*/  LDC.64 R64, c[0x0][0x3b8] ;  /* 0x0000ee00ff407b82 */ /* 0x000ea20000000a00 */
[----:B-1----:R-:W-:Y:S02]  /*5320*/  SEL R213, R213, RZ, P0 ;  /* 0x000000ffd5d57207 */ /* 0x002fe40000000000 */
[----:B------:R-:W-:Y:S02]  /*5330*/  ISETP.GT.U32.AND P0, PT, R3, 0x1, PT ;  /* 0x000000010300780c */ /* 0x000fe40003f04070 */
[----:B------:R-:W-:-:S04]  /*5340*/  IADD3 R124, P1, PT, R148, R213, RZ ;  /* 0x000000d5947c7210 */ /* 0x000fc80007f3e0ff */
[----:B------:R-:W-:Y:S01]  /*5350*/  LEA.HI.X.SX32 R212, R213, RZ, 0x1, P1 ;  /* 0x000000ffd5d47211 */ /* 0x000fe200008f0eff */
[----:B------:R-:W-:Y:S01]  /*5360*/  IMAD.MOV.U32 R213, RZ, RZ, -0x1 ;  /* 0xffffffffffd57424 */ /* 0x000fe200078e00ff */
[----:B--2---:R-:W-:-:S04]  /*5370*/  LEA R64, P1, R124, R64, 0x2 ;  /* 0x000000407c407211 */ /* 0x004fc800078210ff */
[----:B------:R-:W-:Y:S02]  /*5380*/  SEL R213, R213, 0x1, P0 ;  /* 0x00000001d5d57807 */ /* 0x000fe40000000000 */
[----:B------:R-:W-:Y:S02]  /*5390*/  ISETP.GE.U32.AND P0, PT, R3, 0x2, PT ;  /* 0x000000020300780c */ /* 0x000fe40003f06070 */
[----:B------:R-:W-:Y:S02]  /*53a0*/  LEA.HI.X R65, R124, R65, R212, 0x2, P1 ;  /* 0x000000417c417211 */ /* 0x000fe400008f14d4 */
[----:B0-----:R-:W-:Y:S01]  /*53b0*/  SEL R215, R125, RZ, !P0 ;  /* 0x000000ff7dd77207 */ /* 0x001fe20004000000 */
[----:B------:R-:W-:Y:S06]  /*53c0*/  MEMBAR.ALL.GPU ;  /* 0x0000000000007992 */ /* 0x000fec000000a000 */
[----:B------:R-:W-:-:S00]  /*53d0*/  ERRBAR ;  /* 0x00000000000079ab */ /* 0x000fc00000000000 */
[----:B------:R-:W-:Y:S06]  /*53e0*/  CGAERRBAR ;  /* 0x00000000000075ab */ /* 0x000fec0000000000 */
[----:B------:R2:W-:Y:S01]  /*53f0*/  REDG.E.ADD.S32.STRONG.GPU desc[UR10][R64.64], R213 ;  /* 0x000000d54000798e */ /* 0x0005e2000c12e30a */
[----:B------:R-:W-:-:S13]  /*5400*/  ISETP.NE.AND P0, PT, R215, -0x1, PT ;  /* 0xffffffffd700780c */ /* 0x000fda0003f05270 */
[----:B--2---:R-:W-:Y:S05]  /*5410*/  @!P0 BRA `(.L_x_272) ;  /* 0x0000000000148947 */ /* 0x004fea0003800000 */
.L_x_273:
[----:B------:R-:W2:Y:S04]  /*5420*/  LDG.E.STRONG.GPU R124, desc[UR10][R64.64] ;  /* 0x0000000a407c7981 */ /* 0x000ea8000c1ef900 */
[----:B--2---:R-:W-:Y:S01]  /*5430*/  CCTL.IVALL ;  /* 0x00000000ff00798f */ /* 0x004fe20002000000 */
[----:B------:R-:W-:Y:S05]  /*5440*/  YIELD ;  /* 0x0000000000007946 */ /* 0x000fea0003800000 */
[----:B------:R-:W-:-:S13]  /*5450*/  ISETP.NE.AND P0, PT, R124, R215, PT ;  /* 0x000000d77c00720c */ /* 0x000fda0003f05270 */
[----:B------:R-:W-:Y:S05]  /*5460*/  @P0 BRA `(.L_x_273) ;  /* 0xfffffffc00ec0947 */ /* 0x000fea000383ffff */
.L_x_272:
[----:B------:R-:W-:Y:S01]  /*5470*/  ISETP.GE.AND P0, PT, R146, R125, PT ;  /* 0x0000007d9200720c */ /* 0x000fe20003f06270 */
[----:B------:R-:W-:Y:S05]  /*5480*/  WARPSYNC.ALL ;  /* 0x0000000000007948 */ /* 0x000fea0003800000 */
[----:B------:R-:W-:Y:S01]  /*5490*/  BAR.SYNC.DEFER_BLOCKING 0x0 ;  /* 0x0000000000007b1d */ /* 0x000fe20000010000 */
[----:B------:R-:W-:-:S05]  /*54a0*/  IMAD.MOV.U32 R212, RZ, RZ, RZ ;  /* 0x000000ffffd47224 */ /* 0x000fca00078e00ff */
[----:B------:R-:W-:Y:S04]  /*54b0*/  BSSY.RECONVERGENT B0, `(.L_x_274) ;  /* 0x000006d000007945 */ /* 0x000fe80003800200 */
[----:B------:R-:W-:Y:S05]  /*54c0*/  @P0 BRA `(.L_x_275) ;  /* 0x0000000400ac0947 */ /* 0x000fea0003800000 */
[----:B-1----:R-:W-:Y:S01]  /*54d0*/  LOP3.LUT R64, RZ, R146, RZ, 0x33, !PT ;  /* 0x00000092ff407212 */ /* 0x002fe200078e33ff */
[----:B------:R-:W-:Y:S01]  /*54e0*/  BSSY.RECONVERGENT B1, `(.L_x_276) ;  /* 0x0000032000017945 */ /* 0x000fe20003800200 */
[----:B------:R-:W-:-:S03]  /*54f0*/  IMAD.MOV.U32 R212, RZ, RZ, RZ ;  /* 0x000000ffffd47224 */ /* 0x000fc600078e00ff */
[----:B------:R-:W-:Y:S02]  /*5500*/  IMAD.IADD R64, R64, 0x1, R125 ;  /* 0x0000000140407824 */ /* 0x000fe400078e027d */
[----:B------:R-:W-:-:S03]  /*5510*/  IMAD.MOV.U32 R125, RZ, RZ, R146 ;  /* 0x000000ffff7d7224 */ /* 0x000fc600078e0092 */
        /* <DEDUP_REMOVED lines=9> */
.L_x_278:
[----:B------:R-:W-:-:S05]  /*55b0*/  IMAD.WIDE.U32 R64, R125, 0x4, R66 ;  /* 0x000000047d407825 */ /* 0x000fca00078e0042 */
[----:B0-----:R-:W2:Y:S04]  /*55c0*/  LDG.E R215, desc[UR10][R64.64] ;  /* 0x0000000a40d77981 */ /* 0x001ea8000c1e1900 */
        /* <DEDUP_REMOVED lines=35> */
.L_x_277:
[----:B------:R-:W-:Y:S05]  /*5800*/  BSYNC.RECONVERGENT B1 ;  /* 0x0000000000017941 */ /* 0x000fea0003800200 */
.L_x_276:
        /* <DEDUP_REMOVED lines=9> */
[----:B0-----:R-:W3:Y:S04]  /*58a0*/  LDG.E R214, desc[UR10][R64.64+0x80] ;  /* 0x0000800a40d67981 */ /* 0x001ee8000c1e1900 */
        /* <DEDUP_REMOVED lines=15> */
.L_x_280:
[----:B------:R-:W-:Y:S05]  /*59a0*/  BSYNC.RECONVERGENT B1 ;  /* 0x0000000000017941 */ /* 0x000fea0003800200 */
.L_x_279:
        /* <DEDUP_REMOVED lines=10> */
[----:B0-----:R-:W4:Y:S04]  /*5a50*/  LDG.E R215, desc[UR10][R64.64+0x100] ;  /* 0x0001000a40d77981 */ /* 0x001f28000c1e1900 */
[----:B------:R-:W4:Y:S01]  /*5a60*/  LDG.E R217, desc[UR10][R64.64+0x180] ;  /* 0x0001800a40d97981 */ /* 0x000f22000c1e1900 */
[----:B------:R-:W-:-:S02]  /*5a70*/  VIADD R125, R125, 0x80 ;  /* 0x000000807d7d7836 */ /* 0x000fc40000000000 */
[----:B--2---:R-:W-:-:S04]  /*5a80*/  FADD R213, R212, R213 ;  /* 0x000000d5d4d57221 */ /* 0x004fc80000000000 */
[----:B---3--:R-:W-:-:S04]  /*5a90*/  FADD R124, R213, R124 ;  /* 0x0000007cd57c7221 */ /* 0x008fc80000000000 */
[----:B----4-:R-:W-:-:S04]  /*5aa0*/  FADD R124, R124, R215 ;  /* 0x000000d77c7c7221 */ /* 0x010fc80000000000 */
[----:B------:R-:W-:-:S07]  /*5ab0*/  FADD R212, R124, R217 ;  /* 0x000000d97cd47221 */ /* 0x000fce0000000000 */
.L_x_282:
[----:B------:R-:W-:Y:S05]  /*5ac0*/  BSYNC.RECONVERGENT B1 ;  /* 0x0000000000017941 */ /* 0x000fea0003800200 */
.L_x_281:
        /* <DEDUP_REMOVED lines=11> */
.L_x_275:
[----:B------:R-:W-:Y:S05]  /*5b80*/  BSYNC.RECONVERGENT B0 ;  /* 0x0000000000007941 */ /* 0x000fea0003800200 */
.L_x_274:
[----:B-1----:R-:W1:Y:S01]  /*5b90*/  SHFL.BFLY PT, R65, R212, 0x1, 0x1f ;  /* 0x0c201f00d4417f89 */ /* 0x002e6200000e0000 */
[----:B------:R-:W-:-:S05]  /*5ba0*/  VIADD R3, R3, 0x1 ;  /* 0x0000000103037836 */ /* 0x000fca0000000000 */
[----:B------:R-:W-:Y:S01]  /*5bb0*/  LOP3.LUT R3, R3, 0x3, RZ, 0xc0, !PT ;  /* 0x0000000303037812 */ /* 0x000fe200078ec0ff */
[----:B-1----:R-:W-:-:S05]  /*5bc0*/  FADD R65, R65, R212 ;  /* 0x000000d441417221 */ /* 0x002fca0000000000 */
[----:B------:R-:W1:Y:S02]  /*5bd0*/  SHFL.BFLY PT, R64, R65, 0x2, 0x1f ;  /* 0x0c401f0041407f89 */ /* 0x000e6400000e0000 */
[----:B-1----:R-:W-:-:S05]  /*5be0*/  FADD R64, R65, R64 ;  /* 0x0000004041407221 */ /* 0x002fca0000000000 */
[----:B------:R-:W1:Y:S02]  /*5bf0*/  SHFL.BFLY PT, R67, R64, 0x4, 0x1f ;  /* 0x0c801f0040437f89 */ /* 0x000e6400000e0000 */
[----:B-1----:R-:W-:-:S05]  /*5c00*/  FADD R67, R64, R67 ;  /* 0x0000004340437221 */ /* 0x002fca0000000000 */
[----:B------:R-:W1:Y:S02]  /*5c10*/  SHFL.BFLY PT, R66, R67, 0x8, 0x1f ;  /* 0x0d001f0043427f89 */ /* 0x000e6400000e0000 */
[----:B-1----:R-:W-:-:S05]  /*5c20*/  FADD R66, R67, R66 ;  /* 0x0000004243427221 */ /* 0x002fca0000000000 */
[----:B------:R-:W1:Y:S02]  /*5c30*/  SHFL.BFLY PT, R213, R66, 0x10, 0x1f ;  /* 0x0e001f0042d57f89 */ /* 0x000e6400000e0000 */
[----:B-1----:R-:W-:-:S07]  /*5c40*/  FADD R213, R66, R213 ;  /* 0x000000d542d57221 */ /* 0x002fce0000000000 */
.L_x_269:
[----:B------:R-:W1:Y:S01]  /*5c50*/  LDCU UR5, c[0x0][0x3d8] ;  /* 0x00007b00ff0577ac */ /* 0x000e620008000800 */
[----:B------:R-:W-:Y:S01]  /*5c60*/  ISETP.GE.AND P0, PT, R2, UR14, PT ;  /* 0x0000000e02007c0c */ /* 0x000fe2000bf06270 */
[----:B------:R-:W-:Y:S03]  /*5c70*/  BSSY.RECONVERGENT B0, `(.L_x_283) ;  /* 0x0000346000007945 */ /* 0x000fe60003800200 */
[----:B------:R-:W-:Y:S02]  /*5c80*/  ISETP.NE.OR P1, PT, R144, RZ, P0 ;  /* 0x000000ff9000720c */ /* 0x000fe40000725670 */
[----:B------:R-:W-:Y:S01]  /*5c90*/  ISETP.GE.OR P0, PT, R143, UR15, P0 ;  /* 0x0000000f8f007c0c */ /* 0x000fe20008706670 */
[----:B-1----:R-:W-:-:S10]  /*5ca0*/  FFMA R213, R213, R4, UR5 ;  /* 0x00000005d5d57e23 */ /* 0x002fd40008000004 */
[----:B------:R-:W1:Y:S01]  /*5cb0*/  @!P1 LDC.64 R64, c[0x0][0x3a0] ;  /* 0x0000e800ff409b82 */ /* 0x000e620000000a00 */
[----:B------:R-:W-:-:S13]  /*5cc0*/  FSETP.GEU.AND P2, PT, |R213|, 1.175494350822287508e-38, PT ;  /* 0x00800000d500780b */ /* 0x000fda0003f4e200 */
[----:B------:R-:W-:-:S04]  /*5cd0*/  @!P2 FMUL R213, R213, 16777216 ;  /* 0x4b800000d5d5a820 */ /* 0x000fc80000400000 */
[----:B------:R-:W2:Y:S01]  /*5ce0*/  MUFU.RSQ R216, R213 ;  /* 0x000000d500d87308 */ /* 0x000ea20000001400 */
[----:B-1----:R-:W-:-:S04]  /*5cf0*/  @!P1 IMAD.WIDE R64, R2, 0x4, R64 ;  /* 0x0000000402409825 */ /* 0x002fc800078e0240 */
[----:B--2---:R-:W-:-:S05]  /*5d00*/  @!P2 FMUL R216, R216, 4096 ;  /* 0x45800000d8d8a820 */ /* 0x004fca0000400000 */
[----:B------:R1:W-:Y:S01]  /*5d10*/  @!P1 STG.E desc[UR10][R64.64], R216 ;  /* 0x000000d840009986 */ /* 0x0003e2000c10190a */
[----:B------:R-:W-:Y:S05]  /*5d20*/  @P0 BRA `(.L_x_284) ;  /* 0x0000003000e80947 */ /* 0x000fea0003800000 */
[----:B------:R-:W2:Y:S01]  /*5d30*/  LDC.64 R124, c[0x0][0x3f8] ;  /* 0x0000fe00ff7c7b82 */ /* 0x000ea20000000a00 */
[-C--:B-1----:R-:W-:Y:S01]  /*5d40*/  FMUL R65, R0, R216.reuse ;  /* 0x000000d800417220 */ /* 0x082fe20000400000 */
[-C--:B------:R-:W-:Y:S01]  /*5d50*/  FMUL R67, R163, R216.reuse ;  /* 0x000000d8a3437220 */ /* 0x080fe20000400000 */
[-C--:B------:R-:W-:Y:S01]  /*5d60*/  FMUL R64, R211, R216.reuse ;  /* 0x000000d8d3407220 */ /* 0x080fe20000400000 */
[-C--:B------:R-:W-:Y:S01]  /*5d70*/  FMUL R66, R210, R216.reuse ;  /* 0x000000d8d2427220 */ /* 0x080fe20000400000 */
[-C--:B------:R-:W-:Y:S01]  /*5d80*/  FMUL R213, R171, R216.reuse ;  /* 0x000000d8abd57220 */ /* 0x080fe20000400000 */
[-C--:B------:R-:W-:Y:S01]  /*5d90*/  FMUL R212, R209, R216.reuse ;  /* 0x000000d8d1d47220 */ /* 0x080fe20000400000 */
[-C--:B0-----:R-:W-:Y:S01]  /*5da0*/  FMUL R215, R208, R216.reuse ;  /* 0x000000d8d0d77220 */ /* 0x081fe20000400000 */
[----:B------:R-:W-:Y:S01]  /*5db0*/  FMUL R214, R207, R216 ;  /* 0x000000d8cfd67220 */ /* 0x000fe20000400000 */
        /* <DEDUP_REMOVED lines=8> */
[----:B--2---:R-:W-:-:S04]  /*5e40*/  ISETP.NE.U32.AND P0, PT, R124, RZ, PT ;  /* 0x000000ff7c00720c */ /* 0x004fc80003f05070 */
[----:B------:R-:W-:-:S04]  /*5e50*/  ISETP.NE.AND.EX P0, PT, R125, RZ, PT, P0 ;  /* 0x000000ff7d00720c */ /* 0x000fc80003f05300 */
[----:B------:R-:W-:-:S13]  /*5e60*/  ISETP.NE.OR P0, PT, RZ, UR13, P0 ;  /* 0x0000000dff007c0c */ /* 0x000fda0008705670 */
[----:B------:R-:W-:Y:S05]  /*5e70*/  @!P0 BRA `(.L_x_285) ;  /* 0x0000000000d08947 */ /* 0x000fea0003800000 */
[----:B------:R-:W-:Y:S01]  /*5e80*/  UISETP.NE.AND UP1, UPT, UR13, URZ, UPT ;  /* 0x000000ff0d00728c */ /* 0x000fe2000bf25270 */
[----:B------:R-:W-:Y:S08]  /*5e90*/  BSSY.RECONVERGENT B1, `(.L_x_285) ;  /* 0x0000032000017945 */ /* 0x000ff00003800200 */
[----:B------:R-:W-:Y:S05]  /*5ea0*/  BRA.U UP1, `(.L_x_286) ;  /* 0x0000000101547547 */ /* 0x000fea000b800000 */
[C---:B------:R-:W-:Y:S01]  /*5eb0*/  VIADD R212, R143.reuse, 0x1 ;  /* 0x000000018fd47836 */ /* 0x040fe20000000000 */
[----:B------:R-:W-:Y:S01]  /*5ec0*/  ISETP.GE.AND P3, PT, R72, UR15, PT ;  /* 0x0000000f48007c0c */ /* 0x000fe2000bf66270 */
[----:B------:R-:W-:Y:S01]  /*5ed0*/  VIADD R213, R143, 0x2 ;  /* 0x000000028fd57836 */ /* 0x000fe20000000000 */
[----:B------:R-:W-:Y:S02]  /*5ee0*/  FMNMX R141, R141, |R218|, !PT ;  /* 0x400000da8d8d7209 */ /* 0x000fe40007800000 */
[----:B------:R-:W-:Y:S01]  /*5ef0*/  ISETP.GE.AND P1, PT, R212, UR15, PT ;  /* 0x0000000fd4007c0c */ /* 0x000fe2000bf26270 */
[----:B------:R-:W-:Y:S01]  /*5f00*/  VIADD R212, R143, 0x4 ;  /* 0x000000048fd47836 */ /* 0x000fe20000000000 */
[----:B------:R-:W-:-:S04]  /*5f10*/  ISETP.GE.AND P2, PT, R213, UR15, PT ;  /* 0x0000000fd5007c0c */ /* 0x000fc8000bf46270 */
[----:B------:R-:W-:Y:S01]  /*5f20*/  ISETP.GE.AND P4, PT, R212, UR15, PT ;  /* 0x0000000fd4007c0c */ /* 0x000fe2000bf86270 */
[----:B------:R-:W-:-:S06]  /*5f30*/  VIADD R212, R143, 0x6 ;  /* 0x000000068fd47836 */ /* 0x000fcc0000000000 */
[----:B------:R-:W-:Y:S02]  /*5f40*/  @!P1 FMNMX R141, R141, |R64|, !PT ;  /* 0x400000408d8d9209 */ /* 0x000fe40007800000 */
[----:B------:R-:W-:Y:S02]  /*5f50*/  ISETP.GE.AND P1, PT, R71, UR15, PT ;  /* 0x0000000f47007c0c */ /* 0x000fe4000bf26270 */
[----:B------:R-:W-:Y:S02]  /*5f60*/  @!P2 FMNMX R141, R141, |R220|, !PT ;  /* 0x400000dc8d8da209 */ /* 0x000fe40007800000 */
[----:B------:R-:W-:Y:S02]  /*5f70*/  ISETP.GE.AND P2, PT, R212, UR15, PT ;  /* 0x0000000fd4007c0c */ /* 0x000fe4000bf46270 */
[----:B------:R-:W-:Y:S02]  /*5f80*/  @!P3 FMNMX R141, R141, |R66|, !PT ;  /* 0x400000428d8db209 */ /* 0x000fe40007800000 */
[----:B------:R-:W-:-:S02]  /*5f90*/  ISETP.GE.AND P3, PT, R70, UR15, PT ;  /* 0x0000000f46007c0c */ /* 0x000fc4000bf66270 */
[----:B------:R-:W-:-:S04]  /*5fa0*/  @!P4 FMNMX R141, R141, |R222|, !PT ;  /* 0x400000de8d8dc209 */ /* 0x000fc80007800000 */
[----:B------:R-:W-:-:S04]  /*5fb0*/  @!P1 FMNMX R141, R141, |R65|, !PT ;  /* 0x400000418d8d9209 */ /* 0x000fc80007800000 */
[----:B------:R-:W-:-:S03]  /*5fc0*/  @!P2 FMNMX R141, R141, |R224|, !PT ;  /* 0x400000e08d8da209 */ /* 0x000fc60007800000 */
[----:B------:R-:W-:Y:S05]  /*5fd0*/  @P3 BRA `(.L_x_287) ;  /* 0x0000000000743947 */ /* 0x000fea0003800000 */
[----:B------:R-:W-:Y:S01]  /*5fe0*/  FMNMX R141, R141, |R67|, !PT ;  /* 0x400000438d8d7209 */ /* 0x000fe20007800000 */
[----:B------:R-:W-:Y:S06]  /*5ff0*/  BRA `(.L_x_287) ;  /* 0x00000000006c7947 */ /* 0x000fec0003800000 */
.L_x_286:
[C---:B------:R-:W-:Y:S01]  /*6000*/  VIADD R212, R143.reuse, 0x1 ;  /* 0x000000018fd47836 */ /* 0x040fe20000000000 */
[----:B------:R-:W-:Y:S01]  /*6010*/  ISETP.GE.AND P4, PT, R72, UR15, PT ;  /* 0x0000000f48007c0c */ /* 0x000fe2000bf86270 */
[----:B------:R-:W-:Y:S01]  /*6020*/  VIADD R213, R143, 0x2 ;  /* 0x000000028fd57836 */ /* 0x000fe20000000000 */
[-C--:B------:R-:W-:Y:S01]  /*6030*/  FMNMX R141, R141, |R218|.reuse, !PT ;  /* 0x400000da8d8d7209 */ /* 0x080fe20007800000 */
[----:B-----5:R-:W-:Y:S01]  /*6040*/  FMUL R218, R142, R218 ;  /* 0x000000da8eda7220 */ /* 0x020fe20000400000 */
[----:B------:R-:W-:Y:S01]  /*6050*/  ISETP.GE.AND P6, PT, R212, UR15, PT ;  /* 0x0000000fd4007c0c */ /* 0x000fe2000bfc6270 */
[----:B------:R-:W-:Y:S01]  /*6060*/  VIADD R212, R143, 0x4 ;  /* 0x000000048fd47836 */ /* 0x000fe20000000000 */
[----:B------:R-:W-:Y:S02]  /*6070*/  ISETP.GE.AND P5, PT, R213, UR15, PT ;  /* 0x0000000fd5007c0c */ /* 0x000fe4000bfa6270 */
[----:B------:R-:W-:Y:S02]  /*6080*/  ISETP.GE.AND P2, PT, R71, UR15, PT ;  /* 0x0000000f47007c0c */ /* 0x000fe4000bf46270 */
[----:B------:R-:W-:Y:S01]  /*6090*/  ISETP.GE.AND P3, PT, R212, UR15, PT ;  /* 0x0000000fd4007c0c */ /* 0x000fe2000bf66270 */
[----:B------:R-:W-:-:S05]  /*60a0*/  VIADD R212, R143, 0x6 ;  /* 0x000000068fd47836 */ /* 0x000fca0000000000 */
[----:B------:R-:W-:Y:S02]  /*60b0*/  ISETP.GE.AND P1, PT, R212, UR15, PT ;  /* 0x0000000fd4007c0c */ /* 0x000fe4000bf26270 */
[-C--:B------:R-:W-:Y:S01]  /*60c0*/  @!P6 FMNMX R141, R141, |R64|.reuse, !PT ;  /* 0x400000408d8de209 */ /* 0x080fe20007800000 */
[----:B------:R-:W-:Y:S01]  /*60d0*/  @!P6 FMUL R64, R142, R64 ;  /* 0x000000408e40e220 */ /* 0x000fe20000400000 */
[----:B------:R-:W-:Y:S02]  /*60e0*/  ISETP.GE.AND P6, PT, R70, UR15, PT ;  /* 0x0000000f46007c0c */ /* 0x000fe4000bfc6270 */
[-C--:B------:R-:W-:Y:S01]  /*60f0*/  @!P5 FMNMX R141, R141, |R220|.reuse, !PT ;  /* 0x400000dc8d8dd209 */ /* 0x080fe20007800000 */
[----:B------:R-:W-:-:S03]  /*6100*/  @!P5 FMUL R220, R142, R220 ;  /* 0x000000dc8edcd220 */ /* 0x000fc60000400000 */
        /* <DEDUP_REMOVED lines=9> */
[----:B------:R-:W-:-:S07]  /*61a0*/  @!P6 FMUL R67, R142, R67 ;  /* 0x000000438e43e220 */ /* 0x000fce0000400000 */
.L_x_287:
[----:B------:R-:W-:Y:S05]  /*61b0*/  BSYNC.RECONVERGENT B1 ;  /* 0x0000000000017941 */ /* 0x000fea0003800200 */
.L_x_285:
[----:B------:R-:W0:Y:S01]  /*61c0*/  LDC.64 R212, c[0x0][0x3c8] ;  /* 0x0000f200ffd47b82 */ /* 0x000e220000000a00 */
[----:B------:R-:W-:Y:S01]  /*61d0*/  IMAD R215, R2, UR15, R143 ;  /* 0x0000000f02d77c24 */ /* 0x000fe2000f8e028f */
[----:B------:R-:W-:Y:S01]  /*61e0*/  ISETP.GT.U32.AND P2, PT, R73, 0x7, PT ;  /* 0x000000074900780c */ /* 0x000fe20003f44070 */
[----:B------:R-:W-:Y:S01]  /*61f0*/  BSSY.RECONVERGENT B1, `(.L_x_288) ;  /* 0x0000020000017945 */ /* 0x000fe20003800200 */
[----:B------:R-:W-:Y:S02]  /*6200*/  F2FP.BF16.F32.PACK_AB R220, R66, R220 ;  /* 0x000000dc42dc723e */ /* 0x000fe400000010ff */
[----:B------:R-:W-:Y:S02]  /*6210*/  F2FP.BF16.F32.PACK_AB R64, R64, R218 ;  /* 0x000000da4040723e */ /* 0x000fe400000010ff */
[----:B------:R-:W-:Y:S02]  /*6220*/  F2FP.BF16.F32.PACK_AB R66, R65, R222 ;  /* 0x000000de4142723e */ /* 0x000fe400000010ff */
[----:B------:R-:W-:Y:S01]  /*6230*/  F2FP.BF16.F32.PACK_AB R67, R67, R224 ;  /* 0x000000e04343723e */ /* 0x000fe200000010ff */
[----:B0-----:R-:W-:-:S03]  /*6240*/  IMAD.WIDE R214, R215, 0x2, R212 ;  /* 0x00000002d7d67825 */ /* 0x001fc600078e02d4 */
[----:B------:R-:W-:-:S13]  /*6250*/  LOP3.LUT P1, RZ, R214, 0xf, RZ, 0xc0, !PT ;  /* 0x0000000fd6ff7812 */ /* 0x000fda000782c0ff */
[----:B------:R-:W-:Y:S05]  /*6260*/  @!P1 BRA P2, `(.L_x_289) ;  /* 0x0000000000589947 */ /* 0x000fea0001000000 */
[C---:B------:R-:W-:Y:S02]  /*6270*/  ISETP.GE.U32.AND P3, PT, R73.reuse, 0x2, PT ;  /* 0x000000024900780c */ /* 0x040fe40003f66070 */
[----:B------:R-:W-:Y:S02]  /*6280*/  PRMT R65, R64, 0x7632, R65 ;  /* 0x0000763240417816 */ /* 0x000fe40000000041 */
[C---:B------:R-:W-:Y:S02]  /*6290*/  ISETP.GE.U32.AND P2, PT, R73.reuse, 0x3, PT ;  /* 0x000000034900780c */ /* 0x040fe40003f46070 */
[C---:B------:R-:W-:Y:S02]  /*62a0*/  ISETP.GE.U32.AND P4, PT, R73.reuse, 0x6, PT ;  /* 0x000000064900780c */ /* 0x040fe40003f86070 */
[C---:B------:R-:W-:Y:S02]  /*62b0*/  ISETP.GE.U32.AND P5, PT, R73.reuse, 0x7, PT ;  /* 0x000000074900780c */ /* 0x040fe40003fa6070 */
[----:B------:R-:W-:-:S02]  /*62c0*/  ISETP.NE.AND P6, PT, R73, RZ, PT ;  /* 0x000000ff4900720c */ /* 0x000fc40003fc5270 */
[C---:B------:R-:W-:Y:S01]  /*62d0*/  ISETP.GE.U32.AND P1, PT, R73.reuse, 0x4, PT ;  /* 0x000000044900780c */ /* 0x040fe20003f26070 */
[----:B------:R1:W-:Y:S01]  /*62e0*/  @P3 STG.E.U16 desc[UR10][R214.64+0x2], R65 ;  /* 0x00000241d6003986 */ /* 0x0003e2000c10150a */
[----:B------:R-:W-:Y:S02]  /*62f0*/  ISETP.GE.U32.AND P3, PT, R73, 0x5, PT ;  /* 0x000000054900780c */ /* 0x000fe40003f66070 */
[----:B------:R-:W-:Y:S01]  /*6300*/  PRMT R218, R66, 0x7632, R218 ;  /* 0x0000763242da7816 */ /* 0x000fe200000000da */
[----:B------:R1:W-:Y:S01]  /*6310*/  @P2 STG.E.U16 desc[UR10][R214.64+0x4], R220 ;  /* 0x000004dcd6002986 */ /* 0x0003e2000c10150a */
[----:B------:R-:W-:-:S03]  /*6320*/  PRMT R217, R220, 0x7632, R217 ;  /* 0x00007632dcd97816 */ /* 0x000fc600000000d9 */
[----:B------:R1:W-:Y:S04]  /*6330*/  @P4 STG.E.U16 desc[UR10][R214.64+0xa], R218 ;  /* 0x00000adad6004986 */ /* 0x0003e8000c10150a */
[----:B------:R1:W-:Y:S04]  /*6340*/  @P5 STG.E.U16 desc[UR10][R214.64+0xc], R67 ;  /* 0x00000c43d6005986 */ /* 0x0003e8000c10150a */
[----:B------:R1:W-:Y:S04]  /*6350*/  @P3 STG.E.U16 desc[UR10][R214.64+0x8], R66 ;  /* 0x00000842d6003986 */ /* 0x0003e8000c10150a */
[----:B------:R1:W-:Y:S04]  /*6360*/  @P6 STG.E.U16 desc[UR10][R214.64], R64 ;  /* 0x00000040d6006986 */ /* 0x0003e8000c10150a */
[----:B------:R1:W-:Y:S01]  /*6370*/  @P1 STG.E.U16 desc[UR10][R214.64+0x6], R217 ;  /* 0x000006d9d6001986 */ /* 0x0003e2000c10150a */
[----:B------:R-:W-:-:S13]  /*6380*/  ISETP.GE.U32.AND P1, PT, R73, 0x8, PT ;  /* 0x000000084900780c */ /* 0x000fda0003f26070 */
[----:B-1----:R-:W-:Y:S05]  /*6390*/  @!P1 BRA `(.L_x_290) ;  /* 0x0000000000149947 */ /* 0x002fea0003800000 */
[----:B------:R-:W-:-:S05]  /*63a0*/  PRMT R64, R67, 0x7632, R64 ;  /* 0x0000763243407816 */ /* 0x000fca0000000040 */
[----:B------:R1:W-:Y:S01]  /*63b0*/  STG.E.U16 desc[UR10][R214.64+0xe], R64 ;  /* 0x00000e40d6007986 */ /* 0x0003e2000c10150a */
[----:B------:R-:W-:Y:S05]  /*63c0*/  BRA `(.L_x_290) ;  /* 0x0000000000087947 */ /* 0x000fea0003800000 */
.L_x_289:
[----:B------:R-:W-:-:S05]  /*63d0*/  IMAD.MOV.U32 R65, RZ, RZ, R220 ;  /* 0x000000ffff417224 */ /* 0x000fca00078e00dc */
[----:B------:R0:W-:Y:S02]  /*63e0*/  STG.E.128 desc[UR10][R214.64], R64 ;  /* 0x00000040d6007986 */ /* 0x0001e4000c101d0a */
.L_x_290:
[----:B------:R-:W-:Y:S05]  /*63f0*/  BSYNC.RECONVERGENT B1 ;  /* 0x0000000000017941 */ /* 0x000fea0003800200 */
.L_x_288:
[----:B------:R-:W-:-:S04]  /*6400*/  ISETP.GE.AND P1, PT, R75, UR15, PT ;  /* 0x0000000f4b007c0c */ /* 0x000fc8000bf26270 */
[----:B------:R-:W-:-:S13]  /*6410*/  ISETP.GE.OR P1, PT, R2, UR14, P1 ;  /* 0x0000000e02007c0c */ /* 0x000fda0008f26670 */
[----:B------:R-:W-:Y:S05]  /*6420*/  @P1 BRA `(.L_x_284) ;  /* 0x0000002c00281947 */ /* 0x000fea0003800000 */
[-C--:B0-----:R-:W-:Y:S01]  /*6430*/  FMUL R65, R155, R216.reuse ;  /* 0x000000d89b417220 */ /* 0x081fe20000400000 */
[-C--:B-1----:R-:W-:Y:S01]  /*6440*/  FMUL R64, R206, R216.reuse ;  /* 0x000000d8ce407220 */ /* 0x082fe20000400000 */
[-C--:B------:R-:W-:Y:S01]  /*6450*/  FMUL R67, R162, R216.reuse ;  /* 0x000000d8a2437220 */ /* 0x080fe20000400000 */
[-C--:B------:R-:W-:Y:S01]  /*6460*/  FMUL R66, R205, R216.reuse ;  /* 0x000000d8cd427220 */ /* 0x080fe20000400000 */
[-C--:B------:R-:W-:Y:S01]  /*6470*/  FMUL R215, R170, R216.reuse ;  /* 0x000000d8aad77220 */ /* 0x080fe20000400000 */
[-C--:B------:R-:W-:Y:S01]  /*6480*/  FMUL R214, R204, R216.reuse ;  /* 0x000000d8ccd67220 */ /* 0x080fe20000400000 */
[-C--:B------:R-:W-:Y:S01]  /*6490*/  FMUL R217, R203, R216.reuse ;  /* 0x000000d8cbd97220 */ /* 0x080fe20000400000 */
        /* <DEDUP_REMOVED lines=9> */
[----:B------:R-:W-:Y:S06]  /*6530*/  @!P0 BRA `(.L_x_291) ;  /* 0x0000000000c08947 */ /* 0x000fec0003800000 */
[----:B------:R-:W-:Y:S01]  /*6540*/  UISETP.NE.AND UP1, UPT, UR13, URZ, UPT ;  /* 0x000000ff0d00728c */ /* 0x000fe2000bf25270 */
[----:B------:R-:W-:Y:S08]  /*6550*/  BSSY.RECONVERGENT B1, `(.L_x_291) ;  /* 0x000002e000017945 */ /* 0x000ff00003800200 */
[----:B------:R-:W-:Y:S05]  /*6560*/  BRA.U !UP1, `(.L_x_292) ;  /* 0x0000000109747547 */ /* 0x000fea000b800000 */
[-C--:B------:R-:W-:Y:S01]  /*6570*/  FMNMX R214, R141, |R220|.reuse, !PT ;  /* 0x400000dc8dd67209 */ /* 0x080fe20007800000 */
[----:B-----5:R-:W-:Y:S01]  /*6580*/  FMUL R220, R142, R220 ;  /* 0x000000dc8edc7220 */ /* 0x020fe20000400000 */
[----:B------:R-:W-:Y:S02]  /*6590*/  ISETP.GE.AND P6, PT, R63, UR15, PT ;  /* 0x0000000f3f007c0c */ /* 0x000fe4000bfc6270 */
[-C--:B------:R-:W-:Y:S02]  /*65a0*/  FMNMX R141, |R65|, R214.reuse, !PT ;  /* 0x000000d6418d7209 */ /* 0x080fe40007800200 */
[----:B------:R-:W-:Y:S02]  /*65b0*/  ISETP.GE.AND P5, PT, R62, UR15, PT ;  /* 0x0000000f3e007c0c */ /* 0x000fe4000bfa6270 */
[----:B------:R-:W-:Y:S02]  /*65c0*/  FSEL R214, R141, R214, !P6 ;  /* 0x000000d68dd67208 */ /* 0x000fe40007000000 */
[----:B------:R-:W-:-:S02]  /*65d0*/  ISETP.GE.AND P4, PT, R61, UR15, PT ;  /* 0x0000000f3d007c0c */ /* 0x000fc4000bf86270 */
[-C--:B------:R-:W-:Y:S02]  /*65e0*/  FMNMX R141, |R67|, R214.reuse, !PT ;  /* 0x000000d6438d7209 */ /* 0x080fe40007800200 */
[----:B------:R-:W-:Y:S01]  /*65f0*/  ISETP.GE.AND P0, PT, R59, UR15, PT ;  /* 0x0000000f3b007c0c */ /* 0x000fe2000bf06270 */
[----:B------:R-:W-:Y:S01]  /*6600*/  @!P6 FMUL R65, R142, R65 ;  /* 0x000000418e41e220 */ /* 0x000fe20000400000 */
[----:B------:R-:W-:Y:S02]  /*6610*/  FSEL R141, R141, R214, !P5 ;  /* 0x000000d68d8d7208 */ /* 0x000fe40006800000 */
[----:B------:R-:W-:Y:S01]  /*6620*/  ISETP.GE.AND P2, PT, R56, UR15, PT ;  /* 0x0000000f38007c0c */ /* 0x000fe2000bf46270 */
[----:B------:R-:W-:Y:S01]  /*6630*/  @!P5 FMUL R67, R142, R67 ;  /* 0x000000438e43d220 */ /* 0x000fe20000400000 */
[-C--:B------:R-:W-:Y:S02]  /*6640*/  FMNMX R214, |R66|, R141.reuse, !PT ;  /* 0x0000008d42d67209 */ /* 0x080fe40007800200 */
[----:B------:R-:W-:Y:S01]  /*6650*/  ISETP.GE.AND P1, PT, R58, UR15, PT ;  /* 0x0000000f3a007c0c */ /* 0x000fe2000bf26270 */
[----:B------:R-:W-:Y:S01]  /*6660*/  @!P4 FMUL R66, R142, R66 ;  /* 0x000000428e42c220 */ /* 0x000fe20000400000 */
[----:B------:R-:W-:-:S02]  /*6670*/  FSEL R214, R214, R141, !P4 ;  /* 0x0000008dd6d67208 */ /* 0x000fc40006000000 */
[----:B------:R-:W-:Y:S02]  /*6680*/  ISETP.GE.AND P3, PT, R60, UR15, PT ;  /* 0x0000000f3c007c0c */ /* 0x000fe4000bf66270 */
[----:B------:R-:W-:-:S04]  /*6690*/  FMNMX R141, |R219|, R214, !PT ;  /* 0x000000d6db8d7209 */ /* 0x000fc80007800200 */
[----:B------:R-:W-:-:S04]  /*66a0*/  FSEL R141, R141, R214, !P3 ;  /* 0x000000d68d8d7208 */ /* 0x000fc80005800000 */
[-C--:B------:R-:W-:Y:S01]  /*66b0*/  @!P0 FMNMX R141, R141, |R64|.reuse, !PT ;  /* 0x400000408d8d8209 */ /* 0x080fe20007800000 */
[C---:B------:R-:W-:Y:S02]  /*66c0*/  @!P0 FMUL R64, R142.reuse, R64 ;  /* 0x000000408e408220 */ /* 0x040fe40000400000 */
[C---:B------:R-:W-:Y:S01]  /*66d0*/  @!P3 FMUL R219, R142.reuse, R219 ;  /* 0x000000db8edbb220 */ /* 0x040fe20000400000 */
[-C--:B------:R-:W-:Y:S01]  /*66e0*/  @!P1 FMNMX R141, R141, |R222|.reuse, !PT ;  /* 0x400000de8d8d9209 */ /* 0x080fe20007800000 */
[----:B------:R-:W-:Y:S01]  /*66f0*/  @!P1 FMUL R222, R142, R222 ;  /* 0x000000de8ede9220 */ /* 0x000fe20000400000 */
[----:B------:R-:W-:Y:S06]  /*6700*/  @P2 BRA `(.L_x_293) ;  /* 0x0000000000482947 */ /* 0x000fec0003800000 */
[-C--:B------:R-:W-:Y:S01]  /*6710*/  FMNMX R141, R141, |R218|.reuse, !PT ;  /* 0x400000da8d8d7209 */ /* 0x080fe20007800000 */
[----:B------:R-:W-:Y:S01]  /*6720*/  FMUL R218, R142, R218 ;  /* 0x000000da8eda7220 */ /* 0x000fe20000400000 */
[----:B------:R-:W-:Y:S06]  /*6730*/  BRA `(.L_x_293) ;  /* 0x00000000003c7947 */ /* 0x000fec0003800000 */
.L_x_292:
[----:B------:R-:W-:Y:S02]  /*6740*/  ISETP.GE.AND P3, PT, R63, UR15, PT ;  /* 0x0000000f3f007c0c */ /* 0x000fe4000bf66270 */
[----:B------:R-:W-:Y:S02]  /*6750*/  ISETP.GE.AND P0, PT, R62, UR15, PT ;  /* 0x0000000f3e007c0c */ /* 0x000fe4000bf06270 */
[----:B------:R-:W-:Y:S02]  /*6760*/  ISETP.GE.AND P2, PT, R61, UR15, PT ;  /* 0x0000000f3d007c0c */ /* 0x000fe4000bf46270 */
[----:B------:R-:W-:Y:S02]  /*6770*/  FMNMX R141, R141, |R220|, !PT ;  /* 0x400000dc8d8d7209 */ /* 0x000fe40007800000 */
[----:B------:R-:W-:-:S05]  /*6780*/  ISETP.GE.AND P1, PT, R60, UR15, PT ;  /* 0x0000000f3c007c0c */ /* 0x000fca000bf26270 */
[----:B------:R-:W-:-:S04]  /*6790*/  @!P3 FMNMX R141, |R65|, R141, !PT ;  /* 0x0000008d418db209 */ /* 0x000fc80007800200 */
[----:B------:R-:W-:Y:S02]  /*67a0*/  @!P0 FMNMX R141, |R67|, R141, !PT ;  /* 0x0000008d438d8209 */ /* 0x000fe40007800200 */
[----:B------:R-:W-:Y:S02]  /*67b0*/  ISETP.GE.AND P0, PT, R59, UR15, PT ;  /* 0x0000000f3b007c0c */ /* 0x000fe4000bf06270 */
[----:B------:R-:W-:Y:S02]  /*67c0*/  @!P2 FMNMX R141, |R66|, R141, !PT ;  /* 0x0000008d428da209 */ /* 0x000fe40007800200 */
[----:B------:R-:W-:Y:S02]  /*67d0*/  ISETP.GE.AND P2, PT, R58, UR15, PT ;  /* 0x0000000f3a007c0c */ /* 0x000fe4000bf46270 */
[----:B------:R-:W-:Y:S02]  /*67e0*/  @!P1 FMNMX R141, |R219|, R141, !PT ;  /* 0x0000008ddb8d9209 */ /* 0x000fe40007800200 */
[----:B------:R-:W-:-:S05]  /*67f0*/  ISETP.GE.AND P1, PT, R56, UR15, PT ;  /* 0x0000000f38007c0c */ /* 0x000fca000bf26270 */
[----:B------:R-:W-:-:S04]  /*6800*/  @!P0 FMNMX R141, R141, |R64|, !PT ;  /* 0x400000408d8d8209 */ /* 0x000fc80007800000 */
[----:B------:R-:W-:-:S04]  /*6810*/  @!P2 FMNMX R141, R141, |R222|, !PT ;  /* 0x400000de8d8da209 */ /* 0x000fc80007800000 */
[----:B------:R-:W-:-:S07]  /*6820*/  @!P1 FMNMX R141, R141, |R218|, !PT ;  /* 0x400000da8d8d9209 */ /* 0x000fce0007800000 */
.L_x_293:
[----:B------:R-:W-:Y:S05]  /*6830*/  BSYNC.RECONVERGENT B1 ;  /* 0x0000000000017941 */ /* 0x000fea0003800200 */
.L_x_291:
[----:B------:R-:W-:Y:S01]  /*6840*/  IMAD R215, R2, UR15, R75 ;  /* 0x0000000f02d77c24 */ /* 0x000fe2000f8e024b */
[----:B------:R-:W-:Y:S01]  /*6850*/  F2FP.BF16.F32.PACK_AB R218, R218, R222 ;  /* 0x000000dedada723e */ /* 0x000fe200000010ff */
[----:B------:R-:W-:Y:S01]  /*6860*/  BSSY.RECONVERGENT B1, `(.L_x_294) ;  /* 0x0000021000017945 */ /* 0x000fe20003800200 */
[----:B------:R-:W-:Y:S01]  /*6870*/  F2FP.BF16.F32.PACK_AB R219, R64, R219 ;  /* 0x000000db40db723e */ /* 0x000fe200000010ff */
[----:B------:R-:W-:Y:S01]  /*6880*/  IMAD.WIDE R214, R215, 0x2, R212 ;  /* 0x00000002d7d67825 */ /* 0x000fe200078e02d4 */
[----:B------:R-:W-:Y:S02]  /*6890*/  F2FP.BF16.F32.PACK_AB R217, R66, R67 ;  /* 0x0000004342d9723e */ /* 0x000fe400000010ff */
[----:B------:R-:W-:Y:S02]  /*68a0*/  F2FP.BF16.F32.PACK_AB R64, R65, R220 ;  /* 0x000000dc4140723e */ /* 0x000fe400000010ff */
[----:B------:R-:W-:Y:S02]  /*68b0*/  LOP3.LUT P0, RZ, R214, 0xf, RZ, 0xc0, !PT ;  /* 0x0000000fd6ff7812 */ /* 0x000fe4000780c0ff */
[----:B------:R-:W-:-:S02]  /*68c0*/  ISETP.GE.AND P1, PT, R69, UR15, PT ;  /* 0x0000000f45007c0c */ /* 0x000fc4000bf26270 */
[----:B------:R-:W-:-:S13]  /*68d0*/  ISETP.LT.U32.OR P0, PT, R68, 0x8, P0 ;  /* 0x000000084400780c */ /* 0x000fda0000701470 */
[----:B------:R-:W-:Y:S02]  /*68e0*/  @!P0 IMAD.MOV.U32 R67, RZ, RZ, R218 ;  /* 0x000000ffff438224 */ /* 0x000fe400078e00da */
[----:B------:R-:W-:Y:S02]  /*68f0*/  @!P0 IMAD.MOV.U32 R66, RZ, RZ, R219 ;  /* 0x000000ffff428224 */ /* 0x000fe400078e00db */
[----:B------:R-:W-:-:S05]  /*6900*/  @!P0 IMAD.MOV.U32 R65, RZ, RZ, R217 ;  /* 0x000000ffff418224 */ /* 0x000fca00078e00d9 */
[----:B------:R0:W-:Y:S01]  /*6910*/  @!P0 STG.E.128 desc[UR10][R214.64], R64 ;  /* 0x00000040d6008986 */ /* 0x0001e2000c101d0a */
[----:B------:R-:W-:Y:S05]  /*6920*/  @!P0 BRA `(.L_x_295) ;  /* 0x0000000000508947 */ /* 0x000fea0003800000 */
[C---:B------:R-:W-:Y:S02]  /*6930*/  ISETP.NE.AND P2, PT, R68.reuse, RZ, PT ;  /* 0x000000ff4400720c */ /* 0x040fe40003f45270 */
[----:B------:R-:W-:Y:S02]  /*6940*/  ISETP.GE.U32.AND P3, PT, R68, 0x2, PT ;  /* 0x000000024400780c */ /* 0x000fe40003f66070 */
[----:B0-----:R-:W-:Y:S02]  /*6950*/  PRMT R65, R64, 0x7632, R65 ;  /* 0x0000763240417816 */ /* 0x001fe40000000041 */
[C---:B------:R-:W-:Y:S02]  /*6960*/  ISETP.GE.U32.AND P0, PT, R68.reuse, 0x3, PT ;  /* 0x000000034400780c */ /* 0x040fe40003f06070 */
[C---:B------:R-:W-:Y:S02]  /*6970*/  ISETP.GE.U32.AND P4, PT, R68.reuse, 0x6, PT ;  /* 0x000000064400780c */ /* 0x040fe40003f86070 */
[----:B------:R-:W-:-:S02]  /*6980*/  ISETP.GE.U32.AND P5, PT, R68, 0x7, PT ;  /* 0x000000074400780c */ /* 0x000fc40003fa6070 */
[C---:B------:R-:W-:Y:S01]  /*6990*/  ISETP.GE.U32.AND P6, PT, R68.reuse, 0x8, PT ;  /* 0x000000084400780c */ /* 0x040fe20003fc6070 */
[----:B------:R0:W-:Y:S01]  /*69a0*/  @P2 STG.E.U16 desc[UR10][R214.64], R64 ;  /* 0x00000040d6002986 */ /* 0x0001e2000c10150a */
[C---:B------:R-:W-:Y:S02]  /*69b0*/  ISETP.GE.U32.AND P2, PT, R68.reuse, 0x4, PT ;  /* 0x000000044400780c */ /* 0x040fe40003f46070 */
[----:B------:R-:W-:Y:S01]  /*69c0*/  PRMT R66, R217, 0x7632, R66 ;  /* 0x00007632d9427816 */ /* 0x000fe20000000042 */
[----:B------:R1:W-:Y:S01]  /*69d0*/  @P3 STG.E.U16 desc[UR10][R214.64+0x2], R65 ;  /* 0x00000241d6003986 */ /* 0x0003e2000c10150a */
[----:B------:R-:W-:-:S03]  /*69e0*/  ISETP.GE.U32.AND P3, PT, R68, 0x5, PT ;  /* 0x000000054400780c */ /* 0x000fc60003f66070 */
[----:B------:R2:W-:Y:S01]  /*69f0*/  @P0 STG.E.U16 desc[UR10][R214.64+0x4], R217 ;  /* 0x000004d9d6000986 */ /* 0x0005e2000c10150a */
[----:B0-----:R-:W-:-:S03]  /*6a00*/  PRMT R64, R219, 0x7632, R64 ;  /* 0x00007632db407816 */ /* 0x001fc60000000040 */
[----:B------:R2:W-:Y:S01]  /*6a10*/  @P5 STG.E.U16 desc[UR10][R214.64+0xc], R218 ;  /* 0x00000cdad6005986 */ /* 0x0005e2000c10150a */
[----:B-1----:R-:W-:-:S03]  /*6a20*/  PRMT R65, R218, 0x7632, R65 ;  /* 0x00007632da417816 */ /* 0x002fc60000000041 */
[----:B------:R2:W-:Y:S04]  /*6a30*/  @P2 STG.E.U16 desc[UR10][R214.64+0x6], R66 ;  /* 0x00000642d6002986 */ /* 0x0005e8000c10150a */
[----:B------:R2:W-:Y:S04]  /*6a40*/  @P3 STG.E.U16 desc[UR10][R214.64+0x8], R219 ;  /* 0x000008dbd6003986 */ /* 0x0005e8000c10150a */
[----:B------:R2:W-:Y:S04]  /*6a50*/  @P4 STG.E.U16 desc[UR10][R214.64+0xa], R64 ;  /* 0x00000a40d6004986 */ /* 0x0005e8000c10150a */
[----:B------:R2:W-:Y:S02]  /*6a60*/  @P6 STG.E.U16 desc[UR10][R214.64+0xe], R65 ;  /* 0x00000e41d6006986 */ /* 0x0005e4000c10150a */
.L_x_295:
[----:B------:R-:W-:Y:S05]  /*6a70*/  BSYNC.RECONVERGENT B1 ;  /* 0x0000000000017941 */ /* 0x000fea0003800200 */
.L_x_294:
[----:B------:R-:W-:Y:S05]  /*6a80*/  @P1 BRA `(.L_x_284) ;  /* 0x0000002400901947 */ /* 0x000fea0003800000 */
[----:B------:R-:W-:Y:S01]  /*6a90*/  ISETP.NE.AND P3, PT, RZ, UR13, PT ;  /* 0x0000000dff007c0c */ /* 0x000fe2000bf65270 */
[-C--:B0-2---:R-:W-:Y:S01]  /*6aa0*/  FMUL R65, R154, R216.reuse ;  /* 0x000000d89a417220 */ /* 0x085fe20000400000 */
[----:B------:R-:W-:Y:S01]  /*6ab0*/  ISETP.EQ.U32.AND P0, PT, R124, RZ, PT ;  /* 0x000000ff7c00720c */ /* 0x000fe20003f02070 */
[-C--:B------:R-:W-:Y:S01]  /*6ac0*/  FMUL R64, R201, R216.reuse ;  /* 0x000000d8c9407220 */ /* 0x080fe20000400000 */
[-C--:B------:R-:W-:Y:S01]  /*6ad0*/  FMUL R67, R161, R216.reuse ;  /* 0x000000d8a1437220 */ /* 0x080fe20000400000 */
[-C--:B------:R-:W-:Y:S01]  /*6ae0*/  FMUL R66, R200, R216.reuse ;  /* 0x000000d8c8427220 */ /* 0x080fe20000400000 */
[----:B------:R-:W-:Y:S01]  /*6af0*/  ISETP.EQ.AND.EX P0, PT, R125, RZ, !P3, P0 ;  /* 0x000000ff7d00720c */ /* 0x000fe20005f02300 */
        /* <DEDUP_REMOVED lines=12> */
[----:B------:R-:W-:Y:S06]  /*6bc0*/  @P0 BRA `(.L_x_296) ;  /* 0x0000000000bc0947 */ /* 0x000fec0003800000 */
[----:B------:R-:W-:Y:S04]  /*6bd0*/  BSSY.RECONVERGENT B1, `(.L_x_296) ;  /* 0x000002e000017945 */ /* 0x000fe80003800200 */
[----:B------:R-:W-:Y:S05]  /*6be0*/  @!P3 BRA `(.L_x_297) ;  /* 0x000000000074b947 */ /* 0x000fea0003800000 */
        /* <DEDUP_REMOVED lines=9> */
[C---:B------:R-:W-:Y:S01]  /*6c80*/  @!P1 FMUL R65, R142.reuse, R65 ;  /* 0x000000418e419220 */ /* 0x040fe20000400000 */
        /* <DEDUP_REMOVED lines=19> */
.L_x_297:
        /* <DEDUP_REMOVED lines=15> */
.L_x_298:
[----:B------:R-:W-:Y:S05]  /*6eb0*/  BSYNC.RECONVERGENT B1 ;  /* 0x0000000000017941 */ /* 0x000fea0003800200 */
.L_x_296:
        /* <DEDUP_REMOVED lines=16> */
[C---:B------:R-:W-:Y:S02]  /*6fc0*/  ISETP.GE.U32.AND P4, PT, R55.reuse, 0x2, PT ;  /* 0x000000023700780c */ /* 0x040fe40003f86070 */
[C---:B------:R-:W-:Y:S02]  /*6fd0*/  ISETP.GE.U32.AND P5, PT, R55.reuse, 0x3, PT ;  /* 0x000000033700780c */ /* 0x040fe40003fa6070 */
[----:B------:R-:W-:Y:S02]  /*6fe0*/  ISETP.GE.U32.AND P6, PT, R55, 0x4, PT ;  /* 0x000000043700780c */ /* 0x000fe40003fc6070 */
[----:B0-----:R-:W-:Y:S02]  /*6ff0*/  PRMT R65, R64, 0x7632, R65 ;  /* 0x0000763240417816 */ /* 0x001fe40000000041 */
[----:B------:R-:W-:-:S02]  /*7000*/  PRMT R66, R217, 0x7632, R66 ;  /* 0x00007632d9427816 */ /* 0x000fc40000000042 */
[----:B------:R-:W-:Y:S01]  /*7010*/  PRMT R67, R219, 0x7632, R67 ;  /* 0x00007632db437816 */ /* 0x000fe20000000043 */
[----:B------:R0:W-:Y:S01]  /*7020*/  @P1 STG.E.U16 desc[UR10][R214.64], R64 ;  /* 0x00000040d6001986 */ /* 0x0001e2000c10150a */
[----:B------:R-:W-:-:S03]  /*7030*/  ISETP.GE.U32.AND P1, PT, R55, 0x5, PT ;  /* 0x000000053700780c */ /* 0x000fc60003f26070 */
[----:B------:R1:W-:Y:S01]  /*7040*/  @P4 STG.E.U16 desc[UR10][R214.64+0x2], R65 ;  /* 0x00000241d6004986 */ /* 0x0003e2000c10150a */
[----:B------:R-:W-:-:S03]  /*7050*/  ISETP.GE.U32.AND P4, PT, R55, 0x6, PT ;  /* 0x000000063700780c */ /* 0x000fc60003f86070 */
[----:B------:R1:W-:Y:S01]  /*7060*/  @P5 STG.E.U16 desc[UR10][R214.64+0x4], R217 ;  /* 0x000004d9d6005986 */ /* 0x0003e2000c10150a */
[----:B------:R-:W-:-:S03]  /*7070*/  ISETP.GE.U32.AND P5, PT, R55, 0x7, PT ;  /* 0x000000073700780c */ /* 0x000fc60003fa6070 */
[----:B------:R1:W-:Y:S01]  /*7080*/  @P6 STG.E.U16 desc[UR10][R214.64+0x6], R66 ;  /* 0x00000642d6006986 */ /* 0x0003e2000c10150a */
[----:B------:R-:W-:Y:S02]  /*7090*/  ISETP.GE.U32.AND P6, PT, R55, 0x8, PT ;  /* 0x000000083700780c */ /* 0x000fe40003fc6070 */
[----:B0-----:R-:W-:Y:S01]  /*70a0*/  PRMT R64, R218, 0x7632, R64 ;  /* 0x00007632da407816 */ /* 0x001fe20000000040 */
[----:B------:R1:W-:Y:S04]  /*70b0*/  @P1 STG.E.U16 desc[UR10][R214.64+0x8], R219 ;  /* 0x000008dbd6001986 */ /* 0x0003e8000c10150a */
[----:B------:R1:W-:Y:S04]  /*70c0*/  @P4 STG.E.U16 desc[UR10][R214.64+0xa], R67 ;  /* 0x00000a43d6004986 */ /* 0x0003e8000c10150a */
[----:B------:R1:W-:Y:S04]  /*70d0*/  @P5 STG.E.U16 desc[UR10][R214.64+0xc], R218 ;  /* 0x00000cdad6005986 */ /* 0x0003e8000c10150a */
[----:B------:R1:W-:Y:S02]  /*70e0*/  @P6 STG.E.U16 desc[UR10][R214.64+0xe], R64 ;  /* 0x00000e40d6006986 */ /* 0x0003e4000c10150a */
.L_x_300:
[----:B------:R-:W-:Y:S05]  /*70f0*/  BSYNC.RECONVERGENT B1 ;  /* 0x0000000000017941 */ /* 0x000fea0003800200 */
.L_x_299:
[----:B------:R-:W-:Y:S05]  /*7100*/  @P2 BRA `(.L_x_284) ;  /* 0x0000001c00f02947 */ /* 0x000fea0003800000 */
[----:B------:R-:W-:Y:S01]  /*7110*/  ISETP.NE.U32.AND P1, PT, R124, RZ, PT ;  /* 0x000000ff7c00720c */ /* 0x000fe20003f25070 */
[-C--:B01----:R-:W-:Y:S01]  /*7120*/  FMUL R65, R153, R216.reuse ;  /* 0x000000d899417220 */ /* 0x083fe20000400000 */
[-C--:B------:R-:W-:Y:S01]  /*7130*/  FMUL R64, R196, R216.reuse ;  /* 0x000000d8c4407220 */ /* 0x080fe20000400000 */
[-C--:B------:R-:W-:Y:S01]  /*7140*/  FMUL R67, R160, R216.reuse ;  /* 0x000000d8a0437220 */ /* 0x080fe20000400000 */
[----:B------:R-:W-:Y:S01]  /*7150*/  ISETP.NE.AND.EX P1, PT, R125, RZ, PT, P1 ;  /* 0x000000ff7d00720c */ /* 0x000fe20003f25310 */
[-C--:B------:R-:W-:Y:S01]  /*7160*/  FMUL R66, R195, R216.reuse ;  /* 0x000000d8c3427220 */ /* 0x080fe20000400000 */
[-C--:B------:R-:W-:Y:S01]  /*7170*/  FMUL R125, R168, R216.reuse ;  /* 0x000000d8a87d7220 */ /* 0x080fe20000400000 */
[-C--:B------:R-:W-:Y:S01]  /*7180*/  FMUL R124, R194, R216.reuse ;  /* 0x000000d8c27c7220 */ /* 0x080fe20000400000 */
[----:B------:R-:W-:Y:S01]  /*7190*/  ISETP.EQ.AND P1, PT, RZ, UR13, !P1 ;  /* 0x0000000dff007c0c */ /* 0x000fe2000cf22270 */
        /* <DEDUP_REMOVED lines=9> */
[----:B------:R-:W-:-:S03]  /*7230*/  FMUL R214, R107, R214 ;  /* 0x000000d66bd67220 */ /* 0x000fc60000400000 */
[----:B------:R-:W-:Y:S05]  /*7240*/  @P1 BRA `(.L_x_301) ;  /* 0x0000000000bc1947 */ /* 0x000fea0003800000 */
        /* <DEDUP_REMOVED lines=20> */
[----:B------:R-:W-:-:S03]  /*7390*/  FMNMX R141, |R217|, R124, !PT ;  /* 0x0000007cd98d7209 */ /* 0x000fc60007800200 */
[----:B------:R-:W-:Y:S01]  /*73a0*/  @!P5 FMUL R217, R142, R217 ;  /* 0x000000d98ed9d220 */ /* 0x000fe20000400000 */
[----:B------:R-:W-:-:S04]  /*73b0*/  FSEL R141, R141, R124, !P5 ;  /* 0x0000007c8d8d7208 */ /* 0x000fc80006800000 */
[-C--:B------:R-:W-:Y:S01]  /*73c0*/  @!P4 FMNMX R141, R141, |R64|.reuse, !PT ;  /* 0x400000408d8dc209 */ /* 0x080fe20007800000 */
[----:B------:R-:W-:-:S03]  /*73d0*/  @!P4 FMUL R64, R142, R64 ;  /* 0x000000408e40c220 */ /* 0x000fc60000400000 */
[-C--:B------:R-:W-:Y:S01]  /*73e0*/  @!P6 FMNMX R141, R141, |R220|.reuse, !PT ;  /* 0x400000dc8d8de209 */ /* 0x080fe20007800000 */
[----:B------:R-:W-:Y:S01]  /*73f0*/  @!P6 FMUL R220, R142, R220 ;  /* 0x000000dc8edce220 */ /* 0x000fe20000400000 */
[----:B------:R-:W-:Y:S06]  /*7400*/  @P2 BRA `(.L_x_303) ;  /* 0x0000000000482947 */ /* 0x000fec0003800000 */
[-C--:B------:R-:W-:Y:S01]  /*7410*/  FMNMX R141, R141, |R214|.reuse, !PT ;  /* 0x400000d68d8d7209 */ /* 0x080fe20007800000 */
[----:B------:R-:W-:Y:S01]  /*7420*/  FMUL R214, R142, R214 ;  /* 0x000000d68ed67220 */ /* 0x000fe20000400000 */
[----:B------:R-:W-:Y:S06]  /*7430*/  BRA `(.L_x_303) ;  /* 0x00000000003c7947 */ /* 0x000fec0003800000 */
.L_x_302:
        /* <DEDUP_REMOVED lines=15> */
.L_x_303:
[----:B------:R-:W-:Y:S05]  /*7530*/  BSYNC.RECONVERGENT B1 ;  /* 0x0000000000017941 */ /* 0x000fea0003800200 */
.L_x_301:
        /* <DEDUP_REMOVED lines=17> */
[----:B0-----:R-:W-:Y:S02]  /*7650*/  PRMT R65, R64, 0x7632, R65 ;  /* 0x0000763240417816 */ /* 0x001fe40000000041 */
[----:B------:R-:W-:Y:S02]  /*7660*/  ISETP.GE.U32.AND P6, PT, R45, 0x5, PT ;  /* 0x000000052d00780c */ /* 0x000fe40003fc6070 */
[----:B------:R-:W-:-:S05]  /*7670*/  PRMT R66, R214, 0x7632, R66 ;  /* 0x00007632d6427816 */ /* 0x000fca0000000042 */
[----:B------:R0:W-:Y:S01]  /*7680*/  @P2 STG.E.U16 desc[UR10][R124.64], R64 ;  /* 0x000000407c002986 */ /* 0x0001e2000c10150a */
[----:B------:R-:W-:-:S03]  /*7690*/  ISETP.GE.U32.AND P2, PT, R45, 0x3, PT ;  /* 0x000000032d00780c */ /* 0x000fc60003f46070 */
[----:B------:R1:W-:Y:S01]  /*76a0*/  @P5 STG.E.U16 desc[UR10][R124.64+0x2], R65 ;  /* 0x000002417c005986 */ /* 0x0003e2000c10150a */
[----:B------:R-:W-:-:S03]  /*76b0*/  ISETP.GE.U32.AND P5, PT, R45, 0x4, PT ;  /* 0x000000042d00780c */ /* 0x000fc60003fa6070 */
[----:B------:R2:W-:Y:S01]  /*76c0*/  @P6 STG.E.U16 desc[UR10][R124.64+0x8], R217 ;  /* 0x000008d97c006986 */ /* 0x0005e2000c10150a */
[----:B------:R-:W-:Y:S02]  /*76d0*/  ISETP.GE.U32.AND P6, PT, R45, 0x8, PT ;  /* 0x000000082d00780c */ /* 0x000fe40003fc6070 */
[----:B0-----:R-:W-:-:S03]  /*76e0*/  PRMT R64, R217, 0x7632, R64 ;  /* 0x00007632d9407816 */ /* 0x001fc60000000040 */
[----:B------:R2:W-:Y:S01]  /*76f0*/  @P2 STG.E.U16 desc[UR10][R124.64+0x4], R214 ;  /* 0x000004d67c002986 */ /* 0x0005e2000c10150a */
[C---:B------:R-:W-:Y:S02]  /*7700*/  ISETP.GE.U32.AND P2, PT, R45.reuse, 0x6, PT ;  /* 0x000000062d00780c */ /* 0x040fe40003f46070 */
[----:B-1----:R-:W-:Y:S01]  /*7710*/  PRMT R65, R220, 0x7632, R65 ;  /* 0x00007632dc417816 */ /* 0x002fe20000000041 */
[----:B------:R2:W-:Y:S01]  /*7720*/  @P5 STG.E.U16 desc[UR10][R124.64+0x6], R66 ;  /* 0x000006427c005986 */ /* 0x0005e2000c10150a */
[----:B------:R-:W-:-:S03]  /*7730*/  ISETP.GE.U32.AND P5, PT, R45, 0x7, PT ;  /* 0x000000072d00780c */ /* 0x000fc60003fa6070 */
[----:B------:R2:W-:Y:S06]  /*7740*/  @P6 STG.E.U16 desc[UR10][R124.64+0xe], R65 ;  /* 0x00000e417c006986 */ /* 0x0005ec000c10150a */
[----:B------:R2:W-:Y:S04]  /*7750*/  @P2 STG.E.U16 desc[UR10][R124.64+0xa], R64 ;  /* 0x00000a407c002986 */ /* 0x0005e8000c10150a */
[----:B------:R2:W-:Y:S02]  /*7760*/  @P5 STG.E.U16 desc[UR10][R124.64+0xc], R220 ;  /* 0x00000cdc7c005986 */ /* 0x0005e4000c10150a */
.L_x_305:
[----:B------:R-:W-:Y:S05]  /*7770*/  BSYNC.RECONVERGENT B1 ;  /* 0x0000000000017941 */ /* 0x000fea0003800200 */
.L_x_304:
[----:B------:R-:W-:Y:S05]  /*7780*/  @P4 BRA `(.L_x_284) ;  /* 0x0000001800504947 */ /* 0x000fea0003800000 */
[-C--:B0-2---:R-:W-:Y:S01]  /*7790*/  FMUL R65, R152, R216.reuse ;  /* 0x000000d898417220 */ /* 0x085fe20000400000 */
[-C--:B------:R-:W-:Y:S01]  /*77a0*/  FMUL R64, R174, R216.reuse ;  /* 0x000000d8ae407220 */ /* 0x080fe20000400000 */
        /* <DEDUP_REMOVED lines=46> */
.L_x_307:
        /* <DEDUP_REMOVED lines=15> */
.L_x_308:
[----:B------:R-:W-:Y:S05]  /*7b80*/  BSYNC.RECONVERGENT B1 ;  /* 0x0000000000017941 */ /* 0x000fea0003800200 */
.L_x_306:
        /* <DEDUP_REMOVED lines=28> */
[----:B------:R-:W-:Y:S02]  /*7d50*/  ISETP.GE.U32.AND P2, PT, R36, 0x6, PT ;  /* 0x000000062400780c */ /* 0x000fe40003f46070 */
[----:B-1----:R-:W-:Y:S01]  /*7d60*/  PRMT R65, R220, 0x7632, R65 ;  /* 0x00007632dc417816 */ /* 0x002fe20000000041 */
[----:B------:R2:W-:Y:S01]  /*7d70*/  @P5 STG.E.U16 desc[UR10][R124.64+0x6], R66 ;  /* 0x000006427c005986 */ /* 0x0005e2000c10150a */
[----:B------:R-:W-:-:S03]  /*7d80*/  ISETP.GE.U32.AND P5, PT, R36, 0x7, PT ;  /* 0x000000072400780c */ /* 0x000fc60003fa6070 */
[----:B------:R2:W-:Y:S06]  /*7d90*/  @P6 STG.E.U16 desc[UR10][R124.64+0xe], R65 ;  /* 0x00000e417c006986 */ /* 0x0005ec000c10150a */
[----:B------:R2:W-:Y:S04]  /*7da0*/  @P2 STG.E.U16 desc[UR10][R124.64+0xa], R64 ;  /* 0x00000a407c002986 */ /* 0x0005e8000c10150a */
[----:B------:R2:W-:Y:S02]  /*7db0*/  @P5 STG.E.U16 desc[UR10][R124.64+0xc], R220 ;  /* 0x00000cdc7c005986 */ /* 0x0005e4000c10150a */
.L_x_310:
[----:B------:R-:W-:Y:S05]  /*7dc0*/  BSYNC.RECONVERGENT B1 ;  /* 0x0000000000017941 */ /* 0x000fea0003800200 */
.L_x_309:
        /* <DEDUP_REMOVED lines=20> */
[----:B------:R-:W-:Y:S01]  /*7f10*/  FMNMX R124, R141, |R218|, !PT ;  /* 0x400000da8d7c7209 */ /* 0x000fe20007800000 */
[C---:B------:R-:W-:Y:S01]  /*7f20*/  VIADD R141, R37.reuse, 0x5 ;  /* 0x00000005258d7836 */ /* 0x040fe20000000000 */
[----:B------:R-:W-:Y:S01]  /*7f30*/  ISETP.GE.AND P5, PT, R26, UR15, PT ;  /* 0x0000000f1a007c0c */ /* 0x000fe2000bfa6270 */
[----:B------:R-:W-:Y:S01]  /*7f40*/  VIADD R215, R37, 0x4 ;  /* 0x0000000425d77836 */ /* 0x000fe20000000000 */
[----:B------:R-:W-:Y:S01]  /*7f50*/  FMNMX R125, |R65|, R124, !PT ;  /* 0x0000007c417d7209 */ /* 0x000fe20007800200 */
[----:B-----5:R-:W-:Y:S01]  /*7f60*/  FMUL R218, R142, R218 ;  /* 0x000000da8eda7220 */ /* 0x020fe20000400000 */
        /* <DEDUP_REMOVED lines=25> */
.L_x_312:
[----:B------:R-:W-:Y:S01]  /*8100*/  ISETP.GE.AND P6, PT, R26, UR15, PT ;  /* 0x0000000f1a007c0c */ /* 0x000fe2000bfc6270 */
[----:B------:R-:W-:Y:S01]  /*8110*/  VIADD R124, R37, 0x4 ;  /* 0x00000004257c7836 */ /* 0x000fe20000000000 */
[----:B------:R-:W-:Y:S02]  /*8120*/  ISETP.GE.AND P5, PT, R25, UR15, PT ;  /* 0x0000000f19007c0c */ /* 0x000fe4000bfa6270 */
[----:B------:R-:W-:Y:S02]  /*8130*/  ISETP.GE.AND P2, PT, R24, UR15, PT ;  /* 0x0000000f18007c0c */ /* 0x000fe4000bf46270 */
[----:B------:R-:W-:Y:S02]  /*8140*/  FMNMX R141, R141, |R218|, !PT ;  /* 0x400000da8d8d7209 */ /* 0x000fe40007800000 */
[----:B------:R-:W-:Y:S01]  /*8150*/  ISETP.GE.AND P4, PT, R124, UR15, PT ;  /* 0x0000000f7c007c0c */ /* 0x000fe2000bf86270 */
[----:B------:R-:W-:-:S04]  /*8160*/  VIADD R124, R37, 0x5 ;  /* 0x00000005257c7836 */ /* 0x000fc80000000000 */
        /* <DEDUP_REMOVED lines=10> */
.L_x_313:
[----:B------:R-:W-:Y:S05]  /*8210*/  BSYNC.RECONVERGENT B1 ;  /* 0x0000000000017941 */ /* 0x000fea0003800200 */
.L_x_311:
        /* <DEDUP_REMOVED lines=35> */
.L_x_315:
[----:B------:R-:W-:Y:S05]  /*8450*/  BSYNC.RECONVERGENT B1 ;  /* 0x0000000000017941 */ /* 0x000fea0003800200 */
.L_x_314:
        /* <DEDUP_REMOVED lines=49> */
.L_x_317:
        /* <DEDUP_REMOVED lines=15> */
.L_x_318:
[----:B------:R-:W-:Y:S05]  /*8860*/  BSYNC.RECONVERGENT B1 ;  /* 0x0000000000017941 */ /* 0x000fea0003800200 */
.L_x_316:
        /* <DEDUP_REMOVED lines=35> */
.L_x_320:
[----:B------:R-:W-:Y:S05]  /*8aa0*/  BSYNC.RECONVERGENT B1 ;  /* 0x0000000000017941 */ /* 0x000fea0003800200 */
.L_x_319:
[----:B------:R-:W-:Y:S05]  /*8ab0*/  @P2 BRA `(.L_x_284) ;  /* 0x0000000400842947 */ /* 0x000fea0003800000 */
[-C--:B01----:R-:W-:Y:S01]  /*8ac0*/  FMUL R65, R149, R216.reuse ;  /* 0x000000d895417220 */ /* 0x083fe20000400000 */
        /* <DEDUP_REMOVED lines=47> */
.L_x_322:
        /* <DEDUP_REMOVED lines=15> */
.L_x_323:
[----:B------:R-:W-:Y:S05]  /*8eb0*/  BSYNC.RECONVERGENT B1 ;  /* 0x0000000000017941 */ /* 0x000fea0003800200 */
.L_x_321:
[----:B------:R-:W-:Y:S01]  /*8ec0*/  IMAD R215, R2, UR15, R21 ;  /* 0x0000000f02d77c24 */ /* 0x000fe2000f8e0215 */
[----:B------:R-:W-:Y:S02]  /*8ed0*/  F2FP.BF16.F32.PACK_AB R125, R124, R125 ;  /* 0x0000007d7c7d723e */ /* 0x000fe400000010ff */
[----:B------:R-:W-:Y:S01]  /*8ee0*/  F2FP.BF16.F32.PACK_AB R217, R217, R64 ;  /* 0x00000040d9d9723e */ /* 0x000fe200000010ff */
[----:B------:R-:W-:Y:S01]  /*8ef0*/  IMAD.WIDE R212, R215, 0x2, R212 ;  /* 0x00000002d7d47825 */ /* 0x000fe200078e02d4 */
[----:B------:R-:W-:Y:S02]  /*8f00*/  F2FP.BF16.F32.PACK_AB R124, R66, R67 ;  /* 0x00000043427c723e */ /* 0x000fe400000010ff */
[----:B------:R-:W-:Y:S02]  /*8f10*/  F2FP.BF16.F32.PACK_AB R64, R65, R214 ;  /* 0x000000d64140723e */ /* 0x000fe400000010ff */
[----:B------:R-:W-:-:S04]  /*8f20*/  LOP3.LUT P0, RZ, R212, 0xf, RZ, 0xc0, !PT ;  /* 0x0000000fd4ff7812 */ /* 0x000fc8000780c0ff */
        /* <DEDUP_REMOVED lines=9> */
[C---:B------:R-:W-:Y:S02]  /*8fc0*/  ISETP.GE.U32.AND P3, PT, R12.reuse, 0x5, PT ;  /* 0x000000050c00780c */ /* 0x040fe40003f66070 */
[C---:B------:R-:W-:Y:S02]  /*8fd0*/  ISETP.GE.U32.AND P4, PT, R12.reuse, 0x6, PT ;  /* 0x000000060c00780c */ /* 0x040fe40003f86070 */
[----:B------:R-:W-:-:S02]  /*8fe0*/  ISETP.GE.U32.AND P5, PT, R12, 0x7, PT ;  /* 0x000000070c00780c */ /* 0x000fc40003fa6070 */
[C---:B------:R-:W-:Y:S01]  /*8ff0*/  ISETP.GE.U32.AND P6, PT, R12.reuse, 0x8, PT ;  /* 0x000000080c00780c */ /* 0x040fe20003fc6070 */
[----:B------:R0:W-:Y:S01]  /*9000*/  @P2 STG.E.U16 desc[UR10][R212.64], R64 ;  /* 0x00000040d4002986 */ /* 0x0001e2000c10150a */
[----:B------:R-:W-:Y:S02]  /*9010*/  ISETP.GE.U32.AND P2, PT, R12, 0x4, PT ;  /* 0x000000040c00780c */ /* 0x000fe40003f46070 */
[----:B---3--:R-:W-:Y:S01]  /*9020*/  PRMT R65, R64, 0x7632, R65 ;  /* 0x0000763240417816 */ /* 0x008fe20000000041 */
[----:B------:R4:W-:Y:S01]  /*9030*/  @P0 STG.E.U16 desc[UR10][R212.64+0x4], R124 ;  /* 0x0000047cd4000986 */ /* 0x0009e2000c10150a */
[----:B------:R-:W-:Y:S02]  /*9040*/  PRMT R66, R124, 0x7632, R66 ;  /* 0x000076327c427816 */ /* 0x000fe40000000042 */
[----:B------:R-:W-:Y:S01]  /*9050*/  PRMT R67, R217, 0x7632, R67 ;  /* 0x00007632d9437816 */ /* 0x000fe20000000043 */
[----:B------:R4:W-:Y:S01]  /*9060*/  @P1 STG.E.U16 desc[UR10][R212.64+0x2], R65 ;  /* 0x00000241d4001986 */ /* 0x0009e2000c10150a */
[----:B0-----:R-:W-:-:S03]  /*9070*/  PRMT R64, R125, 0x7632, R64 ;  /* 0x000076327d407816 */ /* 0x001fc60000000040 */
[----:B------:R4:W-:Y:S04]  /*9080*/  @P3 STG.E.U16 desc[UR10][R212.64+0x8], R125 ;  /* 0x0000087dd4003986 */ /* 0x0009e8000c10150a */
[----:B------:R4:W-:Y:S04]  /*9090*/  @P2 STG.E.U16 desc[UR10][R212.64+0x6], R66 ;  /* 0x00000642d4002986 */ /* 0x0009e8000c10150a */
[----:B------:R4:W-:Y:S04]  /*90a0*/  @P4 STG.E.U16 desc[UR10][R212.64+0xa], R64 ;  /* 0x00000a40d4004986 */ /* 0x0009e8000c10150a */
[----:B------:R4:W-:Y:S04]  /*90b0*/  @P5 STG.E.U16 desc[UR10][R212.64+0xc], R217 ;  /* 0x00000cd9d4005986 */ /* 0x0009e8000c10150a */
[----:B------:R4:W-:Y:S02]  /*90c0*/  @P6 STG.E.U16 desc[UR10][R212.64+0xe], R67 ;  /* 0x00000e43d4006986 */ /* 0x0009e4000c10150a */
.L_x_284:
[----:B------:R-:W-:Y:S05]  /*90d0*/  BSYNC.RECONVERGENT B0 ;  /* 0x0000000000007941 */ /* 0x000fea0003800200 */
.L_x_283:
[----:B01234-:R-:W0:Y:S01]  /*90e0*/  LDC R65, c[0x0][0x380] ;  /* 0x0000e000ff417b82 */ /* 0x01fe220000000800 */
[----:B------:R-:W-:Y:S01]  /*90f0*/  UPLOP3.LUT UP0, UPT, UPT, UPT, UP0, 0x40, 0x4 ;  /* 0x000000000004789c */ /* 0x000fe20003f0e800 */
[----:B0-----:R-:W-:-:S05]  /*9100*/  IMAD.IADD R2, R2, 0x1, R65 ;  /* 0x0000000102027824 */ /* 0x001fca00078e0241 */
[----:B------:R-:W-:-:S13]  /*9110*/  ISETP.GE.AND P0, PT, R2, UR14, PT ;  /* 0x0000000e02007c0c */ /* 0x000fda000bf06270 */
[----:B------:R-:W-:Y:S05]  /*9120*/  @!P0 BRA `(.L_x_324) ;  /* 0xffffff9800488947 */ /* 0x000fea000383ffff */
.L_x_237:
[----:B------:R-:W1:Y:S02]  /*9130*/  LDCU.64 UR4, c[0x0][0x3f8] ;  /* 0x00007f00ff0477ac */ /* 0x000e640008000a00 */
[----:B-1----:R-:W-:-:S04]  /*9140*/  UISETP.NE.U32.AND UP0, UPT, UR4, URZ, UPT ;  /* 0x000000ff0400728c */ /* 0x002fc8000bf05070 */
[----:B------:R-:W-:-:S09]  /*9150*/  UISETP.NE.AND.EX UP0, UPT, UR5, URZ, UPT, UP0 ;  /* 0x000000ff0500728c */ /* 0x000fd2000bf05300 */
[----:B------:R-:W-:Y:S05]  /*9160*/  BRA.U !UP0, `(.L_x_325) ;  /* 0x0000000108a87547 */ /* 0x000fea000b800000 */
[----:B------:R-:W1:Y:S01]  /*9170*/  SHFL.DOWN PT, R0, R141, 0x10, 0x1f ;  /* 0x0a001f008d007f89 */ /* 0x000e6200000e0000 */
[----:B------:R-:W-:Y:S01]  /*9180*/  ISETP.NE.AND P0, PT, R146, RZ, PT ;  /* 0x000000ff9200720c */ /* 0x000fe20003f05270 */
[----:B------:R-:W-:-:S12]  /*9190*/  BSSY B0, `(.L_x_325) ;  /* 0x0000027000007945 */ /* 0x000fd80003800000 */
[----:B------:R-:W2:Y:S01]  /*91a0*/  @!P0 S2R R9, SR_CgaCtaId ;  /* 0x0000000000098919 */ /* 0x000ea20000008800 */
[----:B------:R-:W-:Y:S02]  /*91b0*/  @!P0 MOV R7, 0x400 ;  /* 0x0000040000078802 */ /* 0x000fe40000000f00 */
[----:B------:R-:W-:Y:S02]  /*91c0*/  @!P0 SHF.R.U32.HI R6, RZ, 0x3, R147 ;  /* 0x00000003ff068819 */ /* 0x000fe40000011693 */
[----:B-1----:R-:W-:-:S05]  /*91d0*/  FMNMX R0, R0, R141, !PT ;  /* 0x0000008d00007209 */ /* 0x002fca0007800000 */
[----:B0-----:R-:W0:Y:S02]  /*91e0*/  SHFL.DOWN PT, R3, R0, 0x8, 0x1f ;  /* 0x09001f0000037f89 */ /* 0x001e2400000e0000 */
        /* <DEDUP_REMOVED lines=23> */
[----:B------:R0:W1:Y:S01]  /*9360*/  @!P0 LDS R0, [R2] ;  /* 0x0000000002008984 */ /* 0x0000620000000800 */
[----:B------:R-:W-:Y:S05]  /*9370*/  BRA.DIV UR4, `(.L_x_327) ;  /* 0x00000002048c7947 */ /* 0x000fea000b800000 */
[----:B-1----:R-:W1:Y:S02]  /*9380*/  SHFL.DOWN PT, R3, R0, 0x2, 0x1f ;  /* 0x08401f0000037f89 */ /* 0x002e6400000e0000 */
[----:B-1----:R-:W-:-:S05]  /*9390*/  FMNMX R3, R3, R0, !PT ;  /* 0x0000000003037209 */ /* 0x002fca0007800000 */
[----:B0-----:R0:W1:Y:S02]  /*93a0*/  SHFL.DOWN PT, R2, R3, 0x1, 0x1f ;  /* 0x08201f0003027f89 */ /* 0x00106400000e0000 */
.L_x_333:
[----:B------:R-:W-:Y:S02]  /*93b0*/  ISETP.NE.AND P0, PT, R147, RZ, PT ;  /* 0x000000ff9300720c */ /* 0x000fe40003f05270 */
[----:B-1----:R-:W-:-:S11]  /*93c0*/  FMNMX R5, R3, R2, !PT ;  /* 0x0000000203057209 */ /* 0x002fd60007800000 */
[----:B------:R-:W-:Y:S05]  /*93d0*/  @P0 BRA `(.L_x_326) ;  /* 0x0000000000080947 */ /* 0x000fea0003800000 */
[----:B0-----:R-:W0:Y:S02]  /*93e0*/  LDC.64 R2, c[0x0][0x3f8] ;  /* 0x0000fe00ff027b82 */ /* 0x001e240000000a00 */
[----:B0-----:R1:W-:Y:S02]  /*93f0*/  REDG.E.MAX.S32.STRONG.GPU desc[UR10][R2.64], R5 ;  /* 0x000000050200798e */ /* 0x0013e4000d12e30a */
.L_x_326:
[----:B------:R-:W-:Y:S05]  /*9400*/  BSYNC B0 ;  /* 0x0000000000007941 */ /* 0x000fea0003800000 */
.L_x_325:
[----:B------:R-:W2:Y:S02]  /*9410*/  LDCU.U8 UR4, c[0x0][0x404] ;  /* 0x00008080ff0477ac */ /* 0x000ea40008000000 */
[----:B--2---:R-:W-:-:S13]  /*9420*/  ISETP.NE.AND P0, PT, RZ, UR4, PT ;  /* 0x00000004ff007c0c */ /* 0x004fda000bf05270 */
[----:B------:R-:W-:Y:S05]  /*9430*/  @!P0 EXIT ;  /* 0x000000000000894d */ /* 0x000fea0003800000 */
[----:B------:R-:W2:Y:S01]  /*9440*/  LDCU.64 UR4, c[0x0][0x3f0] ;  /* 0x00007e00ff0477ac */ /* 0x000ea20008000a00 */
[----:B------:R-:W-:Y:S02]  /*9450*/  LOP3.LUT P0, RZ, R147, UR12, RZ, 0xfc, !PT ;  /* 0x0000000c93ff7c12 */ /* 0x000fe4000f80fcff */
[----:B--2---:R-:W-:-:S04]  /*9460*/  ISETP.EQ.U32.AND P1, PT, RZ, UR4, PT ;  /* 0x00000004ff007c0c */ /* 0x004fc8000bf22070 */
[----:B------:R-:W-:-:S13]  /*9470*/  ISETP.EQ.OR.EX P0, PT, RZ, UR5, P0, P1 ;  /* 0x00000005ff007c0c */ /* 0x000fda0008702710 */
[----:B------:R-:W-:Y:S05]  /*9480*/  @P0 EXIT ;  /* 0x000000000000094d */ /* 0x000fea0003800000 */
[----:B-----5:R-:W-:Y:S01]  /*9490*/  VIADD R0, R142, 0x1800000 ;  /* 0x018000008e007836 */ /* 0x020fe20000000000 */
[----:B------:R-:W-:Y:S04]  /*94a0*/  BSSY.RECONVERGENT B0, `(.L_x_328) ;  /* 0x000000d000007945 */ /* 0x000fe80003800200 */
[----:B------:R-:W-:-:S04]  /*94b0*/  LOP3.LUT R0, R0, 0x7f800000, RZ, 0xc0, !PT ;  /* 0x7f80000000007812 */ /* 0x000fc800078ec0ff */
[----:B------:R-:W-:-:S13]  /*94c0*/  ISETP.GT.U32.AND P0, PT, R0, 0x1ffffff, PT ;  /* 0x01ffffff0000780c */ /* 0x000fda0003f04070 */
[----:B------:R-:W-:Y:S05]  /*94d0*/  @P0 BRA `(.L_x_329) ;  /* 0x0000000000140947 */ /* 0x000fea0003800000 */
[----:B------:R-:W-:Y:S01]  /*94e0*/  IMAD.MOV.U32 R0, RZ, RZ, R142 ;  /* 0x000000ffff007224 */ /* 0x000fe200078e008e */
[----:B------:R-:W-:-:S07]  /*94f0*/  MOV R67, 0x9510 ;  /* 0x0000951000437802 */ /* 0x000fce0000000f00 */
[----:B01----:R-:W-:Y:S05]  /*9500*/  CALL.REL.NOINC `($__internal_1_$__cuda_sm20_rcp_rn_f32_slowpath) ;  /* 0x0000000000607944 */ /* 0x003fea0003c00000 */
[----:B------:R-:W-:Y:S01]  /*9510*/  IMAD.MOV.U32 R5, RZ, RZ, R4 ;  /* 0x000000ffff057224 */ /* 0x000fe200078e0004 */
[----:B------:R-:W-:Y:S06]  /*9520*/  BRA `(.L_x_330) ;  /* 0x0000000000107947 */ /* 0x000fec0003800000 */
.L_x_329:
[----:B-1----:R-:W1:Y:S02]  /*9530*/  MUFU.RCP R5, R142 ;  /* 0x0000008e00057308 */ /* 0x002e640000001000 */
[----:B-1----:R-:W-:-:S04]  /*9540*/  FFMA R0, R142, R5, -1 ;  /* 0xbf8000008e007423 */ /* 0x002fc80000000005 */
[----:B------:R-:W-:-:S04]  /*9550*/  FADD.FTZ R0, -R0, -RZ ;  /* 0x800000ff00007221 */ /* 0x000fc80000010100 */
[----:B------:R-:W-:-:S07]  /*9560*/  FFMA R5, R5, R0, R5 ;  /* 0x0000000005057223 */ /* 0x000fce0000000005 */
.L_x_330:
[----:B------:R-:W-:Y:S05]  /*9570*/  BSYNC.RECONVERGENT B0 ;  /* 0x0000000000007941 */ /* 0x000fea0003800200 */
.L_x_328:
[----:B0-----:R-:W0:Y:S02]  /*9580*/  LDC.64 R2, c[0x0][0x3f0] ;  /* 0x0000fc00ff027b82 */ /* 0x001e240000000a00 */
[----:B0-----:R-:W-:Y:S01]  /*9590*/  STG.E desc[UR10][R2.64], R5 ;  /* 0x0000000502007986 */ /* 0x001fe2000c10190a */
[----:B------:R-:W-:Y:S05]  /*95a0*/  EXIT ;  /* 0x000000000000794d */ /* 0x000fea0003800000 */
.L_x_327:
[----:B------:R-:W-:Y:S02]  /*95b0*/  IMAD.MOV.U32 R5, RZ, RZ, 0x2 ;  /* 0x00000002ff057424 */ /* 0x000fe400078e00ff */
[----:B------:R-:W-:Y:S02]  /*95c0*/  IMAD.MOV.U32 R7, RZ, RZ, 0x1f ;  /* 0x0000001fff077424 */ /* 0x000fe400078e00ff */
[----:B------:R-:W-:-:S07]  /*95d0*/  IMAD.MOV.U32 R4, RZ, RZ, -0x1 ;  /* 0xffffffffff047424 */ /* 0x000fce00078e00ff */
[----:B01---5:R-:W-:Y:S05]  /*95e0*/  WARPSYNC.COLLECTIVE R4, `(.L_x_331) ;  /* 0x0000000004087348 */ /* 0x023fea0003c00000 */
[----:B01----:R0:W1:Y:S02]  /*95f0*/  SHFL.DOWN P0, R2, R0, R5, R7 ;  /* 0x0800000500027389 */ /* 0x0030640000000007 */
[----:B01---5:R-:W-:Y:S05]  /*9600*/  ENDCOLLECTIVE ;  /* 0x000000000000791b */ /* 0x023fea0003800000 */
.L_x_331:
[----:B------:R-:W-:Y:S02]  /*9610*/  IMAD.MOV.U32 R5, RZ, RZ, 0x1 ;  /* 0x00000001ff057424 */ /* 0x000fe400078e00ff */
[----:B------:R-:W-:-:S05]  /*9620*/  IMAD.MOV.U32 R3, RZ, RZ, R2 ;  /* 0x000000ffff037224 */ /* 0x000fca00078e0002 */
[----:B------:R-:W-:-:S05]  /*9630*/  FMNMX R3, R3, R0, !PT ;  /* 0x0000000003037209 */ /* 0x000fca0007800000 */
[----:B------:R-:W-:-:S07]  /*9640*/  IMAD.MOV.U32 R0, RZ, RZ, R3 ;  /* 0x000000ffff007224 */ /* 0x000fce00078e0003 */
[----:B------:R-:W-:Y:S05]  /*9650*/  WARPSYNC.COLLECTIVE R4, `(.L_x_332) ;  /* 0x0000000004087348 */ /* 0x000fea0003c00000 */
[----:B------:R0:W1:Y:S02]  /*9660*/  SHFL.DOWN P0, R2, R0, R5, R7 ;  /* 0x0800000500027389 */ /* 0x0000640000000007 */
[----:B01----:R-:W-:Y:S05]  /*9670*/  ENDCOLLECTIVE ;  /* 0x000000000000791b */ /* 0x003fea0003800000 */
.L_x_332:
[----:B------:R-:W-:Y:S05]  /*9680*/  BRA `(.L_x_333) ;  /* 0xfffffffc00487947 */ /* 0x000fea000383ffff */
        .weak           $__internal_1_$__cuda_sm20_rcp_rn_f32_slowpath
        .type           $__internal_1_$__cuda_sm20_rcp_rn_f32_slowpath,@function
        .size           $__internal_1_$__cuda_sm20_rcp_rn_f32_slowpath,(.L_x_6043 - $__internal_1_$__cuda_sm20_rcp_rn_f32_slowpath)
$__internal_1_$__cuda_sm20_rcp_rn_f32_slowpath:
[----:B------:R-:W-:Y:S01]  /*9690*/  IMAD.SHL.U32 R2, R0, 0x2, RZ ;  /* 0x0000000200027824 */ /* 0x000fe200078e00ff */
[----:B------:R-:W-:Y:S04]  /*96a0*/  BSSY.RECONVERGENT B1, `(.L_x_334) ;  /* 0x0000030000017945 */ /* 0x000fe80003800200 */
        /* <DEDUP_REMOVED lines=13> */
.L_x_335:
        /* <DEDUP_REMOVED lines=33> */
.L_x_337:
[----:B------:R0:W1:Y:S02]  /*9990*/  MUFU.RCP R3, R0 ;  /* 0x0000000000037308 */ /* 0x0000640000001000 */
.L_x_336:
[----:B------:R-:W-:Y:S05]  /*99a0*/  BSYNC.RECONVERGENT B1 ;  /* 0x0000000000017941 */ /* 0x000fea0003800200 */
.L_x_334:
[----:B-1----:R-:W-:Y:S02]  /*99b0*/  IMAD.MOV.U32 R4, RZ, RZ, R3 ;  /* 0x000000ffff047224 */ /* 0x002fe400078e0003 */
[----:B------:R-:W-:Y:S02]  /*99c0*/  IMAD.MOV.U32 R2, RZ, RZ, R67 ;  /* 0x000000ffff027224 */ /* 0x000fe400078e0043 */
[----:B------:R-:W-:-:S04]  /*99d0*/  IMAD.MOV.U32 R3, RZ, RZ, 0x0 ;  /* 0x00000000ff037424 */ /* 0x000fc800078e00ff */
[----:B0-----:R-:W-:Y:S05]  /*99e0*/  RET.REL.NODEC R2 `(_ZN18transformer_engine13normalization26rmsnorm_fwd_general_kernelINS0_13Kernel_traitsI13__nv_bfloat16S3_S3_fjLj8192ELj1ELj1ELj4ELj16ENS0_18Kernel_traits_baseILj8192ES3_S3_S3_fjLj128EEEEEEEvNS0_19ForwardKernelParamsE) ;  /* 0xffffff6402847950 */ /* 0x001fea0003c3ffff */
.L_x_338:
        /* <DEDUP_REMOVED lines=9> */
.L_x_6043:


//--------------------- .text._ZN18transformer_engine13normalization26rmsnorm_fwd_general_kernelINS0_13Kernel_traitsIff6__halffjLj8192ELj1ELj1ELj4ELj16ENS0_18Kernel_traits_baseILj8192EffS3_fjLj128EEEEEEEvNS0_19ForwardKernelParamsE --------------------------
	.section	.text._ZN18transformer_engine13normalization26rmsnorm_fwd_general_kernelINS0_13Kernel_traitsIff6__halffjLj8192ELj1ELj1ELj4ELj16ENS0_18Kernel_traits_baseILj8192EffS3_fjLj128EEEEEEEvNS0_19ForwardKernelParamsE,"ax",@progbits
	.align	128
        .global         _ZN18transformer_engine13normalization26rmsnorm_fwd_general_kernelINS0_13Kernel_traitsIff6__halffjLj8192ELj1ELj1ELj4ELj16ENS0_18Kernel_traits_baseILj8192EffS3_fjLj128EEEEEEEvNS0_19ForwardKernelParamsE
        .type           _ZN18transformer_engine13normalization26rmsnorm_fwd_general_kernelINS0_13Kernel_traitsIff6__halffjLj8192ELj1ELj1ELj4ELj16ENS0_18Kernel_traits_baseILj8192EffS3_fjLj128EEEEEEEvNS0_19ForwardKernelParamsE,@function
        .size           _ZN18transformer_engine13normalization26rmsnorm_fwd_general_kernelINS0_13Kernel_traitsIff6__halffjLj8192ELj1ELj1ELj4ELj16ENS0_18Kernel_traits_baseILj8192EffS3_fjLj128EEEEEEEvNS0_19ForwardKernelParamsE,(.L_x_6044 - _ZN18transformer_engine13normalization26rmsnorm_fwd_general_kernelINS0_13Kernel_traitsIff6__halffjLj8192ELj1ELj1ELj4ELj16ENS0_18Kernel_traits_baseILj8192EffS3_fjLj128EEEEEEEvNS0_19ForwardKernelParamsE)
        .other          _ZN18transformer_engine13normalization26rmsnorm_fwd_general_kernelINS0_13Kernel_traitsIff6__halffjLj8192ELj1ELj1ELj4ELj16ENS0_18Kernel_traits_baseILj8192EffS3_fjLj128EEEEEEEvNS0_19ForwardKernelParamsE,@"STO_CUDA_ENTRY STV_DEFAULT"
_ZN18transformer_engine13normalization26rmsnorm_fwd_general_kernelINS0_13Kernel_traitsIff6__halffjLj8192ELj1ELj1ELj4ELj16ENS0_18Kernel_traits_baseILj8192EffS3_fjLj128EEEEEEEvNS0_19ForwardKernelParamsE:
.text._ZN18transformer_engine13normalization26rmsnorm_fwd_general_kernelINS0_13Kernel_traitsIff6__halffjLj8192ELj1ELj1ELj4ELj16ENS0_18Kernel_traits_baseILj8192EffS3_fjLj128EEEEEEEvNS0_19ForwardKernelParamsE:
        /* <DEDUP_REMOVED lines=53> */
.L_x_342:
[----:B------:R1:W5:Y:S02]  /*0350*/  LDG.E.128 R44, desc[UR10][R2.64] ;  /* 0x0000000a022c7981 */ /* 0x000364000c1e1d00 */
.L_x_343:
[----:B------:R-:W-:Y:S05]  /*0360*/  BSYNC.RECONVERGENT B1 ;  /* 0x0000000000017941 */ /* 0x000fea0003800200 */
.L_x_341:
        /* <DEDUP_REMOVED lines=11> */
.L_x_345:
        /* <DEDUP_REMOVED lines=10> */
.L_x_346:
[----:B------:R-:W-:Y:S05]  /*04c0*/  BSYNC.RECONVERGENT B1 ;  /* 0x0000000000017941 */ /* 0x000fea0003800200 */
.L_x_344:
        /* <DEDUP_REMOVED lines=11> */
.L_x_348:
        /* <DEDUP_REMOVED lines=10> */
.L_x_349:
[----:B------:R-:W-:Y:S05]  /*0620*/  BSYNC.RECONVERGENT B1 ;  /* 0x0000000000017941 */ /* 0x000fea0003800200 */
.L_x_347:
        /* <DEDUP_REMOVED lines=11> */
.L_x_351:
        /* <DEDUP_REMOVED lines=10> */
.L_x_352:
[----:B------:R-:W-:Y:S05]  /*0780*/  BSYNC.RECONVERGENT B1 ;  /* 0x0000000000017941 */ /* 0x000fea0003800200 */
.L_x_350:
        /* <DEDUP_REMOVED lines=11> */
.L_x_354:
        /* <DEDUP_REMOVED lines=10> */
.L_x_355:
[----:B------:R-:W-:Y:S05]  /*08e0*/  BSYNC.RECONVERGENT B1 ;  /* 0x0000000000017941 */ /* 0x000fea0003800200 */
.L_x_353:
        /* <DEDUP_REMOVED lines=11> */
.L_x_357:
        /* <DEDUP_REMOVED lines=10> */
.L_x_358:
[----:B------:R-:W-:Y:S05]  /*0a40*/  BSYNC.RECONVERGENT B1 ;  /* 0x0000000000017941 */ /* 0x000fea0003800200 */
.L_x_356:
        /* <DEDUP_REMOVED lines=11> */
.L_x_360:
        /* <DEDUP_REMOVED lines=10> */
.L_x_361:
[----:B------:R-:W-:Y:S05]  /*0ba0*/  BSYNC.RECONVERGENT B1 ;  /* 0x0000000000017941 */ /* 0x000fea0003800200 */
.L_x_359:
        /* <DEDUP_REMOVED lines=11> */
.L_x_363:
        /* <DEDUP_REMOVED lines=10> */
.L_x_364:
[----:B------:R-:W-:Y:S05]  /*0d00*/  BSYNC.RECONVERGENT B1 ;  /* 0x0000000000017941 */ /* 0x000fea0003800200 */
.L_x_362:
        /* <DEDUP_REMOVED lines=11> */
.L_x_366:
        /* <DEDUP_REMOVED lines=10> */
.L_x_367:
[----:B------:R-:W-:Y:S05]  /*0e60*/  BSYNC.RECONVERGENT B1 ;  /* 0x0000000000017941 */ /* 0x000fea0003800200 */
.L_x_365:
        /* <DEDUP_REMOVED lines=11> */
.L_x_369:
        /* <DEDUP_REMOVED lines=10> */
.L_x_370:
[----:B------:R-:W-:Y:S05]  /*0fc0*/  BSYNC.RECONVERGENT B1 ;  /* 0x0000000000017941 */ /* 0x000fea0003800200 */
.L_x_368:
        /* <DEDUP_REMOVED lines=11> */
.L_x_372:
        /* <DEDUP_REMOVED lines=10> */
.L_x_373:
[----:B------:R-:W-:Y:S05]  /*1120*/  BSYNC.RECONVERGENT B1 ;  /* 0x0000000000017941 */ /* 0x000fea0003800200 */
.L_x_371:
        /* <DEDUP_REMOVED lines=11> */
.L_x_375:
        /* <DEDUP_REMOVED lines=10> */
.L_x_376:
[----:B------:R-:W-:Y:S05]  /*1280*/  BSYNC.RECONVERGENT B1 ;  /* 0x0000000000017941 */ /* 0x000fea0003800200 */
.L_x_374:
        /* <DEDUP_REMOVED lines=11> */
.L_x_378:
        /* <DEDUP_REMOVED lines=10> */
.L_x_379:
[----:B------:R-:W-:Y:S05]  /*13e0*/  BSYNC.RECONVERGENT B1 ;  /* 0x0000000000017941 */ /* 0x000fea0003800200 */
.L_x_377:
        /* <DEDUP_REMOVED lines=11> */
.L_x_381:
        /* <DEDUP_REMOVED lines=10> */
.L_x_382:
[----:B------:R-:W-:Y:S05]  /*1540*/  BSYNC.RECONVERGENT B1 ;  /* 0x0000000000017941 */ /* 0x000fea0003800200 */
.L_x_380:
        /* <DEDUP_REMOVED lines=11> */
.L_x_384:
        /* <DEDUP_REMOVED lines=10> */
.L_x_385:
[----:B------:R-:W-:Y:S05]  /*16a0*/  BSYNC.RECONVERGENT B1 ;  /* 0x0000000000017941 */ /* 0x000fea0003800200 */
.L_x_383:
        /* <DEDUP_REMOVED lines=10> */
.L_x_386:
        /* <DEDUP_REMOVED lines=10> */
.L_x_340:
[----:B------:R-:W-:Y:S05]  /*17f0*/  BSYNC.RECONVERGENT B0 ;  /* 0x0000000000007941 */ /* 0x000fea0003800200 */
.L_x_339:
        /* <DEDUP_REMOVED lines=215> */
[----:B------:R-:W-:Y:S05]  /*2570*/  CALL.REL.NOINC `($__internal_2_$__cuda_sm20_rcp_rn_f32_slowpath) ;  /* 0x0000007400247944 */ /* 0x000fea0003c00000 */
[----:B------:R-:W-:Y:S05]  /*2580*/  BRA `(.L_x_389) ;  /* 0x0000000000107947 */ /* 0x000fea0003800000 */
.L_x_388:
[----:B------:R-:W0:Y:S02]  /*2590*/  MUFU.RCP R5, R56 ;  /* 0x0000003800057308 */ /* 0x000e240000001000 */
[----:B0-----:R-:W-:-:S04]  /*25a0*/  FFMA R4, R56, R5, -1 ;  /* 0xbf80000038047423 */ /* 0x001fc80000000005 */
[----:B------:R-:W-:-:S04]  /*25b0*/  FADD.FTZ R4, -R4, -RZ ;  /* 0x800000ff04047221 */ /* 0x000fc80000010100 */
[----:B------:R-:W-:-:S07]  /*25c0*/  FFMA R138, R5, R4, R5 ;  /* 0x00000004058a7223 */ /* 0x000fce0000000005 */
.L_x_389:
[----:B------:R-:W0:Y:S01]  /*25d0*/  LDCU.64 UR4, c[0x0][0x380] ;  /* 0x00007000ff0477ac */ /* 0x000e220008000a00 */
[----:B------:R-:W-:Y:S02]  /*25e0*/  IMAD.MOV.U32 R137, RZ, RZ, RZ ;  /* 0x000000ffff897224 */ /* 0x000fe400078e00ff */
[----:B------:R-:W-:Y:S01]  /*25f0*/  IMAD.MOV.U32 R113, RZ, RZ, RZ ;  /* 0x000000ffff717224 */ /* 0x000fe200078e00ff */
[----:B------:R-:W-:Y:S01]  /*2600*/  UPLOP3.LUT UP1, UPT, UPT, UPT, UPT, 0x40, 0x4 ;  /* 0x000000000004789c */ /* 0x000fe20003f2e870 */
[----:B------:R-:W-:Y:S01]  /*2610*/  IMAD.MOV.U32 R136, RZ, RZ, R120 ;  /* 0x000000ffff887224 */ /* 0x000fe200078e0078 */
[----:B0-----:R-:W-:-:S12]  /*2620*/  UIMAD UR4, UR5, UR4, URZ ;  /* 0x00000004050472a4 */ /* 0x001fd8000f8e02ff */
.L_x_536:
        /* <DEDUP_REMOVED lines=15> */
.L_x_393:
        /* <DEDUP_REMOVED lines=9> */
.L_x_394:
[----:B------:R-:W-:Y:S05]  /*27b0*/  BSYNC.RECONVERGENT B1 ;  /* 0x0000000000017941 */ /* 0x000fea0003800200 */
.L_x_392:
        /* <DEDUP_REMOVED lines=11> */
.L_x_396:
        /* <DEDUP_REMOVED lines=9> */
.L_x_397:
[----:B------:R-:W-:Y:S05]  /*2900*/  BSYNC.RECONVERGENT B1 ;  /* 0x0000000000017941 */ /* 0x000fea0003800200 */
.L_x_395:
        /* <DEDUP_REMOVED lines=11> */
.L_x_399:
        /* <DEDUP_REMOVED lines=9> */
.L_x_400:
[----:B------:R-:W-:Y:S05]  /*2a50*/  BSYNC.RECONVERGENT B1 ;  /* 0x0000000000017941 */ /* 0x000fea0003800200 */
.L_x_398:
        /* <DEDUP_REMOVED lines=11> */
.L_x_402:
        /* <DEDUP_REMOVED lines=9> */
.L_x_403:
[----:B------:R-:W-:Y:S05]  /*2ba0*/  BSYNC.RECONVERGENT B1 ;  /* 0x0000000000017941 */ /* 0x000fea0003800200 */
.L_x_401:
        /* <DEDUP_REMOVED lines=11> */
.L_x_405:
        /* <DEDUP_REMOVED lines=9> */
.L_x_406:
[----:B------:R-:W-:Y:S05]  /*2cf0*/  BSYNC.RECONVERGENT B1 ;  /* 0x0000000000017941 */ /* 0x000fea0003800200 */
.L_x_404:
        /* <DEDUP_REMOVED lines=11> */
.L_x_408:
        /* <DEDUP_REMOVED lines=9> */
.L_x_409:
[----:B------:R-:W-:Y:S05]  /*2e40*/  BSYNC.RECONVERGENT B1 ;  /* 0x0000000000017941 */ /* 0x000fea0003800200 */
.L_x_407:
        /* <DEDUP_REMOVED lines=11> */
.L_x_411:
        /* <DEDUP_REMOVED lines=9> */
.L_x_412:
[----:B------:R-:W-:Y:S05]  /*2f90*/  BSYNC.RECONVERGENT B1 ;  /* 0x0000000000017941 */ /* 0x000fea0003800200 */
.L_x_410:
        /* <DEDUP_REMOVED lines=11> */
.L_x_414:
        /* <DEDUP_REMOVED lines=9> */
.L_x_415:
[----:B------:R-:W-:Y:S05]  /*30e0*/  BSYNC.RECONVERGENT B1 ;  /* 0x0000000000017941 */ /* 0x000fea0003800200 */
.L_x_413:
        /* <DEDUP_REMOVED lines=11> */
.L_x_417:
        /* <DEDUP_REMOVED lines=9> */
.L_x_418:
[----:B------:R-:W-:Y:S05]  /*3230*/  BSYNC.RECONVERGENT B1 ;  /* 0x0000000000017941 */ /* 0x000fea0003800200 */
.L_x_416:
        /* <DEDUP_REMOVED lines=11> */
.L_x_420:
        /* <DEDUP_REMOVED lines=9> */
.L_x_421:
[----:B------:R-:W-:Y:S05]  /*3380*/  BSYNC.RECONVERGENT B1 ;  /* 0x0000000000017941 */ /* 0x000fea0003800200 */
.L_x_419:
        /* <DEDUP_REMOVED lines=11> */
.L_x_423:
        /* <DEDUP_REMOVED lines=9> */
.L_x_424:
[----:B------:R-:W-:Y:S05]  /*34d0*/  BSYNC.RECONVERGENT B1 ;  /* 0x0000000000017941 */ /* 0x000fea0003800200 */
.L_x_422:
        /* <DEDUP_REMOVED lines=11> */
.L_x_426:
        /* <DEDUP_REMOVED lines=9> */
.L_x_427:
[----:B------:R-:W-:Y:S05]  /*3620*/  BSYNC.RECONVERGENT B1 ;  /* 0x0000000000017941 */ /* 0x000fea0003800200 */
.L_x_425:
        /* <DEDUP_REMOVED lines=11> */
.L_x_429:
        /* <DEDUP_REMOVED lines=9> */
.L_x_430:
[----:B------:R-:W-:Y:S05]  /*3770*/  BSYNC.RECONVERGENT B1 ;  /* 0x0000000000017941 */ /* 0x000fea0003800200 */
.L_x_428:
        /* <DEDUP_REMOVED lines=11> */
.L_x_432:
        /* <DEDUP_REMOVED lines=9> */
.L_x_433:
[----:B------:R-:W-:Y:S05]  /*38c0*/  BSYNC.RECONVERGENT B1 ;  /* 0x0000000000017941 */ /* 0x000fea0003800200 */
.L_x_431:
        /* <DEDUP_REMOVED lines=11> */
.L_x_435:
        /* <DEDUP_REMOVED lines=9> */
.L_x_436:
[----:B------:R-:W-:Y:S05]  /*3a10*/  BSYNC.RECONVERGENT B1 ;  /* 0x0000000000017941 */ /* 0x000fea0003800200 */
.L_x_434:
        /* <DEDUP_REMOVED lines=19> */
.L_x_437:
[----:B------:R2:W5:Y:S02]  /*3b50*/  LDG.E.128 R108, desc[UR10][R158.64] ;  /* 0x0000000a9e6c7981 */ /* 0x000564000c1e1d00 */
.L_x_391:
[----:B------:R-:W-:Y:S05]  /*3b60*/  BSYNC.RECONVERGENT B0 ;  /* 0x0000000000007941 */ /* 0x000fea0003800200 */
.L_x_390:
        /* <DEDUP_REMOVED lines=162> */
.L_x_439:
[----:B------:R-:W-:Y:S05]  /*4590*/  BSYNC.RECONVERGENT B0 ;  /* 0x0000000000007941 */ /* 0x000fea0003800200 */
.L_x_438:
        /* <DEDUP_REMOVED lines=38> */
.L_x_440:
        /* <DEDUP_REMOVED lines=48> */
.L_x_443:
[----:B------:R-:W-:Y:S05]  /*4b00*/  BSYNC.RECONVERGENT B0 ;  /* 0x0000000000007941 */ /* 0x000fea0003800200 */
.L_x_442:
        /* <DEDUP_REMOVED lines=21> */
.L_x_445:
[----:B------:R-:W2:Y:S04]  /*4c60*/  LDG.E.STRONG.GPU R160, desc[UR10][R156.64] ;  /* 0x0000000a9ca07981 */ /* 0x000ea8000c1ef900 */
[----:B--2---:R-:W-:Y:S01]  /*4c70*/  CCTL.IVALL ;  /* 0x00000000ff00798f */ /* 0x004fe20002000000 */
[----:B------:R-:W-:Y:S05]  /*4c80*/  YIELD ;  /* 0x0000000000007946 */ /* 0x000fea0003800000 */
[----:B------:R-:W-:-:S13]  /*4c90*/  ISETP.NE.AND P0, PT, R160, R209, PT ;  /* 0x000000d1a000720c */ /* 0x000fda0003f05270 */
[----:B------:R-:W-:Y:S05]  /*4ca0*/  @P0 BRA `(.L_x_445) ;  /* 0xfffffffc00ec0947 */ /* 0x000fea000383ffff */
.L_x_444:
        /* <DEDUP_REMOVED lines=20> */
.L_x_450:
        /* <DEDUP_REMOVED lines=37> */
.L_x_449:
[----:B------:R-:W-:Y:S05]  /*5040*/  BSYNC.RECONVERGENT B1 ;  /* 0x0000000000017941 */ /* 0x000fea0003800200 */
.L_x_448:
        /* <DEDUP_REMOVED lines=25> */
.L_x_452:
[----:B------:R-:W-:Y:S05]  /*51e0*/  BSYNC.RECONVERGENT B1 ;  /* 0x0000000000017941 */ /* 0x000fea0003800200 */
.L_x_451:
        /* <DEDUP_REMOVED lines=17> */
.L_x_454:
[----:B------:R-:W-:Y:S05]  /*5300*/  BSYNC.RECONVERGENT B1 ;  /* 0x0000000000017941 */ /* 0x000fea0003800200 */
.L_x_453:
        /* <DEDUP_REMOVED lines=11> */
.L_x_447:
[----:B------:R-:W-:Y:S05]  /*53c0*/  BSYNC.RECONVERGENT B0 ;  /* 0x0000000000007941 */ /* 0x000fea0003800200 */
.L_x_446:
        /* <DEDUP_REMOVED lines=12> */
.L_x_441:
        /* <DEDUP_REMOVED lines=36> */
.L_x_458:
        /* <DEDUP_REMOVED lines=12> */
.L_x_459:
[----:B------:R-:W-:Y:S05]  /*5790*/  BSYNC.RECONVERGENT B1 ;  /* 0x0000000000017941 */ /* 0x000fea0003800200 */
.L_x_457:
[----:B------:R-:W0:Y:S01]  /*57a0*/  LDC.64 R156, c[0x0][0x3c8] ;  /* 0x0000f200ff9c7b82 */ /* 0x000e220000000a00 */
[----:B------:R-:W-:Y:S01]  /*57b0*/  IMAD R159, R136, UR15, R115 ;  /* 0x0000000f889f7c24 */ /* 0x000fe2000f8e0273 */
[----:B------:R-:W-:Y:S01]  /*57c0*/  ISETP.GT.U32.AND P1, PT, R206, 0x3, PT ;  /* 0x00000003ce00780c */ /* 0x000fe20003f24070 */
[----:B------:R1:W2:Y:S01]  /*57d0*/  F2F.F16.F32 R213, R160 ;  /* 0x000000a000d57304 */ /* 0x0002a20000200800 */
[----:B------:R-:W-:Y:S07]  /*57e0*/  BSSY.RECONVERGENT B1, `(.L_x_460) ;  /* 0x0000016000017945 */ /* 0x000fee0003800200 */
[----:B------:R1:W3:Y:S08]  /*57f0*/  F2F.F16.F32 R161, R210 ;  /* 0x000000d200a17304 */ /* 0x0002f00000200800 */
[----:B------:R1:W4:Y:S01]  /*5800*/  F2F.F16.F32 R215, R212 ;  /* 0x000000d400d77304 */ /* 0x0003220000200800 */
[----:B0-----:R-:W-:-:S07]  /*5810*/  IMAD.WIDE R158, R159, 0x2, R156 ;  /* 0x000000029f9e7825 */ /* 0x001fce00078e029c */
[----:B------:R1:W0:Y:S01]  /*5820*/  F2F.F16.F32 R211, R214 ;  /* 0x000000d600d37304 */ /* 0x0002220000200800 */
        /* <DEDUP_REMOVED lines=12> */
.L_x_461:
[----:B------:R-:W-:-:S04]  /*58f0*/  IMAD.WIDE.U32 R160, R161, 0x10000, RZ ;  /* 0x00010000a1a07825 */ /* 0x000fc800078e00ff */
[----:B0-----:R-:W-:Y:S01]  /*5900*/  IMAD.U32 R211, R211, 0x10000, RZ ;  /* 0x00010000d3d37824 */ /* 0x001fe200078e00ff */
[----:B------:R-:W-:-:S04]  /*5910*/  LOP3.LUT R160, R160, R213, RZ, 0xfc, !PT ;  /* 0x000000d5a0a07212 */ /* 0x000fc800078efcff */
[----:B------:R-:W-:-:S05]  /*5920*/  LOP3.LUT R161, R161, R211, R215, 0xfe, !PT ;  /* 0x000000d3a1a17212 */ /* 0x000fca00078efed7 */
[----:B------:R0:W-:Y:S02]  /*5930*/  STG.E.64 desc[UR10][R158.64], R160 ;  /* 0x000000a09e007986 */ /* 0x0001e4000c101b0a */
.L_x_462:
[----:B------:R-:W-:Y:S05]  /*5940*/  BSYNC.RECONVERGENT B1 ;  /* 0x0000000000017941 */ /* 0x000fea0003800200 */
.L_x_460:
        /* <DEDUP_REMOVED lines=30> */
.L_x_464:
[----:B------:R-:W-:Y:S02]  /*5b30*/  ISETP.GE.AND P2, PT, R200, UR15, PT ;  /* 0x0000000fc8007c0c */ /* 0x000fe4000bf46270 */
[----:B------:R-:W-:Y:S02]  /*5b40*/  ISETP.GE.AND P1, PT, R198, UR15, PT ;  /* 0x0000000fc6007c0c */ /* 0x000fe4000bf26270 */
[----:B------:R-:W-:Y:S02]  /*5b50*/  ISETP.GE.AND P0, PT, R196, UR15, PT ;  /* 0x0000000fc4007c0c */ /* 0x000fe4000bf06270 */
[----:B------:R-:W-:-:S07]  /*5b60*/  FMNMX R113, R113, |R210|, !PT ;  /* 0x400000d271717209 */ /* 0x000fce0007800000 */
[----:B------:R-:W-:-:S04]  /*5b70*/  @!P2 FMNMX R113, |R211|, R113, !PT ;  /* 0x00000071d371a209 */ /* 0x000fc80007800200 */
[----:B------:R-:W-:-:S04]  /*5b80*/  @!P1 FMNMX R113, |R213|, R113, !PT ;  /* 0x00000071d5719209 */ /* 0x000fc80007800200 */
[----:B------:R-:W-:-:S07]  /*5b90*/  @!P0 FMNMX R113, R113, |R212|, !PT ;  /* 0x400000d471718209 */ /* 0x000fce0007800000 */
.L_x_465:
[----:B------:R-:W-:Y:S05]  /*5ba0*/  BSYNC.RECONVERGENT B1 ;  /* 0x0000000000017941 */ /* 0x000fea0003800200 */
.L_x_463:
[----:B------:R-:W-:Y:S01]  /*5bb0*/  IMAD R159, R136, UR15, R207 ;  /* 0x0000000f889f7c24 */ /* 0x000fe2000f8e02cf */
[----:B------:R-:W0:Y:S01]  /*5bc0*/  F2F.F16.F32 R211, R211 ;  /* 0x000000d300d37304 */ /* 0x000e220000200800 */
[----:B------:R-:W-:Y:S01]  /*5bd0*/  BSSY.RECONVERGENT B1, `(.L_x_466) ;  /* 0x0000016000017945 */ /* 0x000fe20003800200 */
[----:B------:R-:W-:Y:S01]  /*5be0*/  ISETP.GE.AND P1, PT, R203, UR15, PT ;  /* 0x0000000fcb007c0c */ /* 0x000fe2000bf26270 */
[----:B------:R-:W-:-:S03]  /*5bf0*/  IMAD.WIDE R158, R159, 0x2, R156 ;  /* 0x000000029f9e7825 */ /* 0x000fc600078e029c */
[----:B------:R-:W-:Y:S02]  /*5c00*/  LOP3.LUT P0, RZ, R158, 0x7, RZ, 0xc0, !PT ;  /* 0x000000079eff7812 */ /* 0x000fe4000780c0ff */
[----:B------:R-:W1:Y:S02]  /*5c10*/  F2F.F16.F32 R219, R212 ;  /* 0x000000d400db7304 */ /* 0x000e640000200800 */
[----:B------:R-:W-:-:S06]  /*5c20*/  ISETP.LT.U32.OR P0, PT, R202, 0x4, P0 ;  /* 0x00000004ca00780c */ /* 0x000fcc0000701470 */
[----:B------:R-:W2:Y:S08]  /*5c30*/  F2F.F16.F32 R213, R213 ;  /* 0x000000d500d57304 */ /* 0x000eb00000200800 */
[----:B------:R-:W3:Y:S01]  /*5c40*/  F2F.F16.F32 R217, R210 ;  /* 0x000000d200d97304 */ /* 0x000ee20000200800 */
        /* <DEDUP_REMOVED lines=14> */
.L_x_467:
[----:B------:R-:W-:Y:S05]  /*5d30*/  BSYNC.RECONVERGENT B1 ;  /* 0x0000000000017941 */ /* 0x000fea0003800200 */
.L_x_466:
        /* <DEDUP_REMOVED lines=30> */
.L_x_469:
        /* <DEDUP_REMOVED lines=9> */
.L_x_470:
[----:B------:R-:W-:Y:S05]  /*5fb0*/  BSYNC.RECONVERGENT B1 ;  /* 0x0000000000017941 */ /* 0x000fea0003800200 */
.L_x_468:
        /* <DEDUP_REMOVED lines=24> */
.L_x_472:
[----:B------:R-:W-:Y:S05]  /*6140*/  BSYNC.RECONVERGENT B1 ;  /* 0x0000000000017941 */ /* 0x000fea0003800200 */
.L_x_471:
        /* <DEDUP_REMOVED lines=31> */
.L_x_474:
        /* <DEDUP_REMOVED lines=10> */
.L_x_475:
[----:B------:R-:W-:Y:S05]  /*63e0*/  BSYNC.RECONVERGENT B1 ;  /* 0x0000000000017941 */ /* 0x000fea0003800200 */
.L_x_473:
        /* <DEDUP_REMOVED lines=24> */
.L_x_477:
[----:B------:R-:W-:Y:S05]  /*6570*/  BSYNC.RECONVERGENT B1 ;  /* 0x0000000000017941 */ /* 0x000fea0003800200 */
.L_x_476:
        /* <DEDUP_REMOVED lines=31> */
.L_x_479:
        /* <DEDUP_REMOVED lines=10> */
.L_x_480:
[----:B------:R-:W-:Y:S05]  /*6810*/  BSYNC.RECONVERGENT B1 ;  /* 0x0000000000017941 */ /* 0x000fea0003800200 */
.L_x_478:
        /* <DEDUP_REMOVED lines=24> */
.L_x_482:
[----:B------:R-:W-:Y:S05]  /*69a0*/  BSYNC.RECONVERGENT B1 ;  /* 0x0000000000017941 */ /* 0x000fea0003800200 */
.L_x_481:
        /* <DEDUP_REMOVED lines=31> */
.L_x_484:
        /* <DEDUP_REMOVED lines=10> */
.L_x_485:
[----:B------:R-:W-:Y:S05]  /*6c40*/  BSYNC.RECONVERGENT B1 ;  /* 0x0000000000017941 */ /* 0x000fea0003800200 */
.L_x_483:
        /* <DEDUP_REMOVED lines=24> */
.L_x_487:
[----:B------:R-:W-:Y:S05]  /*6dd0*/  BSYNC.RECONVERGENT B1 ;  /* 0x0000000000017941 */ /* 0x000fea0003800200 */
.L_x_486:
        /* <DEDUP_REMOVED lines=31> */
.L_x_489:
        /* <DEDUP_REMOVED lines=10> */
.L_x_490:
[----:B------:R-:W-:Y:S05]  /*7070*/  BSYNC.RECONVERGENT B1 ;  /* 0x0000000000017941 */ /* 0x000fea0003800200 */
.L_x_488:
        /* <DEDUP_REMOVED lines=24> */
.L_x_492:
[----:B------:R-:W-:Y:S05]  /*7200*/  BSYNC.RECONVERGENT B1 ;  /* 0x0000000000017941 */ /* 0x000fea0003800200 */
.L_x_491:
        /* <DEDUP_REMOVED lines=30> */
.L_x_494:
        /* <DEDUP_REMOVED lines=9> */
.L_x_495:
[----:B------:R-:W-:Y:S05]  /*7480*/  BSYNC.RECONVERGENT B1 ;  /* 0x0000000000017941 */ /* 0x000fea0003800200 */
.L_x_493:
        /* <DEDUP_REMOVED lines=24> */
.L_x_497:
[----:B------:R-:W-:Y:S05]  /*7610*/  BSYNC.RECONVERGENT B1 ;  /* 0x0000000000017941 */ /* 0x000fea0003800200 */
.L_x_496:
        /* <DEDUP_REMOVED lines=28> */
.L_x_499:
[----:B------:R-:W-:Y:S02]  /*77e0*/  ISETP.GE.AND P2, PT, R181, UR15, PT ;  /* 0x0000000fb5007c0c */ /* 0x000fe4000bf46270 */
[----:B------:R-:W-:Y:S02]  /*77f0*/  ISETP.GE.AND P1, PT, R180, UR15, PT ;  /* 0x0000000fb4007c0c */ /* 0x000fe4000bf26270 */
[----:B------:R-:W-:Y:S02]  /*7800*/  ISETP.GE.AND P0, PT, R178, UR15, PT ;  /* 0x0000000fb2007c0c */ /* 0x000fe4000bf06270 */
[----:B------:R-:W-:-:S07]  /*7810*/  FMNMX R113, R113, |R210|, !PT ;  /* 0x400000d271717209 */ /* 0x000fce0007800000 */
[----:B------:R-:W-:-:S04]  /*7820*/  @!P2 FMNMX R113, |R211|, R113, !PT ;  /* 0x00000071d371a209 */ /* 0x000fc80007800200 */
[----:B------:R-:W-:-:S04]  /*7830*/  @!P1 FMNMX R113, |R213|, R113, !PT ;  /* 0x00000071d5719209 */ /* 0x000fc80007800200 */
[----:B------:R-:W-:-:S07]  /*7840*/  @!P0 FMNMX R113, R113, |R212|, !PT ;  /* 0x400000d471718209 */ /* 0x000fce0007800000 */
.L_x_500:
[----:B------:R-:W-:Y:S05]  /*7850*/  BSYNC.RECONVERGENT B1 ;  /* 0x0000000000017941 */ /* 0x000fea0003800200 */
.L_x_498:
        /* <DEDUP_REMOVED lines=24> */
.L_x_502:
[----:B------:R-:W-:Y:S05]  /*79e0*/  BSYNC.RECONVERGENT B1 ;  /* 0x0000000000017941 */ /* 0x000fea0003800200 */
.L_x_501:
        /* <DEDUP_REMOVED lines=28> */
.L_x_504:
[----:B------:R-:W-:Y:S02]  /*7bb0*/  ISETP.GE.AND P2, PT, R176, UR15, PT ;  /* 0x0000000fb0007c0c */ /* 0x000fe4000bf46270 */
[----:B------:R-:W-:Y:S02]  /*7bc0*/  ISETP.GE.AND P1, PT, R175, UR15, PT ;  /* 0x0000000faf007c0c */ /* 0x000fe4000bf26270 */
[----:B------:R-:W-:Y:S02]  /*7bd0*/  ISETP.GE.AND P0, PT, R174, UR15, PT ;  /* 0x0000000fae007c0c */ /* 0x000fe4000bf06270 */
[----:B------:R-:W-:-:S07]  /*7be0*/  FMNMX R113, R113, |R210|, !PT ;  /* 0x400000d271717209 */ /* 0x000fce0007800000 */
[----:B------:R-:W-:-:S04]  /*7bf0*/  @!P2 FMNMX R113, |R211|, R113, !PT ;  /* 0x00000071d371a209 */ /* 0x000fc80007800200 */
[----:B------:R-:W-:-:S04]  /*7c00*/  @!P1 FMNMX R113, |R213|, R113, !PT ;  /* 0x00000071d5719209 */ /* 0x000fc80007800200 */
[----:B------:R-:W-:-:S07]  /*7c10*/  @!P0 FMNMX R113, R113, |R212|, !PT ;  /* 0x400000d471718209 */ /* 0x000fce0007800000 */
.L_x_505:
[----:B------:R-:W-:Y:S05]  /*7c20*/  BSYNC.RECONVERGENT B1 ;  /* 0x0000000000017941 */ /* 0x000fea0003800200 */
.L_x_503:
        /* <DEDUP_REMOVED lines=24> */
.L_x_507:
[----:B------:R-:W-:Y:S05]  /*7db0*/  BSYNC.RECONVERGENT B1 ;  /* 0x0000000000017941 */ /* 0x000fea0003800200 */
.L_x_506:
        /* <DEDUP_REMOVED lines=28> */
.L_x_509:
[----:B------:R-:W-:Y:S02]  /*7f80*/  ISETP.GE.AND P2, PT, R171, UR15, PT ;  /* 0x0000000fab007c0c */ /* 0x000fe4000bf46270 */
[----:B------:R-:W-:Y:S02]  /*7f90*/  ISETP.GE.AND P1, PT, R170, UR15, PT ;  /* 0x0000000faa007c0c */ /* 0x000fe4000bf26270 */
[----:B------:R-:W-:Y:S02]  /*7fa0*/  ISETP.GE.AND P0, PT, R168, UR15, PT ;  /* 0x0000000fa8007c0c */ /* 0x000fe4000bf06270 */
[----:B------:R-:W-:-:S07]  /*7fb0*/  FMNMX R113, R113, |R210|, !PT ;  /* 0x400000d271717209 */ /* 0x000fce0007800000 */
[----:B------:R-:W-:-:S04]  /*7fc0*/  @!P2 FMNMX R113, |R211|, R113, !PT ;  /* 0x00000071d371a209 */ /* 0x000fc80007800200 */
[----:B------:R-:W-:-:S04]  /*7fd0*/  @!P1 FMNMX R113, |R213|, R113, !PT ;  /* 0x00000071d5719209 */ /* 0x000fc80007800200 */
[----:B------:R-:W-:-:S07]  /*7fe0*/  @!P0 FMNMX R113, R113, |R212|, !PT ;  /* 0x400000d471718209 */ /* 0x000fce0007800000 */
.L_x_510:
[----:B------:R-:W-:Y:S05]  /*7ff0*/  BSYNC.RECONVERGENT B1 ;  /* 0x0000000000017941 */ /* 0x000fea0003800200 */
.L_x_508:
        /* <DEDUP_REMOVED lines=24> */
.L_x_512:
[----:B------:R-:W-:Y:S05]  /*8180*/  BSYNC.RECONVERGENT B1 ;  /* 0x0000000000017941 */ /* 0x000fea0003800200 */
.L_x_511:
        /* <DEDUP_REMOVED lines=28> */
.L_x_514:
[----:B------:R-:W-:Y:S02]  /*8350*/  ISETP.GE.AND P2, PT, R166, UR15, PT ;  /* 0x0000000fa6007c0c */ /* 0x000fe4000bf46270 */
[----:B------:R-:W-:Y:S02]  /*8360*/  ISETP.GE.AND P1, PT, R165, UR15, PT ;  /* 0x0000000fa5007c0c */ /* 0x000fe4000bf26270 */
[----:B------:R-:W-:Y:S02]  /*8370*/  ISETP.GE.AND P0, PT, R164, UR15, PT ;  /* 0x0000000fa4007c0c */ /* 0x000fe4000bf06270 */
[----:B------:R-:W-:-:S07]  /*8380*/  FMNMX R113, R113, |R210|, !PT ;  /* 0x400000d271717209 */ /* 0x000fce0007800000 */
[----:B------:R-:W-:-:S04]  /*8390*/  @!P2 FMNMX R113, |R213|, R113, !PT ;  /* 0x00000071d571a209 */ /* 0x000fc80007800200 */
[----:B------:R-:W-:-:S04]  /*83a0*/  @!P1 FMNMX R113, |R215|, R113, !PT ;  /* 0x00000071d7719209 */ /* 0x000fc80007800200 */
[----:B------:R-:W-:-:S07]  /*83b0*/  @!P0 FMNMX R113, R113, |R212|, !PT ;  /* 0x400000d471718209 */ /* 0x000fce0007800000 */
.L_x_515:
[----:B------:R-:W-:Y:S05]  /*83c0*/  BSYNC.RECONVERGENT B1 ;  /* 0x0000000000017941 */ /* 0x000fea0003800200 */
.L_x_513:
        /* <DEDUP_REMOVED lines=24> */
.L_x_517:
[----:B------:R-:W-:Y:S05]  /*8550*/  BSYNC.RECONVERGENT B1 ;  /* 0x0000000000017941 */ /* 0x000fea0003800200 */
.L_x_516:
        /* <DEDUP_REMOVED lines=28> */
.L_x_519:
[----:B------:R-:W-:Y:S02]  /*8720*/  ISETP.GE.AND P2, PT, R155, UR15, PT ;  /* 0x0000000f9b007c0c */ /* 0x000fe4000bf46270 */
[----:B------:R-:W-:Y:S02]  /*8730*/  ISETP.GE.AND P1, PT, R154, UR15, PT ;  /* 0x0000000f9a007c0c */ /* 0x000fe4000bf26270 */
[----:B------:R-:W-:Y:S02]  /*8740*/  ISETP.GE.AND P0, PT, R152, UR15, PT ;  /* 0x0000000f98007c0c */ /* 0x000fe4000bf06270 */
[----:B------:R-:W-:-:S07]  /*8750*/  FMNMX R113, R113, |R210|, !PT ;  /* 0x400000d271717209 */ /* 0x000fce0007800000 */
[----:B------:R-:W-:-:S04]  /*8760*/  @!P2 FMNMX R113, |R211|, R113, !PT ;  /* 0x00000071d371a209 */ /* 0x000fc80007800200 */
[----:B------:R-:W-:-:S04]  /*8770*/  @!P1 FMNMX R113, |R213|, R113, !PT ;  /* 0x00000071d5719209 */ /* 0x000fc80007800200 */
[----:B------:R-:W-:-:S07]  /*8780*/  @!P0 FMNMX R113, R113, |R212|, !PT ;  /* 0x400000d471718209 */ /* 0x000fce0007800000 */
.L_x_520:
[----:B------:R-:W-:Y:S05]  /*8790*/  BSYNC.RECONVERGENT B1 ;  /* 0x0000000000017941 */ /* 0x000fea0003800200 */
.L_x_518:
        /* <DEDUP_REMOVED lines=24> */
.L_x_522:
[----:B------:R-:W-:Y:S05]  /*8920*/  BSYNC.RECONVERGENT B1 ;  /* 0x0000000000017941 */ /* 0x000fea0003800200 */
.L_x_521:
        /* <DEDUP_REMOVED lines=28> */
.L_x_524:
[----:B------:R-:W-:Y:S02]  /*8af0*/  ISETP.GE.AND P2, PT, R150, UR15, PT ;  /* 0x0000000f96007c0c */ /* 0x000fe4000bf46270 */
[----:B------:R-:W-:Y:S02]  /*8b00*/  ISETP.GE.AND P1, PT, R149, UR15, PT ;  /* 0x0000000f95007c0c */ /* 0x000fe4000bf26270 */
[----:B------:R-:W-:Y:S02]  /*8b10*/  ISETP.GE.AND P0, PT, R148, UR15, PT ;  /* 0x0000000f94007c0c */ /* 0x000fe4000bf06270 */
[----:B------:R-:W-:-:S07]  /*8b20*/  FMNMX R113, R113, |R210|, !PT ;  /* 0x400000d271717209 */ /* 0x000fce0007800000 */
[----:B------:R-:W-:-:S04]  /*8b30*/  @!P2 FMNMX R113, |R211|, R113, !PT ;  /* 0x00000071d371a209 */ /* 0x000fc80007800200 */
[----:B------:R-:W-:-:S04]  /*8b40*/  @!P1 FMNMX R113, |R213|, R113, !PT ;  /* 0x00000071d5719209 */ /* 0x000fc80007800200 */
[----:B------:R-:W-:-:S07]  /*8b50*/  @!P0 FMNMX R113, R113, |R212|, !PT ;  /* 0x400000d471718209 */ /* 0x000fce0007800000 */
.L_x_525:
[----:B------:R-:W-:Y:S05]  /*8b60*/  BSYNC.RECONVERGENT B1 ;  /* 0x0000000000017941 */ /* 0x000fea0003800200 */
.L_x_523:
        /* <DEDUP_REMOVED lines=24> */
.L_x_527:
[----:B------:R-:W-:Y:S05]  /*8cf0*/  BSYNC.RECONVERGENT B1 ;  /* 0x0000000000017941 */ /* 0x000fea0003800200 */
.L_x_526:
        /* <DEDUP_REMOVED lines=28> */
.L_x_529:
[----:B------:R-:W-:Y:S02]  /*8ec0*/  ISETP.GE.AND P2, PT, R145, UR15, PT ;  /* 0x0000000f91007c0c */ /* 0x000fe4000bf46270 */
[----:B------:R-:W-:Y:S02]  /*8ed0*/  ISETP.GE.AND P1, PT, R144, UR15, PT ;  /* 0x0000000f90007c0c */ /* 0x000fe4000bf26270 */
[----:B------:R-:W-:Y:S02]  /*8ee0*/  ISETP.GE.AND P0, PT, R143, UR15, PT ;  /* 0x0000000f8f007c0c */ /* 0x000fe4000bf06270 */
[----:B------:R-:W-:-:S07]  /*8ef0*/  FMNMX R113, R113, |R210|, !PT ;  /* 0x400000d271717209 */ /* 0x000fce0007800000 */
[----:B------:R-:W-:-:S04]  /*8f00*/  @!P2 FMNMX R113, |R211|, R113, !PT ;  /* 0x00000071d371a209 */ /* 0x000fc80007800200 */
[----:B------:R-:W-:-:S04]  /*8f10*/  @!P1 FMNMX R113, |R213|, R113, !PT ;  /* 0x00000071d5719209 */ /* 0x000fc80007800200 */
[----:B------:R-:W-:-:S07]  /*8f20*/  @!P0 FMNMX R113, R113, |R212|, !PT ;  /* 0x400000d471718209 */ /* 0x000fce0007800000 */
.L_x_530:
[----:B------:R-:W-:Y:S05]  /*8f30*/  BSYNC.RECONVERGENT B1 ;  /* 0x0000000000017941 */ /* 0x000fea0003800200 */
.L_x_528:
        /* <DEDUP_REMOVED lines=24> */
.L_x_532:
[----:B------:R-:W-:Y:S05]  /*90c0*/  BSYNC.RECONVERGENT B1 ;  /* 0x0000000000017941 */ /* 0x000fea0003800200 */
.L_x_531:
        /* <DEDUP_REMOVED lines=28> */
.L_x_534:
[----:B------:R-:W-:Y:S02]  /*9290*/  ISETP.GE.AND P2, PT, R141, UR15, PT ;  /* 0x0000000f8d007c0c */ /* 0x000fe4000bf46270 */
[----:B------:R-:W-:Y:S02]  /*92a0*/  ISETP.GE.AND P1, PT, R140, UR15, PT ;  /* 0x0000000f8c007c0c */ /* 0x000fe4000bf26270 */
[----:B------:R-:W-:Y:S02]  /*92b0*/  ISETP.GE.AND P0, PT, R139, UR15, PT ;  /* 0x0000000f8b007c0c */ /* 0x000fe4000bf06270 */
[----:B------:R-:W-:-:S07]  /*92c0*/  FMNMX R113, R113, |R210|, !PT ;  /* 0x400000d271717209 */ /* 0x000fce0007800000 */
[----:B------:R-:W-:-:S04]  /*92d0*/  @!P2 FMNMX R113, |R161|, R113, !PT ;  /* 0x00000071a171a209 */ /* 0x000fc80007800200 */
[----:B------:R-:W-:-:S04]  /*92e0*/  @!P1 FMNMX R113, |R209|, R113, !PT ;  /* 0x00000071d1719209 */ /* 0x000fc80007800200 */
[----:B------:R-:W-:-:S07]  /*92f0*/  @!P0 FMNMX R113, R113, |R212|, !PT ;  /* 0x400000d471718209 */ /* 0x000fce0007800000 */
.L_x_535:
[----:B------:R-:W-:Y:S05]  /*9300*/  BSYNC.RECONVERGENT B1 ;  /* 0x0000000000017941 */ /* 0x000fea0003800200 */
.L_x_533:
[----:B------:R-:W-:Y:S01]  /*9310*/  IMAD R159, R136, UR15, R147 ;  /* 0x0000000f889f7c24 */ /* 0x000fe2000f8e0293 */
[----:B------:R-:W0:Y:S03]  /*9320*/  F2F.F16.F32 R161, R161 ;  /* 0x000000a100a17304 */ /* 0x000e260000200800 */
        /* <DEDUP_REMOVED lines=20> */
.L_x_456:
[----:B------:R-:W-:Y:S05]  /*9470*/  BSYNC.RECONVERGENT B0 ;  /* 0x0000000000007941 */ /* 0x000fea0003800200 */
.L_x_455:
[----:B0-23--:R-:W0:Y:S01]  /*9480*/  LDC R157, c[0x0][0x380] ;  /* 0x0000e000ff9d7b82 */ /* 0x00de220000000800 */
[----:B------:R-:W-:Y:S01]  /*9490*/  UPLOP3.LUT UP1, UPT, UPT, UPT, UP1, 0x40, 0x4 ;  /* 0x000000000004789c */ /* 0x000fe20003f2e810 */
[----:B0-----:R-:W-:-:S05]  /*94a0*/  IMAD.IADD R136, R136, 0x1, R157 ;  /* 0x0000000188887824 */ /* 0x001fca00078e029d */
[----:B------:R-:W-:-:S13]  /*94b0*/  ISETP.GE.AND P0, PT, R136, UR14, PT ;  /* 0x0000000e88007c0c */ /* 0x000fda000bf06270 */
[----:B------:R-:W-:Y:S05]  /*94c0*/  @!P0 BRA `(.L_x_536) ;  /* 0xffffff9000588947 */ /* 0x000fea000383ffff */
.L_x_387:
        /* <DEDUP_REMOVED lines=40> */
.L_x_544:
[----:B------:R-:W-:Y:S02]  /*9750*/  ISETP.NE.AND P0, PT, R119, RZ, PT ;  /* 0x000000ff7700720c */ /* 0x000fe40003f05270 */
[----:B--2---:R-:W-:-:S11]  /*9760*/  FMNMX R5, R3, R2, !PT ;  /* 0x0000000203057209 */ /* 0x004fd60007800000 */
[----:B------:R-:W-:Y:S05]  /*9770*/  @P0 BRA `(.L_x_538) ;  /* 0x0000000000080947 */ /* 0x000fea0003800000 */
[----:B0-----:R-:W0:Y:S02]  /*9780*/  LDC.64 R2, c[0x0][0x3f8] ;  /* 0x0000fe00ff027b82 */ /* 0x001e240000000a00 */
[----:B0-----:R2:W-:Y:S02]  /*9790*/  REDG.E.MAX.S32.STRONG.GPU desc[UR10][R2.64], R5 ;  /* 0x000000050200798e */ /* 0x0015e4000d12e30a */
.L_x_538:
[----:B------:R-:W-:Y:S05]  /*97a0*/  BSYNC B0 ;  /* 0x0000000000007941 */ /* 0x000fea0003800000 */
.L_x_537:
        /* <DEDUP_REMOVED lines=14> */
[----:B01----:R-:W-:Y:S05]  /*9890*/  CALL.REL.NOINC `($__internal_2_$__cuda_sm20_rcp_rn_f32_slowpath) ;  /* 0x00000000005c7944 */ /* 0x003fea0003c00000 */
[----:B------:R-:W-:Y:S01]  /*98a0*/  IMAD.MOV.U32 R5, RZ, RZ, R138 ;  /* 0x000000ffff057224 */ /* 0x000fe200078e008a */
[----:B------:R-:W-:Y:S06]  /*98b0*/  BRA `(.L_x_541) ;  /* 0x0000000000107947 */ /* 0x000fec0003800000 */
.L_x_540:
[----:B--2---:R-:W2:Y:S02]  /*98c0*/  MUFU.RCP R5, R114 ;  /* 0x0000007200057308 */ /* 0x004ea40000001000 */
[----:B--2---:R-:W-:-:S04]  /*98d0*/  FFMA R0, R114, R5, -1 ;  /* 0xbf80000072007423 */ /* 0x004fc80000000005 */
[----:B------:R-:W-:-:S04]  /*98e0*/  FADD.FTZ R0, -R0, -RZ ;  /* 0x800000ff00007221 */ /* 0x000fc80000010100 */
[----:B------:R-:W-:-:S07]  /*98f0*/  FFMA R5, R5, R0, R5 ;  /* 0x0000000005057223 */ /* 0x000fce0000000005 */
.L_x_541:
[----:B0-----:R-:W0:Y:S02]  /*9900*/  LDC.64 R2, c[0x0][0x3f0] ;  /* 0x0000fc00ff027b82 */ /* 0x001e240000000a00 */
[----:B0-----:R-:W-:Y:S01]  /*9910*/  STG.E desc[UR10][R2.64], R5 ;  /* 0x0000000502007986 */ /* 0x001fe2000c10190a */
[----:B------:R-:W-:Y:S05]  /*9920*/  EXIT ;  /* 0x000000000000794d */ /* 0x000fea0003800000 */
.L_x_539:
[----:B------:R-:W-:Y:S02]  /*9930*/  IMAD.MOV.U32 R5, RZ, RZ, 0x2 ;  /* 0x00000002ff057424 */ /* 0x000fe400078e00ff */
[----:B------:R-:W-:Y:S02]  /*9940*/  IMAD.MOV.U32 R7, RZ, RZ, 0x1f ;  /* 0x0000001fff077424 */ /* 0x000fe400078e00ff */
[----:B------:R-:W-:-:S07]  /*9950*/  IMAD.MOV.U32 R4, RZ, RZ, -0x1 ;  /* 0xffffffffff047424 */ /* 0x000fce00078e00ff */
[----:B012---:R-:W-:Y:S05]  /*9960*/  WARPSYNC.COLLECTIVE R4, `(.L_x_542) ;  /* 0x0000000004087348 */ /* 0x007fea0003c00000 */
[----:B0-2---:R0:W2:Y:S02]  /*9970*/  SHFL.DOWN P0, R2, R0, R5, R7 ;  /* 0x0800000500027389 */ /* 0x0050a40000000007 */
[----:B012---:R-:W-:Y:S05]  /*9980*/  ENDCOLLECTIVE ;  /* 0x000000000000791b */ /* 0x007fea0003800000 */
.L_x_542:
[----:B------:R-:W-:Y:S02]  /*9990*/  IMAD.MOV.U32 R5, RZ, RZ, 0x1 ;  /* 0x00000001ff057424 */ /* 0x000fe400078e00ff */
[----:B------:R-:W-:-:S05]  /*99a0*/  IMAD.MOV.U32 R3, RZ, RZ, R2 ;  /* 0x000000ffff037224 */ /* 0x000fca00078e0002 */
[----:B------:R-:W-:-:S05]  /*99b0*/  FMNMX R3, R3, R0, !PT ;  /* 0x0000000003037209 */ /* 0x000fca0007800000 */
[----:B------:R-:W-:-:S07]  /*99c0*/  IMAD.MOV.U32 R0, RZ, RZ, R3 ;  /* 0x000000ffff007224 */ /* 0x000fce00078e0003 */
[----:B------:R-:W-:Y:S05]  /*99d0*/  WARPSYNC.COLLECTIVE R4, `(.L_x_543) ;  /* 0x0000000004087348 */ /* 0x000fea0003c00000 */
[----:B------:R0:W1:Y:S02]  /*99e0*/  SHFL.DOWN P0, R2, R0, R5, R7 ;  /* 0x0800000500027389 */ /* 0x0000640000000007 */
[----:B01----:R-:W-:Y:S05]  /*99f0*/  ENDCOLLECTIVE ;  /* 0x000000000000791b */ /* 0x003fea0003800000 */
.L_x_543:
[----:B------:R-:W-:Y:S05]  /*9a00*/  BRA `(.L_x_544) ;  /* 0xfffffffc00507947 */ /* 0x000fea000383ffff */
        .weak           $__internal_2_$__cuda_sm20_rcp_rn_f32_slowpath
        .type           $__internal_2_$__cuda_sm20_rcp_rn_f32_slowpath,@function
        .size           $__internal_2_$__cuda_sm20_rcp_rn_f32_slowpath,(.L_x_6044 - $__internal_2_$__cuda_sm20_rcp_rn_f32_slowpath)
$__internal_2_$__cuda_sm20_rcp_rn_f32_slowpath:
        /* <DEDUP_REMOVED lines=14> */
.L_x_545:
        /* <DEDUP_REMOVED lines=33> */
.L_x_547:
[----:B------:R0:W1:Y:S02]  /*9d00*/  MUFU.RCP R136, R4 ;  /* 0x0000000400887308 */ /* 0x0000640000001000 */
.L_x_546:
[----:B-1----:R-:W-:Y:S02]  /*9d10*/  IMAD.MOV.U32 R138, RZ, RZ, R136 ;  /* 0x000000ffff8a7224 */ /* 0x002fe400078e0088 */
[----:B------:R-:W-:Y:S02]  /*9d20*/  IMAD.MOV.U32 R136, RZ, RZ, R5 ;  /* 0x000000ffff887224 */ /* 0x000fe400078e0005 */
[----:B------:R-:W-:-:S04]  /*9d30*/  IMAD.MOV.U32 R137, RZ, RZ, 0x0 ;  /* 0x00000000ff897424 */ /* 0x000fc800078e00ff */
[----:B0-----:R-:W-:Y:S05]  /*9d40*/  RET.REL.NODEC R136 `(_ZN18transformer_engine13normalization26rmsnorm_fwd_general_kernelINS0_13Kernel_traitsIff6__halffjLj8192ELj1ELj1ELj4ELj16ENS0_18Kernel_traits_baseILj8192EffS3_fjLj128EEEEEEEvNS0_19ForwardKernelParamsE) ;  /* 0xffffff6088ac7950 */ /* 0x001fea0003c3ffff */
.L_x_548:
        /* <DEDUP_REMOVED lines=11> */
.L_x_6044:


//--------------------- .text._ZN18transformer_engine13normalization26rmsnorm_fwd_general_kernelINS0_13Kernel_traitsI6__halfS3_S3_fjLj8192ELj1ELj1ELj4ELj16ENS0_18Kernel_traits_baseILj8192ES3_S3_S3_fjLj128EEEEEEEvNS0_19ForwardKernelParamsE --------------------------
	.section	.text._ZN18transformer_engine13normalization26rmsnorm_fwd_general_kernelINS0_13Kernel_traitsI6__halfS3_S3_fjLj8192ELj1ELj1ELj4ELj16ENS0_18Kernel_traits_baseILj8192ES3_S3_S3_fjLj128EEEEEEEvNS0_19ForwardKernelParamsE,"ax",@progbits
	.align	128
        .global         _ZN18transformer_engine13normalization26rmsnorm_fwd_general_kernelINS0_13Kernel_traitsI6__halfS3_S3_fjLj8192ELj1ELj1ELj4ELj16ENS0_18Kernel_traits_baseILj8192ES3_S3_S3_fjLj128EEEEEEEvNS0_19ForwardKernelParamsE
        .type           _ZN18transformer_engine13normalization26rmsnorm_fwd_general_kernelINS0_13Kernel_traitsI6__halfS3_S3_fjLj8192ELj1ELj1ELj4ELj16ENS0_18Kernel_traits_baseILj8192ES3_S3_S3_fjLj128EEEEEEEvNS0_19ForwardKernelParamsE,@function
        .size           _ZN18transformer_engine13normalization26rmsnorm_fwd_general_kernelINS0_13Kernel_traitsI6__halfS3_S3_fjLj8192ELj1ELj1ELj4ELj16ENS0_18Kernel_traits_baseILj8192ES3_S3_S3_fjLj128EEEEEEEvNS0_19ForwardKernelParamsE,(.L_x_6045 - _ZN18transformer_engine13normalization26rmsnorm_fwd_general_kernelINS0_13Kernel_traitsI6__halfS3_S3_fjLj8192ELj1ELj1ELj4ELj16ENS0_18Kernel_traits_baseILj8192ES3_S3_S3_fjLj128EEEEEEEvNS0_19ForwardKernelParamsE)
        .other          _ZN18transformer_engine13normalization26rmsnorm_fwd_general_kernelINS0_13Kernel_traitsI6__halfS3_S3_fjLj8192ELj1ELj1ELj4ELj16ENS0_18Kernel_traits_baseILj8192ES3_S3_S3_fjLj128EEEEEEEvNS0_19ForwardKernelParamsE,@"STO_CUDA_ENTRY STV_DEFAULT"
_ZN18transformer_engine13normalization26rmsnorm_fwd_general_kernelINS0_13Kernel_traitsI6__halfS3_S3_fjLj8192ELj1ELj1ELj4ELj16ENS0_18Kernel_traits_baseILj8192ES3_S3_S3_fjLj128EEEEEEEvNS0_19ForwardKernelParamsE:
.text._ZN18transformer_engine13normalization26rmsnorm_fwd_general_kernelINS0_13Kernel_traitsI6__halfS3_S3_fjLj8192ELj1ELj1ELj4ELj16ENS0_18Kernel_traits_baseILj8192ES3_S3_S3_fjLj128EEEEEEEvNS0_19ForwardKernelParamsE:
        /* <DEDUP_REMOVED lines=70> */
.L_x_552:
[----:B------:R-:W5:Y:S02]  /*0460*/  LDG.E.128 R4, desc[UR10][R4.64] ;  /* 0x0000000a04047981 */ /* 0x000f64000c1e1d00 */
.L_x_553:
[----:B------:R-:W-:Y:S05]  /*0470*/  BSYNC.RECONVERGENT B1 ;  /* 0x0000000000017941 */ /* 0x000fea0003800200 */
.L_x_551:
[----:B------:R-:W-:Y:S02]  /*0480*/  IMAD R9, R0, 0x400, R149 ;  /* 0x0000040000097824 */ /* 0x000fe400078e0295 */
[--C-:B-----5:R-:W-:Y:S02]  /*0490*/  HADD2.F32 R17, -RZ, R4.reuse.H0_H0 ;  /* 0x20000004ff117230 */ /* 0x120fe40000004100 */
[----:B------:R-:W-:Y:S01]  /*04a0*/  HADD2.F32 R14, -RZ, R4.H1_H1 ;  /* 0x30000004ff0e7230 */ /* 0x000fe20000004100 */
[----:B------:R-:W-:Y:S01]  /*04b0*/  ISETP.GE.AND P0, PT, R9, UR4, PT ;  /* 0x0000000409007c0c */ /* 0x000fe2000bf06270 */
[--C-:B------:R-:W-:Y:S02]  /*04c0*/  HADD2.F32 R19, -RZ, R5.reuse.H0_H0 ;  /* 0x20000005ff137230 */ /* 0x100fe40000004100 */
[----:B------:R-:W-:Y:S02]  /*04d0*/  HADD2.F32 R16, -RZ, R5.H1_H1 ;  /* 0x30000005ff107230 */ /* 0x000fe40000004100 */
[----:B------:R-:W-:-:S02]  /*04e0*/  HADD2.F32 R21, -RZ, R6.H0_H0 ;  /* 0x20000006ff157230 */ /* 0x000fc40000004100 */
[----:B------:R-:W-:Y:S02]  /*04f0*/  HADD2.F32 R18, -RZ, R6.H1_H1 ;  /* 0x30000006ff127230 */ /* 0x000fe40000004100 */
[--C-:B------:R-:W-:Y:S02]  /*0500*/  HADD2.F32 R23, -RZ, R7.reuse.H0_H0 ;  /* 0x20000007ff177230 */ /* 0x100fe40000004100 */
[----:B------:R-:W-:Y:S02]  /*0510*/  HADD2.F32 R20, -RZ, R7.H1_H1 ;  /* 0x30000007ff147230 */ /* 0x000fe40000004100 */
        /* <DEDUP_REMOVED lines=9> */
.L_x_555:
        /* <DEDUP_REMOVED lines=28> */
.L_x_556:
[----:B------:R-:W-:Y:S05]  /*0770*/  BSYNC.RECONVERGENT B1 ;  /* 0x0000000000017941 */ /* 0x000fea0003800200 */
.L_x_554:
        /* <DEDUP_REMOVED lines=19> */
.L_x_558:
        /* <DEDUP_REMOVED lines=28> */
.L_x_559:
[----:B------:R-:W-:Y:S05]  /*0a70*/  BSYNC.RECONVERGENT B1 ;  /* 0x0000000000017941 */ /* 0x000fea0003800200 */
.L_x_557:
        /* <DEDUP_REMOVED lines=19> */
.L_x_561:
        /* <DEDUP_REMOVED lines=28> */
.L_x_562:
[----:B------:R-:W-:Y:S05]  /*0d70*/  BSYNC.RECONVERGENT B1 ;  /* 0x0000000000017941 */ /* 0x000fea0003800200 */
.L_x_560:
        /* <DEDUP_REMOVED lines=19> */
.L_x_564:
        /* <DEDUP_REMOVED lines=28> */
.L_x_565:
[----:B------:R-:W-:Y:S05]  /*1070*/  BSYNC.RECONVERGENT B1 ;  /* 0x0000000000017941 */ /* 0x000fea0003800200 */
.L_x_563:
        /* <DEDUP_REMOVED lines=19> */
.L_x_567:
        /* <DEDUP_REMOVED lines=28> */
.L_x_568:
[----:B------:R-:W-:Y:S05]  /*1370*/  BSYNC.RECONVERGENT B1 ;  /* 0x0000000000017941 */ /* 0x000fea0003800200 */
.L_x_566:
        /* <DEDUP_REMOVED lines=19> */
.L_x_570:
        /* <DEDUP_REMOVED lines=28> */
.L_x_571:
[----:B------:R-:W-:Y:S05]  /*1670*/  BSYNC.RECONVERGENT B1 ;  /* 0x0000000000017941 */ /* 0x000fea0003800200 */
.L_x_569:
        /* <DEDUP_REMOVED lines=19> */
.L_x_573:
        /* <DEDUP_REMOVED lines=28> */
.L_x_574:
[----:B------:R-:W-:Y:S05]  /*1970*/  BSYNC.RECONVERGENT B1 ;  /* 0x0000000000017941 */ /* 0x000fea0003800200 */
.L_x_572:
[--C-:B-----5:R-:W-:Y:S02]  /*1980*/  HADD2.F32 R11, -RZ, R5.reuse.H0_H0 ;  /* 0x20000005ff0b7230 */ /* 0x120fe40000004100 */
[----:B------:R-:W-:Y:S02]  /*1990*/  HADD2.F32 R8, -RZ, R5.H1_H1 ;  /* 0x30000005ff087230 */ /* 0x000fe40000004100 */
[----:B------:R-:W-:Y:S02]  /*19a0*/  HADD2.F32 R9, -RZ, R4.H0_H0 ;  /* 0x20000004ff097230 */ /* 0x000fe40000004100 */
[----:B------:R-:W-:Y:S02]  /*19b0*/  HADD2.F32 R5, -RZ, R6.H0_H0 ;  /* 0x20000006ff057230 */ /* 0x000fe40000004100 */
[----:B------:R-:W-:Y:S02]  /*19c0*/  HADD2.F32 R69, -RZ, R7.H0_H0 ;  /* 0x20000007ff457230 */ /* 0x000fe40000004100 */
[----:B------:R-:W-:-:S02]  /*19d0*/  HADD2.F32 R4, -RZ, R4.H1_H1 ;  /* 0x30000004ff047230 */ /* 0x000fc40000004100 */
[----:B------:R-:W-:Y:S02]  /*19e0*/  HADD2.F32 R6, -RZ, R6.H1_H1 ;  /* 0x30000006ff067230 */ /* 0x000fe40000004100 */
[----:B------:R-:W-:-:S07]  /*19f0*/  HADD2.F32 R7, -RZ, R7.H1_H1 ;  /* 0x30000007ff077230 */ /* 0x000fce0000004100 */
.L_x_550:
[----:B------:R-:W-:Y:S05]  /*1a00*/  BSYNC.RECONVERGENT B0 ;  /* 0x0000000000007941 */ /* 0x000fea0003800200 */
.L_x_549:
[----:B------:R-:W1:Y:S01]  /*1a10*/  LDCU.U8 UR5, c[0x0][0x404] ;  /* 0x00008080ff0577ac */ /* 0x000e620008000000 */
[----:B------:R-:W2:Y:S01]  /*1a20*/  LDCU UR6, c[0x0][0x388] ;  /* 0x00007100ff0677ac */ /* 0x000ea20008000800 */
[----:B-1----:R-:W-:Y:S01]  /*1a30*/  UISETP.NE.AND UP0, UPT, UR5, URZ, UPT ;  /* 0x000000ff0500728c */ /* 0x002fe2000bf05270 */
[----:B--2---:R-:W-:-:S08]  /*1a40*/  ISETP.GE.AND P0, PT, R154, UR6, PT ;  /* 0x000000069a007c0c */ /* 0x004fd0000bf06270 */
[----:B------:R-:W-:Y:S05]  /*1a50*/  BRA.U !UP0, `(.L_x_575) ;  /* 0x0000000108087547 */ /* 0x000fea000b800000 */
[----:B0-----:R-:W0:Y:S02]  /*1a60*/  LDC.64 R2, c[0x0][0x3e0] ;  /* 0x0000f800ff027b82 */ /* 0x001e240000000a00 */
[----:B0-----:R1:W5:Y:S02]  /*1a70*/  LDG.E R148, desc[UR10][R2.64] ;  /* 0x0000000a02947981 */ /* 0x001364000c1e1900 */
.L_x_575:
[----:B------:R-:W-:Y:S01]  /*1a80*/  IMAD.MOV.U32 R147, RZ, RZ, RZ ;  /* 0x000000ffff937224 */ /* 0x000fe200078e00ff */
[----:B------:R-:W-:Y:S06]  /*1a90*/  @P0 BRA `(.L_x_576) ;  /* 0x0000007000940947 */ /* 0x000fec0003800000 */
[----:B------:R-:W2:Y:S01]  /*1aa0*/  LDCU.U8 UR5, c[0x0][0x3c0] ;  /* 0x00007800ff0577ac */ /* 0x000ea20008000000 */
[----:B01----:R-:W-:Y:S01]  /*1ab0*/  I2FP.F32.S32 R2, UR4 ;  /* 0x0000000400027c45 */ /* 0x003fe20008201400 */
[C---:B------:R-:W-:Y:S02]  /*1ac0*/  IMAD R81, R0.reuse, 0x400, R149 ;  /* 0x0000040000517824 */ /* 0x040fe400078e0295 */
[----:B------:R-:W-:Y:S01]  /*1ad0*/  FADD R98, R63, 1 ;  /* 0x3f8000003f627421 */ /* 0x000fe20000000000 */
[----:B------:R-:W-:Y:S01]  /*1ae0*/  FADD R108, R53, 1 ;  /* 0x3f800000356c7421 */ /* 0x000fe20000000000 */
[----:B------:R-:W-:Y:S01]  /*1af0*/  FADD R146, R17, 1 ;  /* 0x3f80000011927421 */ /* 0x000fe20000000000 */
[----:B------:R-:W-:Y:S02]  /*1b00*/  IMAD R75, R0, 0x400, R81 ;  /* 0x00000400004b7824 */ /* 0x000fe400078e0251 */
[----:B------:R-:W-:Y:S01]  /*1b10*/  FADD R145, R14, 1 ;  /* 0x3f8000000e917421 */ /* 0x000fe20000000000 */
[----:B------:R-:W-:-:S02]  /*1b20*/  VIADD R3, R2, 0x1800000 ;  /* 0x0180000002037836 */ /* 0x000fc40000000000 */
        /* <DEDUP_REMOVED lines=9> */
[----:B--2---:R-:W-:Y:S01]  /*1bc0*/  ISETP.NE.AND P0, PT, RZ, UR5, PT ;  /* 0x00000005ff007c0c */ /* 0x004fe2000bf05270 */
[----:B------:R-:W-:Y:S01]  /*1bd0*/  FADD R135, R24, 1 ;  /* 0x3f80000018877421 */ /* 0x000fe20000000000 */
[----:B------:R-:W-:Y:S01]  /*1be0*/  FADD R134, R29, 1 ;  /* 0x3f8000001d867421 */ /* 0x000fe20000000000 */
[----:B------:R-:W-:Y:S01]  /*1bf0*/  FADD R133, R26, 1 ;  /* 0x3f8000001a857421 */ /* 0x000fe20000000000 */
        /* <DEDUP_REMOVED lines=80> */
[----:B------:R-:W-:-:S02]  /*2100*/  FSEL R127, R32, R127, !P0 ;  /* 0x0000007f207f7208 */ /* 0x000fc40004000000 */
        /* <DEDUP_REMOVED lines=103> */
[----:B-----5:R-:W-:Y:S05]  /*2780*/  CALL.REL.NOINC `($__internal_3_$__cuda_sm20_rcp_rn_f32_slowpath) ;  /* 0x0000006800b07944 */ /* 0x020fea0003c00000 */
[----:B------:R-:W-:Y:S05]  /*2790*/  BRA `(.L_x_578) ;  /* 0x0000000000107947 */ /* 0x000fea0003800000 */
.L_x_577:
[----:B------:R-:W0:Y:S02]  /*27a0*/  MUFU.RCP R3, R2 ;  /* 0x0000000200037308 */ /* 0x000e240000001000 */
[----:B0-----:R-:W-:-:S04]  /*27b0*/  FFMA R0, R2, R3, -1 ;  /* 0xbf80000002007423 */ /* 0x001fc80000000003 */
[----:B------:R-:W-:-:S04]  /*27c0*/  FADD.FTZ R0, -R0, -RZ ;  /* 0x800000ff00007221 */ /* 0x000fc80000010100 */
[----:B------:R-:W-:-:S07]  /*27d0*/  FFMA R10, R3, R0, R3 ;  /* 0x00000000030a7223 */ /* 0x000fce0000000003 */
.L_x_578:
[----:B------:R-:W0:Y:S01]  /*27e0*/  LDCU.64 UR4, c[0x0][0x380] ;  /* 0x00007000ff0477ac */ /* 0x000e220008000a00 */
[----:B------:R-:W-:Y:S02]  /*27f0*/  IMAD.MOV.U32 R9, RZ, RZ, RZ ;  /* 0x000000ffff097224 */ /* 0x000fe400078e00ff */
[----:B------:R-:W-:Y:S01]  /*2800*/  IMAD.MOV.U32 R147, RZ, RZ, RZ ;  /* 0x000000ffff937224 */ /* 0x000fe200078e00ff */
[----:B------:R-:W1:Y:S01]  /*2810*/  LDCU.U8 UR13, c[0x0][0x404] ;  /* 0x00008080ff0d77ac */ /* 0x000e620008000000 */
[----:B------:R-:W-:Y:S01]  /*2820*/  IMAD.MOV.U32 R8, RZ, RZ, R154 ;  /* 0x000000ffff087224 */ /* 0x000fe200078e009a */
[----:B------:R-:W-:Y:S02]  /*2830*/  UPLOP3.LUT UP0, UPT, UPT, UPT, UPT, 0x40, 0x4 ;  /* 0x000000000004789c */ /* 0x000fe40003f0e870 */
[----:B0-----:R-:W-:-:S12]  /*2840*/  UIMAD UR4, UR5, UR4, URZ ;  /* 0x00000004050472a4 */ /* 0x001fd8000f8e02ff */
.L_x_663:
        /* <DEDUP_REMOVED lines=14> */
.L_x_582:
        /* <DEDUP_REMOVED lines=28> */
.L_x_583:
[----:B-1----:R-:W-:Y:S05]  /*2af0*/  BSYNC.RECONVERGENT B1 ;  /* 0x0000000000017941 */ /* 0x002fea0003800200 */
.L_x_581:
[----:B------:R-:W-:Y:S01]  /*2b00*/  ISETP.GE.AND P1, PT, R81, UR15, PT ;  /* 0x0000000f51007c0c */ /* 0x000fe2000bf26270 */
[--C-:B-----5:R-:W-:Y:S02]  /*2b10*/  HADD2.F32 R0, -RZ, R64.reuse.H0_H0 ;  /* 0x20000040ff007230 */ /* 0x120fe40000004100 */
[----:B------:R-:W-:Y:S02]  /*2b20*/  HADD2.F32 R171, -RZ, R64.H1_H1 ;  /* 0x30000040ffab7230 */ /* 0x000fe40000004100 */
[--C-:B------:R-:W-:Y:S02]  /*2b30*/  HADD2.F32 R170, -RZ, R65.reuse.H0_H0 ;  /* 0x20000041ffaa7230 */ /* 0x100fe40000004100 */
[----:B------:R-:W-:Y:S02]  /*2b40*/  HADD2.F32 R187, -RZ, R65.H1_H1 ;  /* 0x30000041ffbb7230 */ /* 0x000fe40000004100 */
[--C-:B------:R-:W-:Y:S02]  /*2b50*/  HADD2.F32 R186, -RZ, R66.reuse.H0_H0 ;  /* 0x20000042ffba7230 */ /* 0x100fe40000004100 */
[----:B------:R-:W-:-:S02]  /*2b60*/  HADD2.F32 R203, -RZ, R66.H1_H1 ;  /* 0x30000042ffcb7230 */ /* 0x000fc40000004100 */
[--C-:B------:R-:W-:Y:S02]  /*2b70*/  HADD2.F32 R202, -RZ, R67.reuse.H0_H0 ;  /* 0x20000043ffca7230 */ /* 0x100fe40000004100 */
[----:B------:R-:W-:Y:S01]  /*2b80*/  HADD2.F32 R211, -RZ, R67.H1_H1 ;  /* 0x30000043ffd37230 */ /* 0x000fe20000004100 */
        /* <DEDUP_REMOVED lines=9> */
.L_x_585:
        /* <DEDUP_REMOVED lines=28> */
.L_x_586:
[----:B------:R-:W-:Y:S05]  /*2de0*/  BSYNC.RECONVERGENT B1 ;  /* 0x0000000000017941 */ /* 0x000fea0003800200 */
.L_x_584:
        /* <DEDUP_REMOVED lines=18> */
.L_x_588:
        /* <DEDUP_REMOVED lines=28> */
.L_x_589:
[----:B------:R-:W-:Y:S05]  /*30d0*/  BSYNC.RECONVERGENT B1 ;  /* 0x0000000000017941 */ /* 0x000fea0003800200 */
.L_x_587:
        /* <DEDUP_REMOVED lines=18> */
.L_x_591:
        /* <DEDUP_REMOVED lines=28> */
.L_x_592:
[----:B------:R-:W-:Y:S05]  /*33c0*/  BSYNC.RECONVERGENT B1 ;  /* 0x0000000000017941 */ /* 0x000fea0003800200 */
.L_x_590:
        /* <DEDUP_REMOVED lines=18> */
.L_x_594:
        /* <DEDUP_REMOVED lines=28> */
.L_x_595:
[----:B------:R-:W-:Y:S05]  /*36b0*/  BSYNC.RECONVERGENT B1 ;  /* 0x0000000000017941 */ /* 0x000fea0003800200 */
.L_x_593:
        /* <DEDUP_REMOVED lines=18> */
.L_x_597:
        /* <DEDUP_REMOVED lines=28> */
.L_x_598:
[----:B------:R-:W-:Y:S05]  /*39a0*/  BSYNC.RECONVERGENT B1 ;  /* 0x0000000000017941 */ /* 0x000fea0003800200 */
.L_x_596:
        /* <DEDUP_REMOVED lines=18> */
.L_x_600:
        /* <DEDUP_REMOVED lines=28> */
.L_x_601:
[----:B------:R-:W-:Y:S05]  /*3c90*/  BSYNC.RECONVERGENT B1 ;  /* 0x0000000000017941 */ /* 0x000fea0003800200 */
.L_x_599:
        /* <DEDUP_REMOVED lines=18> */
.L_x_603:
        /* <DEDUP_REMOVED lines=28> */
.L_x_604:
[----:B------:R-:W-:Y:S05]  /*3f80*/  BSYNC.RECONVERGENT B1 ;  /* 0x0000000000017941 */ /* 0x000fea0003800200 */
.L_x_602:
[--C-:B-----5:R-:W-:Y:S02]  /*3f90*/  HADD2.F32 R155, -RZ, R64.reuse.H0_H0 ;  /* 0x20000040ff9b7230 */ /* 0x120fe40000004100 */
[----:B------:R-:W-:Y:S02]  /*3fa0*/  HADD2.F32 R157, -RZ, R64.H1_H1 ;  /* 0x30000040ff9d7230 */ /* 0x000fe40000004100 */
[--C-:B------:R-:W-:Y:S02]  /*3fb0*/  HADD2.F32 R156, -RZ, R65.reuse.H0_H0 ;  /* 0x20000041ff9c7230 */ /* 0x100fe40000004100 */
[----:B------:R-:W-:Y:S02]  /*3fc0*/  HADD2.F32 R173, -RZ, R65.H1_H1 ;  /* 0x30000041ffad7230 */ /* 0x000fe40000004100 */
[--C-:B------:R-:W-:Y:S02]  /*3fd0*/  HADD2.F32 R172, -RZ, R66.reuse.H0_H0 ;  /* 0x20000042ffac7230 */ /* 0x100fe40000004100 */
[----:B------:R-:W-:-:S02]  /*3fe0*/  HADD2.F32 R190, -RZ, R66.H1_H1 ;  /* 0x30000042ffbe7230 */ /* 0x000fc40000004100 */
[--C-:B------:R-:W-:Y:S02]  /*3ff0*/  HADD2.F32 R191, -RZ, R67.reuse.H0_H0 ;  /* 0x20000043ffbf7230 */ /* 0x100fe40000004100 */
[----:B------:R-:W-:-:S07]  /*4000*/  HADD2.F32 R204, -RZ, R67.H1_H1 ;  /* 0x30000043ffcc7230 */ /* 0x000fce0000004100 */
.L_x_580:
[----:B-1----:R-:W-:Y:S05]  /*4010*/  BSYNC.RECONVERGENT B0 ;  /* 0x0000000000007941 */ /* 0x002fea0003800200 */
.L_x_579:
        /* <DEDUP_REMOVED lines=142> */
[----:B------:R-:W-:-:S07]  /*4900*/  @!P0 FFMA R66, R204, R204, R66 ;  /* 0x000000cccc428223 */ /* 0x000fce0000000042 */
.L_x_606:
[----:B------:R-:W-:Y:S05]  /*4910*/  BSYNC.RECONVERGENT B0 ;  /* 0x0000000000007941 */ /* 0x000fea0003800200 */
.L_x_605:
        /* <DEDUP_REMOVED lines=38> */
.L_x_607:
        /* <DEDUP_REMOVED lines=48> */
.L_x_610:
[----:B------:R-:W-:Y:S05]  /*4e80*/  BSYNC.RECONVERGENT B0 ;  /* 0x0000000000007941 */ /* 0x000fea0003800200 */
.L_x_609:
        /* <DEDUP_REMOVED lines=21> */
.L_x_612:
[----:B------:R-:W2:Y:S04]  /*4fe0*/  LDG.E.STRONG.GPU R124, desc[UR10][R64.64] ;  /* 0x0000000a407c7981 */ /* 0x000ea8000c1ef900 */
[----:B--2---:R-:W-:Y:S01]  /*4ff0*/  CCTL.IVALL ;  /* 0x00000000ff00798f */ /* 0x004fe20002000000 */
[----:B------:R-:W-:Y:S05]  /*5000*/  YIELD ;  /* 0x0000000000007946 */ /* 0x000fea0003800000 */
[----:B------:R-:W-:-:S13]  /*5010*/  ISETP.NE.AND P0, PT, R124, R215, PT ;  /* 0x000000d77c00720c */ /* 0x000fda0003f05270 */
[----:B------:R-:W-:Y:S05]  /*5020*/  @P0 BRA `(.L_x_612) ;  /* 0xfffffffc00ec0947 */ /* 0x000fea000383ffff */
.L_x_611:
        /* <DEDUP_REMOVED lines=20> */
.L_x_617:
        /* <DEDUP_REMOVED lines=37> */
.L_x_616:
[----:B------:R-:W-:Y:S05]  /*53c0*/  BSYNC.RECONVERGENT B1 ;  /* 0x0000000000017941 */ /* 0x000fea0003800200 */
.L_x_615:
        /* <DEDUP_REMOVED lines=25> */
.L_x_619:
[----:B------:R-:W-:Y:S05]  /*5560*/  BSYNC.RECONVERGENT B1 ;  /* 0x0000000000017941 */ /* 0x000fea0003800200 */
.L_x_618:
        /* <DEDUP_REMOVED lines=17> */
.L_x_621:
[----:B------:R-:W-:Y:S05]  /*5680*/  BSYNC.RECONVERGENT B1 ;  /* 0x0000000000017941 */ /* 0x000fea0003800200 */
.L_x_620:
        /* <DEDUP_REMOVED lines=11> */
.L_x_614:
[----:B------:R-:W-:Y:S05]  /*5740*/  BSYNC.RECONVERGENT B0 ;  /* 0x0000000000007941 */ /* 0x000fea0003800200 */
.L_x_613:
        /* <DEDUP_REMOVED lines=12> */
.L_x_608:
        /* <DEDUP_REMOVED lines=59> */
.L_x_625:
        /* <DEDUP_REMOVED lines=27> */
.L_x_626:
[----:B------:R-:W-:Y:S05]  /*5d70*/  BSYNC.RECONVERGENT B1 ;  /* 0x0000000000017941 */ /* 0x000fea0003800200 */
.L_x_624:
[----:B------:R-:W0:Y:S01]  /*5d80*/  LDC.64 R212, c[0x0][0x3c8] ;  /* 0x0000f200ffd47b82 */ /* 0x000e220000000a00 */
[----:B------:R-:W-:Y:S01]  /*5d90*/  IMAD R215, R8, UR15, R149 ;  /* 0x0000000f08d77c24 */ /* 0x000fe2000f8e0295 */
[----:B------:R-:W-:Y:S01]  /*5da0*/  ISETP.GT.U32.AND P2, PT, R79, 0x7, PT ;  /* 0x000000074f00780c */ /* 0x000fe20003f44070 */
[----:B------:R-:W-:Y:S01]  /*5db0*/  BSSY.RECONVERGENT B1, `(.L_x_627) ;  /* 0x0000020000017945 */ /* 0x000fe20003800200 */
[----:B------:R-:W-:Y:S02]  /*5dc0*/  F2FP.F16.F32.PACK_AB R220, R66, R220 ;  /* 0x000000dc42dc723e */ /* 0x000fe400000000ff */
[----:B------:R-:W-:Y:S02]  /*5dd0*/  F2FP.F16.F32.PACK_AB R64, R64, R218 ;  /* 0x000000da4040723e */ /* 0x000fe400000000ff */
[----:B------:R-:W-:Y:S02]  /*5de0*/  F2FP.F16.F32.PACK_AB R66, R65, R222 ;  /* 0x000000de4142723e */ /* 0x000fe400000000ff */
[----:B------:R-:W-:Y:S01]  /*5df0*/  F2FP.F16.F32.PACK_AB R67, R67, R224 ;  /* 0x000000e04343723e */ /* 0x000fe200000000ff */
        /* <DEDUP_REMOVED lines=25> */
.L_x_628:
[----:B------:R-:W-:-:S05]  /*5f90*/  IMAD.MOV.U32 R65, RZ, RZ, R220 ;  /* 0x000000ffff417224 */ /* 0x000fca00078e00dc */
[----:B------:R0:W-:Y:S02]  /*5fa0*/  STG.E.128 desc[UR10][R214.64], R64 ;  /* 0x00000040d6007986 */ /* 0x0001e4000c101d0a */
.L_x_629:
[----:B------:R-:W-:Y:S05]  /*5fb0*/  BSYNC.RECONVERGENT B1 ;  /* 0x0000000000017941 */ /* 0x000fea0003800200 */
.L_x_627:
        /* <DEDUP_REMOVED lines=52> */
.L_x_631:
        /* <DEDUP_REMOVED lines=15> */
.L_x_632:
[----:B------:R-:W-:Y:S05]  /*63f0*/  BSYNC.RECONVERGENT B1 ;  /* 0x0000000000017941 */ /* 0x000fea0003800200 */
.L_x_630:
[----:B------:R-:W-:Y:S01]  /*6400*/  IMAD R215, R8, UR15, R81 ;  /* 0x0000000f08d77c24 */ /* 0x000fe2000f8e0251 */
[----:B------:R-:W-:Y:S01]  /*6410*/  F2FP.F16.F32.PACK_AB R218, R218, R222 ;  /* 0x000000dedada723e */ /* 0x000fe200000000ff */
[----:B------:R-:W-:Y:S01]  /*6420*/  BSSY.RECONVERGENT B1, `(.L_x_633) ;  /* 0x0000021000017945 */ /* 0x000fe20003800200 */
[----:B------:R-:W-:Y:S01]  /*6430*/  F2FP.F16.F32.PACK_AB R219, R64, R219 ;  /* 0x000000db40db723e */ /* 0x000fe200000000ff */
[----:B------:R-:W-:Y:S01]  /*6440*/  IMAD.WIDE R214, R215, 0x2, R212 ;  /* 0x00000002d7d67825 */ /* 0x000fe200078e02d4 */
[----:B------:R-:W-:Y:S02]  /*6450*/  F2FP.F16.F32.PACK_AB R217, R66, R67 ;  /* 0x0000004342d9723e */ /* 0x000fe400000000ff */
[----:B------:R-:W-:Y:S02]  /*6460*/  F2FP.F16.F32.PACK_AB R64, R65, R220 ;  /* 0x000000dc4140723e */ /* 0x000fe400000000ff */
        /* <DEDUP_REMOVED lines=28> */
.L_x_634:
[----:B------:R-:W-:Y:S05]  /*6630*/  BSYNC.RECONVERGENT B1 ;  /* 0x0000000000017941 */ /* 0x000fea0003800200 */
.L_x_633:
        /* <DEDUP_REMOVED lines=52> */
.L_x_636:
        /* <DEDUP_REMOVED lines=15> */
.L_x_637:
[----:B------:R-:W-:Y:S05]  /*6a70*/  BSYNC.RECONVERGENT B1 ;  /* 0x0000000000017941 */ /* 0x000fea0003800200 */
.L_x_635:
        /* <DEDUP_REMOVED lines=35> */
.L_x_639:
[----:B------:R-:W-:Y:S05]  /*6cb0*/  BSYNC.RECONVERGENT B1 ;  /* 0x0000000000017941 */ /* 0x000fea0003800200 */
.L_x_638:
        /* <DEDUP_REMOVED lines=52> */
.L_x_641:
        /* <DEDUP_REMOVED lines=15> */
.L_x_642:
[----:B------:R-:W-:Y:S05]  /*70f0*/  BSYNC.RECONVERGENT B1 ;  /* 0x0000000000017941 */ /* 0x000fea0003800200 */
.L_x_640:
        /* <DEDUP_REMOVED lines=35> */
.L_x_644:
[----:B------:R-:W-:Y:S05]  /*7330*/  BSYNC.RECONVERGENT B1 ;  /* 0x0000000000017941 */ /* 0x000fea0003800200 */
.L_x_643:
        /* <DEDUP_REMOVED lines=49> */
.L_x_646:
        /* <DEDUP_REMOVED lines=15> */
.L_x_647:
[----:B------:R-:W-:Y:S05]  /*7740*/  BSYNC.RECONVERGENT B1 ;  /* 0x0000000000017941 */ /* 0x000fea0003800200 */
.L_x_645:
        /* <DEDUP_REMOVED lines=35> */
.L_x_649:
[----:B------:R-:W-:Y:S05]  /*7980*/  BSYNC.RECONVERGENT B1 ;  /* 0x0000000000017941 */ /* 0x000fea0003800200 */
.L_x_648:
        /* <DEDUP_REMOVED lines=51> */
.L_x_651:
        /* <DEDUP_REMOVED lines=17> */
.L_x_652:
[----:B------:R-:W-:Y:S05]  /*7dd0*/  BSYNC.RECONVERGENT B1 ;  /* 0x0000000000017941 */ /* 0x000fea0003800200 */
.L_x_650:
        /* <DEDUP_REMOVED lines=35> */
.L_x_654:
[----:B------:R-:W-:Y:S05]  /*8010*/  BSYNC.RECONVERGENT B1 ;  /* 0x0000000000017941 */ /* 0x000fea0003800200 */
.L_x_653:
        /* <DEDUP_REMOVED lines=49> */
.L_x_656:
        /* <DEDUP_REMOVED lines=15> */
.L_x_657:
[----:B------:R-:W-:Y:S05]  /*8420*/  BSYNC.RECONVERGENT B1 ;  /* 0x0000000000017941 */ /* 0x000fea0003800200 */
.L_x_655:
        /* <DEDUP_REMOVED lines=35> */
.L_x_659:
[----:B------:R-:W-:Y:S05]  /*8660*/  BSYNC.RECONVERGENT B1 ;  /* 0x0000000000017941 */ /* 0x000fea0003800200 */
.L_x_658:
        /* <DEDUP_REMOVED lines=49> */
.L_x_661:
        /* <DEDUP_REMOVED lines=15> */
.L_x_662:
[----:B------:R-:W-:Y:S05]  /*8a70*/  BSYNC.RECONVERGENT B1 ;  /* 0x0000000000017941 */ /* 0x000fea0003800200 */
.L_x_660:
[----:B------:R-:W-:Y:S01]  /*8a80*/  IMAD R215, R8, UR15, R27 ;  /* 0x0000000f08d77c24 */ /* 0x000fe2000f8e021b */
[----:B------:R-:W-:Y:S02]  /*8a90*/  F2FP.F16.F32.PACK_AB R125, R124, R125 ;  /* 0x0000007d7c7d723e */ /* 0x000fe400000000ff */
[----:B------:R-:W-:Y:S01]  /*8aa0*/  F2FP.F16.F32.PACK_AB R217, R217, R64 ;  /* 0x00000040d9d9723e */ /* 0x000fe200000000ff */
[----:B------:R-:W-:Y:S01]  /*8ab0*/  IMAD.WIDE R212, R215, 0x2, R212 ;  /* 0x00000002d7d47825 */ /* 0x000fe200078e02d4 */
[----:B------:R-:W-:Y:S02]  /*8ac0*/  F2FP.F16.F32.PACK_AB R124, R66, R67 ;  /* 0x00000043427c723e */ /* 0x000fe400000000ff */
[----:B------:R-:W-:Y:S02]  /*8ad0*/  F2FP.F16.F32.PACK_AB R64, R65, R214 ;  /* 0x000000d64140723e */ /* 0x000fe400000000ff */
        /* <DEDUP_REMOVED lines=27> */
.L_x_623:
[----:B------:R-:W-:Y:S05]  /*8c90*/  BSYNC.RECONVERGENT B0 ;  /* 0x0000000000007941 */ /* 0x000fea0003800200 */
.L_x_622:
[----:B01234-:R-:W0:Y:S01]  /*8ca0*/  LDC R65, c[0x0][0x380] ;  /* 0x0000e000ff417b82 */ /* 0x01fe220000000800 */
[----:B------:R-:W-:Y:S01]  /*8cb0*/  UPLOP3.LUT UP0, UPT, UPT, UPT, UP0, 0x40, 0x4 ;  /* 0x000000000004789c */ /* 0x000fe20003f0e800 */
[----:B0-----:R-:W-:-:S05]  /*8cc0*/  IMAD.IADD R8, R8, 0x1, R65 ;  /* 0x0000000108087824 */ /* 0x001fca00078e0241 */
[----:B------:R-:W-:-:S13]  /*8cd0*/  ISETP.GE.AND P0, PT, R8, UR14, PT ;  /* 0x0000000e08007c0c */ /* 0x000fda000bf06270 */
[----:B------:R-:W-:Y:S05]  /*8ce0*/  @!P0 BRA `(.L_x_663) ;  /* 0xffffff9800d88947 */ /* 0x000fea000383ffff */
.L_x_576:
[----:B------:R-:W2:Y:S02]  /*8cf0*/  LDCU.64 UR4, c[0x0][0x3f8] ;  /* 0x00007f00ff0477ac */ /* 0x000ea40008000a00 */
[----:B--2---:R-:W-:-:S04]  /*8d00*/  UISETP.NE.U32.AND UP0, UPT, UR4, URZ, UPT ;  /* 0x000000ff0400728c */ /* 0x004fc8000bf05070 */
[----:B------:R-:W-:-:S09]  /*8d10*/  UISETP.NE.AND.EX UP0, UPT, UR5, URZ, UPT, UP0 ;  /* 0x000000ff0500728c */ /* 0x000fd2000bf05300 */
[----:B------:R-:W-:Y:S05]  /*8d20*/  BRA.U !UP0, `(.L_x_664) ;  /* 0x0000000108a87547 */ /* 0x000fea000b800000 */
[----:B------:R-:W2:Y:S01]  /*8d30*/  SHFL.DOWN PT, R0, R147, 0x10, 0x1f ;  /* 0x0a001f0093007f89 */ /* 0x000ea200000e0000 */
[----:B------:R-:W-:Y:S01]  /*8d40*/  ISETP.NE.AND P0, PT, R152, RZ, PT ;  /* 0x000000ff9800720c */ /* 0x000fe20003f05270 */
[----:B------:R-:W-:-:S12]  /*8d50*/  BSSY B0, `(.L_x_664) ;  /* 0x0000027000007945 */ /* 0x000fd80003800000 */
[----:B------:R-:W3:Y:S01]  /*8d60*/  @!P0 S2R R9, SR_CgaCtaId ;  /* 0x0000000000098919 */ /* 0x000ee20000008800 */
[----:B------:R-:W-:Y:S02]  /*8d70*/  @!P0 MOV R7, 0x400 ;  /* 0x0000040000078802 */ /* 0x000fe40000000f00 */
[----:B------:R-:W-:Y:S02]  /*8d80*/  @!P0 SHF.R.U32.HI R6, RZ, 0x3, R153 ;  /* 0x00000003ff068819 */ /* 0x000fe40000011699 */
[----:B--2---:R-:W-:-:S05]  /*8d90*/  FMNMX R0, R0, R147, !PT ;  /* 0x0000009300007209 */ /* 0x004fca0007800000 */
[----:B01----:R-:W0:Y:S02]  /*8da0*/  SHFL.DOWN PT, R3, R0, 0x8, 0x1f ;  /* 0x09001f0000037f89 */ /* 0x003e2400000e0000 */
[----:B0-----:R-:W-:Y:S01]  /*8db0*/  FMNMX R3, R0, R3, !PT ;  /* 0x0000000300037209 */ /* 0x001fe20007800000 */
[----:B------:R-:W-:Y:S01]  /*8dc0*/  @!P0 VIADD R0, R7, 0x20 ;  /* 0x0000002007008836 */ /* 0x000fe20000000000 */
[----:B------:R-:W-:-:S03]  /*8dd0*/  @!P0 LOP3.LUT R7, R6, 0x7c, RZ, 0xc0, !PT ;  /* 0x0000007c06078812 */ /* 0x000fc600078ec0ff */
[----:B------:R-:W0:Y:S01]  /*8de0*/  SHFL.DOWN PT, R2, R3, 0x4, 0x1f ;  /* 0x08801f0003027f89 */ /* 0x000e2200000e0000 */
[----:B---3--:R-:W-:-:S05]  /*8df0*/  @!P0 LEA R0, R9, R0, 0x18 ;  /* 0x0000000009008211 */ /* 0x008fca00078ec0ff */
        /* <DEDUP_REMOVED lines=23> */
.L_x_672:
[----:B------:R-:W-:Y:S02]  /*8f70*/  ISETP.NE.AND P0, PT, R153, RZ, PT ;  /* 0x000000ff9900720c */ /* 0x000fe40003f05270 */
[----:B-1----:R-:W-:-:S11]  /*8f80*/  FMNMX R5, R3, R2, !PT ;  /* 0x0000000203057209 */ /* 0x002fd60007800000 */
[----:B------:R-:W-:Y:S05]  /*8f90*/  @P0 BRA `(.L_x_665) ;  /* 0x0000000000080947 */ /* 0x000fea0003800000 */
[----:B0-----:R-:W0:Y:S02]  /*8fa0*/  LDC.64 R2, c[0x0][0x3f8] ;  /* 0x0000fe00ff027b82 */ /* 0x001e240000000a00 */
[----:B0-----:R1:W-:Y:S02]  /*8fb0*/  REDG.E.MAX.S32.STRONG.GPU desc[UR10][R2.64], R5 ;  /* 0x000000050200798e */ /* 0x0013e4000d12e30a */
.L_x_665:
[----:B------:R-:W-:Y:S05]  /*8fc0*/  BSYNC B0 ;  /* 0x0000000000007941 */ /* 0x000fea0003800000 */
.L_x_664:
        /* <DEDUP_REMOVED lines=14> */
[----:B01----:R-:W-:-:S07]  /*90b0*/  MOV R2, 0x90d0 ;  /* 0x000090d000027802 */ /* 0x003fce0000000f00 */
[----:B------:R-:W-:Y:S05]  /*90c0*/  CALL.REL.NOINC `($__internal_3_$__cuda_sm20_rcp_rn_f32_slowpath) ;  /* 0x0000000000607944 */ /* 0x000fea0003c00000 */
[----:B------:R-:W-:Y:S01]  /*90d0*/  IMAD.MOV.U32 R5, RZ, RZ, R10 ;  /* 0x000000ffff057224 */ /* 0x000fe200078e000a */
[----:B------:R-:W-:Y:S06]  /*90e0*/  BRA `(.L_x_669) ;  /* 0x0000000000107947 */ /* 0x000fec0003800000 */
.L_x_668:
[----:B-1----:R-:W1:Y:S02]  /*90f0*/  MUFU.RCP R5, R148 ;  /* 0x0000009400057308 */ /* 0x002e640000001000 */
[----:B-1----:R-:W-:-:S04]  /*9100*/  FFMA R0, R148, R5, -1 ;  /* 0xbf80000094007423 */ /* 0x002fc80000000005 */
[----:B------:R-:W-:-:S04]  /*9110*/  FADD.FTZ R0, -R0, -RZ ;  /* 0x800000ff00007221 */ /* 0x000fc80000010100 */
[----:B------:R-:W-:-:S07]  /*9120*/  FFMA R5, R5, R0, R5 ;  /* 0x0000000005057223 */ /* 0x000fce0000000005 */
.L_x_669:
[----:B------:R-:W-:Y:S05]  /*9130*/  BSYNC.RECONVERGENT B0 ;  /* 0x0000000000007941 */ /* 0x000fea0003800200 */
.L_x_667:
[----:B0-----:R-:W0:Y:S02]  /*9140*/  LDC.64 R2, c[0x0][0x3f0] ;  /* 0x0000fc00ff027b82 */ /* 0x001e240000000a00 */
[----:B0-----:R-:W-:Y:S01]  /*9150*/  STG.E desc[UR10][R2.64], R5 ;  /* 0x0000000502007986 */ /* 0x001fe2000c10190a */
[----:B------:R-:W-:Y:S05]  /*9160*/  EXIT ;  /* 0x000000000000794d */ /* 0x000fea0003800000 */
.L_x_666:
[----:B------:R-:W-:Y:S02]  /*9170*/  IMAD.MOV.U32 R5, RZ, RZ, 0x2 ;  /* 0x00000002ff057424 */ /* 0x000fe400078e00ff */
[----:B------:R-:W-:Y:S02]  /*9180*/  IMAD.MOV.U32 R7, RZ, RZ, 0x1f ;  /* 0x0000001fff077424 */ /* 0x000fe400078e00ff */
[----:B------:R-:W-:-:S07]  /*9190*/  IMAD.MOV.U32 R4, RZ, RZ, -0x1 ;  /* 0xffffffffff047424 */ /* 0x000fce00078e00ff */
[----:B01---5:R-:W-:Y:S05]  /*91a0*/  WARPSYNC.COLLECTIVE R4, `(.L_x_670) ;  /* 0x0000000004087348 */ /* 0x023fea0003c00000 */
[----:B01----:R0:W1:Y:S02]  /*91b0*/  SHFL.DOWN P0, R2, R0, R5, R7 ;  /* 0x0800000500027389 */ /* 0x0030640000000007 */
[----:B01---5:R-:W-:Y:S05]  /*91c0*/  ENDCOLLECTIVE ;  /* 0x000000000000791b */ /* 0x023fea0003800000 */
.L_x_670:
[----:B------:R-:W-:Y:S02]  /*91d0*/  IMAD.MOV.U32 R5, RZ, RZ, 0x1 ;  /* 0x00000001ff057424 */ /* 0x000fe400078e00ff */
[----:B------:R-:W-:-:S05]  /*91e0*/  IMAD.MOV.U32 R3, RZ, RZ, R2 ;  /* 0x000000ffff037224 */ /* 0x000fca00078e0002 */
[----:B------:R-:W-:-:S05]  /*91f0*/  FMNMX R3, R3, R0, !PT ;  /* 0x0000000003037209 */ /* 0x000fca0007800000 */
[----:B------:R-:W-:-:S07]  /*9200*/  IMAD.MOV.U32 R0, RZ, RZ, R3 ;  /* 0x000000ffff007224 */ /* 0x000fce00078e0003 */
[----:B------:R-:W-:Y:S05]  /*9210*/  WARPSYNC.COLLECTIVE R4, `(.L_x_671) ;  /* 0x0000000004087348 */ /* 0x000fea0003c00000 */
[----:B------:R0:W1:Y:S02]  /*9220*/  SHFL.DOWN P0, R2, R0, R5, R7 ;  /* 0x0800000500027389 */ /* 0x0000640000000007 */
[----:B01----:R-:W-:Y:S05]  /*9230*/  ENDCOLLECTIVE ;  /* 0x000000000000791b */ /* 0x003fea0003800000 */
.L_x_671:
[----:B------:R-:W-:Y:S05]  /*9240*/  BRA `(.L_x_672) ;  /* 0xfffffffc00487947 */ /* 0x000fea000383ffff */
        .weak           $__internal_3_$__cuda_sm20_rcp_rn_f32_slowpath
        .type           $__internal_3_$__cuda_sm20_rcp_rn_f32_slowpath,@function
        .size           $__internal_3_$__cuda_sm20_rcp_rn_f32_slowpath,(.L_x_6045 - $__internal_3_$__cuda_sm20_rcp_rn_f32_slowpath)
$__internal_3_$__cuda_sm20_rcp_rn_f32_slowpath:
        /* <DEDUP_REMOVED lines=15> */
.L_x_674:
        /* <DEDUP_REMOVED lines=33> */
.L_x_676:
[----:B------:R0:W1:Y:S02]  /*9550*/  MUFU.RCP R9, R0 ;  /* 0x0000000000097308 */ /* 0x0000640000001000 */
.L_x_675:
[----:B------:R-:W-:Y:S05]  /*9560*/  BSYNC.RECONVERGENT B1 ;  /* 0x0000000000017941 */ /* 0x000fea0003800200 */
.L_x_673:
[----:B-1----:R-:W-:Y:S02]  /*9570*/  IMAD.MOV.U32 R10, RZ, RZ, R9 ;  /* 0x000000ffff0a7224 */ /* 0x002fe400078e0009 */
[----:B------:R-:W-:Y:S02]  /*9580*/  IMAD.MOV.U32 R8, RZ, RZ, R2 ;  /* 0x000000ffff087224 */ /* 0x000fe400078e0002 */
[----:B------:R-:W-:-:S04]  /*9590*/  IMAD.MOV.U32 R9, RZ, RZ, 0x0 ;  /* 0x00000000ff097424 */ /* 0x000fc800078e00ff */
[----:B0-----:R-:W-:Y:S05]  /*95a0*/  RET.REL.NODEC R8 `(_ZN18transformer_engine13normalization26rmsnorm_fwd_general_kernelINS0_13Kernel_traitsI6__halfS3_S3_fjLj8192ELj1ELj1ELj4ELj16ENS0_18Kernel_traits_baseILj8192ES3_S3_S3_fjLj128EEEEEEEvNS0_19ForwardKernelParamsE) ;  /* 0xffffff6808947950 */ /* 0x001fea0003c3ffff */
.L_x_677:
        /* <DEDUP_REMOVED lines=13> */
.L_x_6045:


//--------------------- .text._ZN18transformer_engine13normalization26rmsnorm_fwd_general_kernelINS0_13Kernel_traitsIffffjLj8192ELj1ELj1ELj4ELj16ENS0_18Kernel_traits_baseILj8192EffffjLj128EEEEEEEvNS0_19ForwardKernelParamsE --------------------------
	.section	.text._ZN18transformer_engine13normalization26rmsnorm_fwd_general_kernelINS0_13Kernel_traitsIffffjLj8192ELj1ELj1ELj4ELj16ENS0_18Kernel_traits_baseILj8192EffffjLj128EEEEEEEvNS0_19ForwardKernelParamsE,"ax",@progbits
	.align	128
        .global         _ZN18transformer_engine13normalization26rmsnorm_fwd_general_kernelINS0_13Kernel_traitsIffffjLj8192ELj1ELj1ELj4ELj16ENS0_18Kernel_traits_baseILj8192EffffjLj128EEEEEEEvNS0_19ForwardKernelParamsE
        .type           _ZN18transformer_engine13normalization26rmsnorm_fwd_general_kernelINS0_13Kernel_traitsIffffjLj8192ELj1ELj1ELj4ELj16ENS0_18Kernel_traits_baseILj8192EffffjLj128EEEEEEEvNS0_19ForwardKernelParamsE,@function
        .size           _ZN18transformer_engine13normalization26rmsnorm_fwd_general_kernelINS0_13Kernel_traitsIffffjLj8192ELj1ELj1ELj4ELj16ENS0_18Kernel_traits_baseILj8192EffffjLj128EEEEEEEvNS0_19ForwardKernelParamsE,(.L_x_6046 - _ZN18transformer_engine13normalization26rmsnorm_fwd_general_kernelINS0_13Kernel_traitsIffffjLj8192ELj1ELj1ELj4ELj16ENS0_18Kernel_traits_baseILj8192EffffjLj128EEEEEEEvNS0_19ForwardKernelParamsE)
        .other          _ZN18transformer_engine13normalization26rmsnorm_fwd_general_kernelINS0_13Kernel_traitsIffffjLj8192ELj1ELj1ELj4ELj16ENS0_18Kernel_traits_baseILj8192EffffjLj128EEEEEEEvNS0_19ForwardKernelParamsE,@"STO_CUDA_ENTRY STV_DEFAULT"
_ZN18transformer_engine13normalization26rmsnorm_fwd_general_kernelINS0_13Kernel_traitsIffffjLj8192ELj1ELj1ELj4ELj16ENS0_18Kernel_traits_baseILj8192EffffjLj128EEEEEEEvNS0_19ForwardKernelParamsE:
.text._ZN18transformer_engine13normalization26rmsnorm_fwd_general_kernelINS0_13Kernel_traitsIffffjLj8192ELj1ELj1ELj4ELj16ENS0_18Kernel_traits_baseILj8192EffffjLj128EEEEEEEvNS0_19ForwardKernelParamsE:
        /* <DEDUP_REMOVED lines=53> */
.L_x_681:
[----:B------:R1:W5:Y:S02]  /*0350*/  LDG.E.128 R44, desc[UR10][R2.64] ;  /* 0x0000000a022c7981 */ /* 0x000364000c1e1d00 */
.L_x_682:
[----:B------:R-:W-:Y:S05]  /*0360*/  BSYNC.RECONVERGENT B1 ;  /* 0x0000000000017941 */ /* 0x000fea0003800200 */
.L_x_680:
        /* <DEDUP_REMOVED lines=11> */
.L_x_684:
        /* <DEDUP_REMOVED lines=10> */
.L_x_685:
[----:B------:R-:W-:Y:S05]  /*04c0*/  BSYNC.RECONVERGENT B1 ;  /* 0x0000000000017941 */ /* 0x000fea0003800200 */
.L_x_683:
        /* <DEDUP_REMOVED lines=11> */
.L_x_687:
        /* <DEDUP_REMOVED lines=10> */
.L_x_688:
[----:B------:R-:W-:Y:S05]  /*0620*/  BSYNC.RECONVERGENT B1 ;  /* 0x0000000000017941 */ /* 0x000fea0003800200 */
.L_x_686:
        /* <DEDUP_REMOVED lines=11> */
.L_x_690:
        /* <DEDUP_REMOVED lines=10> */
.L_x_691:
[----:B------:R-:W-:Y:S05]  /*0780*/  BSYNC.RECONVERGENT B1 ;  /* 0x0000000000017941 */ /* 0x000fea0003800200 */
.L_x_689:
        /* <DEDUP_REMOVED lines=11> */
.L_x_693:
        /* <DEDUP_REMOVED lines=10> */
.L_x_694:
[----:B------:R-:W-:Y:S05]  /*08e0*/  BSYNC.RECONVERGENT B1 ;  /* 0x0000000000017941 */ /* 0x000fea0003800200 */
.L_x_692:
        /* <DEDUP_REMOVED lines=11> */
.L_x_696:
        /* <DEDUP_REMOVED lines=10> */
.L_x_697:
[----:B------:R-:W-:Y:S05]  /*0a40*/  BSYNC.RECONVERGENT B1 ;  /* 0x0000000000017941 */ /* 0x000fea0003800200 */
.L_x_695:
        /* <DEDUP_REMOVED lines=11> */
.L_x_699:
        /* <DEDUP_REMOVED lines=10> */
.L_x_700:
[----:B------:R-:W-:Y:S05]  /*0ba0*/  BSYNC.RECONVERGENT B1 ;  /* 0x0000000000017941 */ /* 0x000fea0003800200 */
.L_x_698:
        /* <DEDUP_REMOVED lines=11> */
.L_x_702:
        /* <DEDUP_REMOVED lines=10> */
.L_x_703:
[----:B------:R-:W-:Y:S05]  /*0d00*/  BSYNC.RECONVERGENT B1 ;  /* 0x0000000000017941 */ /* 0x000fea0003800200 */
.L_x_701:
        /* <DEDUP_REMOVED lines=11> */
.L_x_705:
        /* <DEDUP_REMOVED lines=10> */
.L_x_706:
[----:B------:R-:W-:Y:S05]  /*0e60*/  BSYNC.RECONVERGENT B1 ;  /* 0x0000000000017941 */ /* 0x000fea0003800200 */
.L_x_704:
        /* <DEDUP_REMOVED lines=11> */
.L_x_708:
        /* <DEDUP_REMOVED lines=10> */
.L_x_709:
[----:B------:R-:W-:Y:S05]  /*0fc0*/  BSYNC.RECONVERGENT B1 ;  /* 0x0000000000017941 */ /* 0x000fea0003800200 */
.L_x_707:
        /* <DEDUP_REMOVED lines=11> */
.L_x_711:
        /* <DEDUP_REMOVED lines=10> */
.L_x_712:
[----:B------:R-:W-:Y:S05]  /*1120*/  BSYNC.RECONVERGENT B1 ;  /* 0x0000000000017941 */ /* 0x000fea0003800200 */
.L_x_710:
        /* <DEDUP_REMOVED lines=11> */
.L_x_714:
        /* <DEDUP_REMOVED lines=10> */
.L_x_715:
[----:B------:R-:W-:Y:S05]  /*1280*/  BSYNC.RECONVERGENT B1 ;  /* 0x0000000000017941 */ /* 0x000fea0003800200 */
.L_x_713:
        /* <DEDUP_REMOVED lines=11> */
.L_x_717:
        /* <DEDUP_REMOVED lines=10> */
.L_x_718:
[----:B------:R-:W-:Y:S05]  /*13e0*/  BSYNC.RECONVERGENT B1 ;  /* 0x0000000000017941 */ /* 0x000fea0003800200 */
.L_x_716:
        /* <DEDUP_REMOVED lines=11> */
.L_x_720:
        /* <DEDUP_REMOVED lines=10> */
.L_x_721:
[----:B------:R-:W-:Y:S05]  /*1540*/  BSYNC.RECONVERGENT B1 ;  /* 0x0000000000017941 */ /* 0x000fea0003800200 */
.L_x_719:
        /* <DEDUP_REMOVED lines=11> */
.L_x_723:
        /* <DEDUP_REMOVED lines=10> */
.L_x_724:
[----:B------:R-:W-:Y:S05]  /*16a0*/  BSYNC.RECONVERGENT B1 ;  /* 0x0000000000017941 */ /* 0x000fea0003800200 */
.L_x_722:
        /* <DEDUP_REMOVED lines=10> */
.L_x_725:
        /* <DEDUP_REMOVED lines=10> */
.L_x_679:
[----:B------:R-:W-:Y:S05]  /*17f0*/  BSYNC.RECONVERGENT B0 ;  /* 0x0000000000007941 */ /* 0x000fea0003800200 */
.L_x_678:
        /* <DEDUP_REMOVED lines=12> */
[----:B------:R-:W-:Y:S01]  /*18c0*/  IMAD R162, R177, 0x200, R164 ;  /* 0x00000200b1a27824 */ /* 0x000fe200078e02a4 */
[----:B------:R-:W1:Y:S01]  /*18d0*/  LDCU.64 UR6, c[0x0][0x3f8] ;  /* 0x00007f00ff0677ac */ /* 0x000e620008000a00 */
[----:B------:R-:W-:Y:S01]  /*18e0*/  IMAD.MOV.U32 R133, RZ, RZ, R52 ;  /* 0x000000ffff857224 */ /* 0x000fe200078e0034 */
[----:B------:R-:W-:Y:S01]  /*18f0*/  IADD3 R163, PT, PT, -R119, UR4, RZ ;  /* 0x0000000477a37c10 */ /* 0x000fe2000fffe1ff */
[C---:B------:R-:W-:Y:S01]  /*1900*/  IMAD R160, R177.reuse, 0x200, R162 ;  /* 0x00000200b1a07824 */ /* 0x040fe200078e02a2 */
[----:B------:R-:W-:Y:S01]  /*1910*/  IADD3 R161, PT, PT, -R164, UR4, RZ ;  /* 0x00000004a4a17c10 */ /* 0x000fe2000fffe1ff */
[----:B------:R-:W-:Y:S01]  /*1920*/  VIADD R52, R56, 0x1800000 ;  /* 0x0180000038347836 */ /* 0x000fe20000000000 */
[----:B------:R-:W-:Y:S01]  /*1930*/  IADD3 R157, PT, PT, -R162, UR4, RZ ;  /* 0x00000004a29d7c10 */ /* 0x000fe2000fffe1ff */
[C---:B------:R-:W-:Y:S01]  /*1940*/  IMAD R159, R177.reuse, 0x200, R160 ;  /* 0x00000200b19f7824 */ /* 0x040fe200078e02a0 */
[----:B------:R-:W-:Y:S01]  /*1950*/  IADD3 R153, PT, PT, -R160, UR4, RZ ;  /* 0x00000004a0997c10 */ /* 0x000fe2000fffe1ff */
[----:B------:R-:W-:Y:S01]  /*1960*/  IMAD.MOV.U32 R137, RZ, RZ, R4 ;  /* 0x000000ffff897224 */ /* 0x000fe200078e0004 */
[----:B------:R-:W-:Y:S01]  /*1970*/  LOP3.LUT R52, R52, 0x7f800000, RZ, 0xc0, !PT ;  /* 0x7f80000034347812 */ /* 0x000fe200078ec0ff */
[C---:B------:R-:W-:Y:S01]  /*1980*/  IMAD R158, R177.reuse, 0x200, R159 ;  /* 0x00000200b19e7824 */ /* 0x040fe200078e029f */
[----:B------:R-:W-:Y:S01]  /*1990*/  LOP3.LUT R4, RZ, R122, RZ, 0x33, !PT ;  /* 0x0000007aff047212 */ /* 0x000fe200078e33ff */
[----:B------:R-:W-:Y:S01]  /*19a0*/  IMAD.MOV.U32 R51, RZ, RZ, R45 ;  /* 0x000000ffff337224 */ /* 0x000fe200078e002d */
[----:B------:R-:W-:Y:S01]  /*19b0*/  ISETP.GT.U32.AND P1, PT, R52, 0x1ffffff, PT ;  /* 0x01ffffff3400780c */ /* 0x000fe20003f24070 */
[C---:B------:R-:W-:Y:S01]  /*19c0*/  IMAD R156, R177.reuse, 0x200, R158 ;  /* 0x00000200b19c7824 */ /* 0x040fe200078e029e */
[----:B0-----:R-:W-:Y:S01]  /*19d0*/  ISETP.NE.AND P0, PT, RZ, UR5, PT ;  /* 0x00000005ff007c0c */ /* 0x001fe2000bf05270 */
[----:B------:R-:W-:Y:S01]  /*19e0*/  IMAD.MOV.U32 R50, RZ, RZ, R46 ;  /* 0x000000ffff327224 */ /* 0x000fe200078e002e */
[----:B-1----:R-:W-:Y:S01]  /*19f0*/  UISETP.NE.U32.AND UP0, UPT, UR6, URZ, UPT ;  /* 0x000000ff0600728c */ /* 0x002fe2000bf05070 */
[----:B------:R-:W-:Y:S01]  /*1a00*/  IMAD R154, R177, 0x200, R156 ;  /* 0x00000200b19a7824 */ /* 0x000fe200078e029c */
        /* <DEDUP_REMOVED lines=151> */
[C---:B------:R-:W-:Y:S01]  /*2380*/  VIADD R199, R150.reuse, 0x1 ;  /* 0x0000000196c77836 */ /* 0x040fe20000000000 */
[----:B------:R-:W-:Y:S01]  /*2390*/  IADD3 R168, PT, PT, -R141, UR4, RZ ;  /* 0x000000048da87c10 */ /* 0x000fe2000fffe1ff */
[C---:B------:R-:W-:Y:S01]  /*23a0*/  VIADD R198, R150.reuse, 0x2 ;  /* 0x0000000296c67836 */ /* 0x040fe20000000000 */
        /* <DEDUP_REMOVED lines=28> */
[----:B------:R-:W-:Y:S05]  /*2570*/  CALL.REL.NOINC `($__internal_4_$__cuda_sm20_rcp_rn_f32_slowpath) ;  /* 0x0000006c00247944 */ /* 0x000fea0003c00000 */
[----:B------:R-:W-:Y:S05]  /*2580*/  BRA `(.L_x_728) ;  /* 0x0000000000107947 */ /* 0x000fea0003800000 */
.L_x_727:
[----:B------:R-:W0:Y:S02]  /*2590*/  MUFU.RCP R5, R56 ;  /* 0x0000003800057308 */ /* 0x000e240000001000 */
[----:B0-----:R-:W-:-:S04]  /*25a0*/  FFMA R4, R56, R5, -1 ;  /* 0xbf80000038047423 */ /* 0x001fc80000000005 */
[----:B------:R-:W-:-:S04]  /*25b0*/  FADD.FTZ R4, -R4, -RZ ;  /* 0x800000ff04047221 */ /* 0x000fc80000010100 */
[----:B------:R-:W-:-:S07]  /*25c0*/  FFMA R186, R5, R4, R5 ;  /* 0x0000000405ba7223 */ /* 0x000fce0000000005 */
.L_x_728:
[----:B------:R-:W0:Y:S01]  /*25d0*/  LDCU.64 UR4, c[0x0][0x380] ;  /* 0x00007000ff0477ac */ /* 0x000e220008000a00 */
[----:B------:R-:W-:Y:S02]  /*25e0*/  IMAD.MOV.U32 R187, RZ, RZ, RZ ;  /* 0x000000ffffbb7224 */ /* 0x000fe400078e00ff */
[----:B------:R-:W-:Y:S01]  /*25f0*/  IMAD.MOV.U32 R117, RZ, RZ, RZ ;  /* 0x000000ffff757224 */ /* 0x000fe200078e00ff */
[----:B------:R-:W-:Y:S01]  /*2600*/  UPLOP3.LUT UP1, UPT, UPT, UPT, UPT, 0x40, 0x4 ;  /* 0x000000000004789c */ /* 0x000fe20003f2e870 */
[----:B------:R-:W-:Y:S01]  /*2610*/  IMAD.MOV.U32 R188, RZ, RZ, R124 ;  /* 0x000000ffffbc7224 */ /* 0x000fe200078e007c */
[----:B0-----:R-:W-:-:S12]  /*2620*/  UIMAD UR4, UR5, UR4, URZ ;  /* 0x00000004050472a4 */ /* 0x001fd8000f8e02ff */
.L_x_875:
[----:B------:R-:W0:Y:S01]  /*2630*/  LDCU.64 UR14, c[0x0][0x388] ;  /* 0x00007100ff0e77ac */ /* 0x000e220008000a00 */
[----:B------:R-:W-:Y:S01]  /*2640*/  BSSY.RECONVERGENT B0, `(.L_x_729) ;  /* 0x0000152000007945 */ /* 0x000fe20003800200 */
[----:B0-----:R-:W-:-:S04]  /*2650*/  ISETP.GE.AND P0, PT, R119, UR15, PT ;  /* 0x0000000f77007c0c */ /* 0x001fc8000bf06270 */
[----:B------:R-:W-:-:S13]  /*2660*/  ISETP.LT.AND P0, PT, R188, UR14, !P0 ;  /* 0x0000000ebc007c0c */ /* 0x000fda000c701270 */
[----:B-----5:R-:W-:Y:S05]  /*2670*/  @!P0 BRA `(.L_x_730) ;  /* 0x0000001400388947 */ /* 0x020fea0003800000 */
        /* <DEDUP_REMOVED lines=10> */
.L_x_732:
        /* <DEDUP_REMOVED lines=9> */
.L_x_733:
[----:B------:R-:W-:Y:S05]  /*27b0*/  BSYNC.RECONVERGENT B1 ;  /* 0x0000000000017941 */ /* 0x000fea0003800200 */
.L_x_731:
        /* <DEDUP_REMOVED lines=11> */
.L_x_735:
        /* <DEDUP_REMOVED lines=9> */
.L_x_736:
[----:B------:R-:W-:Y:S05]  /*2900*/  BSYNC.RECONVERGENT B1 ;  /* 0x0000000000017941 */ /* 0x000fea0003800200 */
.L_x_734:
        /* <DEDUP_REMOVED lines=11> */
.L_x_738:
        /* <DEDUP_REMOVED lines=9> */
.L_x_739:
[----:B------:R-:W-:Y:S05]  /*2a50*/  BSYNC.RECONVERGENT B1 ;  /* 0x0000000000017941 */ /* 0x000fea0003800200 */
.L_x_737:
        /* <DEDUP_REMOVED lines=11> */
.L_x_741:
        /* <DEDUP_REMOVED lines=9> */
.L_x_742:
[----:B------:R-:W-:Y:S05]  /*2ba0*/  BSYNC.RECONVERGENT B1 ;  /* 0x0000000000017941 */ /* 0x000fea0003800200 */
.L_x_740:
        /* <DEDUP_REMOVED lines=11> */
.L_x_744:
        /* <DEDUP_REMOVED lines=9> */
.L_x_745:
[----:B------:R-:W-:Y:S05]  /*2cf0*/  BSYNC.RECONVERGENT B1 ;  /* 0x0000000000017941 */ /* 0x000fea0003800200 */
.L_x_743:
        /* <DEDUP_REMOVED lines=11> */
.L_x_747:
        /* <DEDUP_REMOVED lines=9> */
.L_x_748:
[----:B------:R-:W-:Y:S05]  /*2e40*/  BSYNC.RECONVERGENT B1 ;  /* 0x0000000000017941 */ /* 0x000fea0003800200 */
.L_x_746:
        /* <DEDUP_REMOVED lines=11> */
.L_x_750:
        /* <DEDUP_REMOVED lines=9> */
.L_x_751:
[----:B------:R-:W-:Y:S05]  /*2f90*/  BSYNC.RECONVERGENT B1 ;  /* 0x0000000000017941 */ /* 0x000fea0003800200 */
.L_x_749:
        /* <DEDUP_REMOVED lines=11> */
.L_x_753:
        /* <DEDUP_REMOVED lines=9> */
.L_x_754:
[----:B------:R-:W-:Y:S05]  /*30e0*/  BSYNC.RECONVERGENT B1 ;  /* 0x0000000000017941 */ /* 0x000fea0003800200 */
.L_x_752:
        /* <DEDUP_REMOVED lines=11> */
.L_x_756:
        /* <DEDUP_REMOVED lines=9> */
.L_x_757:
[----:B------:R-:W-:Y:S05]  /*3230*/  BSYNC.RECONVERGENT B1 ;  /* 0x0000000000017941 */ /* 0x000fea0003800200 */
.L_x_755:
        /* <DEDUP_REMOVED lines=11> */
.L_x_759:
        /* <DEDUP_REMOVED lines=9> */
.L_x_760:
[----:B------:R-:W-:Y:S05]  /*3380*/  BSYNC.RECONVERGENT B1 ;  /* 0x0000000000017941 */ /* 0x000fea0003800200 */
.L_x_758:
        /* <DEDUP_REMOVED lines=11> */
.L_x_762:
        /* <DEDUP_REMOVED lines=9> */
.L_x_763:
[----:B------:R-:W-:Y:S05]  /*34d0*/  BSYNC.RECONVERGENT B1 ;  /* 0x0000000000017941 */ /* 0x000fea0003800200 */
.L_x_761:
        /* <DEDUP_REMOVED lines=11> */
.L_x_765:
        /* <DEDUP_REMOVED lines=9> */
.L_x_766:
[----:B------:R-:W-:Y:S05]  /*3620*/  BSYNC.RECONVERGENT B1 ;  /* 0x0000000000017941 */ /* 0x000fea0003800200 */
.L_x_764:
        /* <DEDUP_REMOVED lines=11> */
.L_x_768:
        /* <DEDUP_REMOVED lines=9> */
.L_x_769:
[----:B------:R-:W-:Y:S05]  /*3770*/  BSYNC.RECONVERGENT B1 ;  /* 0x0000000000017941 */ /* 0x000fea0003800200 */
.L_x_767:
        /* <DEDUP_REMOVED lines=11> */
.L_x_771:
        /* <DEDUP_REMOVED lines=9> */
.L_x_772:
[----:B------:R-:W-:Y:S05]  /*38c0*/  BSYNC.RECONVERGENT B1 ;  /* 0x0000000000017941 */ /* 0x000fea0003800200 */
.L_x_770:
        /* <DEDUP_REMOVED lines=11> */
.L_x_774:
        /* <DEDUP_REMOVED lines=9> */
.L_x_775:
[----:B------:R-:W-:Y:S05]  /*3a10*/  BSYNC.RECONVERGENT B1 ;  /* 0x0000000000017941 */ /* 0x000fea0003800200 */
.L_x_773:
        /* <DEDUP_REMOVED lines=19> */
.L_x_776:
[----:B------:R2:W5:Y:S02]  /*3b50*/  LDG.E.128 R52, desc[UR10][R114.64] ;  /* 0x0000000a72347981 */ /* 0x000564000c1e1d00 */
.L_x_730:
[----:B------:R-:W-:Y:S05]  /*3b60*/  BSYNC.RECONVERGENT B0 ;  /* 0x0000000000007941 */ /* 0x000fea0003800200 */
.L_x_729:
        /* <DEDUP_REMOVED lines=22> */
[----:B------:R-:W-:Y:S02]  /*3cd0*/  VIADD R113, R162, 0x1 ;  /* 0x00000001a2717836 */ /* 0x000fe40000000000 */
        /* <DEDUP_REMOVED lines=10> */
[----:B------:R-:W-:Y:S02]  /*3d80*/  VIADD R112, R160, 0x1 ;  /* 0x00000001a0707836 */ /* 0x000fe40000000000 */
[----:B------:R-:W-:Y:S01]  /*3d90*/  FFMA R115, R100, R100, R115 ;  /* 0x0000006464737223 */ /* 0x000fe20000000073 */
[----:B------:R-:W-:Y:S02]  /*3da0*/  VIADD R113, R160, 0x2 ;  /* 0x00000002a0717836 */ /* 0x000fe40000000000 */
        /* <DEDUP_REMOVED lines=45> */
[----:B------:R-:W-:Y:S01]  /*4080*/  VIADD R113, R154, 0x2 ;  /* 0x000000029a717836 */ /* 0x000fe20000000000 */
        /* <DEDUP_REMOVED lines=80> */
.L_x_778:
[----:B------:R-:W-:Y:S05]  /*4590*/  BSYNC.RECONVERGENT B0 ;  /* 0x0000000000007941 */ /* 0x000fea0003800200 */
.L_x_777:
        /* <DEDUP_REMOVED lines=38> */
.L_x_779:
        /* <DEDUP_REMOVED lines=18> */
[----:B0-----:R-:W-:Y:S01]  /*4920*/  FADD R208, R207, R112 ;  /* 0x00000070cfd07221 */ /* 0x001fe20000000000 */
[----:B------:R-:W-:Y:S01]  /*4930*/  IMAD.MOV.U32 R207, RZ, RZ, RZ ;  /* 0x000000ffffcf7224 */ /* 0x000fe200078e00ff */
[----:B------:R-:W0:Y:S03]  /*4940*/  LDC.64 R112, c[0x0][0x3b0] ;  /* 0x0000ec00ff707b82 */ /* 0x000e260000000a00 */
[----:B------:R-:W1:Y:S02]  /*4950*/  SHFL.DOWN PT, R209, R208, 0x2, 0x1f ;  /* 0x08401f00d0d17f89 */ /* 0x000e6400000e0000 */
[----:B-1----:R-:W-:Y:S01]  /*4960*/  FADD R209, R208, R209 ;  /* 0x000000d1d0d17221 */ /* 0x002fe20000000000 */
[----:B------:R-:W-:Y:S01]  /*4970*/  IMAD.X R208, RZ, RZ, RZ, P1 ;  /* 0x000000ffffd07224 */ /* 0x000fe200008e06ff */
[----:B0-----:R-:W-:-:S02]  /*4980*/  LEA R114, P1, R115, R112, 0x2 ;  /* 0x0000007073727211 */ /* 0x001fc400078210ff */
[----:B------:R-:W-:Y:S01]  /*4990*/  @!P2 SHF.R.U32.HI R112, RZ, 0x3, R123 ;  /* 0x00000003ff70a819 */ /* 0x000fe2000001167b */
[----:B------:R-:W0:Y:S01]  /*49a0*/  SHFL.DOWN PT, R210, R209, 0x1, 0x1f ;  /* 0x08201f00d1d27f89 */ /* 0x000e2200000e0000 */
[----:B------:R-:W-:Y:S01]  /*49b0*/  LEA.HI.X R115, R115, R113, R208, 0x2, P1 ;  /* 0x0000007173737211 */ /* 0x000fe200008f14d0 */
[----:B0-----:R-:W-:Y:S01]  /*49c0*/  FADD R210, R209, R210 ;  /* 0x000000d2d1d27221 */ /* 0x001fe20000000000 */
[----:B------:R-:W-:Y:S01]  /*49d0*/  @!P2 LOP3.LUT R209, R112, 0x7c, RZ, 0xc0, !PT ;  /* 0x0000007c70d1a812 */ /* 0x000fe200078ec0ff */
[----:B------:R-:W-:-:S04]  /*49e0*/  @!P0 IMAD.WIDE.U32 R112, R121, 0x4, R114 ;  /* 0x0000000479708825 */ /* 0x000fc800078e0072 */
        /* <DEDUP_REMOVED lines=17> */
.L_x_782:
[----:B------:R-:W-:Y:S05]  /*4b00*/  BSYNC.RECONVERGENT B0 ;  /* 0x0000000000007941 */ /* 0x000fea0003800200 */
.L_x_781:
        /* <DEDUP_REMOVED lines=8> */
[----:B0-----:R-:W-:Y:S01]  /*4b90*/  LEA.HI.X.SX32 R209, R207, RZ, 0x1, P1 ;  /* 0x000000ffcfd17211 */ /* 0x001fe200008f0eff */
        /* <DEDUP_REMOVED lines=12> */
.L_x_784:
[----:B------:R-:W2:Y:S04]  /*4c60*/  LDG.E.STRONG.GPU R207, desc[UR10][R112.64] ;  /* 0x0000000a70cf7981 */ /* 0x000ea8000c1ef900 */
[----:B--2---:R-:W-:Y:S01]  /*4c70*/  CCTL.IVALL ;  /* 0x00000000ff00798f */ /* 0x004fe20002000000 */
[----:B------:R-:W-:Y:S05]  /*4c80*/  YIELD ;  /* 0x0000000000007946 */ /* 0x000fea0003800000 */
[----:B------:R-:W-:-:S13]  /*4c90*/  ISETP.NE.AND P0, PT, R207, R208, PT ;  /* 0x000000d0cf00720c */ /* 0x000fda0003f05270 */
[----:B------:R-:W-:Y:S05]  /*4ca0*/  @P0 BRA `(.L_x_784) ;  /* 0xfffffffc00ec0947 */ /* 0x000fea000383ffff */
.L_x_783:
        /* <DEDUP_REMOVED lines=20> */
.L_x_789:
        /* <DEDUP_REMOVED lines=37> */
.L_x_788:
[----:B------:R-:W-:Y:S05]  /*5040*/  BSYNC.RECONVERGENT B1 ;  /* 0x0000000000017941 */ /* 0x000fea0003800200 */
.L_x_787:
        /* <DEDUP_REMOVED lines=25> */
.L_x_791:
[----:B------:R-:W-:Y:S05]  /*51e0*/  BSYNC.RECONVERGENT B1 ;  /* 0x0000000000017941 */ /* 0x000fea0003800200 */
.L_x_790:
        /* <DEDUP_REMOVED lines=17> */
.L_x_793:
[----:B------:R-:W-:Y:S05]  /*5300*/  BSYNC.RECONVERGENT B1 ;  /* 0x0000000000017941 */ /* 0x000fea0003800200 */
.L_x_792:
        /* <DEDUP_REMOVED lines=11> */
.L_x_786:
[----:B------:R-:W-:Y:S05]  /*53c0*/  BSYNC.RECONVERGENT B0 ;  /* 0x0000000000007941 */ /* 0x000fea0003800200 */
.L_x_785:
        /* <DEDUP_REMOVED lines=12> */
.L_x_780:
        /* <DEDUP_REMOVED lines=36> */
.L_x_797:
        /* <DEDUP_REMOVED lines=12> */
.L_x_798:
[----:B------:R-:W-:Y:S05]  /*5790*/  BSYNC.RECONVERGENT B1 ;  /* 0x0000000000017941 */ /* 0x000fea0003800200 */
.L_x_796:
[----:B------:R-:W0:Y:S01]  /*57a0*/  LDC.64 R208, c[0x0][0x3c8] ;  /* 0x0000f200ffd07b82 */ /* 0x000e220000000a00 */
[----:B------:R-:W-:Y:S01]  /*57b0*/  IMAD R211, R188, UR15, R119 ;  /* 0x0000000fbcd37c24 */ /* 0x000fe2000f8e0277 */
[----:B------:R-:W-:Y:S01]  /*57c0*/  ISETP.GT.U32.AND P1, PT, R163, 0x3, PT ;  /* 0x00000003a300780c */ /* 0x000fe20003f24070 */
[----:B------:R-:W-:Y:S02]  /*57d0*/  BSSY.RECONVERGENT B1, `(.L_x_799) ;  /* 0x000000f000017945 */ /* 0x000fe40003800200 */
[----:B0-----:R-:W-:-:S03]  /*57e0*/  IMAD.WIDE R210, R211, 0x4, R208 ;  /* 0x00000004d3d27825 */ /* 0x001fc600078e02d0 */
[----:B------:R-:W-:-:S13]  /*57f0*/  LOP3.LUT P0, RZ, R210, 0xf, RZ, 0xc0, !PT ;  /* 0x0000000fd2ff7812 */ /* 0x000fda000780c0ff */
[----:B------:R-:W-:Y:S05]  /*5800*/  @!P0 BRA P1, `(.L_x_800) ;  /* 0x0000000000288947 */ /* 0x000fea0000800000 */
[C---:B------:R-:W-:Y:S02]  /*5810*/  ISETP.GE.U32.AND P1, PT, R163.reuse, 0x2, PT ;  /* 0x00000002a300780c */ /* 0x040fe40003f26070 */
[C---:B------:R-:W-:Y:S02]  /*5820*/  ISETP.GE.U32.AND P2, PT, R163.reuse, 0x3, PT ;  /* 0x00000003a300780c */ /* 0x040fe40003f46070 */
[----:B------:R-:W-:-:S09]  /*5830*/  ISETP.NE.AND P0, PT, R163, RZ, PT ;  /* 0x000000ffa300720c */ /* 0x000fd20003f05270 */
[----:B------:R1:W-:Y:S04]  /*5840*/  @P1 STG.E desc[UR10][R210.64+0x4], R113 ;  /* 0x00000471d2001986 */ /* 0x0003e8000c10190a */
[----:B------:R1:W-:Y:S04]  /*5850*/  @P2 STG.E desc[UR10][R210.64+0x8], R114 ;  /* 0x00000872d2002986 */ /* 0x0003e8000c10190a */
[----:B------:R1:W-:Y:S01]  /*5860*/  @P0 STG.E desc[UR10][R210.64], R112 ;  /* 0x00000070d2000986 */ /* 0x0003e2000c10190a */
[----:B------:R-:W-:-:S13]  /*5870*/  ISETP.GE.U32.AND P0, PT, R163, 0x4, PT ;  /* 0x00000004a300780c */ /* 0x000fda0003f06070 */
[----:B-1----:R-:W-:Y:S05]  /*5880*/  @!P0 BRA `(.L_x_801) ;  /* 0x00000000000c8947 */ /* 0x002fea0003800000 */
[----:B------:R1:W-:Y:S01]  /*5890*/  STG.E desc[UR10][R210.64+0xc], R115 ;  /* 0x00000c73d2007986 */ /* 0x0003e2000c10190a */
[----:B------:R-:W-:Y:S05]  /*58a0*/  BRA `(.L_x_801) ;  /* 0x0000000000047947 */ /* 0x000fea0003800000 */
.L_x_800:
[----:B------:R0:W-:Y:S02]  /*58b0*/  STG.E.128 desc[UR10][R210.64], R112 ;  /* 0x00000070d2007986 */ /* 0x0001e4000c101d0a */
.L_x_801:
[----:B------:R-:W-:Y:S05]  /*58c0*/  BSYNC.RECONVERGENT B1 ;  /* 0x0000000000017941 */ /* 0x000fea0003800200 */
.L_x_799:
[----:B------:R-:W-:-:S04]  /*58d0*/  ISETP.GE.AND P0, PT, R164, UR15, PT ;  /* 0x0000000fa4007c0c */ /* 0x000fc8000bf06270 */
[----:B------:R-:W-:-:S13]  /*58e0*/  ISETP.GE.OR P0, PT, R188, UR14, P0 ;  /* 0x0000000ebc007c0c */ /* 0x000fda0008706670 */
[----:B------:R-:W-:Y:S05]  /*58f0*/  @P0 BRA `(.L_x_795) ;  /* 0x0000003000dc0947 */ /* 0x000fea0003800000 */
[-C--:B0-----:R-:W-:Y:S01]  /*5900*/  FMUL R113, R108, R207.reuse ;  /* 0x000000cf6c717220 */ /* 0x081fe20000400000 */
[-C--:B------:R-:W-:Y:S01]  /*5910*/  FMUL R114, R109, R207.reuse ;  /* 0x000000cf6d727220 */ /* 0x080fe20000400000 */
[-C--:B-1----:R-:W-:Y:S01]  /*5920*/  FMUL R115, R110, R207.reuse ;  /* 0x000000cf6e737220 */ /* 0x082fe20000400000 */
        /* <DEDUP_REMOVED lines=16> */
[----:B------:R-:W-:Y:S01]  /*5a30*/  FMNMX R210, |R114|, R117, !PT ;  /* 0x0000007572d27209 */ /* 0x000fe20007800200 */
[C---:B------:R-:W-:Y:S02]  /*5a40*/  @!P2 FMUL R113, R118.reuse, R113 ;  /* 0x000000717671a220 */ /* 0x040fe40000400000 */
[----:B------:R-:W-:Y:S01]  /*5a50*/  @!P1 FMUL R114, R118, R114 ;  /* 0x0000007276729220 */ /* 0x000fe20000400000 */
[----:B------:R-:W-:Y:S01]  /*5a60*/  FSEL R117, R210, R117, !P1 ;  /* 0x00000075d2757208 */ /* 0x000fe20004800000 */
[----:B------:R-:W-:Y:S06]  /*5a70*/  @P0 BRA `(.L_x_804) ;  /* 0x0000000000280947 */ /* 0x000fec0003800000 */
[-C--:B------:R-:W-:Y:S01]  /*5a80*/  FMNMX R117, R117, |R115|.reuse, !PT ;  /* 0x4000007375757209 */ /* 0x080fe20007800000 */
[----:B------:R-:W-:Y:S01]  /*5a90*/  FMUL R115, R118, R115 ;  /* 0x0000007376737220 */ /* 0x000fe20000400000 */
[----:B------:R-:W-:Y:S06]  /*5aa0*/  BRA `(.L_x_804) ;  /* 0x00000000001c7947 */ /* 0x000fec0003800000 */
.L_x_803:
[----:B------:R-:W-:Y:S02]  /*5ab0*/  ISETP.GE.AND P2, PT, R204, UR15, PT ;  /* 0x0000000fcc007c0c */ /* 0x000fe4000bf46270 */
[----:B------:R-:W-:Y:S02]  /*5ac0*/  ISETP.GE.AND P1, PT, R203, UR15, PT ;  /* 0x0000000fcb007c0c */ /* 0x000fe4000bf26270 */
[----:B------:R-:W-:Y:S02]  /*5ad0*/  ISETP.GE.AND P0, PT, R202, UR15, PT ;  /* 0x0000000fca007c0c */ /* 0x000fe4000bf06270 */
[----:B------:R-:W-:-:S07]  /*5ae0*/  FMNMX R117, R117, |R112|, !PT ;  /* 0x4000007075757209 */ /* 0x000fce0007800000 */
[----:B------:R-:W-:-:S04]  /*5af0*/  @!P2 FMNMX R117, |R113|, R117, !PT ;  /* 0x000000757175a209 */ /* 0x000fc80007800200 */
[----:B------:R-:W-:-:S04]  /*5b00*/  @!P1 FMNMX R117, |R114|, R117, !PT ;  /* 0x0000007572759209 */ /* 0x000fc80007800200 */
[----:B------:R-:W-:-:S07]  /*5b10*/  @!P0 FMNMX R117, R117, |R115|, !PT ;  /* 0x4000007375758209 */ /* 0x000fce0007800000 */
.L_x_804:
[----:B------:R-:W-:Y:S05]  /*5b20*/  BSYNC.RECONVERGENT B1 ;  /* 0x0000000000017941 */ /* 0x000fea0003800200 */
.L_x_802:
[----:B------:R-:W-:Y:S01]  /*5b30*/  IMAD R211, R188, UR15, R164 ;  /* 0x0000000fbcd37c24 */ /* 0x000fe2000f8e02a4 */
[----:B------:R-:W-:Y:S01]  /*5b40*/  BSSY.RECONVERGENT B1, `(.L_x_805) ;  /* 0x000000f000017945 */ /* 0x000fe20003800200 */
[----:B------:R-:W-:Y:S02]  /*5b50*/  ISETP.GE.AND P1, PT, R162, UR15, PT ;  /* 0x0000000fa2007c0c */ /* 0x000fe4000bf26270 */
[----:B------:R-:W-:-:S03]  /*5b60*/  IMAD.WIDE R210, R211, 0x4, R208 ;  /* 0x00000004d3d27825 */ /* 0x000fc600078e02d0 */
[----:B------:R-:W-:-:S04]  /*5b70*/  LOP3.LUT P0, RZ, R210, 0xf, RZ, 0xc0, !PT ;  /* 0x0000000fd2ff7812 */ /* 0x000fc8000780c0ff */
[----:B------:R-:W-:-:S13]  /*5b80*/  ISETP.LT.U32.OR P0, PT, R161, 0x4, P0 ;  /* 0x00000004a100780c */ /* 0x000fda0000701470 */
[----:B------:R0:W-:Y:S01]  /*5b90*/  @!P0 STG.E.128 desc[UR10][R210.64], R112 ;  /* 0x00000070d2008986 */ /* 0x0001e2000c101d0a */
[----:B------:R-:W-:Y:S05]  /*5ba0*/  @!P0 BRA `(.L_x_806) ;  /* 0x0000000000208947 */ /* 0x000fea0003800000 */
[C---:B------:R-:W-:Y:S02]  /*5bb0*/  ISETP.NE.AND P2, PT, R161.reuse, RZ, PT ;  /* 0x000000ffa100720c */ /* 0x040fe40003f45270 */
[C---:B------:R-:W-:Y:S02]  /*5bc0*/  ISETP.GE.U32.AND P3, PT, R161.reuse, 0x2, PT ;  /* 0x00000002a100780c */ /* 0x040fe40003f66070 */
[C---:B------:R-:W-:Y:S02]  /*5bd0*/  ISETP.GE.U32.AND P4, PT, R161.reuse, 0x3, PT ;  /* 0x00000003a100780c */ /* 0x040fe40003f86070 */
[----:B------:R-:W-:-:S07]  /*5be0*/  ISETP.GE.U32.AND P0, PT, R161, 0x4, PT ;  /* 0x00000004a100780c */ /* 0x000fce0003f06070 */
[----:B------:R1:W-:Y:S04]  /*5bf0*/  @P2 STG.E desc[UR10][R210.64], R112 ;  /* 0x00000070d2002986 */ /* 0x0003e8000c10190a */
[----:B------:R1:W-:Y:S04]  /*5c00*/  @P3 STG.E desc[UR10][R210.64+0x4], R113 ;  /* 0x00000471d2003986 */ /* 0x0003e8000c10190a */
[----:B------:R1:W-:Y:S04]  /*5c10*/  @P4 STG.E desc[UR10][R210.64+0x8], R114 ;  /* 0x00000872d2004986 */ /* 0x0003e8000c10190a */
[----:B------:R1:W-:Y:S02]  /*5c20*/  @P0 STG.E desc[UR10][R210.64+0xc], R115 ;  /* 0x00000c73d2000986 */ /* 0x0003e4000c10190a */
.L_x_806:
[----:B------:R-:W-:Y:S05]  /*5c30*/  BSYNC.RECONVERGENT B1 ;  /* 0x0000000000017941 */ /* 0x000fea0003800200 */
.L_x_805:
        /* <DEDUP_REMOVED lines=13> */
[C---:B------:R-:W-:Y:S01]  /*5d10*/  VIADD R212, R162.reuse, 0x1 ;  /* 0x00000001a2d47836 */ /* 0x040fe20000000000 */
        /* <DEDUP_REMOVED lines=16> */
.L_x_808:
[C---:B------:R-:W-:Y:S01]  /*5e20*/  VIADD R211, R162.reuse, 0x1 ;  /* 0x00000001a2d37836 */ /* 0x040fe20000000000 */
        /* <DEDUP_REMOVED lines=8> */
.L_x_809:
[----:B------:R-:W-:Y:S05]  /*5eb0*/  BSYNC.RECONVERGENT B1 ;  /* 0x0000000000017941 */ /* 0x000fea0003800200 */
.L_x_807:
        /* <DEDUP_REMOVED lines=16> */
.L_x_811:
[----:B------:R-:W-:Y:S05]  /*5fc0*/  BSYNC.RECONVERGENT B1 ;  /* 0x0000000000017941 */ /* 0x000fea0003800200 */
.L_x_810:
        /* <DEDUP_REMOVED lines=23> */
[----:B------:R-:W-:Y:S01]  /*6140*/  FMNMX R210, |R114|, R117, !PT ;  /* 0x0000007572d27209 */ /* 0x000fe20007800200 */
[C---:B------:R-:W-:Y:S02]  /*6150*/  @!P1 FMUL R114, R118.reuse, R114 ;  /* 0x0000007276729220 */ /* 0x040fe40000400000 */
[----:B------:R-:W-:Y:S01]  /*6160*/  @!P2 FMUL R113, R118, R113 ;  /* 0x000000717671a220 */ /* 0x000fe20000400000 */
[----:B------:R-:W-:-:S03]  /*6170*/  FSEL R117, R210, R117, !P1 ;  /* 0x00000075d2757208 */ /* 0x000fc60004800000 */
[----:B------:R-:W-:Y:S05]  /*6180*/  @P0 BRA `(.L_x_814) ;  /* 0x0000000000340947 */ /* 0x000fea0003800000 */
[-C--:B------:R-:W-:Y:S01]  /*6190*/  FMNMX R117, R117, |R115|.reuse, !PT ;  /* 0x4000007375757209 */ /* 0x080fe20007800000 */
[----:B------:R-:W-:Y:S01]  /*61a0*/  FMUL R115, R118, R115 ;  /* 0x0000007376737220 */ /* 0x000fe20000400000 */
[----:B------:R-:W-:Y:S06]  /*61b0*/  BRA `(.L_x_814) ;  /* 0x0000000000287947 */ /* 0x000fec0003800000 */
.L_x_813:
[C---:B------:R-:W-:Y:S01]  /*61c0*/  VIADD R211, R160.reuse, 0x1 ;  /* 0x00000001a0d37836 */ /* 0x040fe20000000000 */
        /* <DEDUP_REMOVED lines=9> */
.L_x_814:
[----:B------:R-:W-:Y:S05]  /*6260*/  BSYNC.RECONVERGENT B1 ;  /* 0x0000000000017941 */ /* 0x000fea0003800200 */
.L_x_812:
        /* <DEDUP_REMOVED lines=16> */
.L_x_816:
[----:B------:R-:W-:Y:S05]  /*6370*/  BSYNC.RECONVERGENT B1 ;  /* 0x0000000000017941 */ /* 0x000fea0003800200 */
.L_x_815:
        /* <DEDUP_REMOVED lines=31> */
.L_x_818:
        /* <DEDUP_REMOVED lines=10> */
.L_x_819:
[----:B------:R-:W-:Y:S05]  /*6610*/  BSYNC.RECONVERGENT B1 ;  /* 0x0000000000017941 */ /* 0x000fea0003800200 */
.L_x_817:
        /* <DEDUP_REMOVED lines=16> */
.L_x_821:
[----:B------:R-:W-:Y:S05]  /*6720*/  BSYNC.RECONVERGENT B1 ;  /* 0x0000000000017941 */ /* 0x000fea0003800200 */
.L_x_820:
        /* <DEDUP_REMOVED lines=31> */
.L_x_823:
        /* <DEDUP_REMOVED lines=10> */
.L_x_824:
[----:B------:R-:W-:Y:S05]  /*69c0*/  BSYNC.RECONVERGENT B1 ;  /* 0x0000000000017941 */ /* 0x000fea0003800200 */
.L_x_822:
        /* <DEDUP_REMOVED lines=16> */
.L_x_826:
[----:B------:R-:W-:Y:S05]  /*6ad0*/  BSYNC.RECONVERGENT B1 ;  /* 0x0000000000017941 */ /* 0x000fea0003800200 */
.L_x_825:
        /* <DEDUP_REMOVED lines=31> */
.L_x_828:
        /* <DEDUP_REMOVED lines=10> */
.L_x_829:
[----:B------:R-:W-:Y:S05]  /*6d70*/  BSYNC.RECONVERGENT B1 ;  /* 0x0000000000017941 */ /* 0x000fea0003800200 */
.L_x_827:
        /* <DEDUP_REMOVED lines=16> */
.L_x_831:
[----:B------:R-:W-:Y:S05]  /*6e80*/  BSYNC.RECONVERGENT B1 ;  /* 0x0000000000017941 */ /* 0x000fea0003800200 */
.L_x_830:
        /* <DEDUP_REMOVED lines=22> */
[----:B------:R-:W-:Y:S01]  /*6ff0*/  @!P2 FMUL R113, R118, R113 ;  /* 0x000000717671a220 */ /* 0x000fe20000400000 */
[----:B------:R-:W-:Y:S01]  /*7000*/  FMNMX R210, |R114|, R117, !PT ;  /* 0x0000007572d27209 */ /* 0x000fe20007800200 */
[----:B------:R-:W-:-:S03]  /*7010*/  @!P1 FMUL R114, R118, R114 ;  /* 0x0000007276729220 */ /* 0x000fc60000400000 */
[----:B------:R-:W-:-:S03]  /*7020*/  FSEL R117, R210, R117, !P1 ;  /* 0x00000075d2757208 */ /* 0x000fc60004800000 */
[----:B------:R-:W-:Y:S05]  /*7030*/  @P0 BRA `(.L_x_834) ;  /* 0x0000000000300947 */ /* 0x000fea0003800000 */
[-C--:B------:R-:W-:Y:S01]  /*7040*/  FMNMX R117, R117, |R115|.reuse, !PT ;  /* 0x4000007375757209 */ /* 0x080fe20007800000 */
[----:B------:R-:W-:Y:S01]  /*7050*/  FMUL R115, R118, R115 ;  /* 0x0000007376737220 */ /* 0x000fe20000400000 */
[----:B------:R-:W-:Y:S06]  /*7060*/  BRA `(.L_x_834) ;  /* 0x0000000000247947 */ /* 0x000fec0003800000 */
.L_x_833:
        /* <DEDUP_REMOVED lines=9> */
.L_x_834:
[----:B------:R-:W-:Y:S05]  /*7100*/  BSYNC.RECONVERGENT B1 ;  /* 0x0000000000017941 */ /* 0x000fea0003800200 */
.L_x_832:
        /* <DEDUP_REMOVED lines=16> */
.L_x_836:
[----:B------:R-:W-:Y:S05]  /*7210*/  BSYNC.RECONVERGENT B1 ;  /* 0x0000000000017941 */ /* 0x000fea0003800200 */
.L_x_835:
        /* <DEDUP_REMOVED lines=28> */
.L_x_838:
[----:B------:R-:W-:Y:S02]  /*73e0*/  ISETP.GE.AND P2, PT, R199, UR15, PT ;  /* 0x0000000fc7007c0c */ /* 0x000fe4000bf46270 */
[----:B------:R-:W-:Y:S02]  /*73f0*/  ISETP.GE.AND P1, PT, R198, UR15, PT ;  /* 0x0000000fc6007c0c */ /* 0x000fe4000bf26270 */
[----:B------:R-:W-:Y:S02]  /*7400*/  ISETP.GE.AND P0, PT, R197, UR15, PT ;  /* 0x0000000fc5007c0c */ /* 0x000fe4000bf06270 */
[----:B------:R-:W-:-:S07]  /*7410*/  FMNMX R117, R117, |R112|, !PT ;  /* 0x4000007075757209 */ /* 0x000fce0007800000 */
[----:B------:R-:W-:-:S04]  /*7420*/  @!P2 FMNMX R117, |R113|, R117, !PT ;  /* 0x000000757175a209 */ /* 0x000fc80007800200 */
[----:B------:R-:W-:-:S04]  /*7430*/  @!P1 FMNMX R117, |R114|, R117, !PT ;  /* 0x0000007572759209 */ /* 0x000fc80007800200 */
[----:B------:R-:W-:-:S07]  /*7440*/  @!P0 FMNMX R117, R117, |R115|, !PT ;  /* 0x4000007375758209 */ /* 0x000fce0007800000 */
.L_x_839:
[----:B------:R-:W-:Y:S05]  /*7450*/  BSYNC.RECONVERGENT B1 ;  /* 0x0000000000017941 */ /* 0x000fea0003800200 */
.L_x_837:
        /* <DEDUP_REMOVED lines=16> */
.L_x_841:
[----:B------:R-:W-:Y:S05]  /*7560*/  BSYNC.RECONVERGENT B1 ;  /* 0x0000000000017941 */ /* 0x000fea0003800200 */
.L_x_840:
        /* <DEDUP_REMOVED lines=28> */
.L_x_843:
[----:B------:R-:W-:Y:S02]  /*7730*/  ISETP.GE.AND P2, PT, R196, UR15, PT ;  /* 0x0000000fc4007c0c */ /* 0x000fe4000bf46270 */
[----:B------:R-:W-:Y:S02]  /*7740*/  ISETP.GE.AND P1, PT, R195, UR15, PT ;  /* 0x0000000fc3007c0c */ /* 0x000fe4000bf26270 */
[----:B------:R-:W-:Y:S02]  /*7750*/  ISETP.GE.AND P0, PT, R194, UR15, PT ;  /* 0x0000000fc2007c0c */ /* 0x000fe4000bf06270 */
[----:B------:R-:W-:-:S07]  /*7760*/  FMNMX R117, R117, |R112|, !PT ;  /* 0x4000007075757209 */ /* 0x000fce0007800000 */
[----:B------:R-:W-:-:S04]  /*7770*/  @!P2 FMNMX R117, |R113|, R117, !PT ;  /* 0x000000757175a209 */ /* 0x000fc80007800200 */
[----:B------:R-:W-:-:S04]  /*7780*/  @!P1 FMNMX R117, |R114|, R117, !PT ;  /* 0x0000007572759209 */ /* 0x000fc80007800200 */
[----:B------:R-:W-:-:S07]  /*7790*/  @!P0 FMNMX R117, R117, |R115|, !PT ;  /* 0x4000007375758209 */ /* 0x000fce0007800000 */
.L_x_844:
[----:B------:R-:W-:Y:S05]  /*77a0*/  BSYNC.RECONVERGENT B1 ;  /* 0x0000000000017941 */ /* 0x000fea0003800200 */
.L_x_842:
        /* <DEDUP_REMOVED lines=16> */
.L_x_846:
[----:B------:R-:W-:Y:S05]  /*78b0*/  BSYNC.RECONVERGENT B1 ;  /* 0x0000000000017941 */ /* 0x000fea0003800200 */
.L_x_845:
        /* <DEDUP_REMOVED lines=28> */
.L_x_848:
[----:B------:R-:W-:Y:S02]  /*7a80*/  ISETP.GE.AND P2, PT, R193, UR15, PT ;  /* 0x0000000fc1007c0c */ /* 0x000fe4000bf46270 */
[----:B------:R-:W-:Y:S02]  /*7a90*/  ISETP.GE.AND P1, PT, R192, UR15, PT ;  /* 0x0000000fc0007c0c */ /* 0x000fe4000bf26270 */
[----:B------:R-:W-:Y:S02]  /*7aa0*/  ISETP.GE.AND P0, PT, R191, UR15, PT ;  /* 0x0000000fbf007c0c */ /* 0x000fe4000bf06270 */
[----:B------:R-:W-:-:S07]  /*7ab0*/  FMNMX R117, R117, |R112|, !PT ;  /* 0x4000007075757209 */ /* 0x000fce0007800000 */
[----:B------:R-:W-:-:S04]  /*7ac0*/  @!P2 FMNMX R117, |R113|, R117, !PT ;  /* 0x000000757175a209 */ /* 0x000fc80007800200 */
[----:B------:R-:W-:-:S04]  /*7ad0*/  @!P1 FMNMX R117, |R114|, R117, !PT ;  /* 0x0000007572759209 */ /* 0x000fc80007800200 */
[----:B------:R-:W-:-:S07]  /*7ae0*/  @!P0 FMNMX R117, R117, |R115|, !PT ;  /* 0x4000007375758209 */ /* 0x000fce0007800000 */
.L_x_849:
[----:B------:R-:W-:Y:S05]  /*7af0*/  BSYNC.RECONVERGENT B1 ;  /* 0x0000000000017941 */ /* 0x000fea0003800200 */
.L_x_847:
        /* <DEDUP_REMOVED lines=16> */
.L_x_851:
[----:B------:R-:W-:Y:S05]  /*7c00*/  BSYNC.RECONVERGENT B1 ;  /* 0x0000000000017941 */ /* 0x000fea0003800200 */
.L_x_850:
        /* <DEDUP_REMOVED lines=28> */
.L_x_853:
[----:B------:R-:W-:Y:S02]  /*7dd0*/  ISETP.GE.AND P2, PT, R190, UR15, PT ;  /* 0x0000000fbe007c0c */ /* 0x000fe4000bf46270 */
[----:B------:R-:W-:Y:S02]  /*7de0*/  ISETP.GE.AND P1, PT, R189, UR15, PT ;  /* 0x0000000fbd007c0c */ /* 0x000fe4000bf26270 */
[----:B------:R-:W-:Y:S02]  /*7df0*/  ISETP.GE.AND P0, PT, R166, UR15, PT ;  /* 0x0000000fa6007c0c */ /* 0x000fe4000bf06270 */
[----:B------:R-:W-:-:S07]  /*7e00*/  FMNMX R117, R117, |R112|, !PT ;  /* 0x4000007075757209 */ /* 0x000fce0007800000 */
[----:B------:R-:W-:-:S04]  /*7e10*/  @!P2 FMNMX R117, |R113|, R117, !PT ;  /* 0x000000757175a209 */ /* 0x000fc80007800200 */
[----:B------:R-:W-:-:S04]  /*7e20*/  @!P1 FMNMX R117, |R114|, R117, !PT ;  /* 0x0000007572759209 */ /* 0x000fc80007800200 */
[----:B------:R-:W-:-:S07]  /*7e30*/  @!P0 FMNMX R117, R117, |R115|, !PT ;  /* 0x4000007375758209 */ /* 0x000fce0007800000 */
.L_x_854:
[----:B------:R-:W-:Y:S05]  /*7e40*/  BSYNC.RECONVERGENT B1 ;  /* 0x0000000000017941 */ /* 0x000fea0003800200 */
.L_x_852:
        /* <DEDUP_REMOVED lines=16> */
.L_x_856:
[----:B------:R-:W-:Y:S05]  /*7f50*/  BSYNC.RECONVERGENT B1 ;  /* 0x0000000000017941 */ /* 0x000fea0003800200 */
.L_x_855:
        /* <DEDUP_REMOVED lines=28> */
.L_x_858:
[----:B------:R-:W-:Y:S02]  /*8120*/  ISETP.GE.AND P2, PT, R169, UR15, PT ;  /* 0x0000000fa9007c0c */ /* 0x000fe4000bf46270 */
[----:B------:R-:W-:Y:S02]  /*8130*/  ISETP.GE.AND P1, PT, R170, UR15, PT ;  /* 0x0000000faa007c0c */ /* 0x000fe4000bf26270 */
[----:B------:R-:W-:Y:S02]  /*8140*/  ISETP.GE.AND P0, PT, R171, UR15, PT ;  /* 0x0000000fab007c0c */ /* 0x000fe4000bf06270 */
[----:B------:R-:W-:-:S07]  /*8150*/  FMNMX R117, R117, |R112|, !PT ;  /* 0x4000007075757209 */ /* 0x000fce0007800000 */
[----:B------:R-:W-:-:S04]  /*8160*/  @!P2 FMNMX R117, |R113|, R117, !PT ;  /* 0x000000757175a209 */ /* 0x000fc80007800200 */
[----:B------:R-:W-:-:S04]  /*8170*/  @!P1 FMNMX R117, |R114|, R117, !PT ;  /* 0x0000007572759209 */ /* 0x000fc80007800200 */
[----:B------:R-:W-:-:S07]  /*8180*/  @!P0 FMNMX R117, R117, |R115|, !PT ;  /* 0x4000007375758209 */ /* 0x000fce0007800000 */
.L_x_859:
[----:B------:R-:W-:Y:S05]  /*8190*/  BSYNC.RECONVERGENT B1 ;  /* 0x0000000000017941 */ /* 0x000fea0003800200 */
.L_x_857:
        /* <DEDUP_REMOVED lines=16> */
.L_x_861:
[----:B------:R-:W-:Y:S05]  /*82a0*/  BSYNC.RECONVERGENT B1 ;  /* 0x0000000000017941 */ /* 0x000fea0003800200 */
.L_x_860:
        /* <DEDUP_REMOVED lines=28> */
.L_x_863:
[----:B------:R-:W-:Y:S02]  /*8470*/  ISETP.GE.AND P2, PT, R174, UR15, PT ;  /* 0x0000000fae007c0c */ /* 0x000fe4000bf46270 */
[----:B------:R-:W-:Y:S02]  /*8480*/  ISETP.GE.AND P1, PT, R175, UR15, PT ;  /* 0x0000000faf007c0c */ /* 0x000fe4000bf26270 */
[----:B------:R-:W-:Y:S02]  /*8490*/  ISETP.GE.AND P0, PT, R176, UR15, PT ;  /* 0x0000000fb0007c0c */ /* 0x000fe4000bf06270 */
[----:B------:R-:W-:-:S07]  /*84a0*/  FMNMX R117, R117, |R112|, !PT ;  /* 0x4000007075757209 */ /* 0x000fce0007800000 */
[----:B------:R-:W-:-:S04]  /*84b0*/  @!P2 FMNMX R117, |R113|, R117, !PT ;  /* 0x000000757175a209 */ /* 0x000fc80007800200 */
[----:B------:R-:W-:-:S04]  /*84c0*/  @!P1 FMNMX R117, |R114|, R117, !PT ;  /* 0x0000007572759209 */ /* 0x000fc80007800200 */
[----:B------:R-:W-:-:S07]  /*84d0*/  @!P0 FMNMX R117, R117, |R115|, !PT ;  /* 0x4000007375758209 */ /* 0x000fce0007800000 */
.L_x_864:
[----:B------:R-:W-:Y:S05]  /*84e0*/  BSYNC.RECONVERGENT B1 ;  /* 0x0000000000017941 */ /* 0x000fea0003800200 */
.L_x_862:
        /* <DEDUP_REMOVED lines=16> */
.L_x_866:
[----:B------:R-:W-:Y:S05]  /*85f0*/  BSYNC.RECONVERGENT B1 ;  /* 0x0000000000017941 */ /* 0x000fea0003800200 */
.L_x_865:
        /* <DEDUP_REMOVED lines=28> */
.L_x_868:
[----:B------:R-:W-:Y:S02]  /*87c0*/  ISETP.GE.AND P2, PT, R179, UR15, PT ;  /* 0x0000000fb3007c0c */ /* 0x000fe4000bf46270 */
[----:B------:R-:W-:Y:S02]  /*87d0*/  ISETP.GE.AND P1, PT, R180, UR15, PT ;  /* 0x0000000fb4007c0c */ /* 0x000fe4000bf26270 */
[----:B------:R-:W-:Y:S02]  /*87e0*/  ISETP.GE.AND P0, PT, R181, UR15, PT ;  /* 0x0000000fb5007c0c */ /* 0x000fe4000bf06270 */
[----:B------:R-:W-:-:S07]  /*87f0*/  FMNMX R117, R117, |R112|, !PT ;  /* 0x4000007075757209 */ /* 0x000fce0007800000 */
[----:B------:R-:W-:-:S04]  /*8800*/  @!P2 FMNMX R117, |R113|, R117, !PT ;  /* 0x000000757175a209 */ /* 0x000fc80007800200 */
[----:B------:R-:W-:-:S04]  /*8810*/  @!P1 FMNMX R117, |R114|, R117, !PT ;  /* 0x0000007572759209 */ /* 0x000fc80007800200 */
[----:B------:R-:W-:-:S07]  /*8820*/  @!P0 FMNMX R117, R117, |R115|, !PT ;  /* 0x4000007375758209 */ /* 0x000fce0007800000 */
.L_x_869:
[----:B------:R-:W-:Y:S05]  /*8830*/  BSYNC.RECONVERGENT B1 ;  /* 0x0000000000017941 */ /* 0x000fea0003800200 */
.L_x_867:
        /* <DEDUP_REMOVED lines=16> */
.L_x_871:
[----:B------:R-:W-:Y:S05]  /*8940*/  BSYNC.RECONVERGENT B1 ;  /* 0x0000000000017941 */ /* 0x000fea0003800200 */
.L_x_870:
        /* <DEDUP_REMOVED lines=28> */
.L_x_873:
[----:B------:R-:W-:Y:S02]  /*8b10*/  ISETP.GE.AND P2, PT, R183, UR15, PT ;  /* 0x0000000fb7007c0c */ /* 0x000fe4000bf46270 */
[----:B------:R-:W-:Y:S02]  /*8b20*/  ISETP.GE.AND P1, PT, R184, UR15, PT ;  /* 0x0000000fb8007c0c */ /* 0x000fe4000bf26270 */
[----:B------:R-:W-:Y:S02]  /*8b30*/  ISETP.GE.AND P0, PT, R185, UR15, PT ;  /* 0x0000000fb9007c0c */ /* 0x000fe4000bf06270 */
[----:B------:R-:W-:-:S07]  /*8b40*/  FMNMX R117, R117, |R112|, !PT ;  /* 0x4000007075757209 */ /* 0x000fce0007800000 */
[----:B------:R-:W-:-:S04]  /*8b50*/  @!P2 FMNMX R117, |R113|, R117, !PT ;  /* 0x000000757175a209 */ /* 0x000fc80007800200 */
[----:B------:R-:W-:-:S04]  /*8b60*/  @!P1 FMNMX R117, |R114|, R117, !PT ;  /* 0x0000007572759209 */ /* 0x000fc80007800200 */
[----:B------:R-:W-:-:S07]  /*8b70*/  @!P0 FMNMX R117, R117, |R115|, !PT ;  /* 0x4000007375758209 */ /* 0x000fce0007800000 */
.L_x_874:
[----:B------:R-:W-:Y:S05]  /*8b80*/  BSYNC.RECONVERGENT B1 ;  /* 0x0000000000017941 */ /* 0x000fea0003800200 */
.L_x_872:
[----:B------:R-:W-:-:S04]  /*8b90*/  IMAD R207, R188, UR15, R177 ;  /* 0x0000000fbccf7c24 */ /* 0x000fc8000f8e02b1 */
        /* <DEDUP_REMOVED lines=13> */
.L_x_795:
[----:B------:R-:W-:Y:S05]  /*8c70*/  BSYNC.RECONVERGENT B0 ;  /* 0x0000000000007941 */ /* 0x000fea0003800200 */
.L_x_794:
[----:B0123--:R-:W0:Y:S01]  /*8c80*/  LDC R113, c[0x0][0x380] ;  /* 0x0000e000ff717b82 */ /* 0x00fe220000000800 */
[----:B------:R-:W-:Y:S01]  /*8c90*/  UPLOP3.LUT UP1, UPT, UPT, UPT, UP1, 0x40, 0x4 ;  /* 0x000000000004789c */ /* 0x000fe20003f2e810 */
[----:B0-----:R-:W-:-:S05]  /*8ca0*/  IMAD.IADD R188, R188, 0x1, R113 ;  /* 0x00000001bcbc7824 */ /* 0x001fca00078e0271 */
[----:B------:R-:W-:-:S13]  /*8cb0*/  ISETP.GE.AND P0, PT, R188, UR14, PT ;  /* 0x0000000ebc007c0c */ /* 0x000fda000bf06270 */
[----:B------:R-:W-:Y:S05]  /*8cc0*/  @!P0 BRA `(.L_x_875) ;  /* 0xffffff9800588947 */ /* 0x000fea000383ffff */
.L_x_726:
[----:B------:R-:W0:Y:S02]  /*8cd0*/  LDCU.64 UR4, c[0x0][0x3f8] ;  /* 0x00007f00ff0477ac */ /* 0x000e240008000a00 */
[----:B0-----:R-:W-:-:S04]  /*8ce0*/  UISETP.NE.U32.AND UP0, UPT, UR4, URZ, UPT ;  /* 0x000000ff0400728c */ /* 0x001fc8000bf05070 */
[----:B------:R-:W-:-:S09]  /*8cf0*/  UISETP.NE.AND.EX UP0, UPT, UR5, URZ, UPT, UP0 ;  /* 0x000000ff0500728c */ /* 0x000fd2000bf05300 */
[----:B------:R-:W-:Y:S05]  /*8d00*/  BRA.U !UP0, `(.L_x_876) ;  /* 0x0000000108a87547 */ /* 0x000fea000b800000 */
[----:B------:R-:W0:Y:S01]  /*8d10*/  SHFL.DOWN PT, R0, R117, 0x10, 0x1f ;  /* 0x0a001f0075007f89 */ /* 0x000e2200000e0000 */
[----:B------:R-:W-:Y:S01]  /*8d20*/  ISETP.NE.AND P0, PT, R122, RZ, PT ;  /* 0x000000ff7a00720c */ /* 0x000fe20003f05270 */
[----:B------:R-:W-:-:S12]  /*8d30*/  BSSY B0, `(.L_x_876) ;  /* 0x0000027000007945 */ /* 0x000fd80003800000 */
[----:B-----5:R-:W1:Y:S01]  /*8d40*/  @!P0 S2R R9, SR_CgaCtaId ;  /* 0x0000000000098919 */ /* 0x020e620000008800 */
        /* <DEDUP_REMOVED lines=8> */
[----:B-1----:R-:W-:-:S05]  /*8dd0*/  @!P0 LEA R0, R9, R0, 0x18 ;  /* 0x0000000009008211 */ /* 0x002fca00078ec0ff */
        /* <DEDUP_REMOVED lines=23> */
.L_x_883:
[----:B------:R-:W-:Y:S02]  /*8f50*/  ISETP.NE.AND P0, PT, R123, RZ, PT ;  /* 0x000000ff7b00720c */ /* 0x000fe40003f05270 */
[----:B-1----:R-:W-:-:S11]  /*8f60*/  FMNMX R5, R3, R2, !PT ;  /* 0x0000000203057209 */ /* 0x002fd60007800000 */
[----:B------:R-:W-:Y:S05]  /*8f70*/  @P0 BRA `(.L_x_877) ;  /* 0x0000000000080947 */ /* 0x000fea0003800000 */
[----:B0-----:R-:W0:Y:S02]  /*8f80*/  LDC.64 R2, c[0x0][0x3f8] ;  /* 0x0000fe00ff027b82 */ /* 0x001e240000000a00 */
[----:B0-----:R1:W-:Y:S02]  /*8f90*/  REDG.E.MAX.S32.STRONG.GPU desc[UR10][R2.64], R5 ;  /* 0x000000050200798e */ /* 0x0013e4000d12e30a */
.L_x_877:
[----:B------:R-:W-:Y:S05]  /*8fa0*/  BSYNC B0 ;  /* 0x0000000000007941 */ /* 0x000fea0003800000 */
.L_x_876:
        /* <DEDUP_REMOVED lines=8> */
[----:B-----5:R-:W-:-:S05]  /*9030*/  VIADD R0, R118, 0x1800000 ;  /* 0x0180000076007836 */ /* 0x020fca0000000000 */
[----:B------:R-:W-:-:S04]  /*9040*/  LOP3.LUT R0, R0, 0x7f800000, RZ, 0xc0, !PT ;  /* 0x7f80000000007812 */ /* 0x000fc800078ec0ff */
[----:B------:R-:W-:-:S13]  /*9050*/  ISETP.GT.U32.AND P0, PT, R0, 0x1ffffff, PT ;  /* 0x01ffffff0000780c */ /* 0x000fda0003f04070 */
[----:B------:R-:W-:Y:S05]  /*9060*/  @P0 BRA `(.L_x_879) ;  /* 0x0000000000140947 */ /* 0x000fea0003800000 */
[----:B------:R-:W-:Y:S01]  /*9070*/  IMAD.MOV.U32 R4, RZ, RZ, R118 ;  /* 0x000000ffff047224 */ /* 0x000fe200078e0076 */
[----:B-1----:R-:W-:-:S07]  /*9080*/  MOV R5, 0x90a0 ;  /* 0x000090a000057802 */ /* 0x002fce0000000f00 */
[----:B0-----:R-:W-:Y:S05]  /*9090*/  CALL.REL.NOINC `($__internal_4_$__cuda_sm20_rcp_rn_f32_slowpath) ;  /* 0x00000000005c7944 */ /* 0x001fea0003c00000 */
[----:B------:R-:W-:Y:S01]  /*90a0*/  IMAD.MOV.U32 R5, RZ, RZ, R186 ;  /* 0x000000ffff057224 */ /* 0x000fe200078e00ba */
[----:B------:R-:W-:Y:S06]  /*90b0*/  BRA `(.L_x_880) ;  /* 0x0000000000107947 */ /* 0x000fec0003800000 */
.L_x_879:
[----:B-1----:R-:W1:Y:S02]  /*90c0*/  MUFU.RCP R5, R118 ;  /* 0x0000007600057308 */ /* 0x002e640000001000 */
[----:B-1----:R-:W-:-:S04]  /*90d0*/  FFMA R0, R118, R5, -1 ;  /* 0xbf80000076007423 */ /* 0x002fc80000000005 */
[----:B------:R-:W-:-:S04]  /*90e0*/  FADD.FTZ R0, -R0, -RZ ;  /* 0x800000ff00007221 */ /* 0x000fc80000010100 */
[----:B------:R-:W-:-:S07]  /*90f0*/  FFMA R5, R5, R0, R5 ;  /* 0x0000000005057223 */ /* 0x000fce0000000005 */
.L_x_880:
[----:B0-----:R-:W0:Y:S02]  /*9100*/  LDC.64 R2, c[0x0][0x3f0] ;  /* 0x0000fc00ff027b82 */ /* 0x001e240000000a00 */
[----:B0-----:R-:W-:Y:S01]  /*9110*/  STG.E desc[UR10][R2.64], R5 ;  /* 0x0000000502007986 */ /* 0x001fe2000c10190a */
[----:B------:R-:W-:Y:S05]  /*9120*/  EXIT ;  /* 0x000000000000794d */ /* 0x000fea0003800000 */
.L_x_878:
[----:B------:R-:W-:Y:S02]  /*9130*/  IMAD.MOV.U32 R5, RZ, RZ, 0x2 ;  /* 0x00000002ff057424 */ /* 0x000fe400078e00ff */
[----:B------:R-:W-:Y:S02]  /*9140*/  IMAD.MOV.U32 R7, RZ, RZ, 0x1f ;  /* 0x0000001fff077424 */ /* 0x000fe400078e00ff */
[----:B------:R-:W-:-:S07]  /*9150*/  IMAD.MOV.U32 R4, RZ, RZ, -0x1 ;  /* 0xffffffffff047424 */ /* 0x000fce00078e00ff */
[----:B01----:R-:W-:Y:S05]  /*9160*/  WARPSYNC.COLLECTIVE R4, `(.L_x_881) ;  /* 0x0000000004087348 */ /* 0x003fea0003c00000 */
[----:B01----:R0:W1:Y:S02]  /*9170*/  SHFL.DOWN P0, R2, R0, R5, R7 ;  /* 0x0800000500027389 */ /* 0x0030640000000007 */
[----:B01----:R-:W-:Y:S05]  /*9180*/  ENDCOLLECTIVE ;  /* 0x000000000000791b */ /* 0x003fea0003800000 */
.L_x_881:
[----:B------:R-:W-:Y:S02]  /*9190*/  IMAD.MOV.U32 R5, RZ, RZ, 0x1 ;  /* 0x00000001ff057424 */ /* 0x000fe400078e00ff */
[----:B------:R-:W-:-:S05]  /*91a0*/  IMAD.MOV.U32 R3, RZ, RZ, R2 ;  /* 0x000000ffff037224 */ /* 0x000fca00078e0002 */
[----:B------:R-:W-:-:S05]  /*91b0*/  FMNMX R3, R3, R0, !PT ;  /* 0x0000000003037209 */ /* 0x000fca0007800000 */
[----:B------:R-:W-:-:S07]  /*91c0*/  IMAD.MOV.U32 R0, RZ, RZ, R3 ;  /* 0x000000ffff007224 */ /* 0x000fce00078e0003 */
[----:B------:R-:W-:Y:S05]  /*91d0*/  WARPSYNC.COLLECTIVE R4, `(.L_x_882) ;  /* 0x0000000004087348 */ /* 0x000fea0003c00000 */
[----:B------:R0:W1:Y:S02]  /*91e0*/  SHFL.DOWN P0, R2, R0, R5, R7 ;  /* 0x0800000500027389 */ /* 0x0000640000000007 */
[----:B01----:R-:W-:Y:S05]  /*91f0*/  ENDCOLLECTIVE ;  /* 0x000000000000791b */ /* 0x003fea0003800000 */
.L_x_882:
[----:B------:R-:W-:Y:S05]  /*9200*/  BRA `(.L_x_883) ;  /* 0xfffffffc00507947 */ /* 0x000fea000383ffff */
        .weak           $__internal_4_$__cuda_sm20_rcp_rn_f32_slowpath
        .type           $__internal_4_$__cuda_sm20_rcp_rn_f32_slowpath,@function
        .size           $__internal_4_$__cuda_sm20_rcp_rn_f32_slowpath,(.L_x_6046 - $__internal_4_$__cuda_sm20_rcp_rn_f32_slowpath)
$__internal_4_$__cuda_sm20_rcp_rn_f32_slowpath:
        /* <DEDUP_REMOVED lines=14> */
.L_x_884:
        /* <DEDUP_REMOVED lines=33> */
.L_x_886:
[----:B------:R0:W1:Y:S02]  /*9500*/  MUFU.RCP R113, R4 ;  /* 0x0000000400717308 */ /* 0x0000640000001000 */
.L_x_885:
[----:B-1----:R-:W-:Y:S02]  /*9510*/  IMAD.MOV.U32 R186, RZ, RZ, R113 ;  /* 0x000000ffffba7224 */ /* 0x002fe400078e0071 */
[----:B------:R-:W-:Y:S02]  /*9520*/  IMAD.MOV.U32 R112, RZ, RZ, R5 ;  /* 0x000000ffff707224 */ /* 0x000fe400078e0005 */
[----:B------:R-:W-:-:S04]  /*9530*/  IMAD.MOV.U32 R113, RZ, RZ, 0x0 ;  /* 0x00000000ff717424 */ /* 0x000fc800078e00ff */
[----:B0-----:R-:W-:Y:S05]  /*9540*/  RET.REL.NODEC R112 `(_ZN18transformer_engine13normalization26rmsnorm_fwd_general_kernelINS0_13Kernel_traitsIffffjLj8192ELj1ELj1ELj4ELj16ENS0_18Kernel_traits_baseILj8192EffffjLj128EEEEEEEvNS0_19ForwardKernelParamsE) ;  /* 0xffffff6870ac7950 */ /* 0x001fea0003c3ffff */
.L_x_887:
        /* <DEDUP_REMOVED lines=11> */
.L_x_6046:


//--------------------- .text._ZN18transformer_engine13normalization26rmsnorm_fwd_general_kernelINS0_13Kernel_traitsIff13__nv_bfloat16fjLj2048ELj1ELj4ELj1ELj16ENS0_18Kernel_traits_baseILj2048EffS3_fjLj128EEEEEEEvNS0_19ForwardKernelParamsE --------------------------
	.section	.text._ZN18transformer_engine13normalization26rmsnorm_fwd_general_kernelINS0_13Kernel_traitsIff13__nv_bfloat16fjLj2048ELj1ELj4ELj1ELj16ENS0_18Kernel_traits_baseILj2048EffS3_fjLj128EEEEEEEvNS0_19ForwardKernelParamsE,"ax",@progbits
	.align	128
        .global         _ZN18transformer_engine13normalization26rmsnorm_fwd_general_kernelINS0_13Kernel_traitsIff13__nv_bfloat16fjLj2048ELj1ELj4ELj1ELj16ENS0_18Kernel_traits_baseILj2048EffS3_fjLj128EEEEEEEvNS0_19ForwardKernelParamsE
        .type           _ZN18transformer_engine13normalization26rmsnorm_fwd_general_kernelINS0_13Kernel_traitsIff13__nv_bfloat16fjLj2048ELj1ELj4ELj1ELj16ENS0_18Kernel_traits_baseILj2048EffS3_fjLj128EEEEEEEvNS0_19ForwardKernelParamsE,@function
        .size           _ZN18transformer_engine13normalization26rmsnorm_fwd_general_kernelINS0_13Kernel_traitsIff13__nv_bfloat16fjLj2048ELj1ELj4ELj1ELj16ENS0_18Kernel_traits_baseILj2048EffS3_fjLj128EEEEEEEvNS0_19ForwardKernelParamsE,(.L_x_6047 - _ZN18transformer_engine13normalization26rmsnorm_fwd_general_kernelINS0_13Kernel_traitsIff13__nv_bfloat16fjLj2048ELj1ELj4ELj1ELj16ENS0_18Kernel_traits_baseILj2048EffS3_fjLj128EEEEEEEvNS0_19ForwardKernelParamsE)
        .other          _ZN18transformer_engine13normalization26rmsnorm_fwd_general_kernelINS0_13Kernel_traitsIff13__nv_bfloat16fjLj2048ELj1ELj4ELj1ELj16ENS0_18Kernel_traits_baseILj2048EffS3_fjLj128EEEEEEEvNS0_19ForwardKernelParamsE,@"STO_CUDA_ENTRY STV_DEFAULT"
_ZN18transformer_engine13normalization26rmsnorm_fwd_general_kernelINS0_13Kernel_traitsIff13__nv_bfloat16fjLj2048ELj1ELj4ELj1ELj16ENS0_18Kernel_traits_baseILj2048EffS3_fjLj128EEEEEEEvNS0_19ForwardKernelParamsE:
.text._ZN18transformer_engine13normalization26rmsnorm_fwd_general_kernelINS0_13Kernel_traitsIff13__nv_bfloat16fjLj2048ELj1ELj4ELj1ELj16ENS0_18Kernel_traits_baseILj2048EffS3_fjLj128EEEEEEEvNS0_19ForwardKernelParamsE:
        /* <DEDUP_REMOVED lines=11> */
[----:B0-----:R-:W-:Y:S02]  /*00b0*/  VIADD R2, R0, 0xffffffe ;  /* 0x0ffffffe00027836 */ /* 0x001fe40000000000 */
[----:B------:R-:W-:-:S04]  /*00c0*/  IMAD.SHL.U32 R0, R120, 0x4, RZ ;  /* 0x0000000478007824 */ /* 0x000fc800078e00ff */
[----:B------:R0:W1:Y:S01]  /*00d0*/  F2I.FTZ.U32.TRUNC.NTZ R3, R2 ;  /* 0x0000000200037305 */ /* 0x000062000021f000 */
[----:B------:R-:W-:Y:S01]  /*00e0*/  LOP3.LUT R117, R0, 0x7c, RZ, 0xc0, !PT ;  /* 0x0000007c00757812 */ /* 0x000fe200078ec0ff */
        /* <DEDUP_REMOVED lines=10> */
[----:B------:R-:W-:-:S13]  /*0190*/  ISETP.GE.U32.AND P1, PT, R3, R72, PT ;  /* 0x000000480300720c */ /* 0x000fda0003f26070 */
[----:B------:R-:W-:Y:S01]  /*01a0*/  @P1 VIADD R119, R119, 0x1 ;  /* 0x0000000177771836 */ /* 0x000fe20000000000 */
[----:B------:R-:W-:-:S05]  /*01b0*/  @!P2 LOP3.LUT R119, RZ, R72, RZ, 0x33, !PT ;  /* 0x00000048ff77a212 */ /* 0x000fca00078e33ff */
[----:B------:R-:W-:Y:S02]  /*01c0*/  IMAD.MOV R3, RZ, RZ, -R119 ;  /* 0x000000ffff037224 */ /* 0x000fe400078e0a77 */
[----:B------:R-:W-:Y:S02]  /*01d0*/  IMAD.SHL.U32 R115, R119, 0x4, RZ ;  /* 0x0000000477737824 */ /* 0x000fe400078e00ff */
[----:B------:R-:W-:-:S04]  /*01e0*/  IMAD R118, R72, R3, UR8 ;  /* 0x0000000848767e24 */ /* 0x000fc8000f8e0203 */
[----:B------:R-:W-:-:S05]  /*01f0*/  IMAD R117, R118, 0x80, R117 ;  /* 0x0000008076757824 */ /* 0x000fca00078e0275 */
        /* <DEDUP_REMOVED lines=21> */
.L_x_891:
[----:B------:R1:W5:Y:S02]  /*0350*/  LDG.E.128 R44, desc[UR6][R2.64] ;  /* 0x00000006022c7981 */ /* 0x000364000c1e1d00 */
.L_x_892:
[----:B------:R-:W-:Y:S05]  /*0360*/  BSYNC.RECONVERGENT B1 ;  /* 0x0000000000017941 */ /* 0x000fea0003800200 */
.L_x_890:
        /* <DEDUP_REMOVED lines=11> */
.L_x_894:
        /* <DEDUP_REMOVED lines=10> */
.L_x_895:
[----:B------:R-:W-:Y:S05]  /*04c0*/  BSYNC.RECONVERGENT B1 ;  /* 0x0000000000017941 */ /* 0x000fea0003800200 */
.L_x_893:
        /* <DEDUP_REMOVED lines=11> */
.L_x_897:
        /* <DEDUP_REMOVED lines=10> */
.L_x_898:
[----:B------:R-:W-:Y:S05]  /*0620*/  BSYNC.RECONVERGENT B1 ;  /* 0x0000000000017941 */ /* 0x000fea0003800200 */
.L_x_896:
        /* <DEDUP_REMOVED lines=11> */
.L_x_900:
        /* <DEDUP_REMOVED lines=10> */
.L_x_901:
[----:B------:R-:W-:Y:S05]  /*0780*/  BSYNC.RECONVERGENT B1 ;  /* 0x0000000000017941 */ /* 0x000fea0003800200 */
.L_x_899:
        /* <DEDUP_REMOVED lines=11> */
.L_x_903:
        /* <DEDUP_REMOVED lines=10> */
.L_x_904:
[----:B------:R-:W-:Y:S05]  /*08e0*/  BSYNC.RECONVERGENT B1 ;  /* 0x0000000000017941 */ /* 0x000fea0003800200 */
.L_x_902:
        /* <DEDUP_REMOVED lines=11> */
.L_x_906:
        /* <DEDUP_REMOVED lines=10> */
.L_x_907:
[----:B------:R-:W-:Y:S05]  /*0a40*/  BSYNC.RECONVERGENT B1 ;  /* 0x0000000000017941 */ /* 0x000fea0003800200 */
.L_x_905:
        /* <DEDUP_REMOVED lines=11> */
.L_x_909:
        /* <DEDUP_REMOVED lines=10> */
.L_x_910:
[----:B------:R-:W-:Y:S05]  /*0ba0*/  BSYNC.RECONVERGENT B1 ;  /* 0x0000000000017941 */ /* 0x000fea0003800200 */
.L_x_908:
        /* <DEDUP_REMOVED lines=11> */
.L_x_912:
        /* <DEDUP_REMOVED lines=10> */
.L_x_913:
[----:B------:R-:W-:Y:S05]  /*0d00*/  BSYNC.RECONVERGENT B1 ;  /* 0x0000000000017941 */ /* 0x000fea0003800200 */
.L_x_911:
        /* <DEDUP_REMOVED lines=11> */
.L_x_915:
        /* <DEDUP_REMOVED lines=10> */
.L_x_916:
[----:B------:R-:W-:Y:S05]  /*0e60*/  BSYNC.RECONVERGENT B1 ;  /* 0x0000000000017941 */ /* 0x000fea0003800200 */
.L_x_914:
        /* <DEDUP_REMOVED lines=11> */
.L_x_918:
        /* <DEDUP_REMOVED lines=10> */
.L_x_919:
[----:B------:R-:W-:Y:S05]  /*0fc0*/  BSYNC.RECONVERGENT B1 ;  /* 0x0000000000017941 */ /* 0x000fea0003800200 */
.L_x_917:
        /* <DEDUP_REMOVED lines=11> */
.L_x_921:
        /* <DEDUP_REMOVED lines=10> */
.L_x_922:
[----:B------:R-:W-:Y:S05]  /*1120*/  BSYNC.RECONVERGENT B1 ;  /* 0x0000000000017941 */ /* 0x000fea0003800200 */
.L_x_920:
        /* <DEDUP_REMOVED lines=11> */
.L_x_924:
        /* <DEDUP_REMOVED lines=10> */
.L_x_925:
[----:B------:R-:W-:Y:S05]  /*1280*/  BSYNC.RECONVERGENT B1 ;  /* 0x0000000000017941 */ /* 0x000fea0003800200 */
.L_x_923:
        /* <DEDUP_REMOVED lines=11> */
.L_x_927:
        /* <DEDUP_REMOVED lines=10> */
.L_x_928:
[----:B------:R-:W-:Y:S05]  /*13e0*/  BSYNC.RECONVERGENT B1 ;  /* 0x0000000000017941 */ /* 0x000fea0003800200 */
.L_x_926:
        /* <DEDUP_REMOVED lines=11> */
.L_x_930:
        /* <DEDUP_REMOVED lines=10> */
.L_x_931:
[----:B------:R-:W-:Y:S05]  /*1540*/  BSYNC.RECONVERGENT B1 ;  /* 0x0000000000017941 */ /* 0x000fea0003800200 */
.L_x_929:
        /* <DEDUP_REMOVED lines=11> */
.L_x_933:
        /* <DEDUP_REMOVED lines=10> */
.L_x_934:
[----:B------:R-:W-:Y:S05]  /*16a0*/  BSYNC.RECONVERGENT B1 ;  /* 0x0000000000017941 */ /* 0x000fea0003800200 */
.L_x_932:
        /* <DEDUP_REMOVED lines=10> */
.L_x_935:
        /* <DEDUP_REMOVED lines=10> */
.L_x_889:
[----:B------:R-:W-:Y:S05]  /*17f0*/  BSYNC.RECONVERGENT B0 ;  /* 0x0000000000007941 */ /* 0x000fea0003800200 */
.L_x_888:
        /* <DEDUP_REMOVED lines=215> */
[----:B------:R-:W-:Y:S05]  /*2570*/  CALL.REL.NOINC `($__internal_5_$__cuda_sm20_rcp_rn_f32_slowpath) ;  /* 0x00000070005c7944 */ /* 0x000fea0003c00000 */
[----:B------:R-:W-:Y:S05]  /*2580*/  BRA `(.L_x_938) ;  /* 0x0000000000107947 */ /* 0x000fea0003800000 */
.L_x_937:
[----:B------:R-:W0:Y:S02]  /*2590*/  MUFU.RCP R5, R52 ;  /* 0x0000003400057308 */ /* 0x000e240000001000 */
[----:B0-----:R-:W-:-:S04]  /*25a0*/  FFMA R4, R52, R5, -1 ;  /* 0xbf80000034047423 */ /* 0x001fc80000000005 */
[----:B------:R-:W-:-:S04]  /*25b0*/  FADD.FTZ R4, -R4, -RZ ;  /* 0x800000ff04047221 */ /* 0x000fc80000010100 */
[----:B------:R-:W-:-:S07]  /*25c0*/  FFMA R138, R5, R4, R5 ;  /* 0x00000004058a7223 */ /* 0x000fce0000000005 */
.L_x_938:
[----:B------:R-:W0:Y:S01]  /*25d0*/  LDCU.64 UR4, c[0x0][0x380] ;  /* 0x00007000ff0477ac */ /* 0x000e220008000a00 */
[----:B------:R-:W-:Y:S02]  /*25e0*/  IMAD.MOV.U32 R137, RZ, RZ, RZ ;  /* 0x000000ffff897224 */ /* 0x000fe400078e00ff */
[----:B------:R-:W-:Y:S01]  /*25f0*/  IMAD.MOV.U32 R113, RZ, RZ, RZ ;  /* 0x000000ffff717224 */ /* 0x000fe200078e00ff */
[----:B0-----:R-:W-:-:S04]  /*2600*/  UIMAD UR4, UR5, UR4, URZ ;  /* 0x00000004050472a4 */ /* 0x001fc8000f8e02ff */
[----:B------:R-:W-:-:S12]  /*2610*/  USHF.L.U32 UR4, UR4, 0x2, URZ ;  /* 0x0000000204047899 */ /* 0x000fd800080006ff */
.L_x_1083:
[----:B0-----:R-:W0:Y:S01]  /*2620*/  LDCU.64 UR12, c[0x0][0x388] ;  /* 0x00007100ff0c77ac */ /* 0x001e220008000a00 */
[----:B------:R-:W-:Y:S01]  /*2630*/  LEA.HI R136, R120, R115, RZ, 0x1b ;  /* 0x0000007378887211 */ /* 0x000fe200078fd8ff */
[----:B------:R-:W-:Y:S01]  /*2640*/  BSSY.RECONVERGENT B0, `(.L_x_939) ;  /* 0x0000152000007945 */ /* 0x000fe20003800200 */
[----:B0-----:R-:W-:-:S04]  /*2650*/  ISETP.GE.AND P0, PT, R117, UR13, PT ;  /* 0x0000000d75007c0c */ /* 0x001fc8000bf06270 */
[----:B------:R-:W-:-:S13]  /*2660*/  ISETP.LT.AND P0, PT, R136, UR12, !P0 ;  /* 0x0000000c88007c0c */ /* 0x000fda000c701270 */
[----:B-123-5:R-:W-:Y:S05]  /*2670*/  @!P0 BRA `(.L_x_940) ;  /* 0x0000001400388947 */ /* 0x02efea0003800000 */
        /* <DEDUP_REMOVED lines=10> */
.L_x_942:
        /* <DEDUP_REMOVED lines=9> */
.L_x_943:
[----:B------:R-:W-:Y:S05]  /*27b0*/  BSYNC.RECONVERGENT B1 ;  /* 0x0000000000017941 */ /* 0x000fea0003800200 */
.L_x_941:
        /* <DEDUP_REMOVED lines=11> */
.L_x_945:
        /* <DEDUP_REMOVED lines=9> */
.L_x_946:
[----:B------:R-:W-:Y:S05]  /*2900*/  BSYNC.RECONVERGENT B1 ;  /* 0x0000000000017941 */ /* 0x000fea0003800200 */
.L_x_944:
        /* <DEDUP_REMOVED lines=11> */
.L_x_948:
        /* <DEDUP_REMOVED lines=9> */
.L_x_949:
[----:B------:R-:W-:Y:S05]  /*2a50*/  BSYNC.RECONVERGENT B1 ;  /* 0x0000000000017941 */ /* 0x000fea0003800200 */
.L_x_947:
        /* <DEDUP_REMOVED lines=11> */
.L_x_951:
        /* <DEDUP_REMOVED lines=9> */
.L_x_952:
[----:B------:R-:W-:Y:S05]  /*2ba0*/  BSYNC.RECONVERGENT B1 ;  /* 0x0000000000017941 */ /* 0x000fea0003800200 */
.L_x_950:
        /* <DEDUP_REMOVED lines=11> */
.L_x_954:
        /* <DEDUP_REMOVED lines=9> */
.L_x_955:
[----:B------:R-:W-:Y:S05]  /*2cf0*/  BSYNC.RECONVERGENT B1 ;  /* 0x0000000000017941 */ /* 0x000fea0003800200 */
.L_x_953:
        /* <DEDUP_REMOVED lines=11> */
.L_x_957:
        /* <DEDUP_REMOVED lines=9> */
.L_x_958:
[----:B------:R-:W-:Y:S05]  /*2e40*/  BSYNC.RECONVERGENT B1 ;  /* 0x0000000000017941 */ /* 0x000fea0003800200 */
.L_x_956:
        /* <DEDUP_REMOVED lines=11> */
.L_x_960:
        /* <DEDUP_REMOVED lines=9> */
.L_x_961:
[----:B------:R-:W-:Y:S05]  /*2f90*/  BSYNC.RECONVERGENT B1 ;  /* 0x0000000000017941 */ /* 0x000fea0003800200 */
.L_x_959:
        /* <DEDUP_REMOVED lines=11> */
.L_x_963:
        /* <DEDUP_REMOVED lines=9> */
.L_x_964:
[----:B------:R-:W-:Y:S05]  /*30e0*/  BSYNC.RECONVERGENT B1 ;  /* 0x0000000000017941 */ /* 0x000fea0003800200 */
.L_x_962:
        /* <DEDUP_REMOVED lines=11> */
.L_x_966:
        /* <DEDUP_REMOVED lines=9> */
.L_x_967:
[----:B------:R-:W-:Y:S05]  /*3230*/  BSYNC.RECONVERGENT B1 ;  /* 0x0000000000017941 */ /* 0x000fea0003800200 */
.L_x_965:
        /* <DEDUP_REMOVED lines=11> */
.L_x_969:
        /* <DEDUP_REMOVED lines=9> */
.L_x_970:
[----:B------:R-:W-:Y:S05]  /*3380*/  BSYNC.RECONVERGENT B1 ;  /* 0x0000000000017941 */ /* 0x000fea0003800200 */
.L_x_968:
        /* <DEDUP_REMOVED lines=11> */
.L_x_972:
        /* <DEDUP_REMOVED lines=9> */
.L_x_973:
[----:B------:R-:W-:Y:S05]  /*34d0*/  BSYNC.RECONVERGENT B1 ;  /* 0x0000000000017941 */ /* 0x000fea0003800200 */
.L_x_971:
        /* <DEDUP_REMOVED lines=11> */
.L_x_975:
        /* <DEDUP_REMOVED lines=9> */
.L_x_976:
[----:B------:R-:W-:Y:S05]  /*3620*/  BSYNC.RECONVERGENT B1 ;  /* 0x0000000000017941 */ /* 0x000fea0003800200 */
.L_x_974:
        /* <DEDUP_REMOVED lines=11> */
.L_x_978:
        /* <DEDUP_REMOVED lines=9> */
.L_x_979:
[----:B------:R-:W-:Y:S05]  /*3770*/  BSYNC.RECONVERGENT B1 ;  /* 0x0000000000017941 */ /* 0x000fea0003800200 */
.L_x_977:
        /* <DEDUP_REMOVED lines=11> */
.L_x_981:
        /* <DEDUP_REMOVED lines=9> */
.L_x_982:
[----:B------:R-:W-:Y:S05]  /*38c0*/  BSYNC.RECONVERGENT B1 ;  /* 0x0000000000017941 */ /* 0x000fea0003800200 */
.L_x_980:
        /* <DEDUP_REMOVED lines=11> */
.L_x_984:
        /* <DEDUP_REMOVED lines=9> */
.L_x_985:
[----:B------:R-:W-:Y:S05]  /*3a10*/  BSYNC.RECONVERGENT B1 ;  /* 0x0000000000017941 */ /* 0x000fea0003800200 */
.L_x_983:
        /* <DEDUP_REMOVED lines=19> */
.L_x_986:
[----:B------:R2:W5:Y:S02]  /*3b50*/  LDG.E.128 R108, desc[UR6][R158.64] ;  /* 0x000000069e6c7981 */ /* 0x000564000c1e1d00 */
.L_x_940:
[----:B------:R-:W-:Y:S05]  /*3b60*/  BSYNC.RECONVERGENT B0 ;  /* 0x0000000000007941 */ /* 0x000fea0003800200 */
.L_x_939:
[----:B------:R-:W-:Y:S01]  /*3b70*/  BSSY.RECONVERGENT B0, `(.L_x_987) ;  /* 0x00000a2000007945 */ /* 0x000fe20003800200 */
[----:B01----:R-:W-:-:S03]  /*3b80*/  IMAD.MOV.U32 R157, RZ, RZ, RZ ;  /* 0x000000ffff9d7224 */ /* 0x003fc600078e00ff */
[----:B------:R-:W-:Y:S05]  /*3b90*/  @!P0 BRA `(.L_x_988) ;  /* 0x00000008007c8947 */ /* 0x000fea0003800000 */
[----:B------:R-:W-:Y:S01]  /*3ba0*/  ISETP.GE.AND P2, PT, R205, UR13, PT ;  /* 0x0000000dcd007c0c */ /* 0x000fe2000bf46270 */
[----:B-----5:R-:W-:Y:S01]  /*3bb0*/  FFMA R157, R4, R4, RZ ;  /* 0x00000004049d7223 */ /* 0x020fe200000000ff */
[----:B------:R-:W-:Y:S01]  /*3bc0*/  ISETP.GE.AND P1, PT, R204, UR13, PT ;  /* 0x0000000dcc007c0c */ /* 0x000fe2000bf26270 */
[----:B------:R-:W-:-:S05]  /*3bd0*/  VIADD R156, R117, 0x3 ;  /* 0x00000003759c7836 */ /* 0x000fca0000000000 */
[----:B------:R-:W-:-:S05]  /*3be0*/  ISETP.GE.AND P0, PT, R156, UR13, PT ;  /* 0x0000000d9c007c0c */ /* 0x000fca000bf06270 */
        /* <DEDUP_REMOVED lines=8> */
[----:B------:R-:W-:Y:S02]  /*3c70*/  ISETP.GE.AND P0, PT, R198, UR13, PT ;  /* 0x0000000dc6007c0c */ /* 0x000fe4000bf06270 */
[----:B------:R-:W-:-:S13]  /*3c80*/  ISETP.GE.AND P2, PT, R156, UR13, PT ;  /* 0x0000000d9c007c0c */ /* 0x000fda000bf46270 */
[----:B------:R-:W-:-:S04]  /*3c90*/  @!P2 FFMA R157, R53, R53, R157 ;  /* 0x00000035359da223 */ /* 0x000fc8000000009d */
[----:B------:R-:W-:Y:S01]  /*3ca0*/  @!P1 FFMA R157, R54, R54, R157 ;  /* 0x00000036369d9223 */ /* 0x000fe2000000009d */
[----:B------:R-:W-:-:S03]  /*3cb0*/  ISETP.GE.AND P1, PT, R203, UR13, PT ;  /* 0x0000000dcb007c0c */ /* 0x000fc6000bf26270 */
[----:B------:R-:W-:-:S10]  /*3cc0*/  @!P0 FFMA R157, R55, R55, R157 ;  /* 0x00000037379d8223 */ /* 0x000fd4000000009d */
[----:B------:R-:W-:Y:S05]  /*3cd0*/  @P1 BRA `(.L_x_988) ;  /* 0x00000008002c1947 */ /* 0x000fea0003800000 */
[C---:B------:R-:W-:Y:S02]  /*3ce0*/  VIADD R156, R203.reuse, 0x1 ;  /* 0x00000001cb9c7836 */ /* 0x040fe40000000000 */
[----:B------:R-:W-:Y:S01]  /*3cf0*/  FFMA R157, R56, R56, R157 ;  /* 0x00000038389d7223 */ /* 0x000fe2000000009d */
[C---:B--23--:R-:W-:Y:S02]  /*3d00*/  VIADD R158, R203.reuse, 0x2 ;  /* 0x00000002cb9e7836 */ /* 0x04cfe40000000000 */
        /* <DEDUP_REMOVED lines=136> */
.L_x_988:
[----:B------:R-:W-:Y:S05]  /*4590*/  BSYNC.RECONVERGENT B0 ;  /* 0x0000000000007941 */ /* 0x000fea0003800200 */
.L_x_987:
[----:B------:R-:W0:Y:S02]  /*45a0*/  LDC R211, c[0x0][0x384] ;  /* 0x0000e100ffd37b82 */ /* 0x000e240000000800 */
[----:B0-----:R-:W-:-:S13]  /*45b0*/  ISETP.NE.AND P0, PT, R211, 0x1, PT ;  /* 0x00000001d300780c */ /* 0x001fda0003f05270 */
[----:B------:R-:W-:Y:S05]  /*45c0*/  @P0 BRA `(.L_x_989) ;  /* 0x00000000002c0947 */ /* 0x000fea0003800000 */
[----:B------:R-:W0:Y:S02]  /*45d0*/  SHFL.BFLY PT, R156, R157, 0x1, 0x1f ;  /* 0x0c201f009d9c7f89 */ /* 0x000e2400000e0000 */
[----:B0-----:R-:W-:-:S05]  /*45e0*/  FADD R156, R156, R157 ;  /* 0x0000009d9c9c7221 */ /* 0x001fca0000000000 */
[----:B--23--:R-:W0:Y:S02]  /*45f0*/  SHFL.BFLY PT, R159, R156, 0x2, 0x1f ;  /* 0x0c401f009c9f7f89 */ /* 0x00ce2400000e0000 */
[----:B0-----:R-:W-:-:S05]  /*4600*/  FADD R159, R156, R159 ;  /* 0x0000009f9c9f7221 */ /* 0x001fca0000000000 */
[----:B------:R-:W0:Y:S02]  /*4610*/  SHFL.BFLY PT, R158, R159, 0x4, 0x1f ;  /* 0x0c801f009f9e7f89 */ /* 0x000e2400000e0000 */
[----:B0-----:R-:W-:-:S05]  /*4620*/  FADD R158, R159, R158 ;  /* 0x0000009e9f9e7221 */ /* 0x001fca0000000000 */
[----:B------:R-:W0:Y:S02]  /*4630*/  SHFL.BFLY PT, R161, R158, 0x8, 0x1f ;  /* 0x0d001f009ea17f89 */ /* 0x000e2400000e0000 */
[----:B0-----:R-:W-:-:S05]  /*4640*/  FADD R161, R158, R161 ;  /* 0x000000a19ea17221 */ /* 0x001fca0000000000 */
[----:B------:R-:W0:Y:S02]  /*4650*/  SHFL.BFLY PT, R160, R161, 0x10, 0x1f ;  /* 0x0e001f00a1a07f89 */ /* 0x000e2400000e0000 */
[----:B0-----:R-:W-:Y:S01]  /*4660*/  FADD R209, R161, R160 ;  /* 0x000000a0a1d17221 */ /* 0x001fe20000000000 */
[----:B------:R-:W-:Y:S06]  /*4670*/  BRA `(.L_x_990) ;  /* 0x0000000800c07947 */ /* 0x000fec0003800000 */
.L_x_989:
[----:B------:R-:W0:Y:S01]  /*4680*/  SHFL.DOWN PT, R156, R157, 0x10, 0x1f ;  /* 0x0a001f009d9c7f89 */ /* 0x000e2200000e0000 */
[----:B------:R-:W-:Y:S01]  /*4690*/  SHF.R.U32.HI R160, RZ, 0x5, R120 ;  /* 0x00000005ffa07819 */ /* 0x000fe20000011678 */
[----:B------:R-:W1:Y:S01]  /*46a0*/  LDCU.64 UR10, c[0x0][0x3b0] ;  /* 0x00007600ff0a77ac */ /* 0x000e620008000a00 */
[----:B------:R-:W-:Y:S02]  /*46b0*/  LOP3.LUT R210, R137, 0x1, RZ, 0xc0, !PT ;  /* 0x0000000189d27812 */ /* 0x000fe400078ec0ff */
[----:B------:R-:W-:Y:S02]  /*46c0*/  ISETP.NE.AND P0, PT, R116, RZ, PT ;  /* 0x000000ff7400720c */ /* 0x000fe40003f05270 */
[----:B------:R-:W-:Y:S01]  /*46d0*/  ISETP.NE.AND P2, PT, R120, RZ, PT ;  /* 0x000000ff7800720c */ /* 0x000fe20003f45270 */
[----:B------:R-:W-:Y:S02]  /*46e0*/  IMAD.MOV R209, RZ, RZ, -R210 ;  /* 0x000000ffffd17224 */ /* 0x000fe400078e0ad2 */
[----:B0-----:R-:W-:Y:S01]  /*46f0*/  FADD R156, R156, R157 ;  /* 0x0000009d9c9c7221 */ /* 0x001fe20000000000 */
[----:B------:R-:W-:-:S04]  /*4700*/  IMAD R157, R119, 0x4, R160 ;  /* 0x00000004779d7824 */ /* 0x000fc800078e02a0 */
[----:B--23--:R-:W0:Y:S01]  /*4710*/  SHFL.DOWN PT, R159, R156, 0x8, 0x1f ;  /* 0x09001f009c9f7f89 */ /* 0x00ce2200000e0000 */
[----:B------:R-:W-:Y:S02]  /*4720*/  IMAD R157, R157, R211, RZ ;  /* 0x000000d39d9d7224 */ /* 0x000fe400078e02ff */
[----:B0-----:R-:W-:Y:S01]  /*4730*/  FADD R159, R156, R159 ;  /* 0x0000009f9c9f7221 */ /* 0x001fe20000000000 */
[----:B------:R-:W-:-:S04]  /*4740*/  LOP3.LUT R156, R209, UR4, RZ, 0xc0, !PT ;  /* 0x00000004d19c7c12 */ /* 0x000fc8000f8ec0ff */
[----:B------:R-:W0:Y:S01]  /*4750*/  SHFL.DOWN PT, R158, R159, 0x4, 0x1f ;  /* 0x08801f009f9e7f89 */ /* 0x000e2200000e0000 */
[----:B------:R-:W-:-:S05]  /*4760*/  IADD3 R156, P1, PT, R157, R156, RZ ;  /* 0x0000009c9d9c7210 */ /* 0x000fca0007f3e0ff */
[----:B------:R-:W-:Y:S02]  /*4770*/  IMAD.X R157, RZ, RZ, RZ, P1 ;  /* 0x000000ffff9d7224 */ /* 0x000fe400008e06ff */
[----:B0-----:R-:W-:-:S05]  /*4780*/  FADD R158, R159, R158 ;  /* 0x0000009e9f9e7221 */ /* 0x001fca0000000000 */
[----:B------:R-:W0:Y:S02]  /*4790*/  SHFL.DOWN PT, R161, R158, 0x2, 0x1f ;  /* 0x08401f009ea17f89 */ /* 0x000e2400000e0000 */
[----:B0-----:R-:W-:Y:S01]  /*47a0*/  FADD R161, R158, R161 ;  /* 0x000000a19ea17221 */ /* 0x001fe20000000000 */
[----:B-1----:R-:W-:-:S04]  /*47b0*/  LEA R158, P1, R156, UR10, 0x2 ;  /* 0x0000000a9c9e7c11 */ /* 0x002fc8000f8210ff */
[----:B------:R-:W0:Y:S01]  /*47c0*/  SHFL.DOWN PT, R160, R161, 0x1, 0x1f ;  /* 0x08201f00a1a07f89 */ /* 0x000e2200000e0000 */
[----:B------:R-:W-:Y:S02]  /*47d0*/  LEA.HI.X R159, R156, UR11, R157, 0x2, P1 ;  /* 0x0000000b9c9f7c11 */ /* 0x000fe400088f149d */
[----:B------:R-:W-:Y:S01]  /*47e0*/  ISETP.NE.AND P1, PT, R210, RZ, PT ;  /* 0x000000ffd200720c */ /* 0x000fe20003f25270 */
[----:B------:R-:W-:-:S04]  /*47f0*/  @!P0 IMAD.WIDE.U32 R156, R118, 0x4, R158 ;  /* 0x00000004769c8825 */ /* 0x000fc800078e009e */
[----:B0-----:R-:W-:-:S05]  /*4800*/  FADD R209, R161, R160 ;  /* 0x000000a0a1d17221 */ /* 0x001fca0000000000 */
[----:B------:R0:W-:Y:S01]  /*4810*/  @!P0 STG.E desc[UR6][R156.64], R209 ;  /* 0x000000d19c008986 */ /* 0x0001e2000c101906 */
[----:B------:R-:W-:Y:S05]  /*4820*/  @P2 BRA `(.L_x_991) ;  /* 0x00000000005c2947 */ /* 0x000fea0003800000 */
[----:B------:R-:W1:Y:S01]  /*4830*/  LDC R160, c[0x0][0x380] ;  /* 0x0000e000ffa07b82 */ /* 0x000e620000000800 */
[----:B------:R-:W-:Y:S01]  /*4840*/  IMAD.MOV.U32 R161, RZ, RZ, -0x1 ;  /* 0xffffffffffa17424 */ /* 0x000fe200078e00ff */
[----:B------:R-:W-:-:S04]  /*4850*/  ISETP.GT.U32.AND P0, PT, R137, 0x1, PT ;  /* 0x000000018900780c */ /* 0x000fc80003f04070 */
[----:B------:R-:W-:Y:S02]  /*4860*/  SEL R161, R161, 0x1, P0 ;  /* 0x00000001a1a17807 */ /* 0x000fe40000000000 */
[----:B0-----:R-:W0:Y:S01]  /*4870*/  LDC.64 R156, c[0x0][0x3b8] ;  /* 0x0000ee00ff9c7b82 */ /* 0x001e220000000a00 */
[----:B------:R-:W-:Y:S02]  /*4880*/  ISETP.GE.U32.AND P0, PT, R137, 0x2, PT ;  /* 0x000000028900780c */ /* 0x000fe40003f06070 */
[----:B-1----:R-:W-:-:S04]  /*4890*/  SEL R160, R160, RZ, P1 ;  /* 0x000000ffa0a07207 */ /* 0x002fc80000800000 */
[----:B------:R-:W-:-:S04]  /*48a0*/  IADD3 R209, P1, PT, R119, R160, RZ ;  /* 0x000000a077d17210 */ /* 0x000fc80007f3e0ff */
[----:B------:R-:W-:Y:S02]  /*48b0*/  LEA.HI.X.SX32 R160, R160, RZ, 0x1, P1 ;  /* 0x000000ffa0a07211 */ /* 0x000fe400008f0eff */
[----:B0-----:R-:W-:-:S04]  /*48c0*/  LEA R156, P1, R209, R156, 0x2 ;  /* 0x0000009cd19c7211 */ /* 0x001fc800078210ff */
[----:B------:R-:W-:Y:S02]  /*48d0*/  LEA.HI.X R157, R209, R157, R160, 0x2, P1 ;  /* 0x0000009dd19d7211 */ /* 0x000fe400008f14a0 */
[----:B------:R-:W-:Y:S01]  /*48e0*/  SEL R209, R211, RZ, !P0 ;  /* 0x000000ffd3d17207 */ /* 0x000fe20004000000 */
[----:B------:R-:W-:Y:S06]  /*48f0*/  MEMBAR.ALL.GPU ;  /* 0x0000000000007992 */ /* 0x000fec000000a000 */
[----:B------:R-:W-:-:S00]  /*4900*/  ERRBAR ;  /* 0x00000000000079ab */ /* 0x000fc00000000000 */
[----:B------:R-:W-:Y:S06]  /*4910*/  CGAERRBAR ;  /* 0x00000000000075ab */ /* 0x000fec0000000000 */
[----:B------:R1:W-:Y:S01]  /*4920*/  REDG.E.ADD.S32.STRONG.GPU desc[UR6][R156.64], R161 ;  /* 0x000000a19c00798e */ /* 0x0003e2000c12e306 */
[----:B------:R-:W-:-:S13]  /*4930*/  ISETP.NE.AND P0, PT, R209, -0x1, PT ;  /* 0xffffffffd100780c */ /* 0x000fda0003f05270 */
[----:B-1----:R-:W-:Y:S05]  /*4940*/  @!P0 BRA `(.L_x_991) ;  /* 0x0000000000148947 */ /* 0x002fea0003800000 */
.L_x_992:
[----:B------:R-:W2:Y:S04]  /*4950*/  LDG.E.STRONG.GPU R160, desc[UR6][R156.64] ;  /* 0x000000069ca07981 */ /* 0x000ea8000c1ef900 */
[----:B--2---:R-:W-:Y:S01]  /*4960*/  CCTL.IVALL ;  /* 0x00000000ff00798f */ /* 0x004fe20002000000 */
[----:B------:R-:W-:Y:S05]  /*4970*/  YIELD ;  /* 0x0000000000007946 */ /* 0x000fea0003800000 */
[----:B------:R-:W-:-:S13]  /*4980*/  ISETP.NE.AND P0, PT, R160, R209, PT ;  /* 0x000000d1a000720c */ /* 0x000fda0003f05270 */
[----:B------:R-:W-:Y:S05]  /*4990*/  @P0 BRA `(.L_x_992) ;  /* 0xfffffffc00ec0947 */ /* 0x000fea000383ffff */
.L_x_991:
[----:B------:R-:W-:Y:S01]  /*49a0*/  ISETP.GE.AND P0, PT, R116, R211, PT ;  /* 0x000000d37400720c */ /* 0x000fe20003f06270 */
[----:B------:R-:W-:Y:S05]  /*49b0*/  WARPSYNC.ALL ;  /* 0x0000000000007948 */ /* 0x000fea0003800000 */
[----:B------:R-:W-:Y:S01]  /*49c0*/  BAR.SYNC.DEFER_BLOCKING 0x0 ;  /* 0x0000000000007b1d */ /* 0x000fe20000010000 */
[----:B0-----:R-:W-:-:S05]  /*49d0*/  IMAD.MOV.U32 R209, RZ, RZ, RZ ;  /* 0x000000ffffd17224 */ /* 0x001fca00078e00ff */
[----:B------:R-:W-:Y:S04]  /*49e0*/  BSSY.RECONVERGENT B0, `(.L_x_993) ;  /* 0x000006d000007945 */ /* 0x000fe80003800200 */
[----:B------:R-:W-:Y:S05]  /*49f0*/  @P0 BRA `(.L_x_994) ;  /* 0x0000000400ac0947 */ /* 0x000fea0003800000 */
[----:B------:R-:W-:Y:S01]  /*4a00*/  LOP3.LUT R156, RZ, R116, RZ, 0x33, !PT ;  /* 0x00000074ff9c7212 */ /* 0x000fe200078e33ff */
        /* <DEDUP_REMOVED lines=13> */
.L_x_997:
        /* <DEDUP_REMOVED lines=37> */
.L_x_996:
[----:B------:R-:W-:Y:S05]  /*4d30*/  BSYNC.RECONVERGENT B1 ;  /* 0x0000000000017941 */ /* 0x000fea0003800200 */
.L_x_995:
        /* <DEDUP_REMOVED lines=25> */
.L_x_999:
[----:B------:R-:W-:Y:S05]  /*4ed0*/  BSYNC.RECONVERGENT B1 ;  /* 0x0000000000017941 */ /* 0x000fea0003800200 */
.L_x_998:
        /* <DEDUP_REMOVED lines=17> */
.L_x_1001:
[----:B------:R-:W-:Y:S05]  /*4ff0*/  BSYNC.RECONVERGENT B1 ;  /* 0x0000000000017941 */ /* 0x000fea0003800200 */
.L_x_1000:
        /* <DEDUP_REMOVED lines=11> */
.L_x_994:
[----:B------:R-:W-:Y:S05]  /*50b0*/  BSYNC.RECONVERGENT B0 ;  /* 0x0000000000007941 */ /* 0x000fea0003800200 */
.L_x_993:
[----:B------:R-:W0:Y:S01]  /*50c0*/  SHFL.BFLY PT, R156, R209, 0x1, 0x1f ;  /* 0x0c201f00d19c7f89 */ /* 0x000e2200000e0000 */
        /* <DEDUP_REMOVED lines=11> */
.L_x_990:
[----:B------:R-:W0:Y:S01]  /*5180*/  LDCU UR5, c[0x0][0x3d8] ;  /* 0x00007b00ff0577ac */ /* 0x000e220008000800 */
[----:B------:R-:W-:Y:S01]  /*5190*/  IMAD.SHL.U32 R157, R118, 0x20, RZ ;  /* 0x00000020769d7824 */ /* 0x000fe200078e00ff */
[----:B------:R-:W-:Y:S04]  /*51a0*/  BSSY.RECONVERGENT B0, `(.L_x_1002) ;  /* 0x00003fe000007945 */ /* 0x000fe80003800200 */
[----:B------:R-:W-:-:S04]  /*51b0*/  LOP3.LUT P0, RZ, R157, 0x1f, R120, 0xf8, !PT ;  /* 0x0000001f9dff7812 */ /* 0x000fc8000780f878 */
[----:B------:R-:W-:Y:S01]  /*51c0*/  ISETP.GE.OR P0, PT, R136, UR12, P0 ;  /* 0x0000000c88007c0c */ /* 0x000fe20008706670 */
[----:B0-----:R-:W-:-:S05]  /*51d0*/  FFMA R158, R209, R138, UR5 ;  /* 0x00000005d19e7e23 */ /* 0x001fca000800008a */
[----:B------:R-:W-:-:S07]  /*51e0*/  FSETP.GEU.AND P1, PT, |R158|, 1.175494350822287508e-38, PT ;  /* 0x008000009e00780b */ /* 0x000fce0003f2e200 */
[----:B------:R-:W0:Y:S06]  /*51f0*/  @!P0 LDC.64 R156, c[0x0][0x3a0] ;  /* 0x0000e800ff9c8b82 */ /* 0x000e2c0000000a00 */
[----:B------:R-:W-:-:S04]  /*5200*/  @!P1 FMUL R158, R158, 16777216 ;  /* 0x4b8000009e9e9820 */ /* 0x000fc80000400000 */
[----:B------:R-:W1:Y:S01]  /*5210*/  MUFU.RSQ R209, R158 ;  /* 0x0000009e00d17308 */ /* 0x000e620000001400 */
[----:B0-----:R-:W-:-:S04]  /*5220*/  @!P0 IMAD.WIDE R156, R136, 0x4, R156 ;  /* 0x00000004889c8825 */ /* 0x001fc800078e029c */
[----:B-1----:R-:W-:-:S05]  /*5230*/  @!P1 FMUL R209, R209, 4096 ;  /* 0x45800000d1d19820 */ /* 0x002fca0000400000 */
[----:B------:R0:W-:Y:S01]  /*5240*/  @!P0 STG.E desc[UR6][R156.64], R209 ;  /* 0x000000d19c008986 */ /* 0x0001e2000c101906 */
[----:B------:R-:W-:-:S04]  /*5250*/  ISETP.GE.AND P0, PT, R136, UR12, PT ;  /* 0x0000000c88007c0c */ /* 0x000fc8000bf06270 */
[----:B------:R-:W-:-:S13]  /*5260*/  ISETP.GE.OR P0, PT, R117, UR13, P0 ;  /* 0x0000000d75007c0c */ /* 0x000fda0008706670 */
[----:B0-----:R-:W-:Y:S05]  /*5270*/  @P0 BRA `(.L_x_1003) ;  /* 0x0000003c00c00947 */ /* 0x001fea0003800000 */
[-C--:B-----5:R-:W-:Y:S01]  /*5280*/  FMUL R157, R4, R209.reuse ;  /* 0x000000d1049d7220 */ /* 0x0a0fe20000400000 */
        /* <DEDUP_REMOVED lines=21> */
.L_x_1005:
        /* <DEDUP_REMOVED lines=12> */
.L_x_1006:
[----:B------:R-:W-:Y:S05]  /*54a0*/  BSYNC.RECONVERGENT B1 ;  /* 0x0000000000017941 */ /* 0x000fea0003800200 */
.L_x_1004:
        /* <DEDUP_REMOVED lines=21> */
.L_x_1008:
[----:B------:R-:W-:-:S04]  /*5600*/  IMAD.WIDE.U32 R160, R161, 0x10000, RZ ;  /* 0x00010000a1a07825 */ /* 0x000fc800078e00ff */
[----:B0-----:R-:W-:Y:S01]  /*5610*/  IMAD.U32 R211, R211, 0x10000, RZ ;  /* 0x00010000d3d37824 */ /* 0x001fe200078e00ff */
[----:B------:R-:W-:-:S04]  /*5620*/  LOP3.LUT R160, R160, R213, RZ, 0xfc, !PT ;  /* 0x000000d5a0a07212 */ /* 0x000fc800078efcff */
[----:B------:R-:W-:-:S05]  /*5630*/  LOP3.LUT R161, R161, R211, R215, 0xfe, !PT ;  /* 0x000000d3a1a17212 */ /* 0x000fca00078efed7 */
[----:B------:R0:W-:Y:S02]  /*5640*/  STG.E.64 desc[UR6][R158.64], R160 ;  /* 0x000000a09e007986 */ /* 0x0001e4000c101b06 */
.L_x_1009:
[----:B------:R-:W-:Y:S05]  /*5650*/  BSYNC.RECONVERGENT B1 ;  /* 0x0000000000017941 */ /* 0x000fea0003800200 */
.L_x_1007:
        /* <DEDUP_REMOVED lines=31> */
.L_x_1011:
[----:B------:R-:W-:Y:S01]  /*5850*/  VIADD R158, R207, 0x1 ;  /* 0x00000001cf9e7836 */ /* 0x000fe20000000000 */
[----:B------:R-:W-:Y:S02]  /*5860*/  ISETP.GE.AND P1, PT, R200, UR13, PT ;  /* 0x0000000dc8007c0c */ /* 0x000fe4000bf26270 */
[----:B------:R-:W-:Y:S02]  /*5870*/  ISETP.GE.AND P0, PT, R198, UR13, PT ;  /* 0x0000000dc6007c0c */ /* 0x000fe4000bf06270 */
[----:B------:R-:W-:Y:S02]  /*5880*/  ISETP.GE.AND P2, PT, R158, UR13, PT ;  /* 0x0000000d9e007c0c */ /* 0x000fe4000bf46270 */
[----:B------:R-:W-:-:S11]  /*5890*/  FMNMX R113, R113, |R210|, !PT ;  /* 0x400000d271717209 */ /* 0x000fd60007800000 */
[----:B------:R-:W-:-:S04]  /*58a0*/  @!P2 FMNMX R113, |R211|, R113, !PT ;  /* 0x00000071d371a209 */ /* 0x000fc80007800200 */
[----:B------:R-:W-:-:S04]  /*58b0*/  @!P1 FMNMX R113, |R213|, R113, !PT ;  /* 0x00000071d5719209 */ /* 0x000fc80007800200 */
[----:B------:R-:W-:-:S07]  /*58c0*/  @!P0 FMNMX R113, R113, |R212|, !PT ;  /* 0x400000d471718209 */ /* 0x000fce0007800000 */
.L_x_1012:
[----:B------:R-:W-:Y:S05]  /*58d0*/  BSYNC.RECONVERGENT B1 ;  /* 0x0000000000017941 */ /* 0x000fea0003800200 */
.L_x_1010:
        /* <DEDUP_REMOVED lines=24> */
.L_x_1014:
[----:B------:R-:W-:Y:S05]  /*5a60*/  BSYNC.RECONVERGENT B1 ;  /* 0x0000000000017941 */ /* 0x000fea0003800200 */
.L_x_1013:
        /* <DEDUP_REMOVED lines=31> */
.L_x_1016:
        /* <DEDUP_REMOVED lines=10> */
.L_x_1017:
[----:B------:R-:W-:Y:S05]  /*5d00*/  BSYNC.RECONVERGENT B1 ;  /* 0x0000000000017941 */ /* 0x000fea0003800200 */
.L_x_1015:
        /* <DEDUP_REMOVED lines=24> */
.L_x_1019:
[----:B------:R-:W-:Y:S05]  /*5e90*/  BSYNC.RECONVERGENT B1 ;  /* 0x0000000000017941 */ /* 0x000fea0003800200 */
.L_x_1018:
        /* <DEDUP_REMOVED lines=31> */
.L_x_1021:
        /* <DEDUP_REMOVED lines=10> */
.L_x_1022:
[----:B------:R-:W-:Y:S05]  /*6130*/  BSYNC.RECONVERGENT B1 ;  /* 0x0000000000017941 */ /* 0x000fea0003800200 */
.L_x_1020:
        /* <DEDUP_REMOVED lines=24> */
.L_x_1024:
[----:B------:R-:W-:Y:S05]  /*62c0*/  BSYNC.RECONVERGENT B1 ;  /* 0x0000000000017941 */ /* 0x000fea0003800200 */
.L_x_1023:
        /* <DEDUP_REMOVED lines=31> */
.L_x_1026:
        /* <DEDUP_REMOVED lines=10> */
.L_x_1027:
[----:B------:R-:W-:Y:S05]  /*6560*/  BSYNC.RECONVERGENT B1 ;  /* 0x0000000000017941 */ /* 0x000fea0003800200 */
.L_x_1025:
        /* <DEDUP_REMOVED lines=24> */
.L_x_1029:
[----:B------:R-:W-:Y:S05]  /*66f0*/  BSYNC.RECONVERGENT B1 ;  /* 0x0000000000017941 */ /* 0x000fea0003800200 */
.L_x_1028:
        /* <DEDUP_REMOVED lines=31> */
.L_x_1031:
        /* <DEDUP_REMOVED lines=10> */
.L_x_1032:
[----:B------:R-:W-:Y:S05]  /*6990*/  BSYNC.RECONVERGENT B1 ;  /* 0x0000000000017941 */ /* 0x000fea0003800200 */
.L_x_1030:
        /* <DEDUP_REMOVED lines=24> */
.L_x_1034:
[----:B------:R-:W-:Y:S05]  /*6b20*/  BSYNC.RECONVERGENT B1 ;  /* 0x0000000000017941 */ /* 0x000fea0003800200 */
.L_x_1033:
        /* <DEDUP_REMOVED lines=31> */
.L_x_1036:
        /* <DEDUP_REMOVED lines=10> */
.L_x_1037:
[----:B------:R-:W-:Y:S05]  /*6dc0*/  BSYNC.RECONVERGENT B1 ;  /* 0x0000000000017941 */ /* 0x000fea0003800200 */
.L_x_1035:
        /* <DEDUP_REMOVED lines=24> */
.L_x_1039:
[----:B------:R-:W-:Y:S05]  /*6f50*/  BSYNC.RECONVERGENT B1 ;  /* 0x0000000000017941 */ /* 0x000fea0003800200 */
.L_x_1038:
        /* <DEDUP_REMOVED lines=28> */
.L_x_1041:
[----:B------:R-:W-:Y:S02]  /*7120*/  ISETP.GE.AND P2, PT, R186, UR13, PT ;  /* 0x0000000dba007c0c */ /* 0x000fe4000bf46270 */
[----:B------:R-:W-:Y:S02]  /*7130*/  ISETP.GE.AND P1, PT, R185, UR13, PT ;  /* 0x0000000db9007c0c */ /* 0x000fe4000bf26270 */
[----:B------:R-:W-:Y:S02]  /*7140*/  ISETP.GE.AND P0, PT, R184, UR13, PT ;  /* 0x0000000db8007c0c */ /* 0x000fe4000bf06270 */
[----:B------:R-:W-:-:S07]  /*7150*/  FMNMX R113, R113, |R210|, !PT ;  /* 0x400000d271717209 */ /* 0x000fce0007800000 */
[----:B------:R-:W-:-:S04]  /*7160*/  @!P2 FMNMX R113, |R211|, R113, !PT ;  /* 0x00000071d371a209 */ /* 0x000fc80007800200 */
[----:B------:R-:W-:-:S04]  /*7170*/  @!P1 FMNMX R113, |R213|, R113, !PT ;  /* 0x00000071d5719209 */ /* 0x000fc80007800200 */
[----:B------:R-:W-:-:S07]  /*7180*/  @!P0 FMNMX R113, R113, |R212|, !PT ;  /* 0x400000d471718209 */ /* 0x000fce0007800000 */
.L_x_1042:
[----:B------:R-:W-:Y:S05]  /*7190*/  BSYNC.RECONVERGENT B1 ;  /* 0x0000000000017941 */ /* 0x000fea0003800200 */
.L_x_1040:
        /* <DEDUP_REMOVED lines=24> */
.L_x_1044:
[----:B------:R-:W-:Y:S05]  /*7320*/  BSYNC.RECONVERGENT B1 ;  /* 0x0000000000017941 */ /* 0x000fea0003800200 */
.L_x_1043:
        /* <DEDUP_REMOVED lines=28> */
.L_x_1046:
[----:B------:R-:W-:Y:S02]  /*74f0*/  ISETP.GE.AND P2, PT, R181, UR13, PT ;  /* 0x0000000db5007c0c */ /* 0x000fe4000bf46270 */
[----:B------:R-:W-:Y:S02]  /*7500*/  ISETP.GE.AND P1, PT, R180, UR13, PT ;  /* 0x0000000db4007c0c */ /* 0x000fe4000bf26270 */
[----:B------:R-:W-:Y:S02]  /*7510*/  ISETP.GE.AND P0, PT, R178, UR13, PT ;  /* 0x0000000db2007c0c */ /* 0x000fe4000bf06270 */
[----:B------:R-:W-:-:S07]  /*7520*/  FMNMX R113, R113, |R210|, !PT ;  /* 0x400000d271717209 */ /* 0x000fce0007800000 */
[----:B------:R-:W-:-:S04]  /*7530*/  @!P2 FMNMX R113, |R211|, R113, !PT ;  /* 0x00000071d371a209 */ /* 0x000fc80007800200 */
[----:B------:R-:W-:-:S04]  /*7540*/  @!P1 FMNMX R113, |R213|, R113, !PT ;  /* 0x00000071d5719209 */ /* 0x000fc80007800200 */
[----:B------:R-:W-:-:S07]  /*7550*/  @!P0 FMNMX R113, R113, |R212|, !PT ;  /* 0x400000d471718209 */ /* 0x000fce0007800000 */
.L_x_1047:
[----:B------:R-:W-:Y:S05]  /*7560*/  BSYNC.RECONVERGENT B1 ;  /* 0x0000000000017941 */ /* 0x000fea0003800200 */
.L_x_1045:
        /* <DEDUP_REMOVED lines=24> */
.L_x_1049:
[----:B------:R-:W-:Y:S05]  /*76f0*/  BSYNC.RECONVERGENT B1 ;  /* 0x0000000000017941 */ /* 0x000fea0003800200 */
.L_x_1048:
        /* <DEDUP_REMOVED lines=28> */
.L_x_1051:
[----:B------:R-:W-:Y:S02]  /*78c0*/  ISETP.GE.AND P2, PT, R176, UR13, PT ;  /* 0x0000000db0007c0c */ /* 0x000fe4000bf46270 */
[----:B------:R-:W-:Y:S02]  /*78d0*/  ISETP.GE.AND P1, PT, R175, UR13, PT ;  /* 0x0000000daf007c0c */ /* 0x000fe4000bf26270 */
[----:B------:R-:W-:Y:S02]  /*78e0*/  ISETP.GE.AND P0, PT, R174, UR13, PT ;  /* 0x0000000dae007c0c */ /* 0x000fe4000bf06270 */
[----:B------:R-:W-:-:S07]  /*78f0*/  FMNMX R113, R113, |R210|, !PT ;  /* 0x400000d271717209 */ /* 0x000fce0007800000 */
[----:B------:R-:W-:-:S04]  /*7900*/  @!P2 FMNMX R113, |R211|, R113, !PT ;  /* 0x00000071d371a209 */ /* 0x000fc80007800200 */
[----:B------:R-:W-:-:S04]  /*7910*/  @!P1 FMNMX R113, |R213|, R113, !PT ;  /* 0x00000071d5719209 */ /* 0x000fc80007800200 */
[----:B------:R-:W-:-:S07]  /*7920*/  @!P0 FMNMX R113, R113, |R212|, !PT ;  /* 0x400000d471718209 */ /* 0x000fce0007800000 */
.L_x_1052:
[----:B------:R-:W-:Y:S05]  /*7930*/  BSYNC.RECONVERGENT B1 ;  /* 0x0000000000017941 */ /* 0x000fea0003800200 */
.L_x_1050:
        /* <DEDUP_REMOVED lines=24> */
.L_x_1054:
[----:B------:R-:W-:Y:S05]  /*7ac0*/  BSYNC.RECONVERGENT B1 ;  /* 0x0000000000017941 */ /* 0x000fea0003800200 */
.L_x_1053:
        /* <DEDUP_REMOVED lines=28> */
.L_x_1056:
[----:B------:R-:W-:Y:S02]  /*7c90*/  ISETP.GE.AND P2, PT, R171, UR13, PT ;  /* 0x0000000dab007c0c */ /* 0x000fe4000bf46270 */
[----:B------:R-:W-:Y:S02]  /*7ca0*/  ISETP.GE.AND P1, PT, R170, UR13, PT ;  /* 0x0000000daa007c0c */ /* 0x000fe4000bf26270 */
[----:B------:R-:W-:Y:S02]  /*7cb0*/  ISETP.GE.AND P0, PT, R168, UR13, PT ;  /* 0x0000000da8007c0c */ /* 0x000fe4000bf06270 */
[----:B------:R-:W-:-:S07]  /*7cc0*/  FMNMX R113, R113, |R210|, !PT ;  /* 0x400000d271717209 */ /* 0x000fce0007800000 */
[----:B------:R-:W-:-:S04]  /*7cd0*/  @!P2 FMNMX R113, |R211|, R113, !PT ;  /* 0x00000071d371a209 */ /* 0x000fc80007800200 */
[----:B------:R-:W-:-:S04]  /*7ce0*/  @!P1 FMNMX R113, |R213|, R113, !PT ;  /* 0x00000071d5719209 */ /* 0x000fc80007800200 */
[----:B------:R-:W-:-:S07]  /*7cf0*/  @!P0 FMNMX R113, R113, |R212|, !PT ;  /* 0x400000d471718209 */ /* 0x000fce0007800000 */
.L_x_1057:
[----:B------:R-:W-:Y:S05]  /*7d00*/  BSYNC.RECONVERGENT B1 ;  /* 0x0000000000017941 */ /* 0x000fea0003800200 */
.L_x_1055:
        /* <DEDUP_REMOVED lines=24> */
.L_x_1059:
[----:B------:R-:W-:Y:S05]  /*7e90*/  BSYNC.RECONVERGENT B1 ;  /* 0x0000000000017941 */ /* 0x000fea0003800200 */
.L_x_1058:
        /* <DEDUP_REMOVED lines=28> */
.L_x_1061:
[----:B------:R-:W-:Y:S02]  /*8060*/  ISETP.GE.AND P2, PT, R166, UR13, PT ;  /* 0x0000000da6007c0c */ /* 0x000fe4000bf46270 */
[----:B------:R-:W-:Y:S02]  /*8070*/  ISETP.GE.AND P1, PT, R165, UR13, PT ;  /* 0x0000000da5007c0c */ /* 0x000fe4000bf26270 */
[----:B------:R-:W-:Y:S02]  /*8080*/  ISETP.GE.AND P0, PT, R164, UR13, PT ;  /* 0x0000000da4007c0c */ /* 0x000fe4000bf06270 */
[----:B------:R-:W-:-:S07]  /*8090*/  FMNMX R113, R113, |R210|, !PT ;  /* 0x400000d271717209 */ /* 0x000fce0007800000 */
[----:B------:R-:W-:-:S04]  /*80a0*/  @!P2 FMNMX R113, |R213|, R113, !PT ;  /* 0x00000071d571a209 */ /* 0x000fc80007800200 */
[----:B------:R-:W-:-:S04]  /*80b0*/  @!P1 FMNMX R113, |R215|, R113, !PT ;  /* 0x00000071d7719209 */ /* 0x000fc80007800200 */
[----:B------:R-:W-:-:S07]  /*80c0*/  @!P0 FMNMX R113, R113, |R212|, !PT ;  /* 0x400000d471718209 */ /* 0x000fce0007800000 */
.L_x_1062:
[----:B------:R-:W-:Y:S05]  /*80d0*/  BSYNC.RECONVERGENT B1 ;  /* 0x0000000000017941 */ /* 0x000fea0003800200 */
.L_x_1060:
        /* <DEDUP_REMOVED lines=24> */
.L_x_1064:
[----:B------:R-:W-:Y:S05]  /*8260*/  BSYNC.RECONVERGENT B1 ;  /* 0x0000000000017941 */ /* 0x000fea0003800200 */
.L_x_1063:
        /* <DEDUP_REMOVED lines=28> */
.L_x_1066:
[----:B------:R-:W-:Y:S02]  /*8430*/  ISETP.GE.AND P2, PT, R155, UR13, PT ;  /* 0x0000000d9b007c0c */ /* 0x000fe4000bf46270 */
[----:B------:R-:W-:Y:S02]  /*8440*/  ISETP.GE.AND P1, PT, R154, UR13, PT ;  /* 0x0000000d9a007c0c */ /* 0x000fe4000bf26270 */
[----:B------:R-:W-:Y:S02]  /*8450*/  ISETP.GE.AND P0, PT, R152, UR13, PT ;  /* 0x0000000d98007c0c */ /* 0x000fe4000bf06270 */
[----:B------:R-:W-:-:S07]  /*8460*/  FMNMX R113, R113, |R210|, !PT ;  /* 0x400000d271717209 */ /* 0x000fce0007800000 */
[----:B------:R-:W-:-:S04]  /*8470*/  @!P2 FMNMX R113, |R211|, R113, !PT ;  /* 0x00000071d371a209 */ /* 0x000fc80007800200 */
[----:B------:R-:W-:-:S04]  /*8480*/  @!P1 FMNMX R113, |R213|, R113, !PT ;  /* 0x00000071d5719209 */ /* 0x000fc80007800200 */
[----:B------:R-:W-:-:S07]  /*8490*/  @!P0 FMNMX R113, R113, |R212|, !PT ;  /* 0x400000d471718209 */ /* 0x000fce0007800000 */
.L_x_1067:
[----:B------:R-:W-:Y:S05]  /*84a0*/  BSYNC.RECONVERGENT B1 ;  /* 0x0000000000017941 */ /* 0x000fea0003800200 */
.L_x_1065:
        /* <DEDUP_REMOVED lines=24> */
.L_x_1069:
[----:B------:R-:W-:Y:S05]  /*8630*/  BSYNC.RECONVERGENT B1 ;  /* 0x0000000000017941 */ /* 0x000fea0003800200 */
.L_x_1068:
        /* <DEDUP_REMOVED lines=28> */
.L_x_1071:
[----:B------:R-:W-:Y:S02]  /*8800*/  ISETP.GE.AND P2, PT, R150, UR13, PT ;  /* 0x0000000d96007c0c */ /* 0x000fe4000bf46270 */
[----:B------:R-:W-:Y:S02]  /*8810*/  ISETP.GE.AND P1, PT, R149, UR13, PT ;  /* 0x0000000d95007c0c */ /* 0x000fe4000bf26270 */
[----:B------:R-:W-:Y:S02]  /*8820*/  ISETP.GE.AND P0, PT, R148, UR13, PT ;  /* 0x0000000d94007c0c */ /* 0x000fe4000bf06270 */
[----:B------:R-:W-:-:S07]  /*8830*/  FMNMX R113, R113, |R210|, !PT ;  /* 0x400000d271717209 */ /* 0x000fce0007800000 */
[----:B------:R-:W-:-:S04]  /*8840*/  @!P2 FMNMX R113, |R211|, R113, !PT ;  /* 0x00000071d371a209 */ /* 0x000fc80007800200 */
[----:B------:R-:W-:-:S04]  /*8850*/  @!P1 FMNMX R113, |R213|, R113, !PT ;  /* 0x00000071d5719209 */ /* 0x000fc80007800200 */
[----:B------:R-:W-:-:S07]  /*8860*/  @!P0 FMNMX R113, R113, |R212|, !PT ;  /* 0x400000d471718209 */ /* 0x000fce0007800000 */
.L_x_1072:
[----:B------:R-:W-:Y:S05]  /*8870*/  BSYNC.RECONVERGENT B1 ;  /* 0x0000000000017941 */ /* 0x000fea0003800200 */
.L_x_1070:
        /* <DEDUP_REMOVED lines=24> */
.L_x_1074:
[----:B------:R-:W-:Y:S05]  /*8a00*/  BSYNC.RECONVERGENT B1 ;  /* 0x0000000000017941 */ /* 0x000fea0003800200 */
.L_x_1073:
        /* <DEDUP_REMOVED lines=28> */
.L_x_1076:
[----:B------:R-:W-:Y:S02]  /*8bd0*/  ISETP.GE.AND P2, PT, R145, UR13, PT ;  /* 0x0000000d91007c0c */ /* 0x000fe4000bf46270 */
[----:B------:R-:W-:Y:S02]  /*8be0*/  ISETP.GE.AND P1, PT, R144, UR13, PT ;  /* 0x0000000d90007c0c */ /* 0x000fe4000bf26270 */
[----:B------:R-:W-:Y:S02]  /*8bf0*/  ISETP.GE.AND P0, PT, R143, UR13, PT ;  /* 0x0000000d8f007c0c */ /* 0x000fe4000bf06270 */
[----:B------:R-:W-:-:S07]  /*8c00*/  FMNMX R113, R113, |R210|, !PT ;  /* 0x400000d271717209 */ /* 0x000fce0007800000 */
[----:B------:R-:W-:-:S04]  /*8c10*/  @!P2 FMNMX R113, |R211|, R113, !PT ;  /* 0x00000071d371a209 */ /* 0x000fc80007800200 */
[----:B------:R-:W-:-:S04]  /*8c20*/  @!P1 FMNMX R113, |R213|, R113, !PT ;  /* 0x00000071d5719209 */ /* 0x000fc80007800200 */
[----:B------:R-:W-:-:S07]  /*8c30*/  @!P0 FMNMX R113, R113, |R212|, !PT ;  /* 0x400000d471718209 */ /* 0x000fce0007800000 */
.L_x_1077:
[----:B------:R-:W-:Y:S05]  /*8c40*/  BSYNC.RECONVERGENT B1 ;  /* 0x0000000000017941 */ /* 0x000fea0003800200 */
.L_x_1075:
        /* <DEDUP_REMOVED lines=24> */
.L_x_1079:
[----:B------:R-:W-:Y:S05]  /*8dd0*/  BSYNC.RECONVERGENT B1 ;  /* 0x0000000000017941 */ /* 0x000fea0003800200 */
.L_x_1078:
        /* <DEDUP_REMOVED lines=28> */
.L_x_1081:
[----:B------:R-:W-:Y:S02]  /*8fa0*/  ISETP.GE.AND P2, PT, R141, UR13, PT ;  /* 0x0000000d8d007c0c */ /* 0x000fe4000bf46270 */
[----:B------:R-:W-:Y:S02]  /*8fb0*/  ISETP.GE.AND P1, PT, R140, UR13, PT ;  /* 0x0000000d8c007c0c */ /* 0x000fe4000bf26270 */
[----:B------:R-:W-:Y:S02]  /*8fc0*/  ISETP.GE.AND P0, PT, R139, UR13, PT ;  /* 0x0000000d8b007c0c */ /* 0x000fe4000bf06270 */
[----:B------:R-:W-:-:S07]  /*8fd0*/  FMNMX R113, R113, |R210|, !PT ;  /* 0x400000d271717209 */ /* 0x000fce0007800000 */
[----:B------:R-:W-:-:S04]  /*8fe0*/  @!P2 FMNMX R113, |R161|, R113, !PT ;  /* 0x00000071a171a209 */ /* 0x000fc80007800200 */
[----:B------:R-:W-:-:S04]  /*8ff0*/  @!P1 FMNMX R113, |R209|, R113, !PT ;  /* 0x00000071d1719209 */ /* 0x000fc80007800200 */
[----:B------:R-:W-:-:S07]  /*9000*/  @!P0 FMNMX R113, R113, |R212|, !PT ;  /* 0x400000d471718209 */ /* 0x000fce0007800000 */
.L_x_1082:
[----:B------:R-:W-:Y:S05]  /*9010*/  BSYNC.RECONVERGENT B1 ;  /* 0x0000000000017941 */ /* 0x000fea0003800200 */
.L_x_1080:
        /* <DEDUP_REMOVED lines=22> */
.L_x_1003:
[----:B------:R-:W-:Y:S05]  /*9180*/  BSYNC.RECONVERGENT B0 ;  /* 0x0000000000007941 */ /* 0x000fea0003800200 */
.L_x_1002:
[----:B------:R-:W4:Y:S02]  /*9190*/  LDC R136, c[0x0][0x380] ;  /* 0x0000e000ff887b82 */ /* 0x000f240000000800 */
[----:B----4-:R-:W-:-:S05]  /*91a0*/  IMAD R115, R136, 0x4, R115 ;  /* 0x0000000488737824 */ /* 0x010fca00078e0273 */
[----:B------:R-:W-:-:S13]  /*91b0*/  ISETP.GE.AND P0, PT, R115, UR12, PT ;  /* 0x0000000c73007c0c */ /* 0x000fda000bf06270 */
[----:B------:R-:W-:Y:S05]  /*91c0*/  @!P0 BRA `(.L_x_1083) ;  /* 0xffffff9400148947 */ /* 0x000fea000383ffff */
.L_x_936:
[----:B------:R-:W4:Y:S02]  /*91d0*/  LDCU.64 UR4, c[0x0][0x3f8] ;  /* 0x00007f00ff0477ac */ /* 0x000f240008000a00 */
[----:B----4-:R-:W-:-:S04]  /*91e0*/  UISETP.NE.U32.AND UP0, UPT, UR4, URZ, UPT ;  /* 0x000000ff0400728c */ /* 0x010fc8000bf05070 */
[----:B------:R-:W-:-:S09]  /*91f0*/  UISETP.NE.AND.EX UP0, UPT, UR5, URZ, UPT, UP0 ;  /* 0x000000ff0500728c */ /* 0x000fd2000bf05300 */
[----:B------:R-:W-:Y:S05]  /*9200*/  BRA.U !UP0, `(.L_x_1084) ;  /* 0x0000000108a07547 */ /* 0x000fea000b800000 */
[----:B------:R-:W4:Y:S01]  /*9210*/  SHFL.DOWN PT, R0, R113, 0x10, 0x1f ;  /* 0x0a001f0071007f89 */ /* 0x000f2200000e0000 */
[----:B------:R-:W-:Y:S01]  /*9220*/  ISETP.NE.AND P0, PT, R116, RZ, PT ;  /* 0x000000ff7400720c */ /* 0x000fe20003f05270 */
[----:B------:R-:W-:-:S12]  /*9230*/  BSSY B0, `(.L_x_1084) ;  /* 0x0000025000007945 */ /* 0x000fd80003800000 */
[----:B-----5:R-:W0:Y:S01]  /*9240*/  @!P0 S2R R8, SR_CgaCtaId ;  /* 0x0000000000088919 */ /* 0x020e220000008800 */
[----:B------:R-:W-:Y:S02]  /*9250*/  @!P0 MOV R7, 0x400 ;  /* 0x0000040000078802 */ /* 0x000fe40000000f00 */
[----:B------:R-:W-:-:S04]  /*9260*/  @!P0 SHF.R.U32.HI R6, RZ, 0x3, R120 ;  /* 0x00000003ff068819 */ /* 0x000fc80000011678 */
[----:B------:R-:W-:Y:S02]  /*9270*/  @!P0 LOP3.LUT R6, R6, 0x7c, RZ, 0xc0, !PT ;  /* 0x0000007c06068812 */ /* 0x000fe400078ec0ff */
[----:B----4-:R-:W-:-:S05]  /*9280*/  FMNMX R0, R0, R113, !PT ;  /* 0x0000007100007209 */ /* 0x010fca0007800000 */
[----:B------:R-:W4:Y:S01]  /*9290*/  SHFL.DOWN PT, R3, R0, 0x8, 0x1f ;  /* 0x09001f0000037f89 */ /* 0x000f2200000e0000 */
[----:B0-----:R-:W-:-:S05]  /*92a0*/  @!P0 LEA R7, R8, R7, 0x18 ;  /* 0x0000000708078211 */ /* 0x001fca00078ec0ff */
[----:B------:R-:W-:Y:S01]  /*92b0*/  @!P0 IMAD.IADD R6, R6, 0x1, R7 ;  /* 0x0000000106068824 */ /* 0x000fe200078e0207 */
[----:B----4-:R-:W-:-:S05]  /*92c0*/  FMNMX R3, R0, R3, !PT ;  /* 0x0000000300037209 */ /* 0x010fca0007800000 */
[----:B------:R-:W0:Y:S02]  /*92d0*/  SHFL.DOWN PT, R2, R3, 0x4, 0x1f ;  /* 0x08801f0003027f89 */ /* 0x000e2400000e0000 */
        /* <DEDUP_REMOVED lines=12> */
[----:B------:R-:W-:-:S04]  /*93a0*/  @!P0 MOV R0, 0x400 ;  /* 0x0000040000008802 */ /* 0x000fc80000000f00 */
[----:B0-----:R-:W-:Y:S01]  /*93b0*/  @!P0 LEA R3, R3, R0, 0x18 ;  /* 0x0000000003038211 */ /* 0x001fe200078ec0ff */
[----:B------:R-:W-:-:S04]  /*93c0*/  IMAD.MOV.U32 R0, RZ, RZ, RZ ;  /* 0x000000ffff007224 */ /* 0x000fc800078e00ff */
[----:B------:R-:W-:-:S05]  /*93d0*/  @!P0 IMAD R2, R120, 0x4, R3 ;  /* 0x0000000478028824 */ /* 0x000fca00078e0203 */
[----:B------:R0:W4:Y:S01]  /*93e0*/  @!P0 LDS R0, [R2] ;  /* 0x0000000002008984 */ /* 0x0001220000000800 */
[----:B------:R-:W-:Y:S05]  /*93f0*/  BRA.DIV UR4, `(.L_x_1086) ;  /* 0x0000000204847947 */ /* 0x000fea000b800000 */
[----:B----4-:R-:W4:Y:S02]  /*9400*/  SHFL.DOWN PT, R3, R0, 0x2, 0x1f ;  /* 0x08401f0000037f89 */ /* 0x010f2400000e0000 */
[----:B----4-:R-:W-:-:S05]  /*9410*/  FMNMX R3, R3, R0, !PT ;  /* 0x0000000003037209 */ /* 0x010fca0007800000 */
[----:B0-----:R0:W4:Y:S02]  /*9420*/  SHFL.DOWN PT, R2, R3, 0x1, 0x1f ;  /* 0x08201f0003027f89 */ /* 0x00112400000e0000 */
.L_x_1091:
[----:B------:R-:W-:Y:S02]  /*9430*/  ISETP.NE.AND P0, PT, R120, RZ, PT ;  /* 0x000000ff7800720c */ /* 0x000fe40003f05270 */
[----:B----4-:R-:W-:-:S11]  /*9440*/  FMNMX R5, R3, R2, !PT ;  /* 0x0000000203057209 */ /* 0x010fd60007800000 */
[----:B------:R-:W-:Y:S05]  /*9450*/  @P0 BRA `(.L_x_1085) ;  /* 0x0000000000080947 */ /* 0x000fea0003800000 */
[----:B0-----:R-:W0:Y:S02]  /*9460*/  LDC.64 R2, c[0x0][0x3f8] ;  /* 0x0000fe00ff027b82 */ /* 0x001e240000000a00 */
[----:B0-----:R4:W-:Y:S02]  /*9470*/  REDG.E.MAX.S32.STRONG.GPU desc[UR6][R2.64], R5 ;  /* 0x000000050200798e */ /* 0x0019e4000d12e306 */
.L_x_1085:
[----:B------:R-:W-:Y:S05]  /*9480*/  BSYNC B0 ;  /* 0x0000000000007941 */ /* 0x000fea0003800000 */
.L_x_1084:
[----:B------:R-:W0:Y:S02]  /*9490*/  LDCU.U8 UR4, c[0x0][0x404] ;  /* 0x00008080ff0477ac */ /* 0x000e240008000000 */
[----:B0-----:R-:W-:-:S13]  /*94a0*/  ISETP.NE.AND P0, PT, RZ, UR4, PT ;  /* 0x00000004ff007c0c */ /* 0x001fda000bf05270 */
[----:B------:R-:W-:Y:S05]  /*94b0*/  @!P0 EXIT ;  /* 0x000000000000894d */ /* 0x000fea0003800000 */
[----:B------:R-:W0:Y:S01]  /*94c0*/  LDCU.64 UR4, c[0x0][0x3f0] ;  /* 0x00007e00ff0477ac */ /* 0x000e220008000a00 */
[----:B------:R-:W-:Y:S02]  /*94d0*/  LOP3.LUT P0, RZ, R120, UR8, RZ, 0xfc, !PT ;  /* 0x0000000878ff7c12 */ /* 0x000fe4000f80fcff */
[----:B0-----:R-:W-:-:S04]  /*94e0*/  ISETP.EQ.U32.AND P1, PT, RZ, UR4, PT ;  /* 0x00000004ff007c0c */ /* 0x001fc8000bf22070 */
[----:B------:R-:W-:-:S13]  /*94f0*/  ISETP.EQ.OR.EX P0, PT, RZ, UR5, P0, P1 ;  /* 0x00000005ff007c0c */ /* 0x000fda0008702710 */
[----:B------:R-:W-:Y:S05]  /*9500*/  @P0 EXIT ;  /* 0x000000000000094d */ /* 0x000fea0003800000 */
[----:B-----5:R-:W-:-:S05]  /*9510*/  VIADD R0, R114, 0x1800000 ;  /* 0x0180000072007836 */ /* 0x020fca0000000000 */
[----:B------:R-:W-:-:S04]  /*9520*/  LOP3.LUT R0, R0, 0x7f800000, RZ, 0xc0, !PT ;  /* 0x7f80000000007812 */ /* 0x000fc800078ec0ff */
[----:B------:R-:W-:-:S13]  /*9530*/  ISETP.GT.U32.AND P0, PT, R0, 0x1ffffff, PT ;  /* 0x01ffffff0000780c */ /* 0x000fda0003f04070 */
[----:B------:R-:W-:Y:S05]  /*9540*/  @P0 BRA `(.L_x_1087) ;  /* 0x0000000000140947 */ /* 0x000fea0003800000 */
[----:B------:R-:W-:Y:S01]  /*9550*/  IMAD.MOV.U32 R4, RZ, RZ, R114 ;  /* 0x000000ffff047224 */ /* 0x000fe200078e0072 */
[----:B----4-:R-:W-:-:S07]  /*9560*/  MOV R5, 0x9580 ;  /* 0x0000958000057802 */ /* 0x010fce0000000f00 */
[----:B-123--:R-:W-:Y:S05]  /*9570*/  CALL.REL.NOINC `($__internal_5_$__cuda_sm20_rcp_rn_f32_slowpath) ;  /* 0x00000000005c7944 */ /* 0x00efea0003c00000 */
[----:B------:R-:W-:Y:S01]  /*9580*/  IMAD.MOV.U32 R5, RZ, RZ, R138 ;  /* 0x000000ffff057224 */ /* 0x000fe200078e008a */
[----:B------:R-:W-:Y:S06]  /*9590*/  BRA `(.L_x_1088) ;  /* 0x0000000000107947 */ /* 0x000fec0003800000 */
.L_x_1087:
[----:B----4-:R-:W0:Y:S02]  /*95a0*/  MUFU.RCP R5, R114 ;  /* 0x0000007200057308 */ /* 0x010e240000001000 */
[----:B0-----:R-:W-:-:S04]  /*95b0*/  FFMA R0, R114, R5, -1 ;  /* 0xbf80000072007423 */ /* 0x001fc80000000005 */
[----:B------:R-:W-:-:S04]  /*95c0*/  FADD.FTZ R0, -R0, -RZ ;  /* 0x800000ff00007221 */ /* 0x000fc80000010100 */
[----:B------:R-:W-:-:S07]  /*95d0*/  FFMA R5, R5, R0, R5 ;  /* 0x0000000005057223 */ /* 0x000fce0000000005 */
.L_x_1088:
[----:B------:R-:W0:Y:S02]  /*95e0*/  LDC.64 R2, c[0x0][0x3f0] ;  /* 0x0000fc00ff027b82 */ /* 0x000e240000000a00 */
[----:B0-----:R-:W-:Y:S01]  /*95f0*/  STG.E desc[UR6][R2.64], R5 ;  /* 0x0000000502007986 */ /* 0x001fe2000c101906 */
[----:B------:R-:W-:Y:S05]  /*9600*/  EXIT ;  /* 0x000000000000794d */ /* 0x000fea0003800000 */
.L_x_1086:
[----:B------:R-:W-:Y:S02]  /*9610*/  IMAD.MOV.U32 R5, RZ, RZ, 0x2 ;  /* 0x00000002ff057424 */ /* 0x000fe400078e00ff */
[----:B------:R-:W-:Y:S02]  /*9620*/  IMAD.MOV.U32 R7, RZ, RZ, 0x1f ;  /* 0x0000001fff077424 */ /* 0x000fe400078e00ff */
[----:B------:R-:W-:-:S07]  /*9630*/  IMAD.MOV.U32 R4, RZ, RZ, -0x1 ;  /* 0xffffffffff047424 */ /* 0x000fce00078e00ff */
[----:B01234-:R-:W-:Y:S05]  /*9640*/  WARPSYNC.COLLECTIVE R4, `(.L_x_1089) ;  /* 0x0000000004087348 */ /* 0x01ffea0003c00000 */
[----:B0---4-:R0:W4:Y:S02]  /*9650*/  SHFL.DOWN P0, R2, R0, R5, R7 ;  /* 0x0800000500027389 */ /* 0x0111240000000007 */
[----:B01234-:R-:W-:Y:S05]  /*9660*/  ENDCOLLECTIVE ;  /* 0x000000000000791b */ /* 0x01ffea0003800000 */
.L_x_1089:
[----:B------:R-:W-:Y:S02]  /*9670*/  IMAD.MOV.U32 R5, RZ, RZ, 0x1 ;  /* 0x00000001ff057424 */ /* 0x000fe400078e00ff */
[----:B------:R-:W-:-:S05]  /*9680*/  IMAD.MOV.U32 R3, RZ, RZ, R2 ;  /* 0x000000ffff037224 */ /* 0x000fca00078e0002 */
[----:B------:R-:W-:-:S05]  /*9690*/  FMNMX R3, R3, R0, !PT ;  /* 0x0000000003037209 */ /* 0x000fca0007800000 */
[----:B------:R-:W-:-:S07]  /*96a0*/  IMAD.MOV.U32 R0, RZ, RZ, R3 ;  /* 0x000000ffff007224 */ /* 0x000fce00078e0003 */
[----:B------:R-:W-:Y:S05]  /*96b0*/  WARPSYNC.COLLECTIVE R4, `(.L_x_1090) ;  /* 0x0000000004087348 */ /* 0x000fea0003c00000 */
[----:B------:R0:W1:Y:S02]  /*96c0*/  SHFL.DOWN P0, R2, R0, R5, R7 ;  /* 0x0800000500027389 */ /* 0x0000640000000007 */
[----:B01----:R-:W-:Y:S05]  /*96d0*/  ENDCOLLECTIVE ;  /* 0x000000000000791b */ /* 0x003fea0003800000 */
.L_x_1090:
[----:B------:R-:W-:Y:S05]  /*96e0*/  BRA `(.L_x_1091) ;  /* 0xfffffffc00507947 */ /* 0x000fea000383ffff */
        .weak           $__internal_5_$__cuda_sm20_rcp_rn_f32_slowpath
        .type           $__internal_5_$__cuda_sm20_rcp_rn_f32_slowpath,@function
        .size           $__internal_5_$__cuda_sm20_rcp_rn_f32_slowpath,(.L_x_6047 - $__internal_5_$__cuda_sm20_rcp_rn_f32_slowpath)
$__internal_5_$__cuda_sm20_rcp_rn_f32_slowpath:
        /* <DEDUP_REMOVED lines=14> */
.L_x_1092:
        /* <DEDUP_REMOVED lines=33> */
.L_x_1094:
[----:B------:R0:W1:Y:S02]  /*99e0*/  MUFU.RCP R136, R4 ;  /* 0x0000000400887308 */ /* 0x0000640000001000 */
.L_x_1093:
[----:B-1----:R-:W-:Y:S02]  /*99f0*/  IMAD.MOV.U32 R138, RZ, RZ, R136 ;  /* 0x000000ffff8a7224 */ /* 0x002fe400078e0088 */
[----:B------:R-:W-:Y:S02]  /*9a00*/  IMAD.MOV.U32 R136, RZ, RZ, R5 ;  /* 0x000000ffff887224 */ /* 0x000fe400078e0005 */
[----:B------:R-:W-:-:S04]  /*9a10*/  IMAD.MOV.U32 R137, RZ, RZ, 0x0 ;  /* 0x00000000ff897424 */ /* 0x000fc800078e00ff */
[----:B0-----:R-:W-:Y:S05]  /*9a20*/  RET.REL.NODEC R136 `(_ZN18transformer_engine13normalization26rmsnorm_fwd_general_kernelINS0_13Kernel_traitsIff13__nv_bfloat16fjLj2048ELj1ELj4ELj1ELj16ENS0_18Kernel_traits_baseILj2048EffS3_fjLj128EEEEEEEvNS0_19ForwardKernelParamsE) ;  /* 0xffffff6488747950 */ /* 0x001fea0003c3ffff */
.L_x_1095:
        /* <DEDUP_REMOVED lines=13> */
.L_x_6047:


//--------------------- .text._ZN18transformer_engine13normalization26rmsnorm_fwd_general_kernelINS0_13Kernel_traitsI13__nv_bfloat16S3_S3_fjLj2048ELj1ELj4ELj1ELj16ENS0_18Kernel_traits_baseILj2048ES3_S3_S3_fjLj128EEEEEEEvNS0_19ForwardKernelParamsE --------------------------
	.section	.text._ZN18transformer_engine13normalization26rmsnorm_fwd_general_kernelINS0_13Kernel_traitsI13__nv_bfloat16S3_S3_fjLj2048ELj1ELj4ELj1ELj16ENS0_18Kernel_traits_baseILj2048ES3_S3_S3_fjLj128EEEEEEEvNS0_19ForwardKernelParamsE,"ax",@progbits
	.align	128
        .global         _ZN18transformer_engine13normalization26rmsnorm_fwd_general_kernelINS0_13Kernel_traitsI13__nv_bfloat16S3_S3_fjLj2048ELj1ELj4ELj1ELj16ENS0_18Kernel_traits_baseILj2048ES3_S3_S3_fjLj128EEEEEEEvNS0_19ForwardKernelParamsE
        .type           _ZN18transformer_engine13normalization26rmsnorm_fwd_general_kernelINS0_13Kernel_traitsI13__nv_bfloat16S3_S3_fjLj2048ELj1ELj4ELj1ELj16ENS0_18Kernel_traits_baseILj2048ES3_S3_S3_fjLj128EEEEEEEvNS0_19ForwardKernelParamsE,@function
        .size           _ZN18transformer_engine13normalization26rmsnorm_fwd_general_kernelINS0_13Kernel_traitsI13__nv_bfloat16S3_S3_fjLj2048ELj1ELj4ELj1ELj16ENS0_18Kernel_traits_baseILj2048ES3_S3_S3_fjLj128EEEEEEEvNS0_19ForwardKernelParamsE,(.L_x_6048 - _ZN18transformer_engine13normalization26rmsnorm_fwd_general_kernelINS0_13Kernel_traitsI13__nv_bfloat16S3_S3_fjLj2048ELj1ELj4ELj1ELj16ENS0_18Kernel_traits_baseILj2048ES3_S3_S3_fjLj128EEEEEEEvNS0_19ForwardKernelParamsE)
        .other          _ZN18transformer_engine13normalization26rmsnorm_fwd_general_kernelINS0_13Kernel_traitsI13__nv_bfloat16S3_S3_fjLj2048ELj1ELj4ELj1ELj16ENS0_18Kernel_traits_baseILj2048ES3_S3_S3_fjLj128EEEEEEEvNS0_19ForwardKernelParamsE,@"STO_CUDA_ENTRY STV_DEFAULT"
_ZN18transformer_engine13normalization26rmsnorm_fwd_general_kernelINS0_13Kernel_traitsI13__nv_bfloat16S3_S3_fjLj2048ELj1ELj4ELj1ELj16ENS0_18Kernel_traits_baseILj2048ES3_S3_S3_fjLj128EEEEEEEvNS0_19ForwardKernelParamsE:
.text._ZN18transformer_engine13normalization26rmsnorm_fwd_general_kernelINS0_13Kernel_traitsI13__nv_bfloat16S3_S3_fjLj2048ELj1ELj4ELj1ELj16ENS0_18Kernel_traits_baseILj2048ES3_S3_S3_fjLj128EEEEEEEvNS0_19ForwardKernelParamsE:
        /* <DEDUP_REMOVED lines=35> */
[----:B------:R-:W-:Y:S01]  /*0230*/  IADD3 R0, PT, PT, -R142, UR4, RZ ;  /* 0x000000048e007c10 */ /* 0x000fe2000fffe1ff */
        /* <DEDUP_REMOVED lines=34> */
.L_x_1099:
[----:B------:R-:W5:Y:S02]  /*0460*/  LDG.E.128 R4, desc[UR6][R4.64] ;  /* 0x0000000604047981 */ /* 0x000f64000c1e1d00 */
.L_x_1100:
[----:B------:R-:W-:Y:S05]  /*0470*/  BSYNC.RECONVERGENT B1 ;  /* 0x0000000000017941 */ /* 0x000fea0003800200 */
.L_x_1098:
        /* <DEDUP_REMOVED lines=23> */
.L_x_1102:
        /* <DEDUP_REMOVED lines=28> */
.L_x_1103:
[----:B------:R-:W-:Y:S05]  /*07b0*/  BSYNC.RECONVERGENT B1 ;  /* 0x0000000000017941 */ /* 0x000fea0003800200 */
.L_x_1101:
        /* <DEDUP_REMOVED lines=23> */
.L_x_1105:
        /* <DEDUP_REMOVED lines=28> */
.L_x_1106:
[----:B------:R-:W-:Y:S05]  /*0af0*/  BSYNC.RECONVERGENT B1 ;  /* 0x0000000000017941 */ /* 0x000fea0003800200 */
.L_x_1104:
        /* <DEDUP_REMOVED lines=23> */
.L_x_1108:
        /* <DEDUP_REMOVED lines=28> */
.L_x_1109:
[----:B------:R-:W-:Y:S05]  /*0e30*/  BSYNC.RECONVERGENT B1 ;  /* 0x0000000000017941 */ /* 0x000fea0003800200 */
.L_x_1107:
        /* <DEDUP_REMOVED lines=23> */
.L_x_1111:
        /* <DEDUP_REMOVED lines=28> */
.L_x_1112:
[----:B------:R-:W-:Y:S05]  /*1170*/  BSYNC.RECONVERGENT B1 ;  /* 0x0000000000017941 */ /* 0x000fea0003800200 */
.L_x_1110:
        /* <DEDUP_REMOVED lines=23> */
.L_x_1114:
        /* <DEDUP_REMOVED lines=28> */
.L_x_1115:
[----:B------:R-:W-:Y:S05]  /*14b0*/  BSYNC.RECONVERGENT B1 ;  /* 0x0000000000017941 */ /* 0x000fea0003800200 */
.L_x_1113:
        /* <DEDUP_REMOVED lines=23> */
.L_x_1117:
        /* <DEDUP_REMOVED lines=28> */
.L_x_1118:
[----:B------:R-:W-:Y:S05]  /*17f0*/  BSYNC.RECONVERGENT B1 ;  /* 0x0000000000017941 */ /* 0x000fea0003800200 */
.L_x_1116:
        /* <DEDUP_REMOVED lines=23> */
.L_x_1120:
        /* <DEDUP_REMOVED lines=28> */
.L_x_1121:
[----:B------:R-:W-:Y:S05]  /*1b30*/  BSYNC.RECONVERGENT B1 ;  /* 0x0000000000017941 */ /* 0x000fea0003800200 */
.L_x_1119:
[C---:B-----5:R-:W-:Y:S01]  /*1b40*/  PRMT R0, R4.reuse, 0x7632, R0 ;  /* 0x0000763204007816 */ /* 0x060fe20000000000 */
[----:B------:R-:W-:Y:S01]  /*1b50*/  IMAD.U32 R8, R4, 0x10000, RZ ;  /* 0x0001000004087824 */ /* 0x000fe200078e00ff */
[C---:B0-----:R-:W-:Y:S01]  /*1b60*/  PRMT R2, R5.reuse, 0x7632, R2 ;  /* 0x0000763205027816 */ /* 0x041fe20000000002 */
[----:B------:R-:W-:Y:S01]  /*1b70*/  IMAD.U32 R68, R5, 0x10000, RZ ;  /* 0x0001000005447824 */ /* 0x000fe200078e00ff */
[C---:B------:R-:W-:Y:S01]  /*1b80*/  PRMT R3, R6.reuse, 0x7632, R3 ;  /* 0x0000763206037816 */ /* 0x040fe20000000003 */
[C---:B------:R-:W-:Y:S01]  /*1b90*/  IMAD.U32 R70, R7.reuse, 0x10000, RZ ;  /* 0x0001000007467824 */ /* 0x040fe200078e00ff */
[----:B------:R-:W-:Y:S01]  /*1ba0*/  PRMT R4, R7, 0x7632, R4 ;  /* 0x0000763207047816 */ /* 0x000fe20000000004 */
[----:B------:R-:W-:Y:S02]  /*1bb0*/  IMAD.U32 R6, R6, 0x10000, RZ ;  /* 0x0001000006067824 */ /* 0x000fe400078e00ff */
[----:B------:R-:W-:Y:S02]  /*1bc0*/  IMAD.U32 R5, R0, 0x10000, RZ ;  /* 0x0001000000057824 */ /* 0x000fe400078e00ff */
[----:B------:R-:W-:-:S02]  /*1bd0*/  IMAD.U32 R7, R2, 0x10000, RZ ;  /* 0x0001000002077824 */ /* 0x000fc400078e00ff */
[----:B------:R-:W-:Y:S02]  /*1be0*/  IMAD.U32 R9, R3, 0x10000, RZ ;  /* 0x0001000003097824 */ /* 0x000fe400078e00ff */
[----:B------:R-:W-:-:S07]  /*1bf0*/  IMAD.U32 R11, R4, 0x10000, RZ ;  /* 0x00010000040b7824 */ /* 0x000fce00078e00ff */
.L_x_1097:
[----:B------:R-:W-:Y:S05]  /*1c00*/  BSYNC.RECONVERGENT B0 ;  /* 0x0000000000007941 */ /* 0x000fea0003800200 */
.L_x_1096:
[----:B------:R-:W0:Y:S01]  /*1c10*/  LDCU.U8 UR5, c[0x0][0x404] ;  /* 0x00008080ff0577ac */ /* 0x000e220008000000 */
[----:B------:R-:W1:Y:S01]  /*1c20*/  LDCU UR9, c[0x0][0x388] ;  /* 0x00007100ff0977ac */ /* 0x000e620008000800 */
[----:B0-----:R-:W-:Y:S01]  /*1c30*/  UISETP.NE.AND UP0, UPT, UR5, URZ, UPT ;  /* 0x000000ff0500728c */ /* 0x001fe2000bf05270 */
[----:B-1----:R-:W-:-:S08]  /*1c40*/  ISETP.GE.AND P0, PT, R140, UR9, PT ;  /* 0x000000098c007c0c */ /* 0x002fd0000bf06270 */
[----:B------:R-:W-:Y:S05]  /*1c50*/  BRA.U !UP0, `(.L_x_1122) ;  /* 0x0000000108087547 */ /* 0x000fea000b800000 */
[----:B------:R-:W0:Y:S02]  /*1c60*/  LDC.64 R2, c[0x0][0x3e0] ;  /* 0x0000f800ff027b82 */ /* 0x000e240000000a00 */
[----:B0-----:R0:W5:Y:S02]  /*1c70*/  LDG.E R139, desc[UR6][R2.64] ;  /* 0x00000006028b7981 */ /* 0x001164000c1e1900 */
.L_x_1122:
[----:B------:R-:W-:Y:S01]  /*1c80*/  IMAD.MOV.U32 R138, RZ, RZ, RZ ;  /* 0x000000ffff8a7224 */ /* 0x000fe200078e00ff */
[----:B------:R-:W-:Y:S06]  /*1c90*/  @P0 BRA `(.L_x_1123) ;  /* 0x0000007000400947 */ /* 0x000fec0003800000 */
[----:B------:R-:W1:Y:S01]  /*1ca0*/  LDCU.U8 UR5, c[0x0][0x3c0] ;  /* 0x00007800ff0577ac */ /* 0x000e620008000000 */
[----:B------:R-:W-:Y:S01]  /*1cb0*/  FADD R90, R63, 1 ;  /* 0x3f8000003f5a7421 */ /* 0x000fe20000000000 */
[----:B------:R-:W-:Y:S01]  /*1cc0*/  I2FP.F32.S32 R0, UR4 ;  /* 0x0000000400007c45 */ /* 0x000fe20008201400 */
[----:B------:R-:W-:Y:S02]  /*1cd0*/  IMAD R73, R20, 0x100, R142 ;  /* 0x0000010014497824 */ /* 0x000fe400078e028e */
[----:B------:R-:W-:Y:S01]  /*1ce0*/  FADD R97, R54, 1 ;  /* 0x3f80000036617421 */ /* 0x000fe20000000000 */
[----:B------:R-:W-:Y:S01]  /*1cf0*/  FADD R107, R44, 1 ;  /* 0x3f8000002c6b7421 */ /* 0x000fe20000000000 */
[----:B------:R-:W-:Y:S01]  /*1d00*/  FADD R137, R12, 1 ;  /* 0x3f8000000c897421 */ /* 0x000fe20000000000 */
[----:B0-----:R-:W-:Y:S02]  /*1d10*/  VIADD R2, R0, 0x1800000 ;  /* 0x0180000000027836 */ /* 0x001fe40000000000 */
        /* <DEDUP_REMOVED lines=64> */
[----:B------:R-:W-:Y:S01]  /*2120*/  IMAD R54, R20, 0x100, R63 ;  /* 0x0000010014367824 */ /* 0x000fe200078e023f */
[----:B------:R-:W-:Y:S01]  /*2130*/  LOP3.LUT R2, R2, 0x7f800000, RZ, 0xc0, !PT ;  /* 0x7f80000002027812 */ /* 0x000fe200078ec0ff */
[----:B------:R-:W-:Y:S01]  /*2140*/  VIADD R71, R142, 0x1 ;  /* 0x000000018e477836 */ /* 0x000fe20000000000 */
[----:B------:R-:W-:Y:S01]  /*2150*/  FSEL R107, R44, R107, !P0 ;  /* 0x0000006b2c6b7208 */ /* 0x000fe20004000000 */
[----:B------:R-:W-:Y:S01]  /*2160*/  IMAD R44, R20, 0x100, R54 ;  /* 0x00000100142c7824 */ /* 0x000fe200078e0236 */
        /* <DEDUP_REMOVED lines=27> */
[----:B------:R-:W-:Y:S01]  /*2320*/  IMAD R35, R20, 0x100, R44 ;  /* 0x0000010014237824 */ /* 0x000fe200078e022c */
[----:B------:R-:W-:-:S02]  /*2330*/  FSEL R117, R34, R117, !P0 ;  /* 0x0000007522757208 */ /* 0x000fc40004000000 */
        /* <DEDUP_REMOVED lines=70> */
[----:B------:R-:W-:-:S02]  /*27a0*/  FSEL R78, R7, R78, !P0 ;  /* 0x0000004e074e7208 */ /* 0x000fc40004000000 */
[----:B------:R-:W-:Y:S02]  /*27b0*/  FSEL R77, R6, R77, !P0 ;  /* 0x0000004d064d7208 */ /* 0x000fe40004000000 */
[----:B------:R-:W-:Y:S02]  /*27c0*/  FSEL R76, R9, R76, !P0 ;  /* 0x0000004c094c7208 */ /* 0x000fe40004000000 */
[----:B------:R-:W-:Y:S01]  /*27d0*/  FSEL R75, R70, R75, !P0 ;  /* 0x0000004b464b7208 */ /* 0x000fe20004000000 */
[----:B------:R-:W-:Y:S01]  /*27e0*/  VIADD R70, R142, 0x2 ;  /* 0x000000028e467836 */ /* 0x000fe20000000000 */
[----:B------:R-:W-:Y:S02]  /*27f0*/  FSEL R74, R11, R74, !P0 ;  /* 0x0000004a0b4a7208 */ /* 0x000fe40004000000 */
[----:B------:R-:W-:Y:S02]  /*2800*/  ISETP.GT.U32.AND P0, PT, R2, 0x1ffffff, PT ;  /* 0x01ffffff0200780c */ /* 0x000fe40003f04070 */
[----:B------:R-:W-:-:S02]  /*2810*/  LOP3.LUT R3, RZ, R141, RZ, 0x33, !PT ;  /* 0x0000008dff037212 */ /* 0x000fc400078e33ff */
[----:B------:R-:W-:Y:S02]  /*2820*/  IADD3 R72, PT, PT, -R142, UR4, RZ ;  /* 0x000000048e487c10 */ /* 0x000fe4000fffe1ff */
[----:B------:R-:W-:Y:S01]  /*2830*/  IADD3 R62, PT, PT, -R73, UR4, RZ ;  /* 0x00000004493e7c10 */ /* 0x000fe2000fffe1ff */
[----:B------:R-:W-:Y:S01]  /*2840*/  IMAD.IADD R3, R3, 0x1, R20 ;  /* 0x0000000103037824 */ /* 0x000fe200078e0214 */
[----:B------:R-:W-:Y:S01]  /*2850*/  IADD3 R53, PT, PT, -R63, UR4, RZ ;  /* 0x000000043f357c10 */ /* 0x000fe2000fffe1ff */
[----:B------:R-:W-:Y:S01]  /*2860*/  IMAD R20, R20, 0x100, R27 ;  /* 0x0000010014147824 */ /* 0x000fe200078e021b */
[----:B------:R-:W-:Y:S02]  /*2870*/  IADD3 R43, PT, PT, -R54, UR4, RZ ;  /* 0x00000004362b7c10 */ /* 0x000fe4000fffe1ff */
[----:B------:R-:W-:Y:S01]  /*2880*/  LEA.HI R3, R3, 0x1, RZ, 0x1b ;  /* 0x0000000103037811 */ /* 0x000fe200078fd8ff */
[----:B------:R-:W-:Y:S01]  /*2890*/  VIADD R10, R20, 0x1 ;  /* 0x00000001140a7836 */ /* 0x000fe20000000000 */
[----:B------:R-:W-:Y:S01]  /*28a0*/  IADD3 R34, PT, PT, -R44, UR4, RZ ;  /* 0x000000042c227c10 */ /* 0x000fe2000fffe1ff */
[C---:B------:R-:W-:Y:S01]  /*28b0*/  VIADD R9, R20.reuse, 0x2 ;  /* 0x0000000214097836 */ /* 0x040fe20000000000 */
[----:B------:R-:W-:Y:S01]  /*28c0*/  LOP3.LUT R45, R3, 0x3, RZ, 0xc0, !PT ;  /* 0x00000003032d7812 */ /* 0x000fe200078ec0ff */
[C---:B------:R-:W-:Y:S01]  /*28d0*/  VIADD R8, R20.reuse, 0x3 ;  /* 0x0000000314087836 */ /* 0x040fe20000000000 */
[----:B------:R-:W-:Y:S01]  /*28e0*/  IADD3 R26, PT, PT, -R35, UR4, RZ ;  /* 0x00000004231a7c10 */ /* 0x000fe2000fffe1ff */
[C---:B------:R-:W-:Y:S01]  /*28f0*/  VIADD R7, R20.reuse, 0x4 ;  /* 0x0000000414077836 */ /* 0x040fe20000000000 */
[----:B------:R-:W-:Y:S01]  /*2900*/  IADD3 R19, PT, PT, -R27, UR4, RZ ;  /* 0x000000041b137c10 */ /* 0x000fe2000fffe1ff */
[C---:B------:R-:W-:Y:S01]  /*2910*/  VIADD R6, R20.reuse, 0x5 ;  /* 0x0000000514067836 */ /* 0x040fe20000000000 */
[C---:B------:R-:W-:Y:S01]  /*2920*/  IADD3 R11, PT, PT, -R20.reuse, UR4, RZ ;  /* 0x00000004140b7c10 */ /* 0x040fe2000fffe1ff */
[----:B------:R-:W-:-:S02]  /*2930*/  VIADD R5, R20, 0x6 ;  /* 0x0000000614057836 */ /* 0x000fc40000000000 */
[----:B------:R-:W-:Y:S01]  /*2940*/  VIADD R4, R20, 0x7 ;  /* 0x0000000714047836 */ /* 0x000fe20000000000 */
[----:B------:R-:W-:Y:S06]  /*2950*/  @P0 BRA `(.L_x_1124) ;  /* 0x0000000000100947 */ /* 0x000fec0003800000 */
[----:B------:R-:W-:-:S07]  /*2960*/  MOV R67, 0x2980 ;  /* 0x0000298000437802 */ /* 0x000fce0000000f00 */
[----:B-----5:R-:W-:Y:S05]  /*2970*/  CALL.REL.NOINC `($__internal_6_$__cuda_sm20_rcp_rn_f32_slowpath) ;  /* 0x0000006800587944 */ /* 0x020fea0003c00000 */
[----:B------:R-:W-:Y:S01]  /*2980*/  IMAD.MOV.U32 R3, RZ, RZ, R64 ;  /* 0x000000ffff037224 */ /* 0x000fe200078e0040 */
[----:B------:R-:W-:Y:S06]  /*2990*/  BRA `(.L_x_1125) ;  /* 0x0000000000107947 */ /* 0x000fec0003800000 */
.L_x_1124:
[----:B------:R-:W0:Y:S02]  /*29a0*/  MUFU.RCP R3, R0 ;  /* 0x0000000000037308 */ /* 0x000e240000001000 */
[----:B0-----:R-:W-:-:S04]  /*29b0*/  FFMA R2, R0, R3, -1 ;  /* 0xbf80000000027423 */ /* 0x001fc80000000003 */
[----:B------:R-:W-:-:S04]  /*29c0*/  FADD.FTZ R2, -R2, -RZ ;  /* 0x800000ff02027221 */ /* 0x000fc80000010100 */
[----:B------:R-:W-:-:S07]  /*29d0*/  FFMA R3, R3, R2, R3 ;  /* 0x0000000203037223 */ /* 0x000fce0000000003 */
.L_x_1125:
[----:B------:R-:W0:Y:S01]  /*29e0*/  LDCU.64 UR4, c[0x0][0x380] ;  /* 0x00007000ff0477ac */ /* 0x000e220008000a00 */
[----:B------:R-:W-:Y:S02]  /*29f0*/  IMAD.MOV.U32 R2, RZ, RZ, RZ ;  /* 0x000000ffff027224 */ /* 0x000fe400078e00ff */
[----:B------:R-:W-:Y:S01]  /*2a00*/  IMAD.MOV.U32 R138, RZ, RZ, RZ ;  /* 0x000000ffff8a7224 */ /* 0x000fe200078e00ff */
[----:B------:R-:W1:Y:S01]  /*2a10*/  LDCU.U8 UR9, c[0x0][0x404] ;  /* 0x00008080ff0977ac */ /* 0x000e620008000000 */
[----:B0-----:R-:W-:-:S04]  /*2a20*/  UIMAD UR4, UR5, UR4, URZ ;  /* 0x00000004050472a4 */ /* 0x001fc8000f8e02ff */
[----:B-1----:R-:W-:-:S12]  /*2a30*/  USHF.L.U32 UR4, UR4, 0x2, URZ ;  /* 0x0000000204047899 */ /* 0x002fd800080006ff */
.L_x_1208:
[----:B------:R-:W0:Y:S01]  /*2a40*/  LDCU.64 UR12, c[0x0][0x388] ;  /* 0x00007100ff0c77ac */ /* 0x000e220008000a00 */
[----:B------:R-:W-:Y:S01]  /*2a50*/  LEA.HI R209, R145, R140, RZ, 0x1b ;  /* 0x0000008c91d17211 */ /* 0x000fe200078fd8ff */
        /* <DEDUP_REMOVED lines=13> */
.L_x_1129:
        /* <DEDUP_REMOVED lines=28> */
.L_x_1130:
[----:B------:R-:W-:Y:S05]  /*2cf0*/  BSYNC.RECONVERGENT B1 ;  /* 0x0000000000017941 */ /* 0x000fea0003800200 */
.L_x_1128:
        /* <DEDUP_REMOVED lines=22> */
.L_x_1132:
        /* <DEDUP_REMOVED lines=28> */
.L_x_1133:
[----:B------:R-:W-:Y:S05]  /*3020*/  BSYNC.RECONVERGENT B1 ;  /* 0x0000000000017941 */ /* 0x000fea0003800200 */
.L_x_1131:
        /* <DEDUP_REMOVED lines=22> */
.L_x_1135:
        /* <DEDUP_REMOVED lines=28> */
.L_x_1136:
[----:B------:R-:W-:Y:S05]  /*3350*/  BSYNC.RECONVERGENT B1 ;  /* 0x0000000000017941 */ /* 0x000fea0003800200 */
.L_x_1134:
        /* <DEDUP_REMOVED lines=22> */
.L_x_1138:
        /* <DEDUP_REMOVED lines=28> */
.L_x_1139:
[----:B------:R-:W-:Y:S05]  /*3680*/  BSYNC.RECONVERGENT B1 ;  /* 0x0000000000017941 */ /* 0x000fea0003800200 */
.L_x_1137:
        /* <DEDUP_REMOVED lines=22> */
.L_x_1141:
        /* <DEDUP_REMOVED lines=28> */
.L_x_1142:
[----:B------:R-:W-:Y:S05]  /*39b0*/  BSYNC.RECONVERGENT B1 ;  /* 0x0000000000017941 */ /* 0x000fea0003800200 */
.L_x_1140:
        /* <DEDUP_REMOVED lines=22> */
.L_x_1144:
        /* <DEDUP_REMOVED lines=28> */
.L_x_1145:
[----:B------:R-:W-:Y:S05]  /*3ce0*/  BSYNC.RECONVERGENT B1 ;  /* 0x0000000000017941 */ /* 0x000fea0003800200 */
.L_x_1143:
        /* <DEDUP_REMOVED lines=22> */
.L_x_1147:
        /* <DEDUP_REMOVED lines=28> */
.L_x_1148:
[----:B------:R-:W-:Y:S05]  /*4010*/  BSYNC.RECONVERGENT B1 ;  /* 0x0000000000017941 */ /* 0x000fea0003800200 */
.L_x_1146:
        /* <DEDUP_REMOVED lines=22> */
.L_x_1150:
        /* <DEDUP_REMOVED lines=28> */
.L_x_1151:
[----:B------:R-:W-:Y:S05]  /*4340*/  BSYNC.RECONVERGENT B1 ;  /* 0x0000000000017941 */ /* 0x000fea0003800200 */
.L_x_1149:
        /* <DEDUP_REMOVED lines=12> */
.L_x_1127:
[----:B------:R-:W-:Y:S05]  /*4410*/  BSYNC.RECONVERGENT B0 ;  /* 0x0000000000007941 */ /* 0x000fea0003800200 */
.L_x_1126:
[----:B------:R-:W-:Y:S01]  /*4420*/  BSSY.RECONVERGENT B0, `(.L_x_1152) ;  /* 0x0000090000007945 */ /* 0x000fe20003800200 */
[----:B------:R-:W-:-:S03]  /*4430*/  IMAD.MOV.U32 R65, RZ, RZ, RZ ;  /* 0x000000ffff417224 */ /* 0x000fc600078e00ff */
[----:B------:R-:W-:Y:S05]  /*4440*/  @!P0 BRA `(.L_x_1153) ;  /* 0x0000000800348947 */ /* 0x000fea0003800000 */
[----:B------:R-:W-:Y:S01]  /*4450*/  ISETP.GE.AND P2, PT, R71, UR13, PT ;  /* 0x0000000d47007c0c */ /* 0x000fe2000bf46270 */
[----:B------:R-:W-:Y:S01]  /*4460*/  VIADD R64, R142, 0x3 ;  /* 0x000000038e407836 */ /* 0x000fe20000000000 */
[----:B------:R-:W-:Y:S01]  /*4470*/  ISETP.GE.AND P1, PT, R70, UR13, PT ;  /* 0x0000000d46007c0c */ /* 0x000fe2000bf26270 */
[----:B------:R-:W-:-:S03]  /*4480*/  FFMA R65, R0, R0, RZ ;  /* 0x0000000000417223 */ /* 0x000fc600000000ff */
[----:B------:R-:W-:Y:S01]  /*4490*/  ISETP.GE.AND P0, PT, R64, UR13, PT ;  /* 0x0000000d40007c0c */ /* 0x000fe2000bf06270 */
[----:B------:R-:W-:-:S05]  /*44a0*/  VIADD R64, R142, 0x4 ;  /* 0x000000048e407836 */ /* 0x000fca0000000000 */
[----:B------:R-:W-:Y:S01]  /*44b0*/  ISETP.GE.AND P3, PT, R64, UR13, PT ;  /* 0x0000000d40007c0c */ /* 0x000fe2000bf66270 */
[----:B------:R-:W-:Y:S01]  /*44c0*/  @!P2 FFMA R65, R208, R208, R65 ;  /* 0x000000d0d041a223 */ /* 0x000fe20000000041 */
[----:B------:R-:W-:Y:S01]  /*44d0*/  VIADD R64, R142, 0x6 ;  /* 0x000000068e407836 */ /* 0x000fe20000000000 */
[----:B------:R-:W-:Y:S02]  /*44e0*/  ISETP.GE.AND P2, PT, R69, UR13, PT ;  /* 0x0000000d45007c0c */ /* 0x000fe4000bf46270 */
[----:B------:R-:W-:Y:S02]  /*44f0*/  @!P1 FFMA R65, R160, R160, R65 ;  /* 0x000000a0a0419223 */ /* 0x000fe40000000041 */
[----:B------:R-:W-:Y:S02]  /*4500*/  ISETP.GE.AND P1, PT, R64, UR13, PT ;  /* 0x0000000d40007c0c */ /* 0x000fe4000bf26270 */
        /* <DEDUP_REMOVED lines=80> */
[----:B------:R-:W-:Y:S01]  /*4a10*/  ISETP.GE.AND P1, PT, R24, UR13, PT ;  /* 0x0000000d18007c0c */ /* 0x000fe2000bf26270 */
[----:B------:R-:W-:Y:S01]  /*4a20*/  VIADD R64, R35, 0x6 ;  /* 0x0000000623407836 */ /* 0x000fe20000000000 */
[----:B------:R-:W-:Y:S02]  /*4a30*/  ISETP.GE.AND P0, PT, R23, UR13, PT ;  /* 0x0000000d17007c0c */ /* 0x000fe4000bf06270 */
[----:B------:R-:W-:-:S07]  /*4a40*/  ISETP.GE.AND P3, PT, R22, UR13, PT ;  /* 0x0000000d16007c0c */ /* 0x000fce000bf66270 */
[----:B------:R-:W-:Y:S01]  /*4a50*/  @!P2 FFMA R65, R181, R181, R65 ;  /* 0x000000b5b541a223 */ /* 0x000fe20000000041 */
[----:B------:R-:W-:-:S03]  /*4a60*/  ISETP.GE.AND P2, PT, R21, UR13, PT ;  /* 0x0000000d15007c0c */ /* 0x000fc6000bf46270 */
[----:B------:R-:W-:Y:S01]  /*4a70*/  @!P1 FFMA R65, R155, R155, R65 ;  /* 0x0000009b9b419223 */ /* 0x000fe20000000041 */
[----:B------:R-:W-:Y:S01]  /*4a80*/  ISETP.GE.AND P1, PT, R64, UR13, PT ;  /* 0x0000000d40007c0c */ /* 0x000fe2000bf26270 */
[----:B------:R-:W-:Y:S02]  /*4a90*/  VIADD R64, R35, 0x7 ;  /* 0x0000000723407836 */ /* 0x000fe40000000000 */
[----:B------:R-:W-:-:S03]  /*4aa0*/  @!P0 FFMA R65, R182, R182, R65 ;  /* 0x000000b6b6418223 */ /* 0x000fc60000000041 */
[----:B------:R-:W-:Y:S01]  /*4ab0*/  ISETP.GE.AND P0, PT, R64, UR13, PT ;  /* 0x0000000d40007c0c */ /* 0x000fe2000bf06270 */
        /* <DEDUP_REMOVED lines=38> */
.L_x_1153:
[----:B------:R-:W-:Y:S05]  /*4d20*/  BSYNC.RECONVERGENT B0 ;  /* 0x0000000000007941 */ /* 0x000fea0003800200 */
.L_x_1152:
[----:B------:R-:W0:Y:S02]  /*4d30*/  LDC R214, c[0x0][0x384] ;  /* 0x0000e100ffd67b82 */ /* 0x000e240000000800 */
[----:B0-----:R-:W-:-:S13]  /*4d40*/  ISETP.NE.AND P0, PT, R214, 0x1, PT ;  /* 0x00000001d600780c */ /* 0x001fda0003f05270 */
[----:B------:R-:W-:Y:S05]  /*4d50*/  @P0 BRA `(.L_x_1154) ;  /* 0x00000000002c0947 */ /* 0x000fea0003800000 */
[----:B------:R-:W0:Y:S02]  /*4d60*/  SHFL.BFLY PT, R64, R65, 0x1, 0x1f ;  /* 0x0c201f0041407f89 */ /* 0x000e2400000e0000 */
        /* <DEDUP_REMOVED lines=10> */
.L_x_1154:
[----:B------:R-:W0:Y:S01]  /*4e10*/  SHFL.DOWN PT, R64, R65, 0x10, 0x1f ;  /* 0x0a001f0041407f89 */ /* 0x000e2200000e0000 */
[----:B------:R-:W-:Y:S01]  /*4e20*/  LOP3.LUT R212, R2, 0x1, RZ, 0xc0, !PT ;  /* 0x0000000102d47812 */ /* 0x000fe200078ec0ff */
[----:B------:R-:W1:Y:S01]  /*4e30*/  LDCU.64 UR10, c[0x0][0x3b0] ;  /* 0x00007600ff0a77ac */ /* 0x000e620008000a00 */
[----:B------:R-:W-:Y:S02]  /*4e40*/  SHF.R.U32.HI R213, RZ, 0x5, R145 ;  /* 0x00000005ffd57819 */ /* 0x000fe40000011691 */
[----:B------:R-:W-:Y:S02]  /*4e50*/  ISETP.NE.AND P0, PT, R141, RZ, PT ;  /* 0x000000ff8d00720c */ /* 0x000fe40003f05270 */
[----:B------:R-:W-:Y:S01]  /*4e60*/  ISETP.NE.AND P2, PT, R145, RZ, PT ;  /* 0x000000ff9100720c */ /* 0x000fe20003f45270 */
[----:B------:R-:W-:-:S04]  /*4e70*/  IMAD R213, R144, 0x4, R213 ;  /* 0x0000000490d57824 */ /* 0x000fc800078e02d5 */
[----:B------:R-:W-:Y:S02]  /*4e80*/  IMAD R213, R213, R214, RZ ;  /* 0x000000d6d5d57224 */ /* 0x000fe400078e02ff */
[----:B0-----:R-:W-:Y:S01]  /*4e90*/  FADD R64, R64, R65 ;  /* 0x0000004140407221 */ /* 0x001fe20000000000 */
[----:B------:R-:W-:-:S04]  /*4ea0*/  IMAD.MOV R65, RZ, RZ, -R212 ;  /* 0x000000ffff417224 */ /* 0x000fc800078e0ad4 */
[----:B------:R-:W0:Y:S02]  /*4eb0*/  SHFL.DOWN PT, R67, R64, 0x8, 0x1f ;  /* 0x09001f0040437f89 */ /* 0x000e2400000e0000 */
        /* <DEDUP_REMOVED lines=17> */
[----:B------:R-:W-:-:S07]  /*4fd0*/  ISETP.GT.U32.AND P0, PT, R2, 0x1, PT ;  /* 0x000000010200780c */ /* 0x000fce0003f04070 */
[----:B0-----:R-:W0:Y:S01]  /*4fe0*/  LDC.64 R64, c[0x0][0x3b8] ;  /* 0x0000ee00ff407b82 */ /* 0x001e220000000a00 */
[----:B-1----:R-:W-:-:S04]  /*4ff0*/  SEL R211, R211, RZ, P1 ;  /* 0x000000ffd3d37207 */ /* 0x002fc80000800000 */
[----:B------:R-:W-:-:S04]  /*5000*/  IADD3 R210, P1, PT, R144, R211, RZ ;  /* 0x000000d390d27210 */ /* 0x000fc80007f3e0ff */
[----:B------:R-:W-:Y:S01]  /*5010*/  LEA.HI.X.SX32 R212, R211, RZ, 0x1, P1 ;  /* 0x000000ffd3d47211 */ /* 0x000fe200008f0eff */
[----:B------:R-:W-:Y:S01]  /*5020*/  IMAD.MOV.U32 R211, RZ, RZ, -0x1 ;  /* 0xffffffffffd37424 */ /* 0x000fe200078e00ff */
[----:B0-----:R-:W-:-:S04]  /*5030*/  LEA R64, P1, R210, R64, 0x2 ;  /* 0x00000040d2407211 */ /* 0x001fc800078210ff */
        /* <DEDUP_REMOVED lines=10> */
.L_x_1157:
[----:B------:R-:W2:Y:S04]  /*50e0*/  LDG.E.STRONG.GPU R210, desc[UR6][R64.64] ;  /* 0x0000000640d27981 */ /* 0x000ea8000c1ef900 */
[----:B--2---:R-:W-:Y:S01]  /*50f0*/  CCTL.IVALL ;  /* 0x00000000ff00798f */ /* 0x004fe20002000000 */
[----:B------:R-:W-:Y:S05]  /*5100*/  YIELD ;  /* 0x0000000000007946 */ /* 0x000fea0003800000 */
[----:B------:R-:W-:-:S13]  /*5110*/  ISETP.NE.AND P0, PT, R210, R213, PT ;  /* 0x000000d5d200720c */ /* 0x000fda0003f05270 */
[----:B------:R-:W-:Y:S05]  /*5120*/  @P0 BRA `(.L_x_1157) ;  /* 0xfffffffc00ec0947 */ /* 0x000fea000383ffff */
.L_x_1156:
[----:B------:R-:W-:Y:S01]  /*5130*/  ISETP.GE.AND P0, PT, R141, R214, PT ;  /* 0x000000d68d00720c */ /* 0x000fe20003f06270 */
[----:B------:R-:W-:Y:S05]  /*5140*/  WARPSYNC.ALL ;  /* 0x0000000000007948 */ /* 0x000fea0003800000 */
[----:B------:R-:W-:Y:S01]  /*5150*/  BAR.SYNC.DEFER_BLOCKING 0x0 ;  /* 0x0000000000007b1d */ /* 0x000fe20000010000 */
[----:B------:R-:W-:-:S05]  /*5160*/  IMAD.MOV.U32 R212, RZ, RZ, RZ ;  /* 0x000000ffffd47224 */ /* 0x000fca00078e00ff */
[----:B------:R-:W-:Y:S04]  /*5170*/  BSSY.RECONVERGENT B0, `(.L_x_1158) ;  /* 0x000006d000007945 */ /* 0x000fe80003800200 */
[----:B------:R-:W-:Y:S05]  /*5180*/  @P0 BRA `(.L_x_1159) ;  /* 0x0000000400ac0947 */ /* 0x000fea0003800000 */
[----:B0-----:R-:W-:Y:S01]  /*5190*/  LOP3.LUT R65, RZ, R141, RZ, 0x33, !PT ;  /* 0x0000008dff417212 */ /* 0x001fe200078e33ff */
        /* <DEDUP_REMOVED lines=13> */
.L_x_1162:
        /* <DEDUP_REMOVED lines=37> */
.L_x_1161:
[----:B------:R-:W-:Y:S05]  /*54c0*/  BSYNC.RECONVERGENT B1 ;  /* 0x0000000000017941 */ /* 0x000fea0003800200 */
.L_x_1160:
        /* <DEDUP_REMOVED lines=25> */
.L_x_1164:
[----:B------:R-:W-:Y:S05]  /*5660*/  BSYNC.RECONVERGENT B1 ;  /* 0x0000000000017941 */ /* 0x000fea0003800200 */
.L_x_1163:
        /* <DEDUP_REMOVED lines=17> */
.L_x_1166:
[----:B------:R-:W-:Y:S05]  /*5780*/  BSYNC.RECONVERGENT B1 ;  /* 0x0000000000017941 */ /* 0x000fea0003800200 */
.L_x_1165:
        /* <DEDUP_REMOVED lines=11> */
.L_x_1159:
[----:B------:R-:W-:Y:S05]  /*5840*/  BSYNC.RECONVERGENT B0 ;  /* 0x0000000000007941 */ /* 0x000fea0003800200 */
.L_x_1158:
[----:B0-----:R-:W0:Y:S01]  /*5850*/  SHFL.BFLY PT, R65, R212, 0x1, 0x1f ;  /* 0x0c201f00d4417f89 */ /* 0x001e2200000e0000 */
        /* <DEDUP_REMOVED lines=11> */
.L_x_1155:
        /* <DEDUP_REMOVED lines=16> */
[----:B------:R-:W0:Y:S01]  /*5a10*/  LDCU.64 UR10, c[0x0][0x3f8] ;  /* 0x00007f00ff0a77ac */ /* 0x000e220008000a00 */
[-C--:B------:R-:W-:Y:S01]  /*5a20*/  FMUL R64, R0, R215.reuse ;  /* 0x000000d700407220 */ /* 0x080fe20000400000 */
        /* <DEDUP_REMOVED lines=15> */
[----:B0-----:R-:W-:-:S04]  /*5b20*/  ISETP.NE.U32.AND P0, PT, RZ, UR10, PT ;  /* 0x0000000aff007c0c */ /* 0x001fc8000bf05070 */
[----:B------:R-:W-:-:S04]  /*5b30*/  ISETP.NE.AND.EX P0, PT, RZ, UR11, PT, P0 ;  /* 0x0000000bff007c0c */ /* 0x000fc8000bf05300 */
[----:B------:R-:W-:-:S13]  /*5b40*/  ISETP.NE.OR P0, PT, RZ, UR9, P0 ;  /* 0x00000009ff007c0c */ /* 0x000fda0008705670 */
[----:B------:R-:W-:Y:S05]  /*5b50*/  @!P0 BRA `(.L_x_1169) ;  /* 0x0000000000c88947 */ /* 0x000fea0003800000 */
[----:B------:R-:W-:Y:S01]  /*5b60*/  UISETP.NE.AND UP0, UPT, UR9, URZ, UPT ;  /* 0x000000ff0900728c */ /* 0x000fe2000bf05270 */
[----:B------:R-:W-:Y:S08]  /*5b70*/  BSSY.RECONVERGENT B1, `(.L_x_1169) ;  /* 0x0000030000017945 */ /* 0x000ff00003800200 */
[----:B------:R-:W-:Y:S05]  /*5b80*/  BRA.U UP0, `(.L_x_1170) ;  /* 0x0000000100507547 */ /* 0x000fea000b800000 */
[----:B------:R-:W-:Y:S01]  /*5b90*/  ISETP.GE.AND P1, PT, R71, UR13, PT ;  /* 0x0000000d47007c0c */ /* 0x000fe2000bf26270 */
[----:B------:R-:W-:Y:S01]  /*5ba0*/  VIADD R210, R142, 0x3 ;  /* 0x000000038ed27836 */ /* 0x000fe20000000000 */
[----:B------:R-:W-:Y:S02]  /*5bb0*/  ISETP.GE.AND P2, PT, R70, UR13, PT ;  /* 0x0000000d46007c0c */ /* 0x000fe4000bf46270 */
[----:B------:R-:W-:Y:S02]  /*5bc0*/  FMNMX R138, R138, |R217|, !PT ;  /* 0x400000d98a8a7209 */ /* 0x000fe40007800000 */
[----:B------:R-:W-:Y:S01]  /*5bd0*/  ISETP.GE.AND P3, PT, R210, UR13, PT ;  /* 0x0000000dd2007c0c */ /* 0x000fe2000bf66270 */
[----:B------:R-:W-:-:S05]  /*5be0*/  VIADD R210, R142, 0x4 ;  /* 0x000000048ed27836 */ /* 0x000fca0000000000 */
[----:B------:R-:W-:Y:S01]  /*5bf0*/  ISETP.GE.AND P4, PT, R210, UR13, PT ;  /* 0x0000000dd2007c0c */ /* 0x000fe2000bf86270 */
[----:B------:R-:W-:Y:S01]  /*5c00*/  VIADD R210, R142, 0x6 ;  /* 0x000000068ed27836 */ /* 0x000fe20000000000 */
[----:B------:R-:W-:Y:S02]  /*5c10*/  @!P1 FMNMX R138, R138, |R65|, !PT ;  /* 0x400000418a8a9209 */ /* 0x000fe40007800000 */
[----:B------:R-:W-:Y:S02]  /*5c20*/  ISETP.GE.AND P1, PT, R69, UR13, PT ;  /* 0x0000000d45007c0c */ /* 0x000fe4000bf26270 */
[----:B------:R-:W-:Y:S02]  /*5c30*/  @!P2 FMNMX R138, R138, |R219|, !PT ;  /* 0x400000db8a8aa209 */ /* 0x000fe40007800000 */
[----:B------:R-:W-:Y:S02]  /*5c40*/  ISETP.GE.AND P2, PT, R210, UR13, PT ;  /* 0x0000000dd2007c0c */ /* 0x000fe4000bf46270 */
[----:B------:R-:W-:-:S02]  /*5c50*/  @!P3 FMNMX R138, R138, |R67|, !PT ;  /* 0x400000438a8ab209 */ /* 0x000fc40007800000 */
[----:B------:R-:W-:Y:S02]  /*5c60*/  ISETP.GE.AND P3, PT, R68, UR13, PT ;  /* 0x0000000d44007c0c */ /* 0x000fe4000bf66270 */
[----:B------:R-:W-:-:S04]  /*5c70*/  @!P4 FMNMX R138, R138, |R221|, !PT ;  /* 0x400000dd8a8ac209 */ /* 0x000fc80007800000 */
[----:B------:R-:W-:-:S04]  /*5c80*/  @!P1 FMNMX R138, R138, |R64|, !PT ;  /* 0x400000408a8a9209 */ /* 0x000fc80007800000 */
[----:B------:R-:W-:-:S03]  /*5c90*/  @!P2 FMNMX R138, R138, |R223|, !PT ;  /* 0x400000df8a8aa209 */ /* 0x000fc60007800000 */
[----:B------:R-:W-:Y:S05]  /*5ca0*/  @P3 BRA `(.L_x_1171) ;  /* 0x0000000000703947 */ /* 0x000fea0003800000 */
[----:B------:R-:W-:Y:S01]  /*5cb0*/  FMNMX R138, R138, |R66|, !PT ;  /* 0x400000428a8a7209 */ /* 0x000fe20007800000 */
[----:B------:R-:W-:Y:S06]  /*5cc0*/  BRA `(.L_x_1171) ;  /* 0x0000000000687947 */ /* 0x000fec0003800000 */
.L_x_1170:
[----:B------:R-:W-:Y:S01]  /*5cd0*/  ISETP.GE.AND P6, PT, R71, UR13, PT ;  /* 0x0000000d47007c0c */ /* 0x000fe2000bfc6270 */
[----:B------:R-:W-:Y:S01]  /*5ce0*/  VIADD R210, R142, 0x3 ;  /* 0x000000038ed27836 */ /* 0x000fe20000000000 */
[----:B------:R-:W-:Y:S02]  /*5cf0*/  ISETP.GE.AND P5, PT, R70, UR13, PT ;  /* 0x0000000d46007c0c */ /* 0x000fe4000bfa6270 */
[-C--:B------:R-:W-:Y:S01]  /*5d00*/  FMNMX R138, R138, |R217|.reuse, !PT ;  /* 0x400000d98a8a7209 */ /* 0x080fe20007800000 */
[----:B-----5:R-:W-:Y:S01]  /*5d10*/  FMUL R217, R139, R217 ;  /* 0x000000d98bd97220 */ /* 0x020fe20000400000 */
[----:B------:R-:W-:Y:S01]  /*5d20*/  ISETP.GE.AND P4, PT, R210, UR13, PT ;  /* 0x0000000dd2007c0c */ /* 0x000fe2000bf86270 */
[----:B------:R-:W-:Y:S01]  /*5d30*/  VIADD R210, R142, 0x4 ;  /* 0x000000048ed27836 */ /* 0x000fe20000000000 */
[----:B------:R-:W-:-:S04]  /*5d40*/  ISETP.GE.AND P2, PT, R69, UR13, PT ;  /* 0x0000000d45007c0c */ /* 0x000fc8000bf46270 */
[----:B------:R-:W-:Y:S01]  /*5d50*/  ISETP.GE.AND P3, PT, R210, UR13, PT ;  /* 0x0000000dd2007c0c */ /* 0x000fe2000bf66270 */
[----:B------:R-:W-:Y:S01]  /*5d60*/  VIADD R210, R142, 0x6 ;  /* 0x000000068ed27836 */ /* 0x000fe20000000000 */
[-C--:B------:R-:W-:Y:S01]  /*5d70*/  @!P6 FMNMX R138, R138, |R65|.reuse, !PT ;  /* 0x400000418a8ae209 */ /* 0x080fe20007800000 */
[C---:B------:R-:W-:Y:S01]  /*5d80*/  @!P6 FMUL R65, R139.reuse, R65 ;  /* 0x000000418b41e220 */ /* 0x040fe20000400000 */
[----:B------:R-:W-:Y:S02]  /*5d90*/  ISETP.GE.AND P6, PT, R68, UR13, PT ;  /* 0x0000000d44007c0c */ /* 0x000fe4000bfc6270 */
[-C--:B------:R-:W-:Y:S01]  /*5da0*/  @!P5 FMNMX R138, R138, |R219|.reuse, !PT ;  /* 0x400000db8a8ad209 */ /* 0x080fe20007800000 */
[C---:B------:R-:W-:Y:S01]  /*5db0*/  @!P5 FMUL R219, R139.reuse, R219 ;  /* 0x000000db8bdbd220 */ /* 0x040fe20000400000 */
        /* <DEDUP_REMOVED lines=11> */
.L_x_1171:
[----:B------:R-:W-:Y:S05]  /*5e70*/  BSYNC.RECONVERGENT B1 ;  /* 0x0000000000017941 */ /* 0x000fea0003800200 */
.L_x_1169:
        /* <DEDUP_REMOVED lines=33> */
.L_x_1173:
[----:B------:R-:W-:Y:S02]  /*6090*/  IMAD.MOV.U32 R66, RZ, RZ, R64 ;  /* 0x000000ffff427224 */ /* 0x000fe400078e0040 */
[----:B------:R-:W-:-:S05]  /*60a0*/  IMAD.MOV.U32 R64, RZ, RZ, R217 ;  /* 0x000000ffff407224 */ /* 0x000fca00078e00d9 */
[----:B------:R0:W-:Y:S02]  /*60b0*/  STG.E.128 desc[UR6][R212.64], R64 ;  /* 0x00000040d4007986 */ /* 0x0001e4000c101d06 */
.L_x_1174:
[----:B------:R-:W-:Y:S05]  /*60c0*/  BSYNC.RECONVERGENT B1 ;  /* 0x0000000000017941 */ /* 0x000fea0003800200 */
.L_x_1172:
[----:B------:R-:W-:-:S04]  /*60d0*/  ISETP.GE.AND P1, PT, R73, UR13, PT ;  /* 0x0000000d49007c0c */ /* 0x000fc8000bf26270 */
[----:B------:R-:W-:-:S13]  /*60e0*/  ISETP.GE.OR P1, PT, R209, UR12, P1 ;  /* 0x0000000cd1007c0c */ /* 0x000fda0008f26670 */
        /* <DEDUP_REMOVED lines=50> */
.L_x_1176:
        /* <DEDUP_REMOVED lines=15> */
.L_x_1177:
[----:B------:R-:W-:Y:S05]  /*6500*/  BSYNC.RECONVERGENT B1 ;  /* 0x0000000000017941 */ /* 0x000fea0003800200 */
.L_x_1175:
        /* <DEDUP_REMOVED lines=11> */
[----:B------:R-:W-:-:S05]  /*65c0*/  @!P1 IMAD.MOV.U32 R66, RZ, RZ, R216 ;  /* 0x000000ffff429224 */ /* 0x000fca00078e00d8 */
[----:B------:R0:W-:Y:S01]  /*65d0*/  @!P1 STG.E.128 desc[UR6][R212.64], R64 ;  /* 0x00000040d4009986 */ /* 0x0001e2000c101d06 */
[----:B------:R-:W-:Y:S05]  /*65e0*/  @!P1 BRA `(.L_x_1179) ;  /* 0x0000000000509947 */ /* 0x000fea0003800000 */
[C---:B------:R-:W-:Y:S02]  /*65f0*/  ISETP.NE.AND P1, PT, R62.reuse, RZ, PT ;  /* 0x000000ff3e00720c */ /* 0x040fe40003f25270 */
[C---:B------:R-:W-:Y:S02]  /*6600*/  ISETP.GE.U32.AND P3, PT, R62.reuse, 0x2, PT ;  /* 0x000000023e00780c */ /* 0x040fe40003f66070 */
[----:B------:R-:W-:Y:S02]  /*6610*/  ISETP.GE.U32.AND P4, PT, R62, 0x3, PT ;  /* 0x000000033e00780c */ /* 0x000fe40003f86070 */
[----:B0-----:R-:W-:Y:S02]  /*6620*/  PRMT R66, R64, 0x7632, R66 ;  /* 0x0000763240427816 */ /* 0x001fe40000000042 */
[C---:B------:R-:W-:Y:S02]  /*6630*/  ISETP.GE.U32.AND P5, PT, R62.reuse, 0x7, PT ;  /* 0x000000073e00780c */ /* 0x040fe40003fa6070 */
[----:B------:R-:W-:-:S02]  /*6640*/  ISETP.GE.U32.AND P6, PT, R62, 0x8, PT ;  /* 0x000000083e00780c */ /* 0x000fc40003fc6070 */
[----:B------:R-:W-:Y:S01]  /*6650*/  PRMT R67, R65, 0x7632, R67 ;  /* 0x0000763241437816 */ /* 0x000fe20000000043 */
[----:B------:R0:W-:Y:S01]  /*6660*/  @P1 STG.E.U16 desc[UR6][R212.64], R64 ;  /* 0x00000040d4001986 */ /* 0x0001e2000c101506 */
[----:B------:R-:W-:Y:S02]  /*6670*/  ISETP.GE.U32.AND P1, PT, R62, 0x4, PT ;  /* 0x000000043e00780c */ /* 0x000fe40003f26070 */
[----:B------:R-:W-:Y:S01]  /*6680*/  PRMT R214, R216, 0x7632, R214 ;  /* 0x00007632d8d67816 */ /* 0x000fe200000000d6 */
        /* <DEDUP_REMOVED lines=8> */
[----:B------:R1:W-:Y:S04]  /*6710*/  @P4 STG.E.U16 desc[UR6][R212.64+0xa], R214 ;  /* 0x00000ad6d4004986 */ /* 0x0003e8000c101506 */
[----:B------:R1:W-:Y:S02]  /*6720*/  @P6 STG.E.U16 desc[UR6][R212.64+0xe], R64 ;  /* 0x00000e40d4006986 */ /* 0x0003e4000c101506 */
.L_x_1179:
[----:B------:R-:W-:Y:S05]  /*6730*/  BSYNC.RECONVERGENT B1 ;  /* 0x0000000000017941 */ /* 0x000fea0003800200 */
.L_x_1178:
        /* <DEDUP_REMOVED lines=50> */
.L_x_1181:
        /* <DEDUP_REMOVED lines=15> */
.L_x_1182:
[----:B------:R-:W-:Y:S05]  /*6b50*/  BSYNC.RECONVERGENT B1 ;  /* 0x0000000000017941 */ /* 0x000fea0003800200 */
.L_x_1180:
        /* <DEDUP_REMOVED lines=16> */
[C---:B------:R-:W-:Y:S02]  /*6c60*/  ISETP.GE.U32.AND P4, PT, R53.reuse, 0x3, PT ;  /* 0x000000033500780c */ /* 0x040fe40003f86070 */
[----:B0-----:R-:W-:Y:S02]  /*6c70*/  PRMT R66, R64, 0x7632, R66 ;  /* 0x0000763240427816 */ /* 0x001fe40000000042 */
[C---:B------:R-:W-:Y:S02]  /*6c80*/  ISETP.GE.U32.AND P5, PT, R53.reuse, 0x7, PT ;  /* 0x000000073500780c */ /* 0x040fe40003fa6070 */
[----:B------:R-:W-:-:S02]  /*6c90*/  ISETP.GE.U32.AND P6, PT, R53, 0x8, PT ;  /* 0x000000083500780c */ /* 0x000fc40003fc6070 */
[----:B------:R-:W-:Y:S01]  /*6ca0*/  PRMT R67, R65, 0x7632, R67 ;  /* 0x0000763241437816 */ /* 0x000fe20000000043 */
[----:B------:R0:W-:Y:S01]  /*6cb0*/  @P1 STG.E.U16 desc[UR6][R212.64], R64 ;  /* 0x00000040d4001986 */ /* 0x0001e2000c101506 */
[C---:B------:R-:W-:Y:S02]  /*6cc0*/  ISETP.GE.U32.AND P1, PT, R53.reuse, 0x4, PT ;  /* 0x000000043500780c */ /* 0x040fe40003f26070 */
        /* <DEDUP_REMOVED lines=11> */
.L_x_1184:
[----:B------:R-:W-:Y:S05]  /*6d80*/  BSYNC.RECONVERGENT B1 ;  /* 0x0000000000017941 */ /* 0x000fea0003800200 */
.L_x_1183:
        /* <DEDUP_REMOVED lines=50> */
.L_x_1186:
        /* <DEDUP_REMOVED lines=15> */
.L_x_1187:
[----:B------:R-:W-:Y:S05]  /*71a0*/  BSYNC.RECONVERGENT B1 ;  /* 0x0000000000017941 */ /* 0x000fea0003800200 */
.L_x_1185:
        /* <DEDUP_REMOVED lines=34> */
.L_x_1189:
[----:B------:R-:W-:Y:S05]  /*73d0*/  BSYNC.RECONVERGENT B1 ;  /* 0x0000000000017941 */ /* 0x000fea0003800200 */
.L_x_1188:
        /* <DEDUP_REMOVED lines=22> */
[----:B------:R-:W-:Y:S01]  /*7540*/  VIADD R212, R44, 0x2 ;  /* 0x000000022cd47836 */ /* 0x000fe20000000000 */
[----:B------:R-:W-:Y:S01]  /*7550*/  ISETP.GE.AND P6, PT, R33, UR13, PT ;  /* 0x0000000d21007c0c */ /* 0x000fe2000bfc6270 */
[----:B-----5:R-:W-:Y:S01]  /*7560*/  FMUL R219, R139, R219 ;  /* 0x000000db8bdb7220 */ /* 0x020fe20000400000 */
        /* <DEDUP_REMOVED lines=26> */
.L_x_1191:
[----:B------:R-:W-:Y:S01]  /*7710*/  VIADD R212, R44, 0x2 ;  /* 0x000000022cd47836 */ /* 0x000fe20000000000 */
        /* <DEDUP_REMOVED lines=15> */
.L_x_1192:
[----:B------:R-:W-:Y:S05]  /*7810*/  BSYNC.RECONVERGENT B1 ;  /* 0x0000000000017941 */ /* 0x000fea0003800200 */
.L_x_1190:
        /* <DEDUP_REMOVED lines=34> */
.L_x_1194:
[----:B------:R-:W-:Y:S05]  /*7a40*/  BSYNC.RECONVERGENT B1 ;  /* 0x0000000000017941 */ /* 0x000fea0003800200 */
.L_x_1193:
        /* <DEDUP_REMOVED lines=31> */
[----:B------:R-:W-:Y:S01]  /*7c40*/  VIADD R212, R35, 0x7 ;  /* 0x0000000723d47836 */ /* 0x000fe20000000000 */
[----:B------:R-:W-:Y:S01]  /*7c50*/  FSEL R138, R138, R213, !P1 ;  /* 0x000000d58a8a7208 */ /* 0x000fe20004800000 */
[----:B------:R-:W-:Y:S01]  /*7c60*/  @!P6 FMUL R64, R139, R64 ;  /* 0x000000408b40e220 */ /* 0x000fe20000400000 */
        /* <DEDUP_REMOVED lines=18> */
.L_x_1196:
[----:B------:R-:W-:Y:S01]  /*7d90*/  ISETP.GE.AND P4, PT, R25, UR13, PT ;  /* 0x0000000d19007c0c */ /* 0x000fe2000bf86270 */
[----:B------:R-:W-:Y:S01]  /*7da0*/  VIADD R212, R35, 0x6 ;  /* 0x0000000623d47836 */ /* 0x000fe20000000000 */
        /* <DEDUP_REMOVED lines=8> */
[----:B------:R-:W-:Y:S01]  /*7e30*/  ISETP.GE.AND P3, PT, R212, UR13, PT ;  /* 0x0000000dd4007c0c */ /* 0x000fe2000bf66270 */
[----:B------:R-:W-:Y:S01]  /*7e40*/  VIADD R212, R35, 0x7 ;  /* 0x0000000723d47836 */ /* 0x000fe20000000000 */
[----:B------:R-:W-:-:S04]  /*7e50*/  @!P2 FMNMX R138, |R216|, R138, !PT ;  /* 0x0000008ad88aa209 */ /* 0x000fc80007800200 */
[----:B------:R-:W-:-:S03]  /*7e60*/  ISETP.GE.AND P2, PT, R212, UR13, PT ;  /* 0x0000000dd4007c0c */ /* 0x000fc6000bf46270 */
[----:B------:R-:W-:-:S04]  /*7e70*/  @!P1 FMNMX R138, R138, |R65|, !PT ;  /* 0x400000418a8a9209 */ /* 0x000fc80007800000 */
[----:B------:R-:W-:-:S06]  /*7e80*/  @!P3 FMNMX R138, R138, |R221|, !PT ;  /* 0x400000dd8a8ab209 */ /* 0x000fcc0007800000 */
[----:B------:R-:W-:-:S07]  /*7e90*/  @!P2 FMNMX R138, R138, |R217|, !PT ;  /* 0x400000d98a8aa209 */ /* 0x000fce0007800000 */
.L_x_1197:
[----:B------:R-:W-:Y:S05]  /*7ea0*/  BSYNC.RECONVERGENT B1 ;  /* 0x0000000000017941 */ /* 0x000fea0003800200 */
.L_x_1195:
        /* <DEDUP_REMOVED lines=34> */
.L_x_1199:
[----:B------:R-:W-:Y:S05]  /*80d0*/  BSYNC.RECONVERGENT B1 ;  /* 0x0000000000017941 */ /* 0x000fea0003800200 */
.L_x_1198:
        /* <DEDUP_REMOVED lines=50> */
.L_x_1201:
        /* <DEDUP_REMOVED lines=15> */
.L_x_1202:
[----:B------:R-:W-:Y:S05]  /*84f0*/  BSYNC.RECONVERGENT B1 ;  /* 0x0000000000017941 */ /* 0x000fea0003800200 */
.L_x_1200:
        /* <DEDUP_REMOVED lines=34> */
.L_x_1204:
[----:B------:R-:W-:Y:S05]  /*8720*/  BSYNC.RECONVERGENT B1 ;  /* 0x0000000000017941 */ /* 0x000fea0003800200 */
.L_x_1203:
        /* <DEDUP_REMOVED lines=50> */
.L_x_1206:
        /* <DEDUP_REMOVED lines=15> */
.L_x_1207:
[----:B------:R-:W-:Y:S05]  /*8b40*/  BSYNC.RECONVERGENT B1 ;  /* 0x0000000000017941 */ /* 0x000fea0003800200 */
.L_x_1205:
        /* <DEDUP_REMOVED lines=21> */
[----:B--2---:R-:W-:Y:S01]  /*8ca0*/  PRMT R66, R64, 0x7632, R66 ;  /* 0x0000763240427816 */ /* 0x004fe20000000042 */
        /* <DEDUP_REMOVED lines=10> */
.L_x_1168:
[----:B------:R-:W-:Y:S05]  /*8d50*/  BSYNC.RECONVERGENT B0 ;  /* 0x0000000000007941 */ /* 0x000fea0003800200 */
.L_x_1167:
[----:B0123--:R-:W0:Y:S02]  /*8d60*/  LDC R65, c[0x0][0x380] ;  /* 0x0000e000ff417b82 */ /* 0x00fe240000000800 */
[----:B0-----:R-:W-:-:S05]  /*8d70*/  IMAD R140, R65, 0x4, R140 ;  /* 0x00000004418c7824 */ /* 0x001fca00078e028c */
[----:B------:R-:W-:-:S13]  /*8d80*/  ISETP.GE.AND P0, PT, R140, UR12, PT ;  /* 0x0000000c8c007c0c */ /* 0x000fda000bf06270 */
[----:B------:R-:W-:Y:S05]  /*8d90*/  @!P0 BRA `(.L_x_1208) ;  /* 0xffffff9c00288947 */ /* 0x000fea000383ffff */
.L_x_1123:
[----:B------:R-:W1:Y:S02]  /*8da0*/  LDCU.64 UR4, c[0x0][0x3f8] ;  /* 0x00007f00ff0477ac */ /* 0x000e640008000a00 */
[----:B-1----:R-:W-:-:S04]  /*8db0*/  UISETP.NE.U32.AND UP0, UPT, UR4, URZ, UPT ;  /* 0x000000ff0400728c */ /* 0x002fc8000bf05070 */
[----:B------:R-:W-:-:S09]  /*8dc0*/  UISETP.NE.AND.EX UP0, UPT, UR5, URZ, UPT, UP0 ;  /* 0x000000ff0500728c */ /* 0x000fd2000bf05300 */
[----:B------:R-:W-:Y:S05]  /*8dd0*/  BRA.U !UP0, `(.L_x_1209) ;  /* 0x0000000108a07547 */ /* 0x000fea000b800000 */
[----:B0-----:R-:W0:Y:S01]  /*8de0*/  SHFL.DOWN PT, R3, R138, 0x10, 0x1f ;  /* 0x0a001f008a037f89 */ /* 0x001e2200000e0000 */
[----:B------:R-:W-:Y:S01]  /*8df0*/  ISETP.NE.AND P0, PT, R141, RZ, PT ;  /* 0x000000ff8d00720c */ /* 0x000fe20003f05270 */
[----:B------:R-:W-:-:S12]  /*8e00*/  BSSY B0, `(.L_x_1209) ;  /* 0x0000025000007945 */ /* 0x000fd80003800000 */
[----:B------:R-:W1:Y:S01]  /*8e10*/  @!P0 S2R R9, SR_CgaCtaId ;  /* 0x0000000000098919 */ /* 0x000e620000008800 */
[----:B------:R-:W-:Y:S02]  /*8e20*/  @!P0 MOV R6, 0x400 ;  /* 0x0000040000068802 */ /* 0x000fe40000000f00 */
[----:B------:R-:W-:-:S04]  /*8e30*/  @!P0 SHF.R.U32.HI R4, RZ, 0x3, R145 ;  /* 0x00000003ff048819 */ /* 0x000fc80000011691 */
[----:B------:R-:W-:Y:S02]  /*8e40*/  @!P0 LOP3.LUT R4, R4, 0x7c, RZ, 0xc0, !PT ;  /* 0x0000007c04048812 */ /* 0x000fe400078ec0ff */
[----:B0-----:R-:W-:-:S05]  /*8e50*/  FMNMX R3, R3, R138, !PT ;  /* 0x0000008a03037209 */ /* 0x001fca0007800000 */
[----:B------:R-:W0:Y:S02]  /*8e60*/  SHFL.DOWN PT, R0, R3, 0x8, 0x1f ;  /* 0x09001f0003007f89 */ /* 0x000e2400000e0000 */
[----:B0-----:R-:W-:Y:S02]  /*8e70*/  FMNMX R0, R3, R0, !PT ;  /* 0x0000000003007209 */ /* 0x001fe40007800000 */
[----:B-1----:R-:W-:-:S03]  /*8e80*/  @!P0 LEA R3, R9, R6, 0x18 ;  /* 0x0000000609038211 */ /* 0x002fc600078ec0ff */
[----:B------:R-:W0:Y:S02]  /*8e90*/  SHFL.DOWN PT, R5, R0, 0x4, 0x1f ;  /* 0x08801f0000057f89 */ /* 0x000e2400000e0000 */
        /* <DEDUP_REMOVED lines=22> */
.L_x_1217:
[----:B------:R-:W-:Y:S02]  /*9000*/  ISETP.NE.AND P0, PT, R145, RZ, PT ;  /* 0x000000ff9100720c */ /* 0x000fe40003f05270 */
[----:B-1----:R-:W-:-:S11]  /*9010*/  FMNMX R5, R3, R2, !PT ;  /* 0x0000000203057209 */ /* 0x002fd60007800000 */
[----:B------:R-:W-:Y:S05]  /*9020*/  @P0 BRA `(.L_x_1210) ;  /* 0x0000000000080947 */ /* 0x000fea0003800000 */
[----:B0-----:R-:W0:Y:S02]  /*9030*/  LDC.64 R2, c[0x0][0x3f8] ;  /* 0x0000fe00ff027b82 */ /* 0x001e240000000a00 */
[----:B0-----:R1:W-:Y:S02]  /*9040*/  REDG.E.MAX.S32.STRONG.GPU desc[UR6][R2.64], R5 ;  /* 0x000000050200798e */ /* 0x0013e4000d12e306 */
.L_x_1210:
[----:B------:R-:W-:Y:S05]  /*9050*/  BSYNC B0 ;  /* 0x0000000000007941 */ /* 0x000fea0003800000 */
.L_x_1209:
        /* <DEDUP_REMOVED lines=15> */
[----:B01----:R-:W-:Y:S05]  /*9150*/  CALL.REL.NOINC `($__internal_6_$__cuda_sm20_rcp_rn_f32_slowpath) ;  /* 0x0000000000607944 */ /* 0x003fea0003c00000 */
[----:B------:R-:W-:Y:S01]  /*9160*/  IMAD.MOV.U32 R5, RZ, RZ, R64 ;  /* 0x000000ffff057224 */ /* 0x000fe200078e0040 */
[----:B------:R-:W-:Y:S06]  /*9170*/  BRA `(.L_x_1214) ;  /* 0x0000000000107947 */ /* 0x000fec0003800000 */
.L_x_1213:
[----:B------:R-:W0:Y:S02]  /*9180*/  MUFU.RCP R0, R139 ;  /* 0x0000008b00007308 */ /* 0x000e240000001000 */
[----:B01----:R-:W-:-:S04]  /*9190*/  FFMA R2, R139, R0, -1 ;  /* 0xbf8000008b027423 */ /* 0x003fc80000000000 */
[----:B------:R-:W-:-:S04]  /*91a0*/  FADD.FTZ R5, -R2, -RZ ;  /* 0x800000ff02057221 */ /* 0x000fc80000010100 */
[----:B------:R-:W-:-:S07]  /*91b0*/  FFMA R5, R0, R5, R0 ;  /* 0x0000000500057223 */ /* 0x000fce0000000000 */
.L_x_1214:
[----:B------:R-:W-:Y:S05]  /*91c0*/  BSYNC.RECONVERGENT B0 ;  /* 0x0000000000007941 */ /* 0x000fea0003800200 */
.L_x_1212:
[----:B------:R-:W0:Y:S02]  /*91d0*/  LDC.64 R2, c[0x0][0x3f0] ;  /* 0x0000fc00ff027b82 */ /* 0x000e240000000a00 */
[----:B0-----:R-:W-:Y:S01]  /*91e0*/  STG.E desc[UR6][R2.64], R5 ;  /* 0x0000000502007986 */ /* 0x001fe2000c101906 */
[----:B------:R-:W-:Y:S05]  /*91f0*/  EXIT ;  /* 0x000000000000794d */ /* 0x000fea0003800000 */
.L_x_1211:
[----:B------:R-:W-:Y:S02]  /*9200*/  IMAD.MOV.U32 R5, RZ, RZ, 0x2 ;  /* 0x00000002ff057424 */ /* 0x000fe400078e00ff */
[----:B------:R-:W-:Y:S02]  /*9210*/  IMAD.MOV.U32 R7, RZ, RZ, 0x1f ;  /* 0x0000001fff077424 */ /* 0x000fe400078e00ff */
[----:B------:R-:W-:-:S07]  /*9220*/  IMAD.MOV.U32 R4, RZ, RZ, -0x1 ;  /* 0xffffffffff047424 */ /* 0x000fce00078e00ff */
[----:B01---5:R-:W-:Y:S05]  /*9230*/  WARPSYNC.COLLECTIVE R4, `(.L_x_1215) ;  /* 0x0000000004087348 */ /* 0x023fea0003c00000 */
[----:B01----:R0:W1:Y:S02]  /*9240*/  SHFL.DOWN P0, R2, R0, R5, R7 ;  /* 0x0800000500027389 */ /* 0x0030640000000007 */
[----:B01---5:R-:W-:Y:S05]  /*9250*/  ENDCOLLECTIVE ;  /* 0x000000000000791b */ /* 0x023fea0003800000 */
.L_x_1215:
[----:B------:R-:W-:Y:S02]  /*9260*/  IMAD.MOV.U32 R5, RZ, RZ, 0x1 ;  /* 0x00000001ff057424 */ /* 0x000fe400078e00ff */
[----:B------:R-:W-:-:S05]  /*9270*/  IMAD.MOV.U32 R3, RZ, RZ, R2 ;  /* 0x000000ffff037224 */ /* 0x000fca00078e0002 */
[----:B------:R-:W-:-:S05]  /*9280*/  FMNMX R3, R3, R0, !PT ;  /* 0x0000000003037209 */ /* 0x000fca0007800000 */
[----:B------:R-:W-:-:S07]  /*9290*/  IMAD.MOV.U32 R0, RZ, RZ, R3 ;  /* 0x000000ffff007224 */ /* 0x000fce00078e0003 */
[----:B------:R-:W-:Y:S05]  /*92a0*/  WARPSYNC.COLLECTIVE R4, `(.L_x_1216) ;  /* 0x0000000004087348 */ /* 0x000fea0003c00000 */
[----:B------:R0:W1:Y:S02]  /*92b0*/  SHFL.DOWN P0, R2, R0, R5, R7 ;  /* 0x0800000500027389 */ /* 0x0000640000000007 */
[----:B01----:R-:W-:Y:S05]  /*92c0*/  ENDCOLLECTIVE ;  /* 0x000000000000791b */ /* 0x003fea0003800000 */
.L_x_1216:
[----:B------:R-:W-:Y:S05]  /*92d0*/  BRA `(.L_x_1217) ;  /* 0xfffffffc00487947 */ /* 0x000fea000383ffff */
        .weak           $__internal_6_$__cuda_sm20_rcp_rn_f32_slowpath
        .type           $__internal_6_$__cuda_sm20_rcp_rn_f32_slowpath,@function
        .size           $__internal_6_$__cuda_sm20_rcp_rn_f32_slowpath,(.L_x_6048 - $__internal_6_$__cuda_sm20_rcp_rn_f32_slowpath)
$__internal_6_$__cuda_sm20_rcp_rn_f32_slowpath:
        /* <DEDUP_REMOVED lines=15> */
.L_x_1219:
        /* <DEDUP_REMOVED lines=33> */
.L_x_1221:
[----:B------:R0:W1:Y:S02]  /*95e0*/  MUFU.RCP R3, R0 ;  /* 0x0000000000037308 */ /* 0x0000640000001000 */
.L_x_1220:
[----:B------:R-:W-:Y:S05]  /*95f0*/  BSYNC.RECONVERGENT B1 ;  /* 0x0000000000017941 */ /* 0x000fea0003800200 */
.L_x_1218:
[----:B-1----:R-:W-:Y:S02]  /*9600*/  IMAD.MOV.U32 R64, RZ, RZ, R3 ;  /* 0x000000ffff407224 */ /* 0x002fe400078e0003 */
[----:B------:R-:W-:Y:S02]  /*9610*/  IMAD.MOV.U32 R2, RZ, RZ, R67 ;  /* 0x000000ffff027224 */ /* 0x000fe400078e0043 */
[----:B------:R-:W-:-:S04]  /*9620*/  IMAD.MOV.U32 R3, RZ, RZ, 0x0 ;  /* 0x00000000ff037424 */ /* 0x000fc800078e00ff */
[----:B0-----:R-:W-:Y:S05]  /*9630*/  RET.REL.NODEC R2 `(_ZN18transformer_engine13normalization26rmsnorm_fwd_general_kernelINS0_13Kernel_traitsI13__nv_bfloat16S3_S3_fjLj2048ELj1ELj4ELj1ELj16ENS0_18Kernel_traits_baseILj2048ES3_S3_S3_fjLj128EEEEEEEvNS0_19ForwardKernelParamsE) ;  /* 0xffffff6802707950 */ /* 0x001fea0003c3ffff */
.L_x_1222:
        /* <DEDUP_REMOVED lines=12> */
.L_x_6048:


//--------------------- .text._ZN18transformer_engine13normalization26rmsnorm_fwd_general_kernelINS0_13Kernel_traitsIff6__halffjLj2048ELj1ELj4ELj1ELj16ENS0_18Kernel_traits_baseILj2048EffS3_fjLj128EEEEEEEvNS0_19ForwardKernelParamsE --------------------------
	.section	.text._ZN18transformer_engine13normalization26rmsnorm_fwd_general_kernelINS0_13Kernel_traitsIff6__halffjLj2048ELj1ELj4ELj1ELj16ENS0_18Kernel_traits_baseILj2048EffS3_fjLj128EEEEEEEvNS0_19ForwardKernelParamsE,"ax",@progbits
	.align	128
        .global         _ZN18transformer_engine13normalization26rmsnorm_fwd_general_kernelINS0_13Kernel_traitsIff6__halffjLj2048ELj1ELj4ELj1ELj16ENS0_18Kernel_traits_baseILj2048EffS3_fjLj128EEEEEEEvNS0_19ForwardKernelParamsE
        .type           _ZN18transformer_engine13normalization26rmsnorm_fwd_general_kernelINS0_13Kernel_traitsIff6__halffjLj2048ELj1ELj4ELj1ELj16ENS0_18Kernel_traits_baseILj2048EffS3_fjLj128EEEEEEEvNS0_19ForwardKernelParamsE,@function
        .size           _ZN18transformer_engine13normalization26rmsnorm_fwd_general_kernelINS0_13Kernel_traitsIff6__halffjLj2048ELj1ELj4ELj1ELj16ENS0_18Kernel_traits_baseILj2048EffS3_fjLj128EEEEEEEvNS0_19ForwardKernelParamsE,(.L_x_6049 - _ZN18transformer_engine13normalization26rmsnorm_fwd_general_kernelINS0_13Kernel_traitsIff6__halffjLj2048ELj1ELj4ELj1ELj16ENS0_18Kernel_traits_baseILj2048EffS3_fjLj128EEEEEEEvNS0_19ForwardKernelParamsE)
        .other          _ZN18transformer_engine13normalization26rmsnorm_fwd_general_kernelINS0_13Kernel_traitsIff6__halffjLj2048ELj1ELj4ELj1ELj16ENS0_18Kernel_traits_baseILj2048EffS3_fjLj128EEEEEEEvNS0_19ForwardKernelParamsE,@"STO_CUDA_ENTRY STV_DEFAULT"
_ZN18transformer_engine13normalization26rmsnorm_fwd_general_kernelINS0_13Kernel_traitsIff6__halffjLj2048ELj1ELj4ELj1ELj16ENS0_18Kernel_traits_baseILj2048EffS3_fjLj128EEEEEEEvNS0_19ForwardKernelParamsE:
.text._ZN18transformer_engine13normalization26rmsnorm_fwd_general_kernelINS0_13Kernel_traitsIff6__halffjLj2048ELj1ELj4ELj1ELj16ENS0_18Kernel_traits_baseILj2048EffS3_fjLj128EEEEEEEvNS0_19ForwardKernelParamsE:
        /* <DEDUP_REMOVED lines=53> */
.L_x_1226:
[----:B------:R1:W5:Y:S02]  /*0350*/  LDG.E.128 R44, desc[UR6][R2.64] ;  /* 0x00000006022c7981 */ /* 0x000364000c1e1d00 */
.L_x_1227:
[----:B------:R-:W-:Y:S05]  /*0360*/  BSYNC.RECONVERGENT B1 ;  /* 0x0000000000017941 */ /* 0x000fea0003800200 */
.L_x_1225:
        /* <DEDUP_REMOVED lines=11> */
.L_x_1229:
        /* <DEDUP_REMOVED lines=10> */
.L_x_1230:
[----:B------:R-:W-:Y:S05]  /*04c0*/  BSYNC.RECONVERGENT B1 ;  /* 0x0000000000017941 */ /* 0x000fea0003800200 */
.L_x_1228:
        /* <DEDUP_REMOVED lines=11> */
.L_x_1232:
        /* <DEDUP_REMOVED lines=10> */
.L_x_1233:
[----:B------:R-:W-:Y:S05]  /*0620*/  BSYNC.RECONVERGENT B1 ;  /* 0x0000000000017941 */ /* 0x000fea0003800200 */
.L_x_1231:
        /* <DEDUP_REMOVED lines=11> */
.L_x_1235:
        /* <DEDUP_REMOVED lines=10> */
.L_x_1236:
[----:B------:R-:W-:Y:S05]  /*0780*/  BSYNC.RECONVERGENT B1 ;  /* 0x0000000000017941 */ /* 0x000fea0003800200 */
.L_x_1234:
        /* <DEDUP_REMOVED lines=11> */
.L_x_1238:
        /* <DEDUP_REMOVED lines=10> */
.L_x_1239:
[----:B------:R-:W-:Y:S05]  /*08e0*/  BSYNC.RECONVERGENT B1 ;  /* 0x0000000000017941 */ /* 0x000fea0003800200 */
.L_x_1237:
        /* <DEDUP_REMOVED lines=11> */
.L_x_1241:
        /* <DEDUP_REMOVED lines=10> */
.L_x_1242:
[----:B------:R-:W-:Y:S05]  /*0a40*/  BSYNC.RECONVERGENT B1 ;  /* 0x0000000000017941 */ /* 0x000fea0003800200 */
.L_x_1240:
        /* <DEDUP_REMOVED lines=11> */
.L_x_1244:
        /* <DEDUP_REMOVED lines=10> */
.L_x_1245:
[----:B------:R-:W-:Y:S05]  /*0ba0*/  BSYNC.RECONVERGENT B1 ;  /* 0x0000000000017941 */ /* 0x000fea0003800200 */
.L_x_1243:
        /* <DEDUP_REMOVED lines=11> */
.L_x_1247:
        /* <DEDUP_REMOVED lines=10> */
.L_x_1248:
[----:B------:R-:W-:Y:S05]  /*0d00*/  BSYNC.RECONVERGENT B1 ;  /* 0x0000000000017941 */ /* 0x000fea0003800200 */
.L_x_1246:
        /* <DEDUP_REMOVED lines=11> */
.L_x_1250:
        /* <DEDUP_REMOVED lines=10> */
.L_x_1251:
[----:B------:R-:W-:Y:S05]  /*0e60*/  BSYNC.RECONVERGENT B1 ;  /* 0x0000000000017941 */ /* 0x000fea0003800200 */
.L_x_1249:
        /* <DEDUP_REMOVED lines=11> */
.L_x_1253:
        /* <DEDUP_REMOVED lines=10> */
.L_x_1254:
[----:B------:R-:W-:Y:S05]  /*0fc0*/  BSYNC.RECONVERGENT B1 ;  /* 0x0000000000017941 */ /* 0x000fea0003800200 */
.L_x_1252:
        /* <DEDUP_REMOVED lines=11> */
.L_x_1256:
        /* <DEDUP_REMOVED lines=10> */
.L_x_1257:
[----:B------:R-:W-:Y:S05]  /*1120*/  BSYNC.RECONVERGENT B1 ;  /* 0x0000000000017941 */ /* 0x000fea0003800200 */
.L_x_1255:
        /* <DEDUP_REMOVED lines=11> */
.L_x_1259:
        /* <DEDUP_REMOVED lines=10> */
.L_x_1260:
[----:B------:R-:W-:Y:S05]  /*1280*/  BSYNC.RECONVERGENT B1 ;  /* 0x0000000000017941 */ /* 0x000fea0003800200 */
.L_x_1258:
        /* <DEDUP_REMOVED lines=11> */
.L_x_1262:
        /* <DEDUP_REMOVED lines=10> */
.L_x_1263:
[----:B------:R-:W-:Y:S05]  /*13e0*/  BSYNC.RECONVERGENT B1 ;  /* 0x0000000000017941 */ /* 0x000fea0003800200 */
.L_x_1261:
        /* <DEDUP_REMOVED lines=11> */
.L_x_1265:
        /* <DEDUP_REMOVED lines=10> */
.L_x_1266:
[----:B------:R-:W-:Y:S05]  /*1540*/  BSYNC.RECONVERGENT B1 ;  /* 0x0000000000017941 */ /* 0x000fea0003800200 */
.L_x_1264:
        /* <DEDUP_REMOVED lines=11> */
.L_x_1268:
        /* <DEDUP_REMOVED lines=10> */
.L_x_1269:
[----:B------:R-:W-:Y:S05]  /*16a0*/  BSYNC.RECONVERGENT B1 ;  /* 0x0000000000017941 */ /* 0x000fea0003800200 */
.L_x_1267:
        /* <DEDUP_REMOVED lines=10> */
.L_x_1270:
        /* <DEDUP_REMOVED lines=10> */
.L_x_1224:
[----:B------:R-:W-:Y:S05]  /*17f0*/  BSYNC.RECONVERGENT B0 ;  /* 0x0000000000007941 */ /* 0x000fea0003800200 */
.L_x_1223:
        /* <DEDUP_REMOVED lines=215> */
[----:B------:R-:W-:Y:S05]  /*2570*/  CALL.REL.NOINC `($__internal_7_$__cuda_sm20_rcp_rn_f32_slowpath) ;  /* 0x00000070005c7944 */ /* 0x000fea0003c00000 */
[----:B------:R-:W-:Y:S05]  /*2580*/  BRA `(.L_x_1273) ;  /* 0x0000000000107947 */ /* 0x000fea0003800000 */
.L_x_1272:
[----:B------:R-:W0:Y:S02]  /*2590*/  MUFU.RCP R5, R52 ;  /* 0x0000003400057308 */ /* 0x000e240000001000 */
[----:B0-----:R-:W-:-:S04]  /*25a0*/  FFMA R4, R52, R5, -1 ;  /* 0xbf80000034047423 */ /* 0x001fc80000000005 */
[----:B------:R-:W-:-:S04]  /*25b0*/  FADD.FTZ R4, -R4, -RZ ;  /* 0x800000ff04047221 */ /* 0x000fc80000010100 */
[----:B------:R-:W-:-:S07]  /*25c0*/  FFMA R138, R5, R4, R5 ;  /* 0x00000004058a7223 */ /* 0x000fce0000000005 */
.L_x_1273:
[----:B------:R-:W0:Y:S01]  /*25d0*/  LDCU.64 UR4, c[0x0][0x380] ;  /* 0x00007000ff0477ac */ /* 0x000e220008000a00 */
[----:B------:R-:W-:Y:S02]  /*25e0*/  IMAD.MOV.U32 R137, RZ, RZ, RZ ;  /* 0x000000ffff897224 */ /* 0x000fe400078e00ff */
[----:B------:R-:W-:Y:S01]  /*25f0*/  IMAD.MOV.U32 R113, RZ, RZ, RZ ;  /* 0x000000ffff717224 */ /* 0x000fe200078e00ff */
[----:B0-----:R-:W-:-:S04]  /*2600*/  UIMAD UR4, UR5, UR4, URZ ;  /* 0x00000004050472a4 */ /* 0x001fc8000f8e02ff */
[----:B------:R-:W-:-:S12]  /*2610*/  USHF.L.U32 UR4, UR4, 0x2, URZ ;  /* 0x0000000204047899 */ /* 0x000fd800080006ff */
.L_x_1418:
        /* <DEDUP_REMOVED lines=16> */
.L_x_1277:
        /* <DEDUP_REMOVED lines=9> */
.L_x_1278:
[----:B------:R-:W-:Y:S05]  /*27b0*/  BSYNC.RECONVERGENT B1 ;  /* 0x0000000000017941 */ /* 0x000fea0003800200 */
.L_x_1276:
        /* <DEDUP_REMOVED lines=11> */
.L_x_1280:
        /* <DEDUP_REMOVED lines=9> */
.L_x_1281:
[----:B------:R-:W-:Y:S05]  /*2900*/  BSYNC.RECONVERGENT B1 ;  /* 0x0000000000017941 */ /* 0x000fea0003800200 */
.L_x_1279:
        /* <DEDUP_REMOVED lines=11> */
.L_x_1283:
        /* <DEDUP_REMOVED lines=9> */
.L_x_1284:
[----:B------:R-:W-:Y:S05]  /*2a50*/  BSYNC.RECONVERGENT B1 ;  /* 0x0000000000017941 */ /* 0x000fea0003800200 */
.L_x_1282:
        /* <DEDUP_REMOVED lines=11> */
.L_x_1286:
        /* <DEDUP_REMOVED lines=9> */
.L_x_1287:
[----:B------:R-:W-:Y:S05]  /*2ba0*/  BSYNC.RECONVERGENT B1 ;  /* 0x0000000000017941 */ /* 0x000fea0003800200 */
.L_x_1285:
        /* <DEDUP_REMOVED lines=11> */
.L_x_1289:
        /* <DEDUP_REMOVED lines=9> */
.L_x_1290:
[----:B------:R-:W-:Y:S05]  /*2cf0*/  BSYNC.RECONVERGENT B1 ;  /* 0x0000000000017941 */ /* 0x000fea0003800200 */
.L_x_1288:
        /* <DEDUP_REMOVED lines=11> */
.L_x_1292:
        /* <DEDUP_REMOVED lines=9> */
.L_x_1293:
[----:B------:R-:W-:Y:S05]  /*2e40*/  BSYNC.RECONVERGENT B1 ;  /* 0x0000000000017941 */ /* 0x000fea0003800200 */
.L_x_1291:
        /* <DEDUP_REMOVED lines=11> */
.L_x_1295:
        /* <DEDUP_REMOVED lines=9> */
.L_x_1296:
[----:B------:R-:W-:Y:S05]  /*2f90*/  BSYNC.RECONVERGENT B1 ;  /* 0x0000000000017941 */ /* 0x000fea0003800200 */
.L_x_1294:
        /* <DEDUP_REMOVED lines=11> */
.L_x_1298:
        /* <DEDUP_REMOVED lines=9> */
.L_x_1299:
[----:B------:R-:W-:Y:S05]  /*30e0*/  BSYNC.RECONVERGENT B1 ;  /* 0x0000000000017941 */ /* 0x000fea0003800200 */
.L_x_1297:
        /* <DEDUP_REMOVED lines=11> */
.L_x_1301:
        /* <DEDUP_REMOVED lines=9> */
.L_x_1302:
[----:B------:R-:W-:Y:S05]  /*3230*/  BSYNC.RECONVERGENT B1 ;  /* 0x0000000000017941 */ /* 0x000fea0003800200 */
.L_x_1300:
        /* <DEDUP_REMOVED lines=11> */
.L_x_1304:
        /* <DEDUP_REMOVED lines=9> */
.L_x_1305:
[----:B------:R-:W-:Y:S05]  /*3380*/  BSYNC.RECONVERGENT B1 ;  /* 0x0000000000017941 */ /* 0x000fea0003800200 */
.L_x_1303:
        /* <DEDUP_REMOVED lines=11> */
.L_x_1307:
        /* <DEDUP_REMOVED lines=9> */
.L_x_1308:
[----:B------:R-:W-:Y:S05]  /*34d0*/  BSYNC.RECONVERGENT B1 ;  /* 0x0000000000017941 */ /* 0x000fea0003800200 */
.L_x_1306:
        /* <DEDUP_REMOVED lines=11> */
.L_x_1310:
        /* <DEDUP_REMOVED lines=9> */
.L_x_1311:
[----:B------:R-:W-:Y:S05]  /*3620*/  BSYNC.RECONVERGENT B1 ;  /* 0x0000000000017941 */ /* 0x000fea0003800200 */
.L_x_1309:
        /* <DEDUP_REMOVED lines=11> */
.L_x_1313:
        /* <DEDUP_REMOVED lines=9> */
.L_x_1314:
[----:B------:R-:W-:Y:S05]  /*3770*/  BSYNC.RECONVERGENT B1 ;  /* 0x0000000000017941 */ /* 0x000fea0003800200 */
.L_x_1312:
        /* <DEDUP_REMOVED lines=11> */
.L_x_1316:
        /* <DEDUP_REMOVED lines=9> */
.L_x_1317:
[----:B------:R-:W-:Y:S05]  /*38c0*/  BSYNC.RECONVERGENT B1 ;  /* 0x0000000000017941 */ /* 0x000fea0003800200 */
.L_x_1315:
        /* <DEDUP_REMOVED lines=11> */
.L_x_1319:
        /* <DEDUP_REMOVED lines=9> */
.L_x_1320:
[----:B------:R-:W-:Y:S05]  /*3a10*/  BSYNC.RECONVERGENT B1 ;  /* 0x0000000000017941 */ /* 0x000fea0003800200 */
.L_x_1318:
        /* <DEDUP_REMOVED lines=19> */
.L_x_1321:
[----:B------:R2:W5:Y:S02]  /*3b50*/  LDG.E.128 R108, desc[UR6][R158.64] ;  /* 0x000000069e6c7981 */ /* 0x000564000c1e1d00 */
.L_x_1275:
[----:B------:R-:W-:Y:S05]  /*3b60*/  BSYNC.RECONVERGENT B0 ;  /* 0x0000000000007941 */ /* 0x000fea0003800200 */
.L_x_1274:
        /* <DEDUP_REMOVED lines=162> */
.L_x_1323:
[----:B------:R-:W-:Y:S05]  /*4590*/  BSYNC.RECONVERGENT B0 ;  /* 0x0000000000007941 */ /* 0x000fea0003800200 */
.L_x_1322:
        /* <DEDUP_REMOVED lines=14> */
.L_x_1324:
        /* <DEDUP_REMOVED lines=45> */
.L_x_1327:
[----:B------:R-:W2:Y:S04]  /*4950*/  LDG.E.STRONG.GPU R160, desc[UR6][R156.64] ;  /* 0x000000069ca07981 */ /* 0x000ea8000c1ef900 */
[----:B--2---:R-:W-:Y:S01]  /*4960*/  CCTL.IVALL ;  /* 0x00000000ff00798f */ /* 0x004fe20002000000 */
[----:B------:R-:W-:Y:S05]  /*4970*/  YIELD ;  /* 0x0000000000007946 */ /* 0x000fea0003800000 */
[----:B------:R-:W-:-:S13]  /*4980*/  ISETP.NE.AND P0, PT, R160, R209, PT ;  /* 0x000000d1a000720c */ /* 0x000fda0003f05270 */
[----:B------:R-:W-:Y:S05]  /*4990*/  @P0 BRA `(.L_x_1327) ;  /* 0xfffffffc00ec0947 */ /* 0x000fea000383ffff */
.L_x_1326:
        /* <DEDUP_REMOVED lines=20> */
.L_x_1332:
        /* <DEDUP_REMOVED lines=37> */
.L_x_1331:
[----:B------:R-:W-:Y:S05]  /*4d30*/  BSYNC.RECONVERGENT B1 ;  /* 0x0000000000017941 */ /* 0x000fea0003800200 */
.L_x_1330:
        /* <DEDUP_REMOVED lines=25> */
.L_x_1334:
[----:B------:R-:W-:Y:S05]  /*4ed0*/  BSYNC.RECONVERGENT B1 ;  /* 0x0000000000017941 */ /* 0x000fea0003800200 */
.L_x_1333:
        /* <DEDUP_REMOVED lines=17> */
.L_x_1336:
[----:B------:R-:W-:Y:S05]  /*4ff0*/  BSYNC.RECONVERGENT B1 ;  /* 0x0000000000017941 */ /* 0x000fea0003800200 */
.L_x_1335:
        /* <DEDUP_REMOVED lines=11> */
.L_x_1329:
[----:B------:R-:W-:Y:S05]  /*50b0*/  BSYNC.RECONVERGENT B0 ;  /* 0x0000000000007941 */ /* 0x000fea0003800200 */
.L_x_1328:
        /* <DEDUP_REMOVED lines=12> */
.L_x_1325:
        /* <DEDUP_REMOVED lines=38> */
.L_x_1340:
        /* <DEDUP_REMOVED lines=12> */
.L_x_1341:
[----:B------:R-:W-:Y:S05]  /*54a0*/  BSYNC.RECONVERGENT B1 ;  /* 0x0000000000017941 */ /* 0x000fea0003800200 */
.L_x_1339:
        /* <DEDUP_REMOVED lines=21> */
.L_x_1343:
[----:B------:R-:W-:-:S04]  /*5600*/  IMAD.WIDE.U32 R160, R161, 0x10000, RZ ;  /* 0x00010000a1a07825 */ /* 0x000fc800078e00ff */
[----:B0-----:R-:W-:Y:S01]  /*5610*/  IMAD.U32 R211, R211, 0x10000, RZ ;  /* 0x00010000d3d37824 */ /* 0x001fe200078e00ff */
[----:B------:R-:W-:-:S04]  /*5620*/  LOP3.LUT R160, R160, R213, RZ, 0xfc, !PT ;  /* 0x000000d5a0a07212 */ /* 0x000fc800078efcff */
[----:B------:R-:W-:-:S05]  /*5630*/  LOP3.LUT R161, R161, R211, R215, 0xfe, !PT ;  /* 0x000000d3a1a17212 */ /* 0x000fca00078efed7 */
[----:B------:R0:W-:Y:S02]  /*5640*/  STG.E.64 desc[UR6][R158.64], R160 ;  /* 0x000000a09e007986 */ /* 0x0001e4000c101b06 */
.L_x_1344:
[----:B------:R-:W-:Y:S05]  /*5650*/  BSYNC.RECONVERGENT B1 ;  /* 0x0000000000017941 */ /* 0x000fea0003800200 */
.L_x_1342:
        /* <DEDUP_REMOVED lines=31> */
.L_x_1346:
        /* <DEDUP_REMOVED lines=8> */
.L_x_1347:
[----:B------:R-:W-:Y:S05]  /*58d0*/  BSYNC.RECONVERGENT B1 ;  /* 0x0000000000017941 */ /* 0x000fea0003800200 */
.L_x_1345:
        /* <DEDUP_REMOVED lines=24> */
.L_x_1349:
[----:B------:R-:W-:Y:S05]  /*5a60*/  BSYNC.RECONVERGENT B1 ;  /* 0x0000000000017941 */ /* 0x000fea0003800200 */
.L_x_1348:
        /* <DEDUP_REMOVED lines=31> */
.L_x_1351:
        /* <DEDUP_REMOVED lines=10> */
.L_x_1352:
[----:B------:R-:W-:Y:S05]  /*5d00*/  BSYNC.RECONVERGENT B1 ;  /* 0x0000000000017941 */ /* 0x000fea0003800200 */
.L_x_1350:
        /* <DEDUP_REMOVED lines=24> */
.L_x_1354:
[----:B------:R-:W-:Y:S05]  /*5e90*/  BSYNC.RECONVERGENT B1 ;  /* 0x0000000000017941 */ /* 0x000fea0003800200 */
.L_x_1353:
        /* <DEDUP_REMOVED lines=31> */
.L_x_1356:
        /* <DEDUP_REMOVED lines=10> */
.L_x_1357:
[----:B------:R-:W-:Y:S05]  /*6130*/  BSYNC.RECONVERGENT B1 ;  /* 0x0000000000017941 */ /* 0x000fea0003800200 */
.L_x_1355:
        /* <DEDUP_REMOVED lines=24> */
.L_x_1359:
[----:B------:R-:W-:Y:S05]  /*62c0*/  BSYNC.RECONVERGENT B1 ;  /* 0x0000000000017941 */ /* 0x000fea0003800200 */
.L_x_1358:
        /* <DEDUP_REMOVED lines=31> */
.L_x_1361:
        /* <DEDUP_REMOVED lines=10> */
.L_x_1362:
[----:B------:R-:W-:Y:S05]  /*6560*/  BSYNC.RECONVERGENT B1 ;  /* 0x0000000000017941 */ /* 0x000fea0003800200 */
.L_x_1360:
        /* <DEDUP_REMOVED lines=24> */
.L_x_1364:
[----:B------:R-:W-:Y:S05]  /*66f0*/  BSYNC.RECONVERGENT B1 ;  /* 0x0000000000017941 */ /* 0x000fea0003800200 */
.L_x_1363:
        /* <DEDUP_REMOVED lines=31> */
.L_x_1366:
        /* <DEDUP_REMOVED lines=10> */
.L_x_1367:
[----:B------:R-:W-:Y:S05]  /*6990*/  BSYNC.RECONVERGENT B1 ;  /* 0x0000000000017941 */ /* 0x000fea0003800200 */
.L_x_1365:
        /* <DEDUP_REMOVED lines=24> */
.L_x_1369:
[----:B------:R-:W-:Y:S05]  /*6b20*/  BSYNC.RECONVERGENT B1 ;  /* 0x0000000000017941 */ /* 0x000fea0003800200 */
.L_x_1368:
        /* <DEDUP_REMOVED lines=31> */
.L_x_1371:
        /* <DEDUP_REMOVED lines=10> */
.L_x_1372:
[----:B------:R-:W-:Y:S05]  /*6dc0*/  BSYNC.RECONVERGENT B1 ;  /* 0x0000000000017941 */ /* 0x000fea0003800200 */
.L_x_1370:
        /* <DEDUP_REMOVED lines=24> */
.L_x_1374:
[----:B------:R-:W-:Y:S05]  /*6f50*/  BSYNC.RECONVERGENT B1 ;  /* 0x0000000000017941 */ /* 0x000fea0003800200 */
.L_x_1373:
        /* <DEDUP_REMOVED lines=28> */
.L_x_1376:
[----:B------:R-:W-:Y:S02]  /*7120*/  ISETP.GE.AND P2, PT, R186, UR13, PT ;  /* 0x0000000dba007c0c */ /* 0x000fe4000bf46270 */
[----:B------:R-:W-:Y:S02]  /*7130*/  ISETP.GE.AND P1, PT, R185, UR13, PT ;  /* 0x0000000db9007c0c */ /* 0x000fe4000bf26270 */
[----:B------:R-:W-:Y:S02]  /*7140*/  ISETP.GE.AND P0, PT, R184, UR13, PT ;  /* 0x0000000db8007c0c */ /* 0x000fe4000bf06270 */
[----:B------:R-:W-:-:S07]  /*7150*/  FMNMX R113, R113, |R210|, !PT ;  /* 0x400000d271717209 */ /* 0x000fce0007800000 */
[----:B------:R-:W-:-:S04]  /*7160*/  @!P2 FMNMX R113, |R211|, R113, !PT ;  /* 0x00000071d371a209 */ /* 0x000fc80007800200 */
[----:B------:R-:W-:-:S04]  /*7170*/  @!P1 FMNMX R113, |R213|, R113, !PT ;  /* 0x00000071d5719209 */ /* 0x000fc80007800200 */
[----:B------:R-:W-:-:S07]  /*7180*/  @!P0 FMNMX R113, R113, |R212|, !PT ;  /* 0x400000d471718209 */ /* 0x000fce0007800000 */
.L_x_1377:
[----:B------:R-:W-:Y:S05]  /*7190*/  BSYNC.RECONVERGENT B1 ;  /* 0x0000000000017941 */ /* 0x000fea0003800200 */
.L_x_1375:
        /* <DEDUP_REMOVED lines=24> */
.L_x_1379:
[----:B------:R-:W-:Y:S05]  /*7320*/  BSYNC.RECONVERGENT B1 ;  /* 0x0000000000017941 */ /* 0x000fea0003800200 */
.L_x_1378:
        /* <DEDUP_REMOVED lines=28> */
.L_x_1381:
[----:B------:R-:W-:Y:S02]  /*74f0*/  ISETP.GE.AND P2, PT, R181, UR13, PT ;  /* 0x0000000db5007c0c */ /* 0x000fe4000bf46270 */
[----:B------:R-:W-:Y:S02]  /*7500*/  ISETP.GE.AND P1, PT, R180, UR13, PT ;  /* 0x0000000db4007c0c */ /* 0x000fe4000bf26270 */
[----:B------:R-:W-:Y:S02]  /*7510*/  ISETP.GE.AND P0, PT, R178, UR13, PT ;  /* 0x0000000db2007c0c */ /* 0x000fe4000bf06270 */
[----:B------:R-:W-:-:S07]  /*7520*/  FMNMX R113, R113, |R210|, !PT ;  /* 0x400000d271717209 */ /* 0x000fce0007800000 */
[----:B------:R-:W-:-:S04]  /*7530*/  @!P2 FMNMX R113, |R211|, R113, !PT ;  /* 0x00000071d371a209 */ /* 0x000fc80007800200 */
[----:B------:R-:W-:-:S04]  /*7540*/  @!P1 FMNMX R113, |R213|, R113, !PT ;  /* 0x00000071d5719209 */ /* 0x000fc80007800200 */
[----:B------:R-:W-:-:S07]  /*7550*/  @!P0 FMNMX R113, R113, |R212|, !PT ;  /* 0x400000d471718209 */ /* 0x000fce0007800000 */
.L_x_1382:
[----:B------:R-:W-:Y:S05]  /*7560*/  BSYNC.RECONVERGENT B1 ;  /* 0x0000000000017941 */ /* 0x000fea0003800200 */
.L_x_1380:
        /* <DEDUP_REMOVED lines=24> */
.L_x_1384:
[----:B------:R-:W-:Y:S05]  /*76f0*/  BSYNC.RECONVERGENT B1 ;  /* 0x0000000000017941 */ /* 0x000fea0003800200 */
.L_x_1383:
        /* <DEDUP_REMOVED lines=28> */
.L_x_1386:
[----:B------:R-:W-:Y:S02]  /*78c0*/  ISETP.GE.AND P2, PT, R176, UR13, PT ;  /* 0x0000000db0007c0c */ /* 0x000fe4000bf46270 */
[----:B------:R-:W-:Y:S02]  /*78d0*/  ISETP.GE.AND P1, PT, R175, UR13, PT ;  /* 0x0000000daf007c0c */ /* 0x000fe4000bf26270 */
[----:B------:R-:W-:Y:S02]  /*78e0*/  ISETP.GE.AND P0, PT, R174, UR13, PT ;  /* 0x0000000dae007c0c */ /* 0x000fe4000bf06270 */
[----:B------:R-:W-:-:S07]  /*78f0*/  FMNMX R113, R113, |R210|, !PT ;  /* 0x400000d271717209 */ /* 0x000fce0007800000 */
[----:B------:R-:W-:-:S04]  /*7900*/  @!P2 FMNMX R113, |R211|, R113, !PT ;  /* 0x00000071d371a209 */ /* 0x000fc80007800200 */
[----:B------:R-:W-:-:S04]  /*7910*/  @!P1 FMNMX R113, |R213|, R113, !PT ;  /* 0x00000071d5719209 */ /* 0x000fc80007800200 */
[----:B------:R-:W-:-:S07]  /*7920*/  @!P0 FMNMX R113, R113, |R212|, !PT ;  /* 0x400000d471718209 */ /* 0x000fce0007800000 */
.L_x_1387:
[----:B------:R-:W-:Y:S05]  /*7930*/  BSYNC.RECONVERGENT B1 ;  /* 0x0000000000017941 */ /* 0x000fea0003800200 */
.L_x_1385:
        /* <DEDUP_REMOVED lines=24> */
.L_x_1389:
[----:B------:R-:W-:Y:S05]  /*7ac0*/  BSYNC.RECONVERGENT B1 ;  /* 0x0000000000017941 */ /* 0x000fea0003800200 */
.L_x_1388:
        /* <DEDUP_REMOVED lines=28> */
.L_x_1391:
[----:B------:R-:W-:Y:S02]  /*7c90*/  ISETP.GE.AND P2, PT, R171, UR13, PT ;  /* 0x0000000dab007c0c */ /* 0x000fe4000bf46270 */
[----:B------:R-:W-:Y:S02]  /*7ca0*/  ISETP.GE.AND P1, PT, R170, UR13, PT ;  /* 0x0000000daa007c0c */ /* 0x000fe4000bf26270 */
[----:B------:R-:W-:Y:S02]  /*7cb0*/  ISETP.GE.AND P0, PT, R168, UR13, PT ;  /* 0x0000000da8007c0c */ /* 0x000fe4000bf06270 */
[----:B------:R-:W-:-:S07]  /*7cc0*/  FMNMX R113, R113, |R210|, !PT ;  /* 0x400000d271717209 */ /* 0x000fce0007800000 */
[----:B------:R-:W-:-:S04]  /*7cd0*/  @!P2 FMNMX R113, |R211|, R113, !PT ;  /* 0x00000071d371a209 */ /* 0x000fc80007800200 */
[----:B------:R-:W-:-:S04]  /*7ce0*/  @!P1 FMNMX R113, |R213|, R113, !PT ;  /* 0x00000071d5719209 */ /* 0x000fc80007800200 */
[----:B------:R-:W-:-:S07]  /*7cf0*/  @!P0 FMNMX R113, R113, |R212|, !PT ;  /* 0x400000d471718209 */ /* 0x000fce0007800000 */
.L_x_1392:
[----:B------:R-:W-:Y:S05]  /*7d00*/  BSYNC.RECONVERGENT B1 ;  /* 0x0000000000017941 */ /* 0x000fea0003800200 */
.L_x_1390:
        /* <DEDUP_REMOVED lines=24> */
.L_x_1394:
[----:B------:R-:W-:Y:S05]  /*7e90*/  BSYNC.RECONVERGENT B1 ;  /* 0x0000000000017941 */ /* 0x000fea0003800200 */
.L_x_1393:
        /* <DEDUP_REMOVED lines=28> */
.L_x_1396:
[----:B------:R-:W-:Y:S02]  /*8060*/  ISETP.GE.AND P2, PT, R166, UR13, PT ;  /* 0x0000000da6007c0c */ /* 0x000fe4000bf46270 */
[----:B------:R-:W-:Y:S02]  /*8070*/  ISETP.GE.AND P1, PT, R165, UR13, PT ;  /* 0x0000000da5007c0c */ /* 0x000fe4000bf26270 */
[----:B------:R-:W-:Y:S02]  /*8080*/  ISETP.GE.AND P0, PT, R164, UR13, PT ;  /* 0x0000000da4007c0c */ /* 0x000fe4000bf06270 */
[----:B------:R-:W-:-:S07]  /*8090*/  FMNMX R113, R113, |R210|, !PT ;  /* 0x400000d271717209 */ /* 0x000fce0007800000 */
[----:B------:R-:W-:-:S04]  /*80a0*/  @!P2 FMNMX R113, |R213|, R113, !PT ;  /* 0x00000071d571a209 */ /* 0x000fc80007800200 */
[----:B------:R-:W-:-:S04]  /*80b0*/  @!P1 FMNMX R113, |R215|, R113, !PT ;  /* 0x00000071d7719209 */ /* 0x000fc80007800200 */
[----:B------:R-:W-:-:S07]  /*80c0*/  @!P0 FMNMX R113, R113, |R212|, !PT ;  /* 0x400000d471718209 */ /* 0x000fce0007800000 */
.L_x_1397:
[----:B------:R-:W-:Y:S05]  /*80d0*/  BSYNC.RECONVERGENT B1 ;  /* 0x0000000000017941 */ /* 0x000fea0003800200 */
.L_x_1395:
        /* <DEDUP_REMOVED lines=24> */
.L_x_1399:
[----:B------:R-:W-:Y:S05]  /*8260*/  BSYNC.RECONVERGENT B1 ;  /* 0x0000000000017941 */ /* 0x000fea0003800200 */
.L_x_1398:
        /* <DEDUP_REMOVED lines=28> */
.L_x_1401:
[----:B------:R-:W-:Y:S02]  /*8430*/  ISETP.GE.AND P2, PT, R155, UR13, PT ;  /* 0x0000000d9b007c0c */ /* 0x000fe4000bf46270 */
[----:B------:R-:W-:Y:S02]  /*8440*/  ISETP.GE.AND P1, PT, R154, UR13, PT ;  /* 0x0000000d9a007c0c */ /* 0x000fe4000bf26270 */
[----:B------:R-:W-:Y:S02]  /*8450*/  ISETP.GE.AND P0, PT, R152, UR13, PT ;  /* 0x0000000d98007c0c */ /* 0x000fe4000bf06270 */
[----:B------:R-:W-:-:S07]  /*8460*/  FMNMX R113, R113, |R210|, !PT ;  /* 0x400000d271717209 */ /* 0x000fce0007800000 */
[----:B------:R-:W-:-:S04]  /*8470*/  @!P2 FMNMX R113, |R211|, R113, !PT ;  /* 0x00000071d371a209 */ /* 0x000fc80007800200 */
[----:B------:R-:W-:-:S04]  /*8480*/  @!P1 FMNMX R113, |R213|, R113, !PT ;  /* 0x00000071d5719209 */ /* 0x000fc80007800200 */
[----:B------:R-:W-:-:S07]  /*8490*/  @!P0 FMNMX R113, R113, |R212|, !PT ;  /* 0x400000d471718209 */ /* 0x000fce0007800000 */
.L_x_1402:
[----:B------:R-:W-:Y:S05]  /*84a0*/  BSYNC.RECONVERGENT B1 ;  /* 0x0000000000017941 */ /* 0x000fea0003800200 */
.L_x_1400:
        /* <DEDUP_REMOVED lines=24> */
.L_x_1404:
[----:B------:R-:W-:Y:S05]  /*8630*/  BSYNC.RECONVERGENT B1 ;  /* 0x0000000000017941 */ /* 0x000fea0003800200 */
.L_x_1403:
        /* <DEDUP_REMOVED lines=28> */
.L_x_1406:
[----:B------:R-:W-:Y:S02]  /*8800*/  ISETP.GE.AND P2, PT, R150, UR13, PT ;  /* 0x0000000d96007c0c */ /* 0x000fe4000bf46270 */
[----:B------:R-:W-:Y:S02]  /*8810*/  ISETP.GE.AND P1, PT, R149, UR13, PT ;  /* 0x0000000d95007c0c */ /* 0x000fe4000bf26270 */
[----:B------:R-:W-:Y:S02]  /*8820*/  ISETP.GE.AND P0, PT, R148, UR13, PT ;  /* 0x0000000d94007c0c */ /* 0x000fe4000bf06270 */
[----:B------:R-:W-:-:S07]  /*8830*/  FMNMX R113, R113, |R210|, !PT ;  /* 0x400000d271717209 */ /* 0x000fce0007800000 */
[----:B------:R-:W-:-:S04]  /*8840*/  @!P2 FMNMX R113, |R211|, R113, !PT ;  /* 0x00000071d371a209 */ /* 0x000fc80007800200 */
[----:B------:R-:W-:-:S04]  /*8850*/  @!P1 FMNMX R113, |R213|, R113, !PT ;  /* 0x00000071d5719209 */ /* 0x000fc80007800200 */
[----:B------:R-:W-:-:S07]  /*8860*/  @!P0 FMNMX R113, R113, |R212|, !PT ;  /* 0x400000d471718209 */ /* 0x000fce0007800000 */
.L_x_1407:
[----:B------:R-:W-:Y:S05]  /*8870*/  BSYNC.RECONVERGENT B1 ;  /* 0x0000000000017941 */ /* 0x000fea0003800200 */
.L_x_1405:
        /* <DEDUP_REMOVED lines=24> */
.L_x_1409:
[----:B------:R-:W-:Y:S05]  /*8a00*/  BSYNC.RECONVERGENT B1 ;  /* 0x0000000000017941 */ /* 0x000fea0003800200 */
.L_x_1408:
        /* <DEDUP_REMOVED lines=28> */
.L_x_1411:
[----:B------:R-:W-:Y:S02]  /*8bd0*/  ISETP.GE.AND P2, PT, R145, UR13, PT ;  /* 0x0000000d91007c0c */ /* 0x000fe4000bf46270 */
[----:B------:R-:W-:Y:S02]  /*8be0*/  ISETP.GE.AND P1, PT, R144, UR13, PT ;  /* 0x0000000d90007c0c */ /* 0x000fe4000bf26270 */
[----:B------:R-:W-:Y:S02]  /*8bf0*/  ISETP.GE.AND P0, PT, R143, UR13, PT ;  /* 0x0000000d8f007c0c */ /* 0x000fe4000bf06270 */
[----:B------:R-:W-:-:S07]  /*8c00*/  FMNMX R113, R113, |R210|, !PT ;  /* 0x400000d271717209 */ /* 0x000fce0007800000 */
[----:B------:R-:W-:-:S04]  /*8c10*/  @!P2 FMNMX R113, |R211|, R113, !PT ;  /* 0x00000071d371a209 */ /* 0x000fc80007800200 */
[----:B------:R-:W-:-:S04]  /*8c20*/  @!P1 FMNMX R113, |R213|, R113, !PT ;  /* 0x00000071d5719209 */ /* 0x000fc80007800200 */
[----:B------:R-:W-:-:S07]  /*8c30*/  @!P0 FMNMX R113, R113, |R212|, !PT ;  /* 0x400000d471718209 */ /* 0x000fce0007800000 */
.L_x_1412:
[----:B------:R-:W-:Y:S05]  /*8c40*/  BSYNC.RECONVERGENT B1 ;  /* 0x0000000000017941 */ /* 0x000fea0003800200 */
.L_x_1410:
        /* <DEDUP_REMOVED lines=24> */
.L_x_1414:
[----:B------:R-:W-:Y:S05]  /*8dd0*/  BSYNC.RECONVERGENT B1 ;  /* 0x0000000000017941 */ /* 0x000fea0003800200 */
.L_x_1413:
        /* <DEDUP_REMOVED lines=28> */
.L_x_1416:
[----:B------:R-:W-:Y:S02]  /*8fa0*/  ISETP.GE.AND P2, PT, R141, UR13, PT ;  /* 0x0000000d8d007c0c */ /* 0x000fe4000bf46270 */
[----:B------:R-:W-:Y:S02]  /*8fb0*/  ISETP.GE.AND P1, PT, R140, UR13, PT ;  /* 0x0000000d8c007c0c */ /* 0x000fe4000bf26270 */
[----:B------:R-:W-:Y:S02]  /*8fc0*/  ISETP.GE.AND P0, PT, R139, UR13, PT ;  /* 0x0000000d8b007c0c */ /* 0x000fe4000bf06270 */
[----:B------:R-:W-:-:S07]  /*8fd0*/  FMNMX R113, R113, |R210|, !PT ;  /* 0x400000d271717209 */ /* 0x000fce0007800000 */
[----:B------:R-:W-:-:S04]  /*8fe0*/  @!P2 FMNMX R113, |R161|, R113, !PT ;  /* 0x00000071a171a209 */ /* 0x000fc80007800200 */
[----:B------:R-:W-:-:S04]  /*8ff0*/  @!P1 FMNMX R113, |R209|, R113, !PT ;  /* 0x00000071d1719209 */ /* 0x000fc80007800200 */
[----:B------:R-:W-:-:S07]  /*9000*/  @!P0 FMNMX R113, R113, |R212|, !PT ;  /* 0x400000d471718209 */ /* 0x000fce0007800000 */
.L_x_1417:
[----:B------:R-:W-:Y:S05]  /*9010*/  BSYNC.RECONVERGENT B1 ;  /* 0x0000000000017941 */ /* 0x000fea0003800200 */
.L_x_1415:
        /* <DEDUP_REMOVED lines=22> */
.L_x_1338:
[----:B------:R-:W-:Y:S05]  /*9180*/  BSYNC.RECONVERGENT B0 ;  /* 0x0000000000007941 */ /* 0x000fea0003800200 */
.L_x_1337:
[----:B------:R-:W4:Y:S02]  /*9190*/  LDC R136, c[0x0][0x380] ;  /* 0x0000e000ff887b82 */ /* 0x000f240000000800 */
[----:B----4-:R-:W-:-:S05]  /*91a0*/  IMAD R115, R136, 0x4, R115 ;  /* 0x0000000488737824 */ /* 0x010fca00078e0273 */
[----:B------:R-:W-:-:S13]  /*91b0*/  ISETP.GE.AND P0, PT, R115, UR12, PT ;  /* 0x0000000c73007c0c */ /* 0x000fda000bf06270 */
[----:B------:R-:W-:Y:S05]  /*91c0*/  @!P0 BRA `(.L_x_1418) ;  /* 0xffffff9400148947 */ /* 0x000fea000383ffff */
.L_x_1271:
        /* <DEDUP_REMOVED lines=38> */
.L_x_1426:
[----:B------:R-:W-:Y:S02]  /*9430*/  ISETP.NE.AND P0, PT, R120, RZ, PT ;  /* 0x000000ff7800720c */ /* 0x000fe40003f05270 */
[----:B----4-:R-:W-:-:S11]  /*9440*/  FMNMX R5, R3, R2, !PT ;  /* 0x0000000203057209 */ /* 0x010fd60007800000 */
[----:B------:R-:W-:Y:S05]  /*9450*/  @P0 BRA `(.L_x_1420) ;  /* 0x0000000000080947 */ /* 0x000fea0003800000 */
[----:B0-----:R-:W0:Y:S02]  /*9460*/  LDC.64 R2, c[0x0][0x3f8] ;  /* 0x0000fe00ff027b82 */ /* 0x001e240000000a00 */
[----:B0-----:R4:W-:Y:S02]  /*9470*/  REDG.E.MAX.S32.STRONG.GPU desc[UR6][R2.64], R5 ;  /* 0x000000050200798e */ /* 0x0019e4000d12e306 */
.L_x_1420:
[----:B------:R-:W-:Y:S05]  /*9480*/  BSYNC B0 ;  /* 0x0000000000007941 */ /* 0x000fea0003800000 */
.L_x_1419:
        /* <DEDUP_REMOVED lines=14> */
[----:B-123--:R-:W-:Y:S05]  /*9570*/  CALL.REL.NOINC `($__internal_7_$__cuda_sm20_rcp_rn_f32_slowpath) ;  /* 0x00000000005c7944 */ /* 0x00efea0003c00000 */
[----:B------:R-:W-:Y:S01]  /*9580*/  IMAD.MOV.U32 R5, RZ, RZ, R138 ;  /* 0x000000ffff057224 */ /* 0x000fe200078e008a */
[----:B------:R-:W-:Y:S06]  /*9590*/  BRA `(.L_x_1423) ;  /* 0x0000000000107947 */ /* 0x000fec0003800000 */
.L_x_1422:
[----:B----4-:R-:W0:Y:S02]  /*95a0*/  MUFU.RCP R5, R114 ;  /* 0x0000007200057308 */ /* 0x010e240000001000 */
[----:B0-----:R-:W-:-:S04]  /*95b0*/  FFMA R0, R114, R5, -1 ;  /* 0xbf80000072007423 */ /* 0x001fc80000000005 */
[----:B------:R-:W-:-:S04]  /*95c0*/  FADD.FTZ R0, -R0, -RZ ;  /* 0x800000ff00007221 */ /* 0x000fc80000010100 */
[----:B------:R-:W-:-:S07]  /*95d0*/  FFMA R5, R5, R0, R5 ;  /* 0x0000000005057223 */ /* 0x000fce0000000005 */
.L_x_1423:
[----:B------:R-:W0:Y:S02]  /*95e0*/  LDC.64 R2, c[0x0][0x3f0] ;  /* 0x0000fc00ff027b82 */ /* 0x000e240000000a00 */
[----:B0-----:R-:W-:Y:S01]  /*95f0*/  STG.E desc[UR6][R2.64], R5 ;  /* 0x0000000502007986 */ /* 0x001fe2000c101906 */
[----:B------:R-:W-:Y:S05]  /*9600*/  EXIT ;  /* 0x000000000000794d */ /* 0x000fea0003800000 */
.L_x_1421:
[----:B------:R-:W-:Y:S02]  /*9610*/  IMAD.MOV.U32 R5, RZ, RZ, 0x2 ;  /* 0x00000002ff057424 */ /* 0x000fe400078e00ff */
[----:B------:R-:W-:Y:S02]  /*9620*/  IMAD.MOV.U32 R7, RZ, RZ, 0x1f ;  /* 0x0000001fff077424 */ /* 0x000fe400078e00ff */
[----:B------:R-:W-:-:S07]  /*9630*/  IMAD.MOV.U32 R4, RZ, RZ, -0x1 ;  /* 0xffffffffff047424 */ /* 0x000fce00078e00ff */
[----:B01234-:R-:W-:Y:S05]  /*9640*/  WARPSYNC.COLLECTIVE R4, `(.L_x_1424) ;  /* 0x0000000004087348 */ /* 0x01ffea0003c00000 */
[----:B0---4-:R0:W4:Y:S02]  /*9650*/  SHFL.DOWN P0, R2, R0, R5, R7 ;  /* 0x0800000500027389 */ /* 0x0111240000000007 */
[----:B01234-:R-:W-:Y:S05]  /*9660*/  ENDCOLLECTIVE ;  /* 0x000000000000791b */ /* 0x01ffea0003800000 */
.L_x_1424:
[----:B------:R-:W-:Y:S02]  /*9670*/  IMAD.MOV.U32 R5, RZ, RZ, 0x1 ;  /* 0x00000001ff057424 */ /* 0x000fe400078e00ff */
[----:B------:R-:W-:-:S05]  /*9680*/  IMAD.MOV.U32 R3, RZ, RZ, R2 ;  /* 0x000000ffff037224 */ /* 0x000fca00078e0002 */
[----:B------:R-:W-:-:S05]  /*9690*/  FMNMX R3, R3, R0, !PT ;  /* 0x0000000003037209 */ /* 0x000fca0007800000 */
[----:B------:R-:W-:-:S07]  /*96a0*/  IMAD.MOV.U32 R0, RZ, RZ, R3 ;  /* 0x000000ffff007224 */ /* 0x000fce00078e0003 */
[----:B------:R-:W-:Y:S05]  /*96b0*/  WARPSYNC.COLLECTIVE R4, `(.L_x_1425) ;  /* 0x0000000004087348 */ /* 0x000fea0003c00000 */
[----:B------:R0:W1:Y:S02]  /*96c0*/  SHFL.DOWN P0, R2, R0, R5, R7 ;  /* 0x0800000500027389 */ /* 0x0000640000000007 */
[----:B01----:R-:W-:Y:S05]  /*96d0*/  ENDCOLLECTIVE ;  /* 0x000000000000791b */ /* 0x003fea0003800000 */
.L_x_1425:
[----:B------:R-:W-:Y:S05]  /*96e0*/  BRA `(.L_x_1426) ;  /* 0xfffffffc00507947 */ /* 0x000fea000383ffff */
        .weak           $__internal_7_$__cuda_sm20_rcp_rn_f32_slowpath
        .type           $__internal_7_$__cuda_sm20_rcp_rn_f32_slowpath,@function
        .size           $__internal_7_$__cuda_sm20_rcp_rn_f32_slowpath,(.L_x_6049 - $__internal_7_$__cuda_sm20_rcp_rn_f32_slowpath)
$__internal_7_$__cuda_sm20_rcp_rn_f32_slowpath:
        /* <DEDUP_REMOVED lines=14> */
.L_x_1427:
        /* <DEDUP_REMOVED lines=33> */
.L_x_1429:
[----:B------:R0:W1:Y:S02]  /*99e0*/  MUFU.RCP R136, R4 ;  /* 0x0000000400887308 */ /* 0x0000640000001000 */
.L_x_1428:
[----:B-1----:R-:W-:Y:S02]  /*99f0*/  IMAD.MOV.U32 R138, RZ, RZ, R136 ;  /* 0x000000ffff8a7224 */ /* 0x002fe400078e0088 */
[----:B------:R-:W-:Y:S02]  /*9a00*/  IMAD.MOV.U32 R136, RZ, RZ, R5 ;  /* 0x000000ffff887224 */ /* 0x000fe400078e0005 */
[----:B------:R-:W-:-:S04]  /*9a10*/  IMAD.MOV.U32 R137, RZ, RZ, 0x0 ;  /* 0x00000000ff897424 */ /* 0x000fc800078e00ff */
[----:B0-----:R-:W-:Y:S05]  /*9a20*/  RET.REL.NODEC R136 `(_ZN18transformer_engine13normalization26rmsnorm_fwd_general_kernelINS0_13Kernel_traitsIff6__halffjLj2048ELj1ELj4ELj1ELj16ENS0_18Kernel_traits_baseILj2048EffS3_fjLj128EEEEEEEvNS0_19ForwardKernelParamsE) ;  /* 0xffffff6488747950 */ /* 0x001fea0003c3ffff */
.L_x_1430:
        /* <DEDUP_REMOVED lines=13> */
.L_x_6049:


//--------------------- .text._ZN18transformer_engine13normalization26rmsnorm_fwd_general_kernelINS0_13Kernel_traitsI6__halfS3_S3_fjLj2048ELj1ELj4ELj1ELj16ENS0_18Kernel_traits_baseILj2048ES3_S3_S3_fjLj128EEEEEEEvNS0_19ForwardKernelParamsE --------------------------
	.section	.text._ZN18transformer_engine13normalization26rmsnorm_fwd_general_kernelINS0_13Kernel_traitsI6__halfS3_S3_fjLj2048ELj1ELj4ELj1ELj16ENS0_18Kernel_traits_baseILj2048ES3_S3_S3_fjLj128EEEEEEEvNS0_19ForwardKernelParamsE,"ax",@progbits
	.align	128
        .global         _ZN18transformer_engine13normalization26rmsnorm_fwd_general_kernelINS0_13Kernel_traitsI6__halfS3_S3_fjLj2048ELj1ELj4ELj1ELj16ENS0_18Kernel_traits_baseILj2048ES3_S3_S3_fjLj128EEEEEEEvNS0_19ForwardKernelParamsE
        .type           _ZN18transformer_engine13normalization26rmsnorm_fwd_general_kernelINS0_13Kernel_traitsI6__halfS3_S3_fjLj2048ELj1ELj4ELj1ELj16ENS0_18Kernel_traits_baseILj2048ES3_S3_S3_fjLj128EEEEEEEvNS0_19ForwardKernelParamsE,@function
        .size           _ZN18transformer_engine13normalization26rmsnorm_fwd_general_kernelINS0_13Kernel_traitsI6__halfS3_S3_fjLj2048ELj1ELj4ELj1ELj16ENS0_18Kernel_traits_baseILj2048ES3_S3_S3_fjLj128EEEEEEEvNS0_19ForwardKernelParamsE,(.L_x_6050 - _ZN18transformer_engine13normalization26rmsnorm_fwd_general_kernelINS0_13Kernel_traitsI6__halfS3_S3_fjLj2048ELj1ELj4ELj1ELj16ENS0_18Kernel_traits_baseILj2048ES3_S3_S3_fjLj128EEEEEEEvNS0_19ForwardKernelParamsE)
        .other          _ZN18transformer_engine13normalization26rmsnorm_fwd_general_kernelINS0_13Kernel_traitsI6__halfS3_S3_fjLj2048ELj1ELj4ELj1ELj16ENS0_18Kernel_traits_baseILj2048ES3_S3_S3_fjLj128EEEEEEEvNS0_19ForwardKernelParamsE,@"STO_CUDA_ENTRY STV_DEFAULT"
_ZN18transformer_engine13normalization26rmsnorm_fwd_general_kernelINS0_13Kernel_traitsI6__halfS3_S3_fjLj2048ELj1ELj4ELj1ELj16ENS0_18Kernel_traits_baseILj2048ES3_S3_S3_fjLj128EEEEEEEvNS0_19ForwardKernelParamsE:
.text._ZN18transformer_engine13normalization26rmsnorm_fwd_general_kernelINS0_13Kernel_traitsI6__halfS3_S3_fjLj2048ELj1ELj4ELj1ELj16ENS0_18Kernel_traits_baseILj2048ES3_S3_S3_fjLj128EEEEEEEvNS0_19ForwardKernelParamsE:
        /* <DEDUP_REMOVED lines=70> */
.L_x_1434:
[----:B------:R-:W5:Y:S02]  /*0460*/  LDG.E.128 R4, desc[UR6][R4.64] ;  /* 0x0000000604047981 */ /* 0x000f64000c1e1d00 */
.L_x_1435:
[----:B------:R-:W-:Y:S05]  /*0470*/  BSYNC.RECONVERGENT B1 ;  /* 0x0000000000017941 */ /* 0x000fea0003800200 */
.L_x_1433:
        /* <DEDUP_REMOVED lines=19> */
.L_x_1437:
        /* <DEDUP_REMOVED lines=28> */
.L_x_1438:
[----:B------:R-:W-:Y:S05]  /*0770*/  BSYNC.RECONVERGENT B1 ;  /* 0x0000000000017941 */ /* 0x000fea0003800200 */
.L_x_1436:
        /* <DEDUP_REMOVED lines=19> */
.L_x_1440:
        /* <DEDUP_REMOVED lines=28> */
.L_x_1441:
[----:B------:R-:W-:Y:S05]  /*0a70*/  BSYNC.RECONVERGENT B1 ;  /* 0x0000000000017941 */ /* 0x000fea0003800200 */
.L_x_1439:
        /* <DEDUP_REMOVED lines=19> */
.L_x_1443:
        /* <DEDUP_REMOVED lines=28> */
.L_x_1444:
[----:B------:R-:W-:Y:S05]  /*0d70*/  BSYNC.RECONVERGENT B1 ;  /* 0x0000000000017941 */ /* 0x000fea0003800200 */
.L_x_1442:
        /* <DEDUP_REMOVED lines=19> */
.L_x_1446:
        /* <DEDUP_REMOVED lines=28> */
.L_x_1447:
[----:B------:R-:W-:Y:S05]  /*1070*/  BSYNC.RECONVERGENT B1 ;  /* 0x0000000000017941 */ /* 0x000fea0003800200 */
.L_x_1445:
        /* <DEDUP_REMOVED lines=19> */
.L_x_1449:
        /* <DEDUP_REMOVED lines=28> */
.L_x_1450:
[----:B------:R-:W-:Y:S05]  /*1370*/  BSYNC.RECONVERGENT B1 ;  /* 0x0000000000017941 */ /* 0x000fea0003800200 */
.L_x_1448:
        /* <DEDUP_REMOVED lines=19> */
.L_x_1452:
        /* <DEDUP_REMOVED lines=28> */
.L_x_1453:
[----:B------:R-:W-:Y:S05]  /*1670*/  BSYNC.RECONVERGENT B1 ;  /* 0x0000000000017941 */ /* 0x000fea0003800200 */
.L_x_1451:
        /* <DEDUP_REMOVED lines=19> */
.L_x_1455:
        /* <DEDUP_REMOVED lines=28> */
.L_x_1456:
[----:B------:R-:W-:Y:S05]  /*1970*/  BSYNC.RECONVERGENT B1 ;  /* 0x0000000000017941 */ /* 0x000fea0003800200 */
.L_x_1454:
[--C-:B-----5:R-:W-:Y:S02]  /*1980*/  HADD2.F32 R0, -RZ, R4.reuse.H0_H0 ;  /* 0x20000004ff007230 */ /* 0x120fe40000004100 */
[----:B------:R-:W-:Y:S02]  /*1990*/  HADD2.F32 R9, -RZ, R4.H1_H1 ;  /* 0x30000004ff097230 */ /* 0x000fe40000004100 */
[--C-:B------:R-:W-:Y:S02]  /*19a0*/  HADD2.F32 R8, -RZ, R6.reuse.H0_H0 ;  /* 0x20000006ff087230 */ /* 0x100fe40000004100 */
[----:B------:R-:W-:Y:S02]  /*19b0*/  HADD2.F32 R11, -RZ, R6.H1_H1 ;  /* 0x30000006ff0b7230 */ /* 0x000fe40000004100 */
[----:B------:R-:W-:Y:S02]  /*19c0*/  HADD2.F32 R4, -RZ, R5.H0_H0 ;  /* 0x20000005ff047230 */ /* 0x000fe40000004100 */
[----:B------:R-:W-:-:S02]  /*19d0*/  HADD2.F32 R6, -RZ, R7.H0_H0 ;  /* 0x20000007ff067230 */ /* 0x000fc40000004100 */
[----:B------:R-:W-:Y:S02]  /*19e0*/  HADD2.F32 R5, -RZ, R5.H1_H1 ;  /* 0x30000005ff057230 */ /* 0x000fe40000004100 */
[----:B------:R-:W-:-:S07]  /*19f0*/  HADD2.F32 R7, -RZ, R7.H1_H1 ;  /* 0x30000007ff077230 */ /* 0x000fce0000004100 */
.L_x_1432:
[----:B------:R-:W-:Y:S05]  /*1a00*/  BSYNC.RECONVERGENT B0 ;  /* 0x0000000000007941 */ /* 0x000fea0003800200 */
.L_x_1431:
[----:B------:R-:W1:Y:S01]  /*1a10*/  LDCU.U8 UR5, c[0x0][0x404] ;  /* 0x00008080ff0577ac */ /* 0x000e620008000000 */
[----:B------:R-:W2:Y:S01]  /*1a20*/  LDCU UR9, c[0x0][0x388] ;  /* 0x00007100ff0977ac */ /* 0x000ea20008000800 */
[----:B-1----:R-:W-:Y:S01]  /*1a30*/  UISETP.NE.AND UP0, UPT, UR5, URZ, UPT ;  /* 0x000000ff0500728c */ /* 0x002fe2000bf05270 */
[----:B--2---:R-:W-:-:S08]  /*1a40*/  ISETP.GE.AND P0, PT, R146, UR9, PT ;  /* 0x0000000992007c0c */ /* 0x004fd0000bf06270 */
[----:B------:R-:W-:Y:S05]  /*1a50*/  BRA.U !UP0, `(.L_x_1457) ;  /* 0x0000000108087547 */ /* 0x000fea000b800000 */
[----:B0-----:R-:W0:Y:S02]  /*1a60*/  LDC.64 R2, c[0x0][0x3e0] ;  /* 0x0000f800ff027b82 */ /* 0x001e240000000a00 */
[----:B0-----:R1:W5:Y:S02]  /*1a70*/  LDG.E R145, desc[UR6][R2.64] ;  /* 0x0000000602917981 */ /* 0x001364000c1e1900 */
.L_x_1457:
[----:B------:R-:W-:Y:S01]  /*1a80*/  IMAD.MOV.U32 R144, RZ, RZ, RZ ;  /* 0x000000ffff907224 */ /* 0x000fe200078e00ff */
[----:B------:R-:W-:Y:S06]  /*1a90*/  @P0 BRA `(.L_x_1458) ;  /* 0x0000006c00bc0947 */ /* 0x000fec0003800000 */
[----:B------:R-:W2:Y:S01]  /*1aa0*/  LDCU.U8 UR5, c[0x0][0x3c0] ;  /* 0x00007800ff0577ac */ /* 0x000ea20008000000 */
[----:B------:R-:W-:Y:S01]  /*1ab0*/  FADD R87, R0, 1 ;  /* 0x3f80000000577421 */ /* 0x000fe20000000000 */
[----:B------:R-:W-:Y:S02]  /*1ac0*/  IMAD R79, R26, 0x100, R148 ;  /* 0x000001001a4f7824 */ /* 0x000fe400078e0294 */
[----:B------:R-:W-:Y:S01]  /*1ad0*/  FADD R97, R60, 1 ;  /* 0x3f8000003c617421 */ /* 0x000fe20000000000 */
[----:B------:R-:W-:Y:S01]  /*1ae0*/  FADD R107, R50, 1 ;  /* 0x3f800000326b7421 */ /* 0x000fe20000000000 */
[----:B------:R-:W-:Y:S01]  /*1af0*/  FADD R143, R12, 1 ;  /* 0x3f8000000c8f7421 */ /* 0x000fe20000000000 */
[----:B------:R-:W-:Y:S02]  /*1b00*/  IMAD R73, R26, 0x100, R79 ;  /* 0x000001001a497824 */ /* 0x000fe400078e024f */
        /* <DEDUP_REMOVED lines=17> */
[----:B------:R-:W-:Y:S01]  /*1c20*/  I2FP.F32.S32 R0, UR4 ;  /* 0x0000000400007c45 */ /* 0x000fe20008201400 */
[----:B------:R-:W-:Y:S01]  /*1c30*/  FADD R127, R30, 1 ;  /* 0x3f8000001e7f7421 */ /* 0x000fe20000000000 */
[----:B------:R-:W-:Y:S01]  /*1c40*/  FSEL R97, R60, R97, !P0 ;  /* 0x000000613c617208 */ /* 0x000fe20004000000 */
[----:B------:R-:W-:Y:S01]  /*1c50*/  FADD R126, R33, 1 ;  /* 0x3f800000217e7421 */ /* 0x000fe20000000000 */
[----:B------:R-:W-:Y:S01]  /*1c60*/  FADD R125, R32, 1 ;  /* 0x3f800000207d7421 */ /* 0x000fe20000000000 */
[----:B01----:R-:W-:-:S02]  /*1c70*/  VIADD R2, R0, 0x1800000 ;  /* 0x0180000000027836 */ /* 0x003fc40000000000 */
        /* <DEDUP_REMOVED lines=152> */
[----:B------:R-:W-:Y:S02]  /*2600*/  ISETP.GT.U32.AND P0, PT, R2, 0x1ffffff, PT ;  /* 0x01ffffff0200780c */ /* 0x000fe40003f04070 */
[----:B------:R-:W-:Y:S02]  /*2610*/  LOP3.LUT R3, RZ, R147, RZ, 0x33, !PT ;  /* 0x00000093ff037212 */ /* 0x000fe400078e33ff */
[----:B------:R-:W-:-:S02]  /*2620*/  IADD3 R78, PT, PT, -R148, UR4, RZ ;  /* 0x00000004944e7c10 */ /* 0x000fc4000fffe1ff */
        /* <DEDUP_REMOVED lines=20> */
[----:B-----5:R-:W-:Y:S05]  /*2770*/  CALL.REL.NOINC `($__internal_8_$__cuda_sm20_rcp_rn_f32_slowpath) ;  /* 0x0000006400d47944 */ /* 0x020fea0003c00000 */
[----:B------:R-:W-:Y:S01]  /*2780*/  IMAD.MOV.U32 R9, RZ, RZ, R64 ;  /* 0x000000ffff097224 */ /* 0x000fe200078e0040 */
[----:B------:R-:W-:Y:S06]  /*2790*/  BRA `(.L_x_1460) ;  /* 0x0000000000107947 */ /* 0x000fec0003800000 */
.L_x_1459:
[----:B------:R-:W0:Y:S02]  /*27a0*/  MUFU.RCP R9, R0 ;  /* 0x0000000000097308 */ /* 0x000e240000001000 */
[----:B0-----:R-:W-:-:S04]  /*27b0*/  FFMA R2, R0, R9, -1 ;  /* 0xbf80000000027423 */ /* 0x001fc80000000009 */
[----:B------:R-:W-:-:S04]  /*27c0*/  FADD.FTZ R2, -R2, -RZ ;  /* 0x800000ff02027221 */ /* 0x000fc80000010100 */
[----:B------:R-:W-:-:S07]  /*27d0*/  FFMA R9, R9, R2, R9 ;  /* 0x0000000209097223 */ /* 0x000fce0000000009 */
.L_x_1460:
[----:B------:R-:W0:Y:S01]  /*27e0*/  LDCU.64 UR4, c[0x0][0x380] ;  /* 0x00007000ff0477ac */ /* 0x000e220008000a00 */
[----:B------:R-:W-:Y:S02]  /*27f0*/  IMAD.MOV.U32 R8, RZ, RZ, RZ ;  /* 0x000000ffff087224 */ /* 0x000fe400078e00ff */
[----:B------:R-:W-:Y:S01]  /*2800*/  IMAD.MOV.U32 R144, RZ, RZ, RZ ;  /* 0x000000ffff907224 */ /* 0x000fe200078e00ff */
[----:B------:R-:W1:Y:S01]  /*2810*/  LDCU.U8 UR9, c[0x0][0x404] ;  /* 0x00008080ff0977ac */ /* 0x000e620008000000 */
[----:B0-----:R-:W-:-:S04]  /*2820*/  UIMAD UR4, UR5, UR4, URZ ;  /* 0x00000004050472a4 */ /* 0x001fc8000f8e02ff */
[----:B-1----:R-:W-:-:S12]  /*2830*/  USHF.L.U32 UR4, UR4, 0x2, URZ ;  /* 0x0000000204047899 */ /* 0x002fd800080006ff */
.L_x_1543:
        /* <DEDUP_REMOVED lines=15> */
.L_x_1464:
        /* <DEDUP_REMOVED lines=28> */
.L_x_1465:
[----:B------:R-:W-:Y:S05]  /*2af0*/  BSYNC.RECONVERGENT B1 ;  /* 0x0000000000017941 */ /* 0x000fea0003800200 */
.L_x_1463:
        /* <DEDUP_REMOVED lines=18> */
.L_x_1467:
        /* <DEDUP_REMOVED lines=28> */
.L_x_1468:
[----:B------:R-:W-:Y:S05]  /*2de0*/  BSYNC.RECONVERGENT B1 ;  /* 0x0000000000017941 */ /* 0x000fea0003800200 */
.L_x_1466:
        /* <DEDUP_REMOVED lines=18> */
.L_x_1470:
        /* <DEDUP_REMOVED lines=28> */
.L_x_1471:
[----:B------:R-:W-:Y:S05]  /*30d0*/  BSYNC.RECONVERGENT B1 ;  /* 0x0000000000017941 */ /* 0x000fea0003800200 */
.L_x_1469:
        /* <DEDUP_REMOVED lines=18> */
.L_x_1473:
        /* <DEDUP_REMOVED lines=28> */
.L_x_1474:
[----:B------:R-:W-:Y:S05]  /*33c0*/  BSYNC.RECONVERGENT B1 ;  /* 0x0000000000017941 */ /* 0x000fea0003800200 */
.L_x_1472:
        /* <DEDUP_REMOVED lines=18> */
.L_x_1476:
        /* <DEDUP_REMOVED lines=28> */
.L_x_1477:
[----:B------:R-:W-:Y:S05]  /*36b0*/  BSYNC.RECONVERGENT B1 ;  /* 0x0000000000017941 */ /* 0x000fea0003800200 */
.L_x_1475:
        /* <DEDUP_REMOVED lines=18> */
.L_x_1479:
        /* <DEDUP_REMOVED lines=28> */
.L_x_1480:
[----:B------:R-:W-:Y:S05]  /*39a0*/  BSYNC.RECONVERGENT B1 ;  /* 0x0000000000017941 */ /* 0x000fea0003800200 */
.L_x_1478:
        /* <DEDUP_REMOVED lines=18> */
.L_x_1482:
        /* <DEDUP_REMOVED lines=28> */
.L_x_1483:
[----:B------:R-:W-:Y:S05]  /*3c90*/  BSYNC.RECONVERGENT B1 ;  /* 0x0000000000017941 */ /* 0x000fea0003800200 */
.L_x_1481:
        /* <DEDUP_REMOVED lines=18> */
.L_x_1485:
        /* <DEDUP_REMOVED lines=28> */
.L_x_1486:
[----:B------:R-:W-:Y:S05]  /*3f80*/  BSYNC.RECONVERGENT B1 ;  /* 0x0000000000017941 */ /* 0x000fea0003800200 */
.L_x_1484:
        /* <DEDUP_REMOVED lines=8> */
.L_x_1462:
[----:B------:R-:W-:Y:S05]  /*4010*/  BSYNC.RECONVERGENT B0 ;  /* 0x0000000000007941 */ /* 0x000fea0003800200 */
.L_x_1461:
        /* <DEDUP_REMOVED lines=143> */
.L_x_1488:
[----:B------:R-:W-:Y:S05]  /*4910*/  BSYNC.RECONVERGENT B0 ;  /* 0x0000000000007941 */ /* 0x000fea0003800200 */
.L_x_1487:
        /* <DEDUP_REMOVED lines=14> */
.L_x_1489:
        /* <DEDUP_REMOVED lines=45> */
.L_x_1492:
[----:B------:R-:W2:Y:S04]  /*4cd0*/  LDG.E.STRONG.GPU R210, desc[UR6][R64.64] ;  /* 0x0000000640d27981 */ /* 0x000ea8000c1ef900 */
[----:B--2---:R-:W-:Y:S01]  /*4ce0*/  CCTL.IVALL ;  /* 0x00000000ff00798f */ /* 0x004fe20002000000 */
[----:B------:R-:W-:Y:S05]  /*4cf0*/  YIELD ;  /* 0x0000000000007946 */ /* 0x000fea0003800000 */
[----:B------:R-:W-:-:S13]  /*4d00*/  ISETP.NE.AND P0, PT, R210, R213, PT ;  /* 0x000000d5d200720c */ /* 0x000fda0003f05270 */
[----:B------:R-:W-:Y:S05]  /*4d10*/  @P0 BRA `(.L_x_1492) ;  /* 0xfffffffc00ec0947 */ /* 0x000fea000383ffff */
.L_x_1491:
        /* <DEDUP_REMOVED lines=20> */
.L_x_1497:
        /* <DEDUP_REMOVED lines=37> */
.L_x_1496:
[----:B------:R-:W-:Y:S05]  /*50b0*/  BSYNC.RECONVERGENT B1 ;  /* 0x0000000000017941 */ /* 0x000fea0003800200 */
.L_x_1495:
        /* <DEDUP_REMOVED lines=25> */
.L_x_1499:
[----:B------:R-:W-:Y:S05]  /*5250*/  BSYNC.RECONVERGENT B1 ;  /* 0x0000000000017941 */ /* 0x000fea0003800200 */
.L_x_1498:
        /* <DEDUP_REMOVED lines=17> */
.L_x_1501:
[----:B------:R-:W-:Y:S05]  /*5370*/  BSYNC.RECONVERGENT B1 ;  /* 0x0000000000017941 */ /* 0x000fea0003800200 */
.L_x_1500:
        /* <DEDUP_REMOVED lines=11> */
.L_x_1494:
[----:B------:R-:W-:Y:S05]  /*5430*/  BSYNC.RECONVERGENT B0 ;  /* 0x0000000000007941 */ /* 0x000fea0003800200 */
.L_x_1493:
        /* <DEDUP_REMOVED lines=12> */
.L_x_1490:
        /* <DEDUP_REMOVED lines=60> */
.L_x_1505:
        /* <DEDUP_REMOVED lines=26> */
.L_x_1506:
[----:B------:R-:W-:Y:S05]  /*5a60*/  BSYNC.RECONVERGENT B1 ;  /* 0x0000000000017941 */ /* 0x000fea0003800200 */
.L_x_1504:
        /* <DEDUP_REMOVED lines=33> */
.L_x_1508:
[----:B------:R-:W-:Y:S02]  /*5c80*/  IMAD.MOV.U32 R66, RZ, RZ, R64 ;  /* 0x000000ffff427224 */ /* 0x000fe400078e0040 */
[----:B------:R-:W-:-:S05]  /*5c90*/  IMAD.MOV.U32 R64, RZ, RZ, R217 ;  /* 0x000000ffff407224 */ /* 0x000fca00078e00d9 */
[----:B------:R0:W-:Y:S02]  /*5ca0*/  STG.E.128 desc[UR6][R212.64], R64 ;  /* 0x00000040d4007986 */ /* 0x0001e4000c101d06 */
.L_x_1509:
[----:B------:R-:W-:Y:S05]  /*5cb0*/  BSYNC.RECONVERGENT B1 ;  /* 0x0000000000017941 */ /* 0x000fea0003800200 */
.L_x_1507:
        /* <DEDUP_REMOVED lines=52> */
.L_x_1511:
        /* <DEDUP_REMOVED lines=15> */
.L_x_1512:
[----:B------:R-:W-:Y:S05]  /*60f0*/  BSYNC.RECONVERGENT B1 ;  /* 0x0000000000017941 */ /* 0x000fea0003800200 */
.L_x_1510:
        /* <DEDUP_REMOVED lines=34> */
.L_x_1514:
[----:B------:R-:W-:Y:S05]  /*6320*/  BSYNC.RECONVERGENT B1 ;  /* 0x0000000000017941 */ /* 0x000fea0003800200 */
.L_x_1513:
        /* <DEDUP_REMOVED lines=50> */
.L_x_1516:
        /* <DEDUP_REMOVED lines=15> */
.L_x_1517:
[----:B------:R-:W-:Y:S05]  /*6740*/  BSYNC.RECONVERGENT B1 ;  /* 0x0000000000017941 */ /* 0x000fea0003800200 */
.L_x_1515:
        /* <DEDUP_REMOVED lines=34> */
.L_x_1519:
[----:B------:R-:W-:Y:S05]  /*6970*/  BSYNC.RECONVERGENT B1 ;  /* 0x0000000000017941 */ /* 0x000fea0003800200 */
.L_x_1518:
        /* <DEDUP_REMOVED lines=50> */
.L_x_1521:
        /* <DEDUP_REMOVED lines=15> */
.L_x_1522:
[----:B------:R-:W-:Y:S05]  /*6d90*/  BSYNC.RECONVERGENT B1 ;  /* 0x0000000000017941 */ /* 0x000fea0003800200 */
.L_x_1520:
        /* <DEDUP_REMOVED lines=34> */
.L_x_1524:
[----:B------:R-:W-:Y:S05]  /*6fc0*/  BSYNC.RECONVERGENT B1 ;  /* 0x0000000000017941 */ /* 0x000fea0003800200 */
.L_x_1523:
        /* <DEDUP_REMOVED lines=51> */
.L_x_1526:
        /* <DEDUP_REMOVED lines=16> */
.L_x_1527:
[----:B------:R-:W-:Y:S05]  /*7400*/  BSYNC.RECONVERGENT B1 ;  /* 0x0000000000017941 */ /* 0x000fea0003800200 */
.L_x_1525:
        /* <DEDUP_REMOVED lines=34> */
.L_x_1529:
[----:B------:R-:W-:Y:S05]  /*7630*/  BSYNC.RECONVERGENT B1 ;  /* 0x0000000000017941 */ /* 0x000fea0003800200 */
.L_x_1528:
        /* <DEDUP_REMOVED lines=52> */
.L_x_1531:
        /* <DEDUP_REMOVED lines=17> */
.L_x_1532:
[----:B------:R-:W-:Y:S05]  /*7a90*/  BSYNC.RECONVERGENT B1 ;  /* 0x0000000000017941 */ /* 0x000fea0003800200 */
.L_x_1530:
        /* <DEDUP_REMOVED lines=34> */
.L_x_1534:
[----:B------:R-:W-:Y:S05]  /*7cc0*/  BSYNC.RECONVERGENT B1 ;  /* 0x0000000000017941 */ /* 0x000fea0003800200 */
.L_x_1533:
        /* <DEDUP_REMOVED lines=50> */
.L_x_1536:
        /* <DEDUP_REMOVED lines=15> */
.L_x_1537:
[----:B------:R-:W-:Y:S05]  /*80e0*/  BSYNC.RECONVERGENT B1 ;  /* 0x0000000000017941 */ /* 0x000fea0003800200 */
.L_x_1535:
        /* <DEDUP_REMOVED lines=34> */
.L_x_1539:
[----:B------:R-:W-:Y:S05]  /*8310*/  BSYNC.RECONVERGENT B1 ;  /* 0x0000000000017941 */ /* 0x000fea0003800200 */
.L_x_1538:
        /* <DEDUP_REMOVED lines=50> */
.L_x_1541:
        /* <DEDUP_REMOVED lines=15> */
.L_x_1542:
[----:B------:R-:W-:Y:S05]  /*8730*/  BSYNC.RECONVERGENT B1 ;  /* 0x0000000000017941 */ /* 0x000fea0003800200 */
.L_x_1540:
        /* <DEDUP_REMOVED lines=32> */
.L_x_1503:
[----:B------:R-:W-:Y:S05]  /*8940*/  BSYNC.RECONVERGENT B0 ;  /* 0x0000000000007941 */ /* 0x000fea0003800200 */
.L_x_1502:
[----:B0123--:R-:W0:Y:S02]  /*8950*/  LDC R65, c[0x0][0x380] ;  /* 0x0000e000ff417b82 */ /* 0x00fe240000000800 */
[----:B0-----:R-:W-:-:S05]  /*8960*/  IMAD R146, R65, 0x4, R146 ;  /* 0x0000000441927824 */ /* 0x001fca00078e0292 */
[----:B------:R-:W-:-:S13]  /*8970*/  ISETP.GE.AND P0, PT, R146, UR12, PT ;  /* 0x0000000c92007c0c */ /* 0x000fda000bf06270 */
[----:B------:R-:W-:Y:S05]  /*8980*/  @!P0 BRA `(.L_x_1543) ;  /* 0xffffff9c00ac8947 */ /* 0x000fea000383ffff */
.L_x_1458:
[----:B------:R-:W2:Y:S02]  /*8990*/  LDCU.64 UR4, c[0x0][0x3f8] ;  /* 0x00007f00ff0477ac */ /* 0x000ea40008000a00 */
[----:B--2---:R-:W-:-:S04]  /*89a0*/  UISETP.NE.U32.AND UP0, UPT, UR4, URZ, UPT ;  /* 0x000000ff0400728c */ /* 0x004fc8000bf05070 */
[----:B------:R-:W-:-:S09]  /*89b0*/  UISETP.NE.AND.EX UP0, UPT, UR5, URZ, UPT, UP0 ;  /* 0x000000ff0500728c */ /* 0x000fd2000bf05300 */
[----:B------:R-:W-:Y:S05]  /*89c0*/  BRA.U !UP0, `(.L_x_1544) ;  /* 0x0000000108a07547 */ /* 0x000fea000b800000 */
[----:B01----:R-:W0:Y:S01]  /*89d0*/  SHFL.DOWN PT, R3, R144, 0x10, 0x1f ;  /* 0x0a001f0090037f89 */ /* 0x003e2200000e0000 */
        /* <DEDUP_REMOVED lines=33> */
.L_x_1552:
[----:B------:R-:W-:Y:S02]  /*8bf0*/  ISETP.NE.AND P0, PT, R151, RZ, PT ;  /* 0x000000ff9700720c */ /* 0x000fe40003f05270 */
[----:B-1----:R-:W-:-:S11]  /*8c00*/  FMNMX R5, R3, R2, !PT ;  /* 0x0000000203057209 */ /* 0x002fd60007800000 */
[----:B------:R-:W-:Y:S05]  /*8c10*/  @P0 BRA `(.L_x_1545) ;  /* 0x0000000000080947 */ /* 0x000fea0003800000 */
[----:B0-----:R-:W0:Y:S02]  /*8c20*/  LDC.64 R2, c[0x0][0x3f8] ;  /* 0x0000fe00ff027b82 */ /* 0x001e240000000a00 */
[----:B0-----:R1:W-:Y:S02]  /*8c30*/  REDG.E.MAX.S32.STRONG.GPU desc[UR6][R2.64], R5 ;  /* 0x000000050200798e */ /* 0x0013e4000d12e306 */
.L_x_1545:
[----:B------:R-:W-:Y:S05]  /*8c40*/  BSYNC B0 ;  /* 0x0000000000007941 */ /* 0x000fea0003800000 */
.L_x_1544:
        /* <DEDUP_REMOVED lines=15> */
[----:B------:R-:W-:Y:S05]  /*8d40*/  CALL.REL.NOINC `($__internal_8_$__cuda_sm20_rcp_rn_f32_slowpath) ;  /* 0x0000000000607944 */ /* 0x000fea0003c00000 */
[----:B------:R-:W-:Y:S01]  /*8d50*/  IMAD.MOV.U32 R5, RZ, RZ, R64 ;  /* 0x000000ffff057224 */ /* 0x000fe200078e0040 */
[----:B------:R-:W-:Y:S06]  /*8d60*/  BRA `(.L_x_1549) ;  /* 0x0000000000107947 */ /* 0x000fec0003800000 */
.L_x_1548:
[----:B------:R-:W0:Y:S02]  /*8d70*/  MUFU.RCP R0, R145 ;  /* 0x0000009100007308 */ /* 0x000e240000001000 */
[----:B01----:R-:W-:-:S04]  /*8d80*/  FFMA R2, R145, R0, -1 ;  /* 0xbf80000091027423 */ /* 0x003fc80000000000 */
[----:B------:R-:W-:-:S04]  /*8d90*/  FADD.FTZ R5, -R2, -RZ ;  /* 0x800000ff02057221 */ /* 0x000fc80000010100 */
[----:B------:R-:W-:-:S07]  /*8da0*/  FFMA R5, R0, R5, R0 ;  /* 0x0000000500057223 */ /* 0x000fce0000000000 */
.L_x_1549:
[----:B------:R-:W-:Y:S05]  /*8db0*/  BSYNC.RECONVERGENT B0 ;  /* 0x0000000000007941 */ /* 0x000fea0003800200 */
.L_x_1547:
[----:B------:R-:W0:Y:S02]  /*8dc0*/  LDC.64 R2, c[0x0][0x3f0] ;  /* 0x0000fc00ff027b82 */ /* 0x000e240000000a00 */
[----:B0-----:R-:W-:Y:S01]  /*8dd0*/  STG.E desc[UR6][R2.64], R5 ;  /* 0x0000000502007986 */ /* 0x001fe2000c101906 */
[----:B------:R-:W-:Y:S05]  /*8de0*/  EXIT ;  /* 0x000000000000794d */ /* 0x000fea0003800000 */
.L_x_1546:
[----:B------:R-:W-:Y:S02]  /*8df0*/  IMAD.MOV.U32 R5, RZ, RZ, 0x2 ;  /* 0x00000002ff057424 */ /* 0x000fe400078e00ff */
[----:B------:R-:W-:Y:S02]  /*8e00*/  IMAD.MOV.U32 R7, RZ, RZ, 0x1f ;  /* 0x0000001fff077424 */ /* 0x000fe400078e00ff */
[----:B------:R-:W-:-:S07]  /*8e10*/  IMAD.MOV.U32 R4, RZ, RZ, -0x1 ;  /* 0xffffffffff047424 */ /* 0x000fce00078e00ff */
[----:B01---5:R-:W-:Y:S05]  /*8e20*/  WARPSYNC.COLLECTIVE R4, `(.L_x_1550) ;  /* 0x0000000004087348 */ /* 0x023fea0003c00000 */
[----:B01----:R0:W1:Y:S02]  /*8e30*/  SHFL.DOWN P0, R2, R0, R5, R7 ;  /* 0x0800000500027389 */ /* 0x0030640000000007 */
[----:B01---5:R-:W-:Y:S05]  /*8e40*/  ENDCOLLECTIVE ;  /* 0x000000000000791b */ /* 0x023fea0003800000 */
.L_x_1550:
[----:B------:R-:W-:Y:S02]  /*8e50*/  IMAD.MOV.U32 R5, RZ, RZ, 0x1 ;  /* 0x00000001ff057424 */ /* 0x000fe400078e00ff */
[----:B------:R-:W-:-:S05]  /*8e60*/  IMAD.MOV.U32 R3, RZ, RZ, R2 ;  /* 0x000000ffff037224 */ /* 0x000fca00078e0002 */
[----:B------:R-:W-:-:S05]  /*8e70*/  FMNMX R3, R3, R0, !PT ;  /* 0x0000000003037209 */ /* 0x000fca0007800000 */
[----:B------:R-:W-:-:S07]  /*8e80*/  IMAD.MOV.U32 R0, RZ, RZ, R3 ;  /* 0x000000ffff007224 */ /* 0x000fce00078e0003 */
[----:B------:R-:W-:Y:S05]  /*8e90*/  WARPSYNC.COLLECTIVE R4, `(.L_x_1551) ;  /* 0x0000000004087348 */ /* 0x000fea0003c00000 */
[----:B------:R0:W1:Y:S02]  /*8ea0*/  SHFL.DOWN P0, R2, R0, R5, R7 ;  /* 0x0800000500027389 */ /* 0x0000640000000007 */
[----:B01----:R-:W-:Y:S05]  /*8eb0*/  ENDCOLLECTIVE ;  /* 0x000000000000791b */ /* 0x003fea0003800000 */
.L_x_1551:
[----:B------:R-:W-:Y:S05]  /*8ec0*/  BRA `(.L_x_1552) ;  /* 0xfffffffc00487947 */ /* 0x000fea000383ffff */
        .weak           $__internal_8_$__cuda_sm20_rcp_rn_f32_slowpath
        .type           $__internal_8_$__cuda_sm20_rcp_rn_f32_slowpath,@function
        .size           $__internal_8_$__cuda_sm20_rcp_rn_f32_slowpath,(.L_x_6050 - $__internal_8_$__cuda_sm20_rcp_rn_f32_slowpath)
$__internal_8_$__cuda_sm20_rcp_rn_f32_slowpath:
        /* <DEDUP_REMOVED lines=15> */
.L_x_1554:
        /* <DEDUP_REMOVED lines=33> */
.L_x_1556:
[----:B------:R0:W1:Y:S02]  /*91d0*/  MUFU.RCP R9, R0 ;  /* 0x0000000000097308 */ /* 0x0000640000001000 */
.L_x_1555:
[----:B------:R-:W-:Y:S05]  /*91e0*/  BSYNC.RECONVERGENT B1 ;  /* 0x0000000000017941 */ /* 0x000fea0003800200 */
.L_x_1553:
[----:B-1----:R-:W-:Y:S02]  /*91f0*/  IMAD.MOV.U32 R64, RZ, RZ, R9 ;  /* 0x000000ffff407224 */ /* 0x002fe400078e0009 */
[----:B------:R-:W-:Y:S02]  /*9200*/  IMAD.MOV.U32 R8, RZ, RZ, R2 ;  /* 0x000000ffff087224 */ /* 0x000fe400078e0002 */
[----:B------:R-:W-:-:S04]  /*9210*/  IMAD.MOV.U32 R9, RZ, RZ, 0x0 ;  /* 0x00000000ff097424 */ /* 0x000fc800078e00ff */
[----:B0-----:R-:W-:Y:S05]  /*9220*/  RET.REL.NODEC R8 `(_ZN18transformer_engine13normalization26rmsnorm_fwd_general_kernelINS0_13Kernel_traitsI6__halfS3_S3_fjLj2048ELj1ELj4ELj1ELj16ENS0_18Kernel_traits_baseILj2048ES3_S3_S3_fjLj128EEEEEEEvNS0_19ForwardKernelParamsE) ;  /* 0xffffff6c08747950 */ /* 0x001fea0003c3ffff */
.L_x_1557:
        /* <DEDUP_REMOVED lines=13> */
.L_x_6050:


//--------------------- .text._ZN18transformer_engine13normalization26rmsnorm_fwd_general_kernelINS0_13Kernel_traitsIffffjLj2048ELj1ELj4ELj1ELj16ENS0_18Kernel_traits_baseILj2048EffffjLj128EEEEEEEvNS0_19ForwardKernelParamsE --------------------------
	.section	.text._ZN18transformer_engine13normalization26rmsnorm_fwd_general_kernelINS0_13Kernel_traitsIffffjLj2048ELj1ELj4ELj1ELj16ENS0_18Kernel_traits_baseILj2048EffffjLj128EEEEEEEvNS0_19ForwardKernelParamsE,"ax",@progbits
	.align	128
        .global         _ZN18transformer_engine13normalization26rmsnorm_fwd_general_kernelINS0_13Kernel_traitsIffffjLj2048ELj1ELj4ELj1ELj16ENS0_18Kernel_traits_baseILj2048EffffjLj128EEEEEEEvNS0_19ForwardKernelParamsE
        .type           _ZN18transformer_engine13normalization26rmsnorm_fwd_general_kernelINS0_13Kernel_traitsIffffjLj2048ELj1ELj4ELj1ELj16ENS0_18Kernel_traits_baseILj2048EffffjLj128EEEEEEEvNS0_19ForwardKernelParamsE,@function
        .size           _ZN18transformer_engine13normalization26rmsnorm_fwd_general_kernelINS0_13Kernel_traitsIffffjLj2048ELj1ELj4ELj1ELj16ENS0_18Kernel_traits_baseILj2048EffffjLj128EEEEEEEvNS0_19ForwardKernelParamsE,(.L_x_6051 - _ZN18transformer_engine13normalization26rmsnorm_fwd_general_kernelINS0_13Kernel_traitsIffffjLj2048ELj1ELj4ELj1ELj16ENS0_18Kernel_traits_baseILj2048EffffjLj128EEEEEEEvNS0_19ForwardKernelParamsE)
        .other          _ZN18transformer_engine13normalization26rmsnorm_fwd_general_kernelINS0_13Kernel_traitsIffffjLj2048ELj1ELj4ELj1ELj16ENS0_18Kernel_traits_baseILj2048EffffjLj128EEEEEEEvNS0_19ForwardKernelParamsE,@"STO_CUDA_ENTRY STV_DEFAULT"
_ZN18transformer_engine13normalization26rmsnorm_fwd_general_kernelINS0_13Kernel_traitsIffffjLj2048ELj1ELj4ELj1ELj16ENS0_18Kernel_traits_baseILj2048EffffjLj128EEEEEEEvNS0_19ForwardKernelParamsE:
.text._ZN18transformer_engine13normalization26rmsnorm_fwd_general_kernelINS0_13Kernel_traitsIffffjLj2048ELj1ELj4ELj1ELj16ENS0_18Kernel_traits_baseILj2048EffffjLj128EEEEEEEvNS0_19ForwardKernelParamsE:
        /* <DEDUP_REMOVED lines=53> */
.L_x_1561:
[----:B------:R1:W5:Y:S02]  /*0350*/  LDG.E.128 R44, desc[UR6][R2.64] ;  /* 0x00000006022c7981 */ /* 0x000364000c1e1d00 */
.L_x_1562:
[----:B------:R-:W-:Y:S05]  /*0360*/  BSYNC.RECONVERGENT B1 ;  /* 0x0000000000017941 */ /* 0x000fea0003800200 */
.L_x_1560:
        /* <DEDUP_REMOVED lines=11> */
.L_x_1564:
        /* <DEDUP_REMOVED lines=10> */
.L_x_1565:
[----:B------:R-:W-:Y:S05]  /*04c0*/  BSYNC.RECONVERGENT B1 ;  /* 0x0000000000017941 */ /* 0x000fea0003800200 */
.L_x_1563:
        /* <DEDUP_REMOVED lines=11> */
.L_x_1567:
        /* <DEDUP_REMOVED lines=10> */
.L_x_1568:
[----:B------:R-:W-:Y:S05]  /*0620*/  BSYNC.RECONVERGENT B1 ;  /* 0x0000000000017941 */ /* 0x000fea0003800200 */
.L_x_1566:
        /* <DEDUP_REMOVED lines=11> */
.L_x_1570:
        /* <DEDUP_REMOVED lines=10> */
.L_x_1571:
[----:B------:R-:W-:Y:S05]  /*0780*/  BSYNC.RECONVERGENT B1 ;  /* 0x0000000000017941 */ /* 0x000fea0003800200 */
.L_x_1569:
        /* <DEDUP_REMOVED lines=11> */
.L_x_1573:
        /* <DEDUP_REMOVED lines=10> */
.L_x_1574:
[----:B------:R-:W-:Y:S05]  /*08e0*/  BSYNC.RECONVERGENT B1 ;  /* 0x0000000000017941 */ /* 0x000fea0003800200 */
.L_x_1572:
        /* <DEDUP_REMOVED lines=11> */
.L_x_1576:
        /* <DEDUP_REMOVED lines=10> */
.L_x_1577:
[----:B------:R-:W-:Y:S05]  /*0a40*/  BSYNC.RECONVERGENT B1 ;  /* 0x0000000000017941 */ /* 0x000fea0003800200 */
.L_x_1575:
        /* <DEDUP_REMOVED lines=11> */
.L_x_1579:
        /* <DEDUP_REMOVED lines=10> */
.L_x_1580:
[----:B------:R-:W-:Y:S05]  /*0ba0*/  BSYNC.RECONVERGENT B1 ;  /* 0x0000000000017941 */ /* 0x000fea0003800200 */
.L_x_1578:
        /* <DEDUP_REMOVED lines=11> */
.L_x_1582:
        /* <DEDUP_REMOVED lines=10> */
.L_x_1583:
[----:B------:R-:W-:Y:S05]  /*0d00*/  BSYNC.RECONVERGENT B1 ;  /* 0x0000000000017941 */ /* 0x000fea0003800200 */
.L_x_1581:
        /* <DEDUP_REMOVED lines=11> */
.L_x_1585:
        /* <DEDUP_REMOVED lines=10> */
.L_x_1586:
[----:B------:R-:W-:Y:S05]  /*0e60*/  BSYNC.RECONVERGENT B1 ;  /* 0x0000000000017941 */ /* 0x000fea0003800200 */
.L_x_1584:
        /* <DEDUP_REMOVED lines=11> */
.L_x_1588:
        /* <DEDUP_REMOVED lines=10> */
.L_x_1589:
[----:B------:R-:W-:Y:S05]  /*0fc0*/  BSYNC.RECONVERGENT B1 ;  /* 0x0000000000017941 */ /* 0x000fea0003800200 */
.L_x_1587:
        /* <DEDUP_REMOVED lines=11> */
.L_x_1591:
        /* <DEDUP_REMOVED lines=10> */
.L_x_1592:
[----:B------:R-:W-:Y:S05]  /*1120*/  BSYNC.RECONVERGENT B1 ;  /* 0x0000000000017941 */ /* 0x000fea0003800200 */
.L_x_1590:
        /* <DEDUP_REMOVED lines=11> */
.L_x_1594:
        /* <DEDUP_REMOVED lines=10> */
.L_x_1595:
[----:B------:R-:W-:Y:S05]  /*1280*/  BSYNC.RECONVERGENT B1 ;  /* 0x0000000000017941 */ /* 0x000fea0003800200 */
.L_x_1593:
        /* <DEDUP_REMOVED lines=11> */
.L_x_1597:
        /* <DEDUP_REMOVED lines=10> */
.L_x_1598:
[----:B------:R-:W-:Y:S05]  /*13e0*/  BSYNC.RECONVERGENT B1 ;  /* 0x0000000000017941 */ /* 0x000fea0003800200 */
.L_x_1596:
        /* <DEDUP_REMOVED lines=11> */
.L_x_1600:
        /* <DEDUP_REMOVED lines=10> */
.L_x_1601:
[----:B------:R-:W-:Y:S05]  /*1540*/  BSYNC.RECONVERGENT B1 ;  /* 0x0000000000017941 */ /* 0x000fea0003800200 */
.L_x_1599:
        /* <DEDUP_REMOVED lines=11> */
.L_x_1603:
        /* <DEDUP_REMOVED lines=10> */
.L_x_1604:
[----:B------:R-:W-:Y:S05]  /*16a0*/  BSYNC.RECONVERGENT B1 ;  /* 0x0000000000017941 */ /* 0x000fea0003800200 */
.L_x_1602:
        /* <DEDUP_REMOVED lines=10> */
.L_x_1605:
        /* <DEDUP_REMOVED lines=10> */
.L_x_1559:
[----:B------:R-:W-:Y:S05]  /*17f0*/  BSYNC.RECONVERGENT B0 ;  /* 0x0000000000007941 */ /* 0x000fea0003800200 */
.L_x_1558:
        /* <DEDUP_REMOVED lines=36> */
[----:B------:R-:W-:Y:S01]  /*1a40*/  IMAD R147, R72, 0x80, R151 ;  /* 0x0000008048937824 */ /* 0x000fe200078e0297 */
        /* <DEDUP_REMOVED lines=137> */
[C---:B------:R-:W-:Y:S01]  /*22e0*/  VIADD R204, R162.reuse, 0x2 ;  /* 0x00000002a2cc7836 */ /* 0x040fe20000000000 */
        /* <DEDUP_REMOVED lines=40> */
[----:B------:R-:W-:Y:S05]  /*2570*/  CALL.REL.NOINC `($__internal_9_$__cuda_sm20_rcp_rn_f32_slowpath) ;  /* 0x00000068005c7944 */ /* 0x000fea0003c00000 */
[----:B------:R-:W-:Y:S05]  /*2580*/  BRA `(.L_x_1608) ;  /* 0x0000000000107947 */ /* 0x000fea0003800000 */
.L_x_1607:
[----:B------:R-:W0:Y:S02]  /*2590*/  MUFU.RCP R5, R52 ;  /* 0x0000003400057308 */ /* 0x000e240000001000 */
[----:B0-----:R-:W-:-:S04]  /*25a0*/  FFMA R4, R52, R5, -1 ;  /* 0xbf80000034047423 */ /* 0x001fc80000000005 */
[----:B------:R-:W-:-:S04]  /*25b0*/  FADD.FTZ R4, -R4, -RZ ;  /* 0x800000ff04047221 */ /* 0x000fc80000010100 */
[----:B------:R-:W-:-:S07]  /*25c0*/  FFMA R188, R5, R4, R5 ;  /* 0x0000000405bc7223 */ /* 0x000fce0000000005 */
.L_x_1608:
[----:B------:R-:W0:Y:S01]  /*25d0*/  LDCU.64 UR4, c[0x0][0x380] ;  /* 0x00007000ff0477ac */ /* 0x000e220008000a00 */
[----:B------:R-:W-:Y:S02]  /*25e0*/  IMAD.MOV.U32 R189, RZ, RZ, RZ ;  /* 0x000000ffffbd7224 */ /* 0x000fe400078e00ff */
[----:B------:R-:W-:Y:S01]  /*25f0*/  IMAD.MOV.U32 R117, RZ, RZ, RZ ;  /* 0x000000ffff757224 */ /* 0x000fe200078e00ff */
[----:B0-----:R-:W-:-:S04]  /*2600*/  UIMAD UR4, UR5, UR4, URZ ;  /* 0x00000004050472a4 */ /* 0x001fc8000f8e02ff */
[----:B------:R-:W-:-:S12]  /*2610*/  USHF.L.U32 UR4, UR4, 0x2, URZ ;  /* 0x0000000204047899 */ /* 0x000fd800080006ff */
.L_x_1753:
[----:B------:R-:W0:Y:S01]  /*2620*/  LDCU.64 UR12, c[0x0][0x388] ;  /* 0x00007100ff0c77ac */ /* 0x000e220008000a00 */
[----:B------:R-:W-:Y:S01]  /*2630*/  LEA.HI R190, R124, R119, RZ, 0x1b ;  /* 0x000000777cbe7211 */ /* 0x000fe200078fd8ff */
        /* <DEDUP_REMOVED lines=14> */
.L_x_1612:
        /* <DEDUP_REMOVED lines=9> */
.L_x_1613:
[----:B------:R-:W-:Y:S05]  /*27b0*/  BSYNC.RECONVERGENT B1 ;  /* 0x0000000000017941 */ /* 0x000fea0003800200 */
.L_x_1611:
        /* <DEDUP_REMOVED lines=11> */
.L_x_1615:
        /* <DEDUP_REMOVED lines=9> */
.L_x_1616:
[----:B------:R-:W-:Y:S05]  /*2900*/  BSYNC.RECONVERGENT B1 ;  /* 0x0000000000017941 */ /* 0x000fea0003800200 */
.L_x_1614:
        /* <DEDUP_REMOVED lines=11> */
.L_x_1618:
        /* <DEDUP_REMOVED lines=9> */
.L_x_1619:
[----:B------:R-:W-:Y:S05]  /*2a50*/  BSYNC.RECONVERGENT B1 ;  /* 0x0000000000017941 */ /* 0x000fea0003800200 */
.L_x_1617:
        /* <DEDUP_REMOVED lines=11> */
.L_x_1621:
        /* <DEDUP_REMOVED lines=9> */
.L_x_1622:
[----:B------:R-:W-:Y:S05]  /*2ba0*/  BSYNC.RECONVERGENT B1 ;  /* 0x0000000000017941 */ /* 0x000fea0003800200 */
.L_x_1620:
        /* <DEDUP_REMOVED lines=11> */
.L_x_1624:
        /* <DEDUP_REMOVED lines=9> */
.L_x_1625:
[----:B------:R-:W-:Y:S05]  /*2cf0*/  BSYNC.RECONVERGENT B1 ;  /* 0x0000000000017941 */ /* 0x000fea0003800200 */
.L_x_1623:
        /* <DEDUP_REMOVED lines=11> */
.L_x_1627:
        /* <DEDUP_REMOVED lines=9> */
.L_x_1628:
[----:B------:R-:W-:Y:S05]  /*2e40*/  BSYNC.RECONVERGENT B1 ;  /* 0x0000000000017941 */ /* 0x000fea0003800200 */
.L_x_1626:
        /* <DEDUP_REMOVED lines=11> */
.L_x_1630:
        /* <DEDUP_REMOVED lines=9> */
.L_x_1631:
[----:B------:R-:W-:Y:S05]  /*2f90*/  BSYNC.RECONVERGENT B1 ;  /* 0x0000000000017941 */ /* 0x000fea0003800200 */
.L_x_1629:
        /* <DEDUP_REMOVED lines=11> */
.L_x_1633:
        /* <DEDUP_REMOVED lines=9> */
.L_x_1634:
[----:B------:R-:W-:Y:S05]  /*30e0*/  BSYNC.RECONVERGENT B1 ;  /* 0x0000000000017941 */ /* 0x000fea0003800200 */
.L_x_1632:
        /* <DEDUP_REMOVED lines=11> */
.L_x_1636:
        /* <DEDUP_REMOVED lines=9> */
.L_x_1637:
[----:B------:R-:W-:Y:S05]  /*3230*/  BSYNC.RECONVERGENT B1 ;  /* 0x0000000000017941 */ /* 0x000fea0003800200 */
.L_x_1635:
        /* <DEDUP_REMOVED lines=11> */
.L_x_1639:
        /* <DEDUP_REMOVED lines=9> */
.L_x_1640:
[----:B------:R-:W-:Y:S05]  /*3380*/  BSYNC.RECONVERGENT B1 ;  /* 0x0000000000017941 */ /* 0x000fea0003800200 */
.L_x_1638:
        /* <DEDUP_REMOVED lines=11> */
.L_x_1642:
        /* <DEDUP_REMOVED lines=9> */
.L_x_1643:
[----:B------:R-:W-:Y:S05]  /*34d0*/  BSYNC.RECONVERGENT B1 ;  /* 0x0000000000017941 */ /* 0x000fea0003800200 */
.L_x_1641:
        /* <DEDUP_REMOVED lines=11> */
.L_x_1645:
        /* <DEDUP_REMOVED lines=9> */
.L_x_1646:
[----:B------:R-:W-:Y:S05]  /*3620*/  BSYNC.RECONVERGENT B1 ;  /* 0x0000000000017941 */ /* 0x000fea0003800200 */
.L_x_1644:
        /* <DEDUP_REMOVED lines=11> */
.L_x_1648:
        /* <DEDUP_REMOVED lines=9> */
.L_x_1649:
[----:B------:R-:W-:Y:S05]  /*3770*/  BSYNC.RECONVERGENT B1 ;  /* 0x0000000000017941 */ /* 0x000fea0003800200 */
.L_x_1647:
        /* <DEDUP_REMOVED lines=11> */
.L_x_1651:
        /* <DEDUP_REMOVED lines=9> */
.L_x_1652:
[----:B------:R-:W-:Y:S05]  /*38c0*/  BSYNC.RECONVERGENT B1 ;  /* 0x0000000000017941 */ /* 0x000fea0003800200 */
.L_x_1650:
        /* <DEDUP_REMOVED lines=11> */
.L_x_1654:
        /* <DEDUP_REMOVED lines=9> */
.L_x_1655:
[----:B------:R-:W-:Y:S05]  /*3a10*/  BSYNC.RECONVERGENT B1 ;  /* 0x0000000000017941 */ /* 0x000fea0003800200 */
.L_x_1653:
        /* <DEDUP_REMOVED lines=19> */
.L_x_1656:
[----:B------:R2:W5:Y:S02]  /*3b50*/  LDG.E.128 R52, desc[UR6][R114.64] ;  /* 0x0000000672347981 */ /* 0x000564000c1e1d00 */
.L_x_1610:
[----:B------:R-:W-:Y:S05]  /*3b60*/  BSYNC.RECONVERGENT B0 ;  /* 0x0000000000007941 */ /* 0x000fea0003800200 */
.L_x_1609:
        /* <DEDUP_REMOVED lines=23> */
[----:B------:R-:W-:Y:S02]  /*3ce0*/  VIADD R112, R160, 0x1 ;  /* 0x00000001a0707836 */ /* 0x000fe40000000000 */
[----:B------:R-:W-:Y:S01]  /*3cf0*/  FFMA R113, R104, R104, R113 ;  /* 0x0000006868717223 */ /* 0x000fe20000000071 */
[----:B--23--:R-:W-:Y:S02]  /*3d00*/  VIADD R114, R160, 0x2 ;  /* 0x00000002a0727836 */ /* 0x00cfe40000000000 */
        /* <DEDUP_REMOVED lines=136> */
.L_x_1658:
[----:B------:R-:W-:Y:S05]  /*4590*/  BSYNC.RECONVERGENT B0 ;  /* 0x0000000000007941 */ /* 0x000fea0003800200 */
.L_x_1657:
        /* <DEDUP_REMOVED lines=14> */
.L_x_1659:
        /* <DEDUP_REMOVED lines=45> */
.L_x_1662:
[----:B------:R-:W2:Y:S04]  /*4950*/  LDG.E.STRONG.GPU R207, desc[UR6][R112.64] ;  /* 0x0000000670cf7981 */ /* 0x000ea8000c1ef900 */
[----:B--2---:R-:W-:Y:S01]  /*4960*/  CCTL.IVALL ;  /* 0x00000000ff00798f */ /* 0x004fe20002000000 */
[----:B------:R-:W-:Y:S05]  /*4970*/  YIELD ;  /* 0x0000000000007946 */ /* 0x000fea0003800000 */
[----:B------:R-:W-:-:S13]  /*4980*/  ISETP.NE.AND P0, PT, R207, R208, PT ;  /* 0x000000d0cf00720c */ /* 0x000fda0003f05270 */
[----:B------:R-:W-:Y:S05]  /*4990*/  @P0 BRA `(.L_x_1662) ;  /* 0xfffffffc00ec0947 */ /* 0x000fea000383ffff */
.L_x_1661:
        /* <DEDUP_REMOVED lines=20> */
.L_x_1667:
        /* <DEDUP_REMOVED lines=37> */
.L_x_1666:
[----:B------:R-:W-:Y:S05]  /*4d30*/  BSYNC.RECONVERGENT B1 ;  /* 0x0000000000017941 */ /* 0x000fea0003800200 */
.L_x_1665:
        /* <DEDUP_REMOVED lines=25> */
.L_x_1669:
[----:B------:R-:W-:Y:S05]  /*4ed0*/  BSYNC.RECONVERGENT B1 ;  /* 0x0000000000017941 */ /* 0x000fea0003800200 */
.L_x_1668:
        /* <DEDUP_REMOVED lines=17> */
.L_x_1671:
[----:B------:R-:W-:Y:S05]  /*4ff0*/  BSYNC.RECONVERGENT B1 ;  /* 0x0000000000017941 */ /* 0x000fea0003800200 */
.L_x_1670:
        /* <DEDUP_REMOVED lines=11> */
.L_x_1664:
[----:B------:R-:W-:Y:S05]  /*50b0*/  BSYNC.RECONVERGENT B0 ;  /* 0x0000000000007941 */ /* 0x000fea0003800200 */
.L_x_1663:
        /* <DEDUP_REMOVED lines=12> */
.L_x_1660:
        /* <DEDUP_REMOVED lines=38> */
.L_x_1675:
        /* <DEDUP_REMOVED lines=12> */
.L_x_1676:
[----:B------:R-:W-:Y:S05]  /*54a0*/  BSYNC.RECONVERGENT B1 ;  /* 0x0000000000017941 */ /* 0x000fea0003800200 */
.L_x_1674:
        /* <DEDUP_REMOVED lines=17> */
.L_x_1678:
[----:B------:R0:W-:Y:S02]  /*55c0*/  STG.E.128 desc[UR6][R210.64], R112 ;  /* 0x00000070d2007986 */ /* 0x0001e4000c101d06 */
.L_x_1679:
[----:B------:R-:W-:Y:S05]  /*55d0*/  BSYNC.RECONVERGENT B1 ;  /* 0x0000000000017941 */ /* 0x000fea0003800200 */
.L_x_1677:
        /* <DEDUP_REMOVED lines=31> */
.L_x_1681:
        /* <DEDUP_REMOVED lines=8> */
.L_x_1682:
[----:B------:R-:W-:Y:S05]  /*5850*/  BSYNC.RECONVERGENT B1 ;  /* 0x0000000000017941 */ /* 0x000fea0003800200 */
.L_x_1680:
        /* <DEDUP_REMOVED lines=16> */
.L_x_1684:
[----:B------:R-:W-:Y:S05]  /*5960*/  BSYNC.RECONVERGENT B1 ;  /* 0x0000000000017941 */ /* 0x000fea0003800200 */
.L_x_1683:
        /* <DEDUP_REMOVED lines=31> */
.L_x_1686:
        /* <DEDUP_REMOVED lines=10> */
.L_x_1687:
[----:B------:R-:W-:Y:S05]  /*5c00*/  BSYNC.RECONVERGENT B1 ;  /* 0x0000000000017941 */ /* 0x000fea0003800200 */
.L_x_1685:
        /* <DEDUP_REMOVED lines=16> */
.L_x_1689:
[----:B------:R-:W-:Y:S05]  /*5d10*/  BSYNC.RECONVERGENT B1 ;  /* 0x0000000000017941 */ /* 0x000fea0003800200 */
.L_x_1688:
        /* <DEDUP_REMOVED lines=31> */
.L_x_1691:
        /* <DEDUP_REMOVED lines=10> */
.L_x_1692:
[----:B------:R-:W-:Y:S05]  /*5fb0*/  BSYNC.RECONVERGENT B1 ;  /* 0x0000000000017941 */ /* 0x000fea0003800200 */
.L_x_1690:
        /* <DEDUP_REMOVED lines=16> */
.L_x_1694:
[----:B------:R-:W-:Y:S05]  /*60c0*/  BSYNC.RECONVERGENT B1 ;  /* 0x0000000000017941 */ /* 0x000fea0003800200 */
.L_x_1693:
        /* <DEDUP_REMOVED lines=31> */
.L_x_1696:
        /* <DEDUP_REMOVED lines=10> */
.L_x_1697:
[----:B------:R-:W-:Y:S05]  /*6360*/  BSYNC.RECONVERGENT B1 ;  /* 0x0000000000017941 */ /* 0x000fea0003800200 */
.L_x_1695:
        /* <DEDUP_REMOVED lines=16> */
.L_x_1699:
[----:B------:R-:W-:Y:S05]  /*6470*/  BSYNC.RECONVERGENT B1 ;  /* 0x0000000000017941 */ /* 0x000fea0003800200 */
.L_x_1698:
        /* <DEDUP_REMOVED lines=31> */
.L_x_1701:
        /* <DEDUP_REMOVED lines=10> */
.L_x_1702:
[----:B------:R-:W-:Y:S05]  /*6710*/  BSYNC.RECONVERGENT B1 ;  /* 0x0000000000017941 */ /* 0x000fea0003800200 */
.L_x_1700:
        /* <DEDUP_REMOVED lines=16> */
.L_x_1704:
[----:B------:R-:W-:Y:S05]  /*6820*/  BSYNC.RECONVERGENT B1 ;  /* 0x0000000000017941 */ /* 0x000fea0003800200 */
.L_x_1703:
        /* <DEDUP_REMOVED lines=31> */
.L_x_1706:
        /* <DEDUP_REMOVED lines=10> */
.L_x_1707:
[----:B------:R-:W-:Y:S05]  /*6ac0*/  BSYNC.RECONVERGENT B1 ;  /* 0x0000000000017941 */ /* 0x000fea0003800200 */
.L_x_1705:
        /* <DEDUP_REMOVED lines=16> */
.L_x_1709:
[----:B------:R-:W-:Y:S05]  /*6bd0*/  BSYNC.RECONVERGENT B1 ;  /* 0x0000000000017941 */ /* 0x000fea0003800200 */
.L_x_1708:
        /* <DEDUP_REMOVED lines=28> */
.L_x_1711:
[----:B------:R-:W-:Y:S02]  /*6da0*/  ISETP.GE.AND P2, PT, R202, UR13, PT ;  /* 0x0000000dca007c0c */ /* 0x000fe4000bf46270 */
[----:B------:R-:W-:Y:S02]  /*6db0*/  ISETP.GE.AND P1, PT, R201, UR13, PT ;  /* 0x0000000dc9007c0c */ /* 0x000fe4000bf26270 */
[----:B------:R-:W-:Y:S02]  /*6dc0*/  ISETP.GE.AND P0, PT, R200, UR13, PT ;  /* 0x0000000dc8007c0c */ /* 0x000fe4000bf06270 */
[----:B------:R-:W-:-:S07]  /*6dd0*/  FMNMX R117, R117, |R112|, !PT ;  /* 0x4000007075757209 */ /* 0x000fce0007800000 */
[----:B------:R-:W-:-:S04]  /*6de0*/  @!P2 FMNMX R117, |R113|, R117, !PT ;  /* 0x000000757175a209 */ /* 0x000fc80007800200 */
[----:B------:R-:W-:-:S04]  /*6df0*/  @!P1 FMNMX R117, |R114|, R117, !PT ;  /* 0x0000007572759209 */ /* 0x000fc80007800200 */
[----:B------:R-:W-:-:S07]  /*6e00*/  @!P0 FMNMX R117, R117, |R115|, !PT ;  /* 0x4000007375758209 */ /* 0x000fce0007800000 */
.L_x_1712:
[----:B------:R-:W-:Y:S05]  /*6e10*/  BSYNC.RECONVERGENT B1 ;  /* 0x0000000000017941 */ /* 0x000fea0003800200 */
.L_x_1710:
        /* <DEDUP_REMOVED lines=16> */
.L_x_1714:
[----:B------:R-:W-:Y:S05]  /*6f20*/  BSYNC.RECONVERGENT B1 ;  /* 0x0000000000017941 */ /* 0x000fea0003800200 */
.L_x_1713:
        /* <DEDUP_REMOVED lines=28> */
.L_x_1716:
[----:B------:R-:W-:Y:S02]  /*70f0*/  ISETP.GE.AND P2, PT, R199, UR13, PT ;  /* 0x0000000dc7007c0c */ /* 0x000fe4000bf46270 */
[----:B------:R-:W-:Y:S02]  /*7100*/  ISETP.GE.AND P1, PT, R198, UR13, PT ;  /* 0x0000000dc6007c0c */ /* 0x000fe4000bf26270 */
[----:B------:R-:W-:Y:S02]  /*7110*/  ISETP.GE.AND P0, PT, R197, UR13, PT ;  /* 0x0000000dc5007c0c */ /* 0x000fe4000bf06270 */
[----:B------:R-:W-:-:S07]  /*7120*/  FMNMX R117, R117, |R112|, !PT ;  /* 0x4000007075757209 */ /* 0x000fce0007800000 */
[----:B------:R-:W-:-:S04]  /*7130*/  @!P2 FMNMX R117, |R113|, R117, !PT ;  /* 0x000000757175a209 */ /* 0x000fc80007800200 */
[----:B------:R-:W-:-:S04]  /*7140*/  @!P1 FMNMX R117, |R114|, R117, !PT ;  /* 0x0000007572759209 */ /* 0x000fc80007800200 */
[----:B------:R-:W-:-:S07]  /*7150*/  @!P0 FMNMX R117, R117, |R115|, !PT ;  /* 0x4000007375758209 */ /* 0x000fce0007800000 */
.L_x_1717:
[----:B------:R-:W-:Y:S05]  /*7160*/  BSYNC.RECONVERGENT B1 ;  /* 0x0000000000017941 */ /* 0x000fea0003800200 */
.L_x_1715:
        /* <DEDUP_REMOVED lines=16> */
.L_x_1719:
[----:B------:R-:W-:Y:S05]  /*7270*/  BSYNC.RECONVERGENT B1 ;  /* 0x0000000000017941 */ /* 0x000fea0003800200 */
.L_x_1718:
        /* <DEDUP_REMOVED lines=28> */
.L_x_1721:
[----:B------:R-:W-:Y:S02]  /*7440*/  ISETP.GE.AND P2, PT, R196, UR13, PT ;  /* 0x0000000dc4007c0c */ /* 0x000fe4000bf46270 */
[----:B------:R-:W-:Y:S02]  /*7450*/  ISETP.GE.AND P1, PT, R195, UR13, PT ;  /* 0x0000000dc3007c0c */ /* 0x000fe4000bf26270 */
[----:B------:R-:W-:Y:S02]  /*7460*/  ISETP.GE.AND P0, PT, R194, UR13, PT ;  /* 0x0000000dc2007c0c */ /* 0x000fe4000bf06270 */
[----:B------:R-:W-:-:S07]  /*7470*/  FMNMX R117, R117, |R112|, !PT ;  /* 0x4000007075757209 */ /* 0x000fce0007800000 */
[----:B------:R-:W-:-:S04]  /*7480*/  @!P2 FMNMX R117, |R113|, R117, !PT ;  /* 0x000000757175a209 */ /* 0x000fc80007800200 */
[----:B------:R-:W-:-:S04]  /*7490*/  @!P1 FMNMX R117, |R114|, R117, !PT ;  /* 0x0000007572759209 */ /* 0x000fc80007800200 */
[----:B------:R-:W-:-:S07]  /*74a0*/  @!P0 FMNMX R117, R117, |R115|, !PT ;  /* 0x4000007375758209 */ /* 0x000fce0007800000 */
.L_x_1722:
[----:B------:R-:W-:Y:S05]  /*74b0*/  BSYNC.RECONVERGENT B1 ;  /* 0x0000000000017941 */ /* 0x000fea0003800200 */
.L_x_1720:
        /* <DEDUP_REMOVED lines=16> */
.L_x_1724:
[----:B------:R-:W-:Y:S05]  /*75c0*/  BSYNC.RECONVERGENT B1 ;  /* 0x0000000000017941 */ /* 0x000fea0003800200 */
.L_x_1723:
        /* <DEDUP_REMOVED lines=28> */
.L_x_1726:
[----:B------:R-:W-:Y:S02]  /*7790*/  ISETP.GE.AND P2, PT, R193, UR13, PT ;  /* 0x0000000dc1007c0c */ /* 0x000fe4000bf46270 */
[----:B------:R-:W-:Y:S02]  /*77a0*/  ISETP.GE.AND P1, PT, R192, UR13, PT ;  /* 0x0000000dc0007c0c */ /* 0x000fe4000bf26270 */
[----:B------:R-:W-:Y:S02]  /*77b0*/  ISETP.GE.AND P0, PT, R191, UR13, PT ;  /* 0x0000000dbf007c0c */ /* 0x000fe4000bf06270 */
[----:B------:R-:W-:-:S07]  /*77c0*/  FMNMX R117, R117, |R112|, !PT ;  /* 0x4000007075757209 */ /* 0x000fce0007800000 */
[----:B------:R-:W-:-:S04]  /*77d0*/  @!P2 FMNMX R117, |R113|, R117, !PT ;  /* 0x000000757175a209 */ /* 0x000fc80007800200 */
[----:B------:R-:W-:-:S04]  /*77e0*/  @!P1 FMNMX R117, |R114|, R117, !PT ;  /* 0x0000007572759209 */ /* 0x000fc80007800200 */
[----:B------:R-:W-:-:S07]  /*77f0*/  @!P0 FMNMX R117, R117, |R115|, !PT ;  /* 0x4000007375758209 */ /* 0x000fce0007800000 */
.L_x_1727:
[----:B------:R-:W-:Y:S05]  /*7800*/  BSYNC.RECONVERGENT B1 ;  /* 0x0000000000017941 */ /* 0x000fea0003800200 */
.L_x_1725:
        /* <DEDUP_REMOVED lines=16> */
.L_x_1729:
[----:B------:R-:W-:Y:S05]  /*7910*/  BSYNC.RECONVERGENT B1 ;  /* 0x0000000000017941 */ /* 0x000fea0003800200 */
.L_x_1728:
        /* <DEDUP_REMOVED lines=28> */
.L_x_1731:
[----:B------:R-:W-:Y:S02]  /*7ae0*/  ISETP.GE.AND P2, PT, R166, UR13, PT ;  /* 0x0000000da6007c0c */ /* 0x000fe4000bf46270 */
[----:B------:R-:W-:Y:S02]  /*7af0*/  ISETP.GE.AND P1, PT, R167, UR13, PT ;  /* 0x0000000da7007c0c */ /* 0x000fe4000bf26270 */
[----:B------:R-:W-:Y:S02]  /*7b00*/  ISETP.GE.AND P0, PT, R168, UR13, PT ;  /* 0x0000000da8007c0c */ /* 0x000fe4000bf06270 */
[----:B------:R-:W-:-:S07]  /*7b10*/  FMNMX R117, R117, |R112|, !PT ;  /* 0x4000007075757209 */ /* 0x000fce0007800000 */
[----:B------:R-:W-:-:S04]  /*7b20*/  @!P2 FMNMX R117, |R113|, R117, !PT ;  /* 0x000000757175a209 */ /* 0x000fc80007800200 */
[----:B------:R-:W-:-:S04]  /*7b30*/  @!P1 FMNMX R117, |R114|, R117, !PT ;  /* 0x0000007572759209 */ /* 0x000fc80007800200 */
[----:B------:R-:W-:-:S07]  /*7b40*/  @!P0 FMNMX R117, R117, |R115|, !PT ;  /* 0x4000007375758209 */ /* 0x000fce0007800000 */
.L_x_1732:
[----:B------:R-:W-:Y:S05]  /*7b50*/  BSYNC.RECONVERGENT B1 ;  /* 0x0000000000017941 */ /* 0x000fea0003800200 */
.L_x_1730:
        /* <DEDUP_REMOVED lines=16> */
.L_x_1734:
[----:B------:R-:W-:Y:S05]  /*7c60*/  BSYNC.RECONVERGENT B1 ;  /* 0x0000000000017941 */ /* 0x000fea0003800200 */
.L_x_1733:
        /* <DEDUP_REMOVED lines=28> */
.L_x_1736:
[----:B------:R-:W-:Y:S02]  /*7e30*/  ISETP.GE.AND P2, PT, R171, UR13, PT ;  /* 0x0000000dab007c0c */ /* 0x000fe4000bf46270 */
[----:B------:R-:W-:Y:S02]  /*7e40*/  ISETP.GE.AND P1, PT, R172, UR13, PT ;  /* 0x0000000dac007c0c */ /* 0x000fe4000bf26270 */
[----:B------:R-:W-:Y:S02]  /*7e50*/  ISETP.GE.AND P0, PT, R173, UR13, PT ;  /* 0x0000000dad007c0c */ /* 0x000fe4000bf06270 */
[----:B------:R-:W-:-:S07]  /*7e60*/  FMNMX R117, R117, |R112|, !PT ;  /* 0x4000007075757209 */ /* 0x000fce0007800000 */
[----:B------:R-:W-:-:S04]  /*7e70*/  @!P2 FMNMX R117, |R113|, R117, !PT ;  /* 0x000000757175a209 */ /* 0x000fc80007800200 */
[----:B------:R-:W-:-:S04]  /*7e80*/  @!P1 FMNMX R117, |R114|, R117, !PT ;  /* 0x0000007572759209 */ /* 0x000fc80007800200 */
[----:B------:R-:W-:-:S07]  /*7e90*/  @!P0 FMNMX R117, R117, |R115|, !PT ;  /* 0x4000007375758209 */ /* 0x000fce0007800000 */
.L_x_1737:
[----:B------:R-:W-:Y:S05]  /*7ea0*/  BSYNC.RECONVERGENT B1 ;  /* 0x0000000000017941 */ /* 0x000fea0003800200 */
.L_x_1735:
        /* <DEDUP_REMOVED lines=16> */
.L_x_1739:
[----:B------:R-:W-:Y:S05]  /*7fb0*/  BSYNC.RECONVERGENT B1 ;  /* 0x0000000000017941 */ /* 0x000fea0003800200 */
.L_x_1738:
        /* <DEDUP_REMOVED lines=28> */
.L_x_1741:
[----:B------:R-:W-:Y:S02]  /*8180*/  ISETP.GE.AND P2, PT, R176, UR13, PT ;  /* 0x0000000db0007c0c */ /* 0x000fe4000bf46270 */
[----:B------:R-:W-:Y:S02]  /*8190*/  ISETP.GE.AND P1, PT, R177, UR13, PT ;  /* 0x0000000db1007c0c */ /* 0x000fe4000bf26270 */
[----:B------:R-:W-:Y:S02]  /*81a0*/  ISETP.GE.AND P0, PT, R178, UR13, PT ;  /* 0x0000000db2007c0c */ /* 0x000fe4000bf06270 */
[----:B------:R-:W-:-:S07]  /*81b0*/  FMNMX R117, R117, |R112|, !PT ;  /* 0x4000007075757209 */ /* 0x000fce0007800000 */
[----:B------:R-:W-:-:S04]  /*81c0*/  @!P2 FMNMX R117, |R113|, R117, !PT ;  /* 0x000000757175a209 */ /* 0x000fc80007800200 */
[----:B------:R-:W-:-:S04]  /*81d0*/  @!P1 FMNMX R117, |R114|, R117, !PT ;  /* 0x0000007572759209 */ /* 0x000fc80007800200 */
[----:B------:R-:W-:-:S07]  /*81e0*/  @!P0 FMNMX R117, R117, |R115|, !PT ;  /* 0x4000007375758209 */ /* 0x000fce0007800000 */
.L_x_1742:
[----:B------:R-:W-:Y:S05]  /*81f0*/  BSYNC.RECONVERGENT B1 ;  /* 0x0000000000017941 */ /* 0x000fea0003800200 */
.L_x_1740:
        /* <DEDUP_REMOVED lines=16> */
.L_x_1744:
[----:B------:R-:W-:Y:S05]  /*8300*/  BSYNC.RECONVERGENT B1 ;  /* 0x0000000000017941 */ /* 0x000fea0003800200 */
.L_x_1743:
        /* <DEDUP_REMOVED lines=28> */
.L_x_1746:
[----:B------:R-:W-:Y:S02]  /*84d0*/  ISETP.GE.AND P2, PT, R181, UR13, PT ;  /* 0x0000000db5007c0c */ /* 0x000fe4000bf46270 */
[----:B------:R-:W-:Y:S02]  /*84e0*/  ISETP.GE.AND P1, PT, R182, UR13, PT ;  /* 0x0000000db6007c0c */ /* 0x000fe4000bf26270 */
[----:B------:R-:W-:Y:S02]  /*84f0*/  ISETP.GE.AND P0, PT, R183, UR13, PT ;  /* 0x0000000db7007c0c */ /* 0x000fe4000bf06270 */
[----:B------:R-:W-:-:S07]  /*8500*/  FMNMX R117, R117, |R112|, !PT ;  /* 0x4000007075757209 */ /* 0x000fce0007800000 */
[----:B------:R-:W-:-:S04]  /*8510*/  @!P2 FMNMX R117, |R113|, R117, !PT ;  /* 0x000000757175a209 */ /* 0x000fc80007800200 */
[----:B------:R-:W-:-:S04]  /*8520*/  @!P1 FMNMX R117, |R114|, R117, !PT ;  /* 0x0000007572759209 */ /* 0x000fc80007800200 */
[----:B------:R-:W-:-:S07]  /*8530*/  @!P0 FMNMX R117, R117, |R115|, !PT ;  /* 0x4000007375758209 */ /* 0x000fce0007800000 */
.L_x_1747:
[----:B------:R-:W-:Y:S05]  /*8540*/  BSYNC.RECONVERGENT B1 ;  /* 0x0000000000017941 */ /* 0x000fea0003800200 */
.L_x_1745:
        /* <DEDUP_REMOVED lines=16> */
.L_x_1749:
[----:B------:R-:W-:Y:S05]  /*8650*/  BSYNC.RECONVERGENT B1 ;  /* 0x0000000000017941 */ /* 0x000fea0003800200 */
.L_x_1748:
        /* <DEDUP_REMOVED lines=28> */
.L_x_1751:
[----:B------:R-:W-:Y:S02]  /*8820*/  ISETP.GE.AND P2, PT, R185, UR13, PT ;  /* 0x0000000db9007c0c */ /* 0x000fe4000bf46270 */
[----:B------:R-:W-:Y:S02]  /*8830*/  ISETP.GE.AND P1, PT, R186, UR13, PT ;  /* 0x0000000dba007c0c */ /* 0x000fe4000bf26270 */
[----:B------:R-:W-:Y:S02]  /*8840*/  ISETP.GE.AND P0, PT, R187, UR13, PT ;  /* 0x0000000dbb007c0c */ /* 0x000fe4000bf06270 */
[----:B------:R-:W-:-:S07]  /*8850*/  FMNMX R117, R117, |R112|, !PT ;  /* 0x4000007075757209 */ /* 0x000fce0007800000 */
[----:B------:R-:W-:-:S04]  /*8860*/  @!P2 FMNMX R117, |R113|, R117, !PT ;  /* 0x000000757175a209 */ /* 0x000fc80007800200 */
[----:B------:R-:W-:-:S04]  /*8870*/  @!P1 FMNMX R117, |R114|, R117, !PT ;  /* 0x0000007572759209 */ /* 0x000fc80007800200 */
[----:B------:R-:W-:-:S07]  /*8880*/  @!P0 FMNMX R117, R117, |R115|, !PT ;  /* 0x4000007375758209 */ /* 0x000fce0007800000 */
.L_x_1752:
[----:B------:R-:W-:Y:S05]  /*8890*/  BSYNC.RECONVERGENT B1 ;  /* 0x0000000000017941 */ /* 0x000fea0003800200 */
.L_x_1750:
        /* <DEDUP_REMOVED lines=14> */
.L_x_1673:
[----:B------:R-:W-:Y:S05]  /*8980*/  BSYNC.RECONVERGENT B0 ;  /* 0x0000000000007941 */ /* 0x000fea0003800200 */
.L_x_1672:
[----:B0123--:R-:W0:Y:S02]  /*8990*/  LDC R112, c[0x0][0x380] ;  /* 0x0000e000ff707b82 */ /* 0x00fe240000000800 */
[----:B0-----:R-:W-:-:S05]  /*89a0*/  IMAD R119, R112, 0x4, R119 ;  /* 0x0000000470777824 */ /* 0x001fca00078e0277 */
[----:B------:R-:W-:-:S13]  /*89b0*/  ISETP.GE.AND P0, PT, R119, UR12, PT ;  /* 0x0000000c77007c0c */ /* 0x000fda000bf06270 */
[----:B------:R-:W-:Y:S05]  /*89c0*/  @!P0 BRA `(.L_x_1753) ;  /* 0xffffff9c00148947 */ /* 0x000fea000383ffff */
.L_x_1606:
        /* <DEDUP_REMOVED lines=9> */
[----:B------:R-:W-:-:S04]  /*8a60*/  @!P0 SHF.R.U32.HI R6, RZ, 0x3, R124 ;  /* 0x00000003ff068819 */ /* 0x000fc8000001167c */
[----:B------:R-:W-:Y:S02]  /*8a70*/  @!P0 LOP3.LUT R6, R6, 0x7c, RZ, 0xc0, !PT ;  /* 0x0000007c06068812 */ /* 0x000fe400078ec0ff */
[----:B0-----:R-:W-:-:S05]  /*8a80*/  FMNMX R0, R0, R117, !PT ;  /* 0x0000007500007209 */ /* 0x001fca0007800000 */
        /* <DEDUP_REMOVED lines=26> */
.L_x_1761:
[----:B------:R-:W-:Y:S02]  /*8c30*/  ISETP.NE.AND P0, PT, R124, RZ, PT ;  /* 0x000000ff7c00720c */ /* 0x000fe40003f05270 */
[----:B-1----:R-:W-:-:S11]  /*8c40*/  FMNMX R5, R3, R2, !PT ;  /* 0x0000000203057209 */ /* 0x002fd60007800000 */
[----:B------:R-:W-:Y:S05]  /*8c50*/  @P0 BRA `(.L_x_1755) ;  /* 0x0000000000080947 */ /* 0x000fea0003800000 */
[----:B0-----:R-:W0:Y:S02]  /*8c60*/  LDC.64 R2, c[0x0][0x3f8] ;  /* 0x0000fe00ff027b82 */ /* 0x001e240000000a00 */
[----:B0-----:R1:W-:Y:S02]  /*8c70*/  REDG.E.MAX.S32.STRONG.GPU desc[UR6][R2.64], R5 ;  /* 0x000000050200798e */ /* 0x0013e4000d12e306 */
.L_x_1755:
[----:B------:R-:W-:Y:S05]  /*8c80*/  BSYNC B0 ;  /* 0x0000000000007941 */ /* 0x000fea0003800000 */
.L_x_1754:
        /* <DEDUP_REMOVED lines=14> */
[----:B0-----:R-:W-:Y:S05]  /*8d70*/  CALL.REL.NOINC `($__internal_9_$__cuda_sm20_rcp_rn_f32_slowpath) ;  /* 0x00000000005c7944 */ /* 0x001fea0003c00000 */
[----:B------:R-:W-:Y:S01]  /*8d80*/  IMAD.MOV.U32 R5, RZ, RZ, R188 ;  /* 0x000000ffff057224 */ /* 0x000fe200078e00bc */
[----:B------:R-:W-:Y:S06]  /*8d90*/  BRA `(.L_x_1758) ;  /* 0x0000000000107947 */ /* 0x000fec0003800000 */
.L_x_1757:
[----:B-1----:R-:W1:Y:S02]  /*8da0*/  MUFU.RCP R5, R118 ;  /* 0x0000007600057308 */ /* 0x002e640000001000 */
[----:B-1----:R-:W-:-:S04]  /*8db0*/  FFMA R0, R118, R5, -1 ;  /* 0xbf80000076007423 */ /* 0x002fc80000000005 */
[----:B------:R-:W-:-:S04]  /*8dc0*/  FADD.FTZ R0, -R0, -RZ ;  /* 0x800000ff00007221 */ /* 0x000fc80000010100 */
[----:B------:R-:W-:-:S07]  /*8dd0*/  FFMA R5, R5, R0, R5 ;  /* 0x0000000005057223 */ /* 0x000fce0000000005 */
.L_x_1758:
[----:B0-----:R-:W0:Y:S02]  /*8de0*/  LDC.64 R2, c[0x0][0x3f0] ;  /* 0x0000fc00ff027b82 */ /* 0x001e240000000a00 */
[----:B0-----:R-:W-:Y:S01]  /*8df0*/  STG.E desc[UR6][R2.64], R5 ;  /* 0x0000000502007986 */ /* 0x001fe2000c101906 */
[----:B------:R-:W-:Y:S05]  /*8e00*/  EXIT ;  /* 0x000000000000794d */ /* 0x000fea0003800000 */
.L_x_1756:
[----:B------:R-:W-:Y:S02]  /*8e10*/  IMAD.MOV.U32 R5, RZ, RZ, 0x2 ;  /* 0x00000002ff057424 */ /* 0x000fe400078e00ff */
[----:B------:R-:W-:Y:S02]  /*8e20*/  IMAD.MOV.U32 R7, RZ, RZ, 0x1f ;  /* 0x0000001fff077424 */ /* 0x000fe400078e00ff */
[----:B------:R-:W-:-:S07]  /*8e30*/  IMAD.MOV.U32 R4, RZ, RZ, -0x1 ;  /* 0xffffffffff047424 */ /* 0x000fce00078e00ff */
[----:B01----:R-:W-:Y:S05]  /*8e40*/  WARPSYNC.COLLECTIVE R4, `(.L_x_1759) ;  /* 0x0000000004087348 */ /* 0x003fea0003c00000 */
[----:B01----:R0:W1:Y:S02]  /*8e50*/  SHFL.DOWN P0, R2, R0, R5, R7 ;  /* 0x0800000500027389 */ /* 0x0030640000000007 */
[----:B01----:R-:W-:Y:S05]  /*8e60*/  ENDCOLLECTIVE ;  /* 0x000000000000791b */ /* 0x003fea0003800000 */
.L_x_1759:
[----:B------:R-:W-:Y:S02]  /*8e70*/  IMAD.MOV.U32 R5, RZ, RZ, 0x1 ;  /* 0x00000001ff057424 */ /* 0x000fe400078e00ff */
[----:B------:R-:W-:-:S05]  /*8e80*/  IMAD.MOV.U32 R3, RZ, RZ, R2 ;  /* 0x000000ffff037224 */ /* 0x000fca00078e0002 */
[----:B------:R-:W-:-:S05]  /*8e90*/  FMNMX R3, R3, R0, !PT ;  /* 0x0000000003037209 */ /* 0x000fca0007800000 */
[----:B------:R-:W-:-:S07]  /*8ea0*/  IMAD.MOV.U32 R0, RZ, RZ, R3 ;  /* 0x000000ffff007224 */ /* 0x000fce00078e0003 */
[----:B------:R-:W-:Y:S05]  /*8eb0*/  WARPSYNC.COLLECTIVE R4, `(.L_x_1760) ;  /* 0x0000000004087348 */ /* 0x000fea0003c00000 */
[----:B------:R0:W1:Y:S02]  /*8ec0*/  SHFL.DOWN P0, R2, R0, R5, R7 ;  /* 0x0800000500027389 */ /* 0x0000640000000007 */
[----:B01----:R-:W-:Y:S05]  /*8ed0*/  ENDCOLLECTIVE ;  /* 0x000000000000791b */ /* 0x003fea0003800000 */
.L_x_1760:
[----:B------:R-:W-:Y:S05]  /*8ee0*/  BRA `(.L_x_1761) ;  /* 0xfffffffc00507947 */ /* 0x000fea000383ffff */
        .weak           $__internal_9_$__cuda_sm20_rcp_rn_f32_slowpath
        .type           $__internal_9_$__cuda_sm20_rcp_rn_f32_slowpath,@function
        .size           $__internal_9_$__cuda_sm20_rcp_rn_f32_slowpath,(.L_x_6051 - $__internal_9_$__cuda_sm20_rcp_rn_f32_slowpath)
$__internal_9_$__cuda_sm20_rcp_rn_f32_slowpath:
        /* <DEDUP_REMOVED lines=14> */
.L_x_1762:
        /* <DEDUP_REMOVED lines=33> */
.L_x_1764:
[----:B------:R0:W1:Y:S02]  /*91e0*/  MUFU.RCP R113, R4 ;  /* 0x0000000400717308 */ /* 0x0000640000001000 */
.L_x_1763:
[----:B-1----:R-:W-:Y:S02]  /*91f0*/  IMAD.MOV.U32 R188, RZ, RZ, R113 ;  /* 0x000000ffffbc7224 */ /* 0x002fe400078e0071 */
[----:B------:R-:W-:Y:S02]  /*9200*/  IMAD.MOV.U32 R112, RZ, RZ, R5 ;  /* 0x000000ffff707224 */ /* 0x000fe400078e0005 */
[----:B------:R-:W-:-:S04]  /*9210*/  IMAD.MOV.U32 R113, RZ, RZ, 0x0 ;  /* 0x00000000ff717424 */ /* 0x000fc800078e00ff */
[----:B0-----:R-:W-:Y:S05]  /*9220*/  RET.REL.NODEC R112 `(_ZN18transformer_engine13normalization26rmsnorm_fwd_general_kernelINS0_13Kernel_traitsIffffjLj2048ELj1ELj4ELj1ELj16ENS0_18Kernel_traits_baseILj2048EffffjLj128EEEEEEEvNS0_19ForwardKernelParamsE) ;  /* 0xffffff6c70747950 */ /* 0x001fea0003c3ffff */
.L_x_1765:
        /* <DEDUP_REMOVED lines=13> */
.L_x_6051:


//--------------------- .text._ZN18transformer_engine13normalization26rmsnorm_fwd_general_kernelINS0_13Kernel_traitsIff13__nv_bfloat16fjLj1024ELj1ELj4ELj1ELj16ENS0_18Kernel_traits_baseILj1024EffS3_fjLj128EEEEEEEvNS0_19ForwardKernelParamsE --------------------------
	.section	.text._ZN18transformer_engine13normalization26rmsnorm_fwd_general_kernelINS0_13Kernel_traitsIff13__nv_bfloat16fjLj1024ELj1ELj4ELj1ELj16ENS0_18Kernel_traits_baseILj1024EffS3_fjLj128EEEEEEEvNS0_19ForwardKernelParamsE,"ax",@progbits
	.align	128
        .global         _ZN18transformer_engine13normalization26rmsnorm_fwd_general_kernelINS0_13Kernel_traitsIff13__nv_bfloat16fjLj1024ELj1ELj4ELj1ELj16ENS0_18Kernel_traits_baseILj1024EffS3_fjLj128EEEEEEEvNS0_19ForwardKernelParamsE
        .type           _ZN18transformer_engine13normalization26rmsnorm_fwd_general_kernelINS0_13Kernel_traitsIff13__nv_bfloat16fjLj1024ELj1ELj4ELj1ELj16ENS0_18Kernel_traits_baseILj1024EffS3_fjLj128EEEEEEEvNS0_19ForwardKernelParamsE,@function
        .size           _ZN18transformer_engine13normalization26rmsnorm_fwd_general_kernelINS0_13Kernel_traitsIff13__nv_bfloat16fjLj1024ELj1ELj4ELj1ELj16ENS0_18Kernel_traits_baseILj1024EffS3_fjLj128EEEEEEEvNS0_19ForwardKernelParamsE,(.L_x_6052 - _ZN18transformer_engine13normalization26rmsnorm_fwd_general_kernelINS0_13Kernel_traitsIff13__nv_bfloat16fjLj1024ELj1ELj4ELj1ELj16ENS0_18Kernel_traits_baseILj1024EffS3_fjLj128EEEEEEEvNS0_19ForwardKernelParamsE)
        .other          _ZN18transformer_engine13normalization26rmsnorm_fwd_general_kernelINS0_13Kernel_traitsIff13__nv_bfloat16fjLj1024ELj1ELj4ELj1ELj16ENS0_18Kernel_traits_baseILj1024EffS3_fjLj128EEEEEEEvNS0_19ForwardKernelParamsE,@"STO_CUDA_ENTRY STV_DEFAULT"
_ZN18transformer_engine13normalization26rmsnorm_fwd_general_kernelINS0_13Kernel_traitsIff13__nv_bfloat16fjLj1024ELj1ELj4ELj1ELj16ENS0_18Kernel_traits_baseILj1024EffS3_fjLj128EEEEEEEvNS0_19ForwardKernelParamsE:
.text._ZN18transformer_engine13normalization26rmsnorm_fwd_general_kernelINS0_13Kernel_traitsIff13__nv_bfloat16fjLj1024ELj1ELj4ELj1ELj16ENS0_18Kernel_traits_baseILj1024EffS3_fjLj128EEEEEEEvNS0_19ForwardKernelParamsE:
[----:B------:R-:W-:Y:S01]  /*0000*/  LDC R1, c[0x0][0x37c] ;  /* 0x0000df00ff017b82 */ /* 0x000fe20000000800 */
[----:B------:R-:W0:Y:S07]  /*0010*/  LDCU UR7, c[0x0][0x384] ;  /* 0x00007080ff0777ac */ /* 0x000e2e0008000800 */
[----:B------:R-:W1:Y:S01]  /*0020*/  S2UR UR17, SR_CTAID.X ;  /* 0x00000000001179c3 */ /* 0x000e620000002500 */
[----:B------:R-:W2:Y:S01]  /*0030*/  S2R R7, SR_CTAID.X ;  /* 0x0000000000077919 */ /* 0x000ea20000002500 */
[----:B------:R-:W-:Y:S01]  /*0040*/  BSSY.RECONVERGENT B0, `(.L_x_1766) ;  /* 0x00000d2000007945 */ /* 0x000fe20003800200 */
[----:B------:R-:W3:Y:S01]  /*0050*/  LDCU.64 UR14, c[0x0][0x358] ;  /* 0x00006b00ff0e77ac */ /* 0x000ee20008000a00 */
[----:B------:R-:W4:Y:S01]  /*0060*/  S2R R121, SR_TID.X ;  /* 0x0000000000797919 */ /* 0x000f220000002100 */
[----:B0-----:R-:W0:Y:S01]  /*0070*/  I2F.U32.RP R0, UR7 ;  /* 0x0000000700007d06 */ /* 0x001e220008209000 */
[----:B------:R-:W-:-:S07]  /*0080*/  UISETP.NE.U32.AND UP2, UPT, UR7, URZ, UPT ;  /* 0x000000ff0700728c */ /* 0x000fce000bf45070 */
[----:B0-----:R-:W0:Y:S01]  /*0090*/  MUFU.RCP R0, R0 ;  /* 0x0000000000007308 */ /* 0x001e220000001000 */
[----:B----4-:R-:W-:Y:S01]  /*00a0*/  LOP3.LUT R119, R121, 0x1f, RZ, 0xc0, !PT ;  /* 0x0000001f79777812 */ /* 0x010fe200078ec0ff */
[----:B0-----:R-:W-:-:S06]  /*00b0*/  VIADD R2, R0, 0xffffffe ;  /* 0x0ffffffe00027836 */ /* 0x001fcc0000000000 */
[----:B------:R0:W4:Y:S02]  /*00c0*/  F2I.FTZ.U32.TRUNC.NTZ R3, R2 ;  /* 0x0000000200037305 */ /* 0x000124000021f000 */
[----:B0-----:R-:W-:-:S05]  /*00d0*/  IMAD.MOV.U32 R2, RZ, RZ, RZ ;  /* 0x000000ffff027224 */ /* 0x001fca00078e00ff */
[----:B------:R-:W-:Y:S01]  /*00e0*/  R2UR UR4, R2 ;  /* 0x00000000020472ca */ /* 0x000fe200000e0000 */
[----:B----4-:R-:W-:Y:S01]  /*00f0*/  IMAD.MOV R5, RZ, RZ, -R3 ;  /* 0x000000ffff057224 */ /* 0x010fe200078e0a03 */
[----:B------:R-:W-:-:S03]  /*0100*/  R2UR UR5, R3 ;  /* 0x00000000030572ca */ /* 0x000fc600000e0000 */
[----:B------:R-:W-:-:S10]  /*0110*/  IMAD R5, R5, UR7, RZ ;  /* 0x0000000705057c24 */ /* 0x000fd4000f8e02ff */
[----:B------:R-:W-:-:S05]  /*0120*/  IMAD.HI.U32 R5, R3, R5, UR4 ;  /* 0x0000000403057e27 */ /* 0x000fca000f8e0005 */
[----:B------:R-:W-:-:S13]  /*0130*/  R2UR UR4, R5 ;  /* 0x00000000050472ca */ /* 0x000fda00000e0000 */
[----:B-1----:R-:W-:-:S06]  /*0140*/  UIMAD.WIDE.U32 UR4, UR4, UR17, URZ ;  /* 0x00000011040472a5 */ /* 0x002fcc000f8e00ff */
[----:B------:R-:W-:-:S04]  /*0150*/  IMAD R0, RZ, RZ, -UR5 ;  /* 0x80000005ff007e24 */ /* 0x000fc8000f8e02ff */
[----:B--2---:R-:W-:Y:S01]  /*0160*/  IMAD R0, R0, UR7, R7 ;  /* 0x0000000700007c24 */ /* 0x004fe2000f8e0207 */
[----:B------:R-:W0:Y:S04]  /*0170*/  LDCU UR4, c[0x0][0x38c] ;  /* 0x00007180ff0477ac */ /* 0x000e280008000800 */
[----:B------:R-:W-:-:S13]  /*0180*/  ISETP.GE.U32.AND P0, PT, R0, UR7, PT ;  /* 0x0000000700007c0c */ /* 0x000fda000bf06070 */
[----:B------:R-:W-:Y:S01]  /*0190*/  VOTEU.ANY UP0, P0 ;  /* 0x0000000000ff7886 */ /* 0x000fe20000000100 */
[----:B------:R-:W-:-:S04]  /*01a0*/  PLOP3.LUT P0, PT, PT, PT, UP0, 0x80, 0x8 ;  /* 0x000000000008781c */ /* 0x000fc80003f0f008 */
[----:B------:R-:W-:-:S09]  /*01b0*/  @UP0 UIADD3 UR5, UPT, UPT, UR5, 0x1, URZ ;  /* 0x0000000105050890 */ /* 0x000fd2000fffe0ff */
[----:B------:R-:W-:-:S05]  /*01c0*/  @P0 VIADD R0, R0, -UR7 ;  /* 0x8000000700000c36 */ /* 0x000fca0008000000 */
[----:B------:R-:W-:-:S13]  /*01d0*/  ISETP.GE.U32.AND P0, PT, R0, UR7, PT ;  /* 0x0000000700007c0c */ /* 0x000fda000bf06070 */
[----:B------:R-:W-:-:S05]  /*01e0*/  VOTEU.ANY UP1, P0 ;  /* 0x0000000000ff7886 */ /* 0x000fca0000020100 */
[----:B------:R-:W-:Y:S02]  /*01f0*/  @UP1 UIADD3 UR5, UPT, UPT, UR5, 0x1, URZ ;  /* 0x0000000105051890 */ /* 0x000fe4000fffe0ff */
[----:B------:R-:W-:-:S04]  /*0200*/  @!UP2 ULOP3.LUT UR5, URZ, UR7, URZ, 0x33, !UPT ;  /* 0x00000007ff05a292 */ /* 0x000fc8000f8e33ff */
[----:B------:R-:W-:Y:S02]  /*0210*/  USHF.L.U32 UR6, UR5, 0x2, URZ ;  /* 0x0000000205067899 */ /* 0x000fe400080006ff */
[----:B------:R-:W-:-:S04]  /*0220*/  IMAD R120, RZ, RZ, -UR5 ;  /* 0x80000005ff787e24 */ /* 0x000fc8000f8e02ff */
[----:B------:R-:W-:-:S04]  /*0230*/  IMAD R120, R120, UR7, R7 ;  /* 0x0000000778787c24 */ /* 0x000fc8000f8e0207 */
[----:B------:R-:W-:-:S04]  /*0240*/  IMAD R118, R120, 0x20, R119 ;  /* 0x0000002078767824 */ /* 0x000fc800078e0277 */
[----:B------:R-:W-:-:S05]  /*0250*/  IMAD.SHL.U32 R117, R118, 0x4, RZ ;  /* 0x0000000476757824 */ /* 0x000fca00078e00ff */
[----:B0-----:R-:W-:-:S13]  /*0260*/  ISETP.GE.AND P0, PT, R117, UR4, PT ;  /* 0x0000000475007c0c */ /* 0x001fda000bf06270 */
        /* <DEDUP_REMOVED lines=20> */
.L_x_1769:
[----:B------:R1:W5:Y:S02]  /*03b0*/  LDG.E.128 R32, desc[UR14][R2.64] ;  /* 0x0000000e02207981 */ /* 0x000364000c1e1d00 */
.L_x_1770:
[----:B------:R-:W-:Y:S05]  /*03c0*/  BSYNC.RECONVERGENT B1 ;  /* 0x0000000000017941 */ /* 0x000fea0003800200 */
.L_x_1768:
[----:B------:R-:W-:-:S04]  /*03d0*/  IMAD.U32 R0, RZ, RZ, UR7 ;  /* 0x00000007ff007e24 */ /* 0x000fc8000f8e00ff */
        /* <DEDUP_REMOVED lines=11> */
.L_x_1772:
        /* <DEDUP_REMOVED lines=10> */
.L_x_1773:
[----:B------:R-:W-:Y:S05]  /*0530*/  BSYNC.RECONVERGENT B1 ;  /* 0x0000000000017941 */ /* 0x000fea0003800200 */
.L_x_1771:
        /* <DEDUP_REMOVED lines=11> */
.L_x_1775:
        /* <DEDUP_REMOVED lines=10> */
.L_x_1776:
[----:B------:R-:W-:Y:S05]  /*0690*/  BSYNC.RECONVERGENT B1 ;  /* 0x0000000000017941 */ /* 0x000fea0003800200 */
.L_x_1774:
        /* <DEDUP_REMOVED lines=11> */
.L_x_1778:
        /* <DEDUP_REMOVED lines=10> */
.L_x_1779:
[----:B------:R-:W-:Y:S05]  /*07f0*/  BSYNC.RECONVERGENT B1 ;  /* 0x0000000000017941 */ /* 0x000fea0003800200 */
.L_x_1777:
        /* <DEDUP_REMOVED lines=11> */
.L_x_1781:
        /* <DEDUP_REMOVED lines=10> */
.L_x_1782:
[----:B------:R-:W-:Y:S05]  /*0950*/  BSYNC.RECONVERGENT B1 ;  /* 0x0000000000017941 */ /* 0x000fea0003800200 */
.L_x_1780:
        /* <DEDUP_REMOVED lines=11> */
.L_x_1784:
        /* <DEDUP_REMOVED lines=10> */
.L_x_1785:
[----:B------:R-:W-:Y:S05]  /*0ab0*/  BSYNC.RECONVERGENT B1 ;  /* 0x0000000000017941 */ /* 0x000fea0003800200 */
.L_x_1783:
        /* <DEDUP_REMOVED lines=11> */
.L_x_1787:
        /* <DEDUP_REMOVED lines=10> */
.L_x_1788:
[----:B------:R-:W-:Y:S05]  /*0c10*/  BSYNC.RECONVERGENT B1 ;  /* 0x0000000000017941 */ /* 0x000fea0003800200 */
.L_x_1786:
        /* <DEDUP_REMOVED lines=10> */
.L_x_1789:
        /* <DEDUP_REMOVED lines=10> */
.L_x_1767:
[----:B------:R-:W-:Y:S05]  /*0d60*/  BSYNC.RECONVERGENT B0 ;  /* 0x0000000000007941 */ /* 0x000fea0003800200 */
.L_x_1766:
[----:B------:R-:W4:Y:S01]  /*0d70*/  LDCU.U8 UR18, c[0x0][0x404] ;  /* 0x00008080ff1277ac */ /* 0x000f220008000000 */
[----:B------:R-:W0:Y:S01]  /*0d80*/  LDCU UR8, c[0x0][0x388] ;  /* 0x00007100ff0877ac */ /* 0x000e220008000800 */
[----:B----4-:R-:W-:-:S13]  /*0d90*/  ISETP.NE.AND P0, PT, RZ, UR18, PT ;  /* 0x00000012ff007c0c */ /* 0x010fda000bf05270 */
[----:B0123--:R-:W0:Y:S02]  /*0da0*/  @P0 LDC.64 R2, c[0x0][0x3e0] ;  /* 0x0000f800ff020b82 */ /* 0x00fe240000000a00 */
[----:B0-----:R-:W2:Y:S01]  /*0db0*/  @P0 LDG.E R2, desc[UR14][R2.64] ;  /* 0x0000000e02020981 */ /* 0x001ea2000c1e1900 */
[----:B------:R-:W-:Y:S01]  /*0dc0*/  UISETP.GE.AND UP0, UPT, UR6, UR8, UPT ;  /* 0x000000080600728c */ /* 0x000fe2000bf06270 */
[----:B------:R-:W-:Y:S01]  /*0dd0*/  IMAD.MOV.U32 R116, RZ, RZ, RZ ;  /* 0x000000ffff747224 */ /* 0x000fe200078e00ff */
[----:B--2---:R-:W-:-:S07]  /*0de0*/  @P0 R2UR UR16, R2 ;  /* 0x00000000021002ca */ /* 0x004fce00000e0000 */
[----:B------:R-:W-:Y:S08]  /*0df0*/  BRA.U UP0, `(.L_x_1790) ;  /* 0x0000004100cc7547 */ /* 0x000ff0000b800000 */
[----:B------:R-:W-:Y:S01]  /*0e00*/  I2FP.F32.S32 R2, UR4 ;  /* 0x0000000400027c45 */ /* 0x000fe20008201400 */
[----:B------:R-:W0:Y:S01]  /*0e10*/  LDCU.U8 UR10, c[0x0][0x3c0] ;  /* 0x00007800ff0a77ac */ /* 0x000e220008000000 */
[----:B-----5:R-:W-:Y:S01]  /*0e20*/  IMAD.MOV.U32 R112, RZ, RZ, R35 ;  /* 0x000000ffff707224 */ /* 0x020fe200078e0023 */
[----:B------:R-:W-:Y:S01]  /*0e30*/  LOP3.LUT R72, RZ, R119, RZ, 0x33, !PT ;  /* 0x00000077ff487212 */ /* 0x000fe200078e33ff */
[----:B------:R-:W-:Y:S01]  /*0e40*/  IMAD.MOV.U32 R108, RZ, RZ, R31 ;  /* 0x000000ffff6c7224 */ /* 0x000fe200078e001f */
[----:B------:R-:W1:Y:S01]  /*0e50*/  LDCU.64 UR8, c[0x0][0x3f8] ;  /* 0x00007f00ff0877ac */ /* 0x000e620008000a00 */
[----:B------:R-:W-:Y:S01]  /*0e60*/  VIADD R0, R2, 0x1800000 ;  /* 0x0180000002007836 */ /* 0x000fe20000000000 */
[----:B------:R-:W-:Y:S01]  /*0e70*/  IADD3 R77, PT, PT, -R117, UR4, RZ ;  /* 0x00000004754d7c10 */ /* 0x000fe2000fffe1ff */
[----:B------:R-:W-:Y:S02]  /*0e80*/  IMAD.MOV.U32 R106, RZ, RZ, R25 ;  /* 0x000000ffff6a7224 */ /* 0x000fe400078e0019 */
[----:B------:R-:W-:Y:S01]  /*0e90*/  IMAD.MOV.U32 R102, RZ, RZ, R21 ;  /* 0x000000ffff667224 */ /* 0x000fe200078e0015 */
[----:B------:R-:W-:Y:S01]  /*0ea0*/  LOP3.LUT R0, R0, 0x7f800000, RZ, 0xc0, !PT ;  /* 0x7f80000000007812 */ /* 0x000fe200078ec0ff */
[----:B------:R-:W-:-:S02]  /*0eb0*/  VIADD R72, R72, UR7 ;  /* 0x0000000748487c36 */ /* 0x000fc40008000000 */
[----:B------:R-:W-:Y:S01]  /*0ec0*/  IMAD.MOV.U32 R86, RZ, RZ, R15 ;  /* 0x000000ffff567224 */ /* 0x000fe200078e000f */
[----:B------:R-:W-:Y:S01]  /*0ed0*/  ISETP.GT.U32.AND P1, PT, R0, 0x1ffffff, PT ;  /* 0x01ffffff0000780c */ /* 0x000fe20003f24070 */
[----:B------:R-:W-:Y:S01]  /*0ee0*/  IMAD.U32 R0, RZ, RZ, UR7 ;  /* 0x00000007ff007e24 */ /* 0x000fe2000f8e00ff */
[----:B------:R-:W-:Y:S01]  /*0ef0*/  LEA.HI R36, R72, 0x1, RZ, 0x1b ;  /* 0x0000000148247811 */ /* 0x000fe200078fd8ff */
[----:B------:R-:W-:Y:S01]  /*0f00*/  IMAD.MOV.U32 R115, RZ, RZ, R32 ;  /* 0x000000ffff737224 */ /* 0x000fe200078e0020 */
[----:B0-----:R-:W-:Y:S01]  /*0f10*/  ISETP.NE.AND P0, PT, RZ, UR10, PT ;  /* 0x0000000aff007c0c */ /* 0x001fe2000bf05270 */
[----:B------:R-:W-:Y:S01]  /*0f20*/  IMAD R73, R0, 0x80, R117 ;  /* 0x0000008000497824 */ /* 0x000fe200078e0275 */
[----:B------:R-:W-:Y:S01]  /*0f30*/  LOP3.LUT R38, R36, 0xf, RZ, 0xc0, !PT ;  /* 0x0000000f24267812 */ /* 0x000fe200078ec0ff */
[----:B------:R-:W-:Y:S01]  /*0f40*/  IMAD.MOV.U32 R114, RZ, RZ, R33 ;  /* 0x000000ffff727224 */ /* 0x000fe200078e0021 */
[----:B-1----:R-:W-:Y:S01]  /*0f50*/  UISETP.NE.U32.AND UP0, UPT, UR8, URZ, UPT ;  /* 0x000000ff0800728c */ /* 0x002fe2000bf05070 */
[----:B------:R-:W-:Y:S01]  /*0f60*/  IMAD R71, R0, 0x80, R73 ;  /* 0x0000008000477824 */ /* 0x000fe200078e0249 */
[----:B------:R-:W-:Y:S01]  /*0f70*/  LOP3.LUT R37, R36, 0x7, RZ, 0xc0, !PT ;  /* 0x0000000724257812 */ /* 0x000fe200078ec0ff */
[----:B------:R-:W-:Y:S01]  /*0f80*/  IMAD.MOV.U32 R113, RZ, RZ, R34 ;  /* 0x000000ffff717224 */ /* 0x000fe200078e0022 */
[----:B------:R-:W-:Y:S01]  /*0f90*/  UISETP.NE.AND.EX UP0, UPT, UR9, URZ, UPT, UP0 ;  /* 0x000000ff0900728c */ /* 0x000fe2000bf05300 */
[C---:B------:R-:W-:Y:S01]  /*0fa0*/  IMAD R35, R0.reuse, 0x80, R71 ;  /* 0x0000008000237824 */ /* 0x040fe200078e0247 */
[----:B------:R-:W-:Y:S01]  /*0fb0*/  IADD3 R70, PT, PT, -R73, UR4, RZ ;  /* 0x0000000449467c10 */ /* 0x000fe2000fffe1ff */
[----:B------:R-:W-:Y:S01]  /*0fc0*/  IMAD.MOV.U32 R111, RZ, RZ, R28 ;  /* 0x000000ffff6f7224 */ /* 0x000fe200078e001c */
[----:B------:R-:W-:Y:S01]  /*0fd0*/  UISETP.NE.OR UP0, UPT, UR18, URZ, UP0 ;  /* 0x000000ff1200728c */ /* 0x000fe20008705670 */
[----:B------:R-:W-:-:S02]  /*0fe0*/  IMAD R31, R0, 0x80, R35 ;  /* 0x00000080001f7824 */ /* 0x000fc400078e0223 */
[----:B------:R-:W-:Y:S01]  /*0ff0*/  @P0 FADD R115, R115, 1 ;  /* 0x3f80000073730421 */ /* 0x000fe20000000000 */
[----:B------:R-:W-:Y:S02]  /*1000*/  IMAD.MOV.U32 R110, RZ, RZ, R29 ;  /* 0x000000ffff6e7224 */ /* 0x000fe400078e001d */
[----:B------:R-:W-:Y:S01]  /*1010*/  @P0 FADD R114, R114, 1 ;  /* 0x3f80000072720421 */ /* 0x000fe20000000000 */
[----:B------:R-:W-:Y:S02]  /*1020*/  IMAD R25, R0, 0x80, R31 ;  /* 0x0000008000197824 */ /* 0x000fe400078e021f */
[----:B------:R-:W-:Y:S01]  /*1030*/  @P0 FADD R113, R113, 1 ;  /* 0x3f80000071710421 */ /* 0x000fe20000000000 */
[----:B------:R-:W-:Y:S02]  /*1040*/  IMAD.MOV.U32 R109, RZ, RZ, R30 ;  /* 0x000000ffff6d7224 */ /* 0x000fe400078e001e */
[----:B------:R-:W-:Y:S01]  /*1050*/  @P0 FADD R112, R112, 1 ;  /* 0x3f80000070700421 */ /* 0x000fe20000000000 */
        /* <DEDUP_REMOVED lines=46> */
[C---:B------:R-:W-:Y:S02]  /*1340*/  VIADD R76, R117.reuse, 0x1 ;  /* 0x00000001754c7836 */ /* 0x040fe40000000000 */
[----:B------:R-:W-:Y:S01]  /*1350*/  @P0 FADD R82, R82, 1 ;  /* 0x3f80000052520421 */ /* 0x000fe20000000000 */
[----:B------:R-:W-:-:S02]  /*1360*/  VIADD R75, R117, 0x2 ;  /* 0x00000002754b7836 */ /* 0x000fc40000000000 */
[----:B------:R-:W-:Y:S01]  /*1370*/  @P0 FADD R81, R81, 1 ;  /* 0x3f80000051510421 */ /* 0x000fe20000000000 */
[----:B------:R-:W-:Y:S02]  /*1380*/  VIADD R74, R117, 0x3 ;  /* 0x00000003754a7836 */ /* 0x000fe40000000000 */
[----:B------:R-:W-:Y:S01]  /*1390*/  @P0 FADD R80, R80, 1 ;  /* 0x3f80000050500421 */ /* 0x000fe20000000000 */
[----:B------:R-:W-:Y:S01]  /*13a0*/  @P0 FADD R79, R79, 1 ;  /* 0x3f8000004f4f0421 */ /* 0x000fe20000000000 */
[----:B------:R-:W-:Y:S01]  /*13b0*/  @P0 FADD R78, R78, 1 ;  /* 0x3f8000004e4e0421 */ /* 0x000fe20000000000 */
[C---:B------:R-:W-:Y:S01]  /*13c0*/  VIADD R69, R73.reuse, 0x1 ;  /* 0x0000000149457836 */ /* 0x040fe20000000000 */
[----:B------:R-:W-:Y:S01]  /*13d0*/  LOP3.LUT R36, R36, 0x3, RZ, 0xc0, !PT ;  /* 0x0000000324247812 */ /* 0x000fe200078ec0ff */
        /* <DEDUP_REMOVED lines=27> */
[----:B------:R-:W-:-:S07]  /*1590*/  MOV R4, 0x15b0 ;  /* 0x000015b000047802 */ /* 0x000fce0000000f00 */
[----:B------:R-:W-:Y:S05]  /*15a0*/  CALL.REL.NOINC `($__internal_10_$__cuda_sm20_rcp_rn_f32_slowpath) ;  /* 0x00000040002c7944 */ /* 0x000fea0003c00000 */
[----:B------:R-:W-:Y:S05]  /*15b0*/  BRA `(.L_x_1792) ;  /* 0x0000000000107947 */ /* 0x000fea0003800000 */
.L_x_1791:
[----:B------:R-:W0:Y:S02]  /*15c0*/  MUFU.RCP R5, R2 ;  /* 0x0000000200057308 */ /* 0x000e240000001000 */
[----:B0-----:R-:W-:-:S04]  /*15d0*/  FFMA R0, R2, R5, -1 ;  /* 0xbf80000002007423 */ /* 0x001fc80000000005 */
[----:B------:R-:W-:-:S04]  /*15e0*/  FADD.FTZ R0, -R0, -RZ ;  /* 0x800000ff00007221 */ /* 0x000fc80000010100 */
[----:B------:R-:W-:-:S07]  /*15f0*/  FFMA R2, R5, R0, R5 ;  /* 0x0000000005027223 */ /* 0x000fce0000000005 */
.L_x_1792:
[----:B------:R-:W0:Y:S01]  /*1600*/  LDCU.64 UR8, c[0x0][0x380] ;  /* 0x00007000ff0877ac */ /* 0x000e220008000a00 */
[----:B------:R-:W-:Y:S01]  /*1610*/  IMAD.MOV.U32 R116, RZ, RZ, RZ ;  /* 0x000000ffff747224 */ /* 0x000fe200078e00ff */
[----:B0-----:R-:W-:-:S04]  /*1620*/  UIMAD UR4, UR9, UR8, URZ ;  /* 0x00000008090472a4 */ /* 0x001fc8000f8e02ff */
[----:B------:R-:W-:-:S03]  /*1630*/  USHF.L.U32 UR7, UR4, 0x2, URZ ;  /* 0x0000000204077899 */ /* 0x000fc600080006ff */
[----:B------:R-:W-:-:S09]  /*1640*/  UMOV UR4, URZ ;  /* 0x000000ff00047c82 */ /* 0x000fd20008000000 */
.L_x_1873:
[----:B0-----:R-:W0:Y:S01]  /*1650*/  LDCU.64 UR20, c[0x0][0x388] ;  /* 0x00007100ff1477ac */ /* 0x001e220008000a00 */
[----:B------:R-:W-:Y:S01]  /*1660*/  LEA.HI R0, R121, UR6, RZ, 0x1b ;  /* 0x0000000679007c11 */ /* 0x000fe2000f8fd8ff */
        /* <DEDUP_REMOVED lines=14> */
.L_x_1796:
        /* <DEDUP_REMOVED lines=9> */
.L_x_1797:
[----:B------:R-:W-:Y:S05]  /*17e0*/  BSYNC.RECONVERGENT B1 ;  /* 0x0000000000017941 */ /* 0x000fea0003800200 */
.L_x_1795:
        /* <DEDUP_REMOVED lines=11> */
.L_x_1799:
        /* <DEDUP_REMOVED lines=9> */
.L_x_1800:
[----:B------:R-:W-:Y:S05]  /*1930*/  BSYNC.RECONVERGENT B1 ;  /* 0x0000000000017941 */ /* 0x000fea0003800200 */
.L_x_1798:
        /* <DEDUP_REMOVED lines=11> */
.L_x_1802:
        /* <DEDUP_REMOVED lines=9> */
.L_x_1803:
[----:B------:R-:W-:Y:S05]  /*1a80*/  BSYNC.RECONVERGENT B1 ;  /* 0x0000000000017941 */ /* 0x000fea0003800200 */
.L_x_1801:
        /* <DEDUP_REMOVED lines=11> */
.L_x_1805:
        /* <DEDUP_REMOVED lines=9> */
.L_x_1806:
[----:B------:R-:W-:Y:S05]  /*1bd0*/  BSYNC.RECONVERGENT B1 ;  /* 0x0000000000017941 */ /* 0x000fea0003800200 */
.L_x_1804:
        /* <DEDUP_REMOVED lines=11> */
.L_x_1808:
        /* <DEDUP_REMOVED lines=9> */
.L_x_1809:
[----:B------:R-:W-:Y:S05]  /*1d20*/  BSYNC.RECONVERGENT B1 ;  /* 0x0000000000017941 */ /* 0x000fea0003800200 */
.L_x_1807:
        /* <DEDUP_REMOVED lines=11> */
.L_x_1811:
        /* <DEDUP_REMOVED lines=9> */
.L_x_1812:
[----:B------:R-:W-:Y:S05]  /*1e70*/  BSYNC.RECONVERGENT B1 ;  /* 0x0000000000017941 */ /* 0x000fea0003800200 */
.L_x_1810:
        /* <DEDUP_REMOVED lines=11> */
.L_x_1814:
        /* <DEDUP_REMOVED lines=9> */
.L_x_1815:
[----:B------:R-:W-:Y:S05]  /*1fc0*/  BSYNC.RECONVERGENT B1 ;  /* 0x0000000000017941 */ /* 0x000fea0003800200 */
.L_x_1813:
        /* <DEDUP_REMOVED lines=19> */
.L_x_1816:
[----:B------:R2:W5:Y:S02]  /*2100*/  LDG.E.128 R64, desc[UR14][R98.64] ;  /* 0x0000000e62407981 */ /* 0x000564000c1e1d00 */
.L_x_1794:
[----:B------:R-:W-:Y:S05]  /*2110*/  BSYNC.RECONVERGENT B0 ;  /* 0x0000000000007941 */ /* 0x000fea0003800200 */
.L_x_1793:
[----:B------:R-:W-:Y:S01]  /*2120*/  BSSY.RECONVERGENT B0, `(.L_x_1817) ;  /* 0x0000049000007945 */ /* 0x000fe20003800200 */
[----:B01----:R-:W-:-:S03]  /*2130*/  IMAD.MOV.U32 R97, RZ, RZ, RZ ;  /* 0x000000ffff617224 */ /* 0x003fc600078e00ff */
[----:B------:R-:W-:Y:S05]  /*2140*/  @!P0 BRA `(.L_x_1818) ;  /* 0x0000000400188947 */ /* 0x000fea0003800000 */
[----:B------:R-:W-:Y:S01]  /*2150*/  ISETP.GE.AND P2, PT, R76, UR21, PT ;  /* 0x000000154c007c0c */ /* 0x000fe2000bf46270 */
[----:B-----5:R-:W-:Y:S01]  /*2160*/  FFMA R97, R4, R4, RZ ;  /* 0x0000000404617223 */ /* 0x020fe200000000ff */
        /* <DEDUP_REMOVED lines=68> */
.L_x_1818:
[----:B------:R-:W-:Y:S05]  /*25b0*/  BSYNC.RECONVERGENT B0 ;  /* 0x0000000000007941 */ /* 0x000fea0003800200 */
.L_x_1817:
        /* <DEDUP_REMOVED lines=14> */
.L_x_1819:
[----:B------:R-:W0:Y:S01]  /*26a0*/  SHFL.DOWN PT, R96, R97, 0x10, 0x1f ;  /* 0x0a001f0061607f89 */ /* 0x000e2200000e0000 */
[----:B------:R-:W-:Y:S01]  /*26b0*/  SHF.R.U32.HI R100, RZ, 0x5, R121 ;  /* 0x00000005ff647819 */ /* 0x000fe20000011679 */
[----:B------:R-:W-:Y:S01]  /*26c0*/  ULOP3.LUT UR9, UR4, 0x1, URZ, 0xc0, !UPT ;  /* 0x0000000104097892 */ /* 0x000fe2000f8ec0ff */
[----:B------:R-:W-:Y:S01]  /*26d0*/  IMAD.U32 R123, RZ, RZ, UR5 ;  /* 0x00000005ff7b7e24 */ /* 0x000fe2000f8e00ff */
[----:B------:R-:W1:Y:S01]  /*26e0*/  LDCU.64 UR10, c[0x0][0x3b0] ;  /* 0x00007600ff0a77ac */ /* 0x000e620008000a00 */
[----:B------:R-:W-:Y:S01]  /*26f0*/  ISETP.NE.AND P0, PT, R119, RZ, PT ;  /* 0x000000ff7700720c */ /* 0x000fe20003f05270 */
[----:B------:R-:W-:Y:S02]  /*2700*/  UIADD3 UR8, UPT, UPT, -UR9, URZ, URZ ;  /* 0x000000ff09087290 */ /* 0x000fe4000fffe1ff */
[----:B------:R-:W-:Y:S02]  /*2710*/  UISETP.NE.AND UP1, UPT, UR9, URZ, UPT ;  /* 0x000000ff0900728c */ /* 0x000fe4000bf25270 */
[----:B------:R-:W-:Y:S01]  /*2720*/  ULOP3.LUT UR8, UR8, UR7, URZ, 0xc0, !UPT ;  /* 0x0000000708087292 */ /* 0x000fe2000f8ec0ff */
[----:B0-----:R-:W-:Y:S01]  /*2730*/  FADD R96, R96, R97 ;  /* 0x0000006160607221 */ /* 0x001fe20000000000 */
[----:B------:R-:W-:-:S04]  /*2740*/  IMAD R97, R123, 0x4, R100 ;  /* 0x000000047b617824 */ /* 0x000fc800078e0264 */
[----:B--23--:R-:W0:Y:S01]  /*2750*/  SHFL.DOWN PT, R99, R96, 0x8, 0x1f ;  /* 0x09001f0060637f89 */ /* 0x00ce2200000e0000 */
[----:B------:R-:W-:-:S05]  /*2760*/  IMAD R97, R97, R122, RZ ;  /* 0x0000007a61617224 */ /* 0x000fca00078e02ff */
[----:B------:R-:W-:Y:S01]  /*2770*/  IADD3 R97, P1, PT, R97, UR8, RZ ;  /* 0x0000000861617c10 */ /* 0x000fe2000ff3e0ff */
[----:B0-----:R-:W-:-:S05]  /*2780*/  FADD R99, R96, R99 ;  /* 0x0000006360637221 */ /* 0x001fca0000000000 */
[----:B------:R-:W0:Y:S02]  /*2790*/  SHFL.DOWN PT, R98, R99, 0x4, 0x1f ;  /* 0x08801f0063627f89 */ /* 0x000e2400000e0000 */
[----:B0-----:R-:W-:-:S05]  /*27a0*/  FADD R98, R99, R98 ;  /* 0x0000006263627221 */ /* 0x001fca0000000000 */
[----:B------:R-:W0:Y:S02]  /*27b0*/  SHFL.DOWN PT, R101, R98, 0x2, 0x1f ;  /* 0x08401f0062657f89 */ /* 0x000e2400000e0000 */
[----:B0-----:R-:W-:Y:S01]  /*27c0*/  FADD R101, R98, R101 ;  /* 0x0000006562657221 */ /* 0x001fe20000000000 */
[----:B------:R-:W-:Y:S01]  /*27d0*/  IMAD.X R98, RZ, RZ, RZ, P1 ;  /* 0x000000ffff627224 */ /* 0x000fe200008e06ff */
[----:B-1----:R-:W-:-:S03]  /*27e0*/  LEA R96, P1, R97, UR10, 0x2 ;  /* 0x0000000a61607c11 */ /* 0x002fc6000f8210ff */
[----:B------:R-:W0:Y:S01]  /*27f0*/  SHFL.DOWN PT, R100, R101, 0x1, 0x1f ;  /* 0x08201f0065647f89 */ /* 0x000e2200000e0000 */
[----:B------:R-:W-:Y:S02]  /*2800*/  LEA.HI.X R97, R97, UR11, R98, 0x2, P1 ;  /* 0x0000000b61617c11 */ /* 0x000fe400088f1462 */
[----:B------:R-:W-:Y:S01]  /*2810*/  ISETP.NE.AND P1, PT, R121, RZ, PT ;  /* 0x000000ff7900720c */ /* 0x000fe20003f25270 */
[----:B------:R-:W-:-:S04]  /*2820*/  @!P0 IMAD.WIDE.U32 R98, R120, 0x4, R96 ;  /* 0x0000000478628825 */ /* 0x000fc800078e0060 */
[----:B0-----:R-:W-:-:S05]  /*2830*/  FADD R123, R101, R100 ;  /* 0x00000064657b7221 */ /* 0x001fca0000000000 */
[----:B------:R0:W-:Y:S03]  /*2840*/  @!P0 STG.E desc[UR14][R98.64], R123 ;  /* 0x0000007b62008986 */ /* 0x0001e6000c10190e */
[----:B------:R-:W-:Y:S05]  /*2850*/  @P1 BRA `(.L_x_1821) ;  /* 0x00000000006c1947 */ /* 0x000fea0003800000 */
[----:B------:R-:W1:Y:S01]  /*2860*/  LDCU UR8, c[0x0][0x380] ;  /* 0x00007000ff0877ac */ /* 0x000e620008000800 */
[----:B------:R-:W2:Y:S01]  /*2870*/  LDCU.64 UR10, c[0x0][0x3b8] ;  /* 0x00007700ff0a77ac */ /* 0x000ea20008000a00 */
[----:B-1----:R-:W-:-:S04]  /*2880*/  USEL UR8, UR8, URZ, UP1 ;  /* 0x000000ff08087287 */ /* 0x002fc80008800000 */
[----:B------:R-:W-:-:S04]  /*2890*/  UIADD3 UR12, UP2, UPT, UR5, UR8, URZ ;  /* 0x00000008050c7290 */ /* 0x000fc8000ff5e0ff */
[----:B------:R-:W-:Y:S02]  /*28a0*/  ULEA.HI.X.SX32 UR13, UR8, URZ, 0x1, UP2 ;  /* 0x000000ff080d7291 */ /* 0x000fe400090f0eff */
[----:B------:R-:W-:Y:S01]  /*28b0*/  UISETP.GT.U32.AND UP2, UPT, UR4, 0x1, UPT ;  /* 0x000000010400788c */ /* 0x000fe2000bf44070 */
[----:B------:R-:W-:Y:S01]  /*28c0*/  UMOV UR8, 0xffffffff ;  /* 0xffffffff00087882 */ /* 0x000fe20000000000 */
[----:B--2---:R-:W-:Y:S02]  /*28d0*/  ULEA UR9, UP3, UR12, UR10, 0x2 ;  /* 0x0000000a0c097291 */ /* 0x004fe4000f8610ff */
[----:B------:R-:W-:Y:S02]  /*28e0*/  USEL UR8, UR8, 0x1, UP2 ;  /* 0x0000000108087887 */ /* 0x000fe40009000000 */
[----:B------:R-:W-:Y:S02]  /*28f0*/  UISETP.GE.U32.AND UP2, UPT, UR4, 0x2, UPT ;  /* 0x000000020400788c */ /* 0x000fe4000bf46070 */
[----:B------:R-:W-:Y:S01]  /*2900*/  ULEA.HI.X UR10, UR12, UR11, UR13, 0x2, UP3 ;  /* 0x0000000b0c0a7291 */ /* 0x000fe200098f140d */
[----:B0-----:R-:W-:-:S02]  /*2910*/  IMAD.U32 R98, RZ, RZ, UR9 ;  /* 0x00000009ff627e24 */ /* 0x001fc4000f8e00ff */
[----:B------:R-:W-:Y:S01]  /*2920*/  IMAD.U32 R123, RZ, RZ, UR8 ;  /* 0x00000008ff7b7e24 */ /* 0x000fe2000f8e00ff */
[----:B------:R-:W-:Y:S02]  /*2930*/  PLOP3.LUT P0, PT, PT, PT, UP2, 0x80, 0x8 ;  /* 0x000000000008781c */ /* 0x000fe40003f0f028 */
[----:B------:R-:W-:Y:S02]  /*2940*/  IMAD.U32 R99, RZ, RZ, UR10 ;  /* 0x0000000aff637e24 */ /* 0x000fe4000f8e00ff */
[----:B------:R-:W-:Y:S01]  /*2950*/  SEL R101, R122, RZ, !P0 ;  /* 0x000000ff7a657207 */ /* 0x000fe20004000000 */
[----:B------:R-:W-:Y:S06]  /*2960*/  MEMBAR.ALL.GPU ;  /* 0x0000000000007992 */ /* 0x000fec000000a000 */
[----:B------:R-:W-:-:S00]  /*2970*/  ERRBAR ;  /* 0x00000000000079ab */ /* 0x000fc00000000000 */
[----:B------:R-:W-:Y:S06]  /*2980*/  CGAERRBAR ;  /* 0x00000000000075ab */ /* 0x000fec0000000000 */
[----:B------:R1:W-:Y:S01]  /*2990*/  REDG.E.ADD.S32.STRONG.GPU desc[UR14][R98.64], R123 ;  /* 0x0000007b6200798e */ /* 0x0003e2000c12e30e */
[----:B------:R-:W-:-:S13]  /*29a0*/  ISETP.NE.AND P0, PT, R101, -0x1, PT ;  /* 0xffffffff6500780c */ /* 0x000fda0003f05270 */
[----:B-1----:R-:W-:Y:S05]  /*29b0*/  @!P0 BRA `(.L_x_1821) ;  /* 0x0000000000148947 */ /* 0x002fea0003800000 */
.L_x_1822:
[----:B------:R-:W2:Y:S04]  /*29c0*/  LDG.E.STRONG.GPU R100, desc[UR14][R98.64] ;  /* 0x0000000e62647981 */ /* 0x000ea8000c1ef900 */
[----:B--2---:R-:W-:Y:S01]  /*29d0*/  CCTL.IVALL ;  /* 0x00000000ff00798f */ /* 0x004fe20002000000 */
[----:B------:R-:W-:Y:S05]  /*29e0*/  YIELD ;  /* 0x0000000000007946 */ /* 0x000fea0003800000 */
[----:B------:R-:W-:-:S13]  /*29f0*/  ISETP.NE.AND P0, PT, R100, R101, PT ;  /* 0x000000656400720c */ /* 0x000fda0003f05270 */
[----:B------:R-:W-:Y:S05]  /*2a00*/  @P0 BRA `(.L_x_1822) ;  /* 0xfffffffc00ec0947 */ /* 0x000fea000383ffff */
.L_x_1821:
[----:B------:R-:W-:Y:S01]  /*2a10*/  ISETP.GE.AND P0, PT, R119, R122, PT ;  /* 0x0000007a7700720c */ /* 0x000fe20003f06270 */
[----:B------:R-:W-:Y:S05]  /*2a20*/  WARPSYNC.ALL ;  /* 0x0000000000007948 */ /* 0x000fea0003800000 */
[----:B------:R-:W-:Y:S01]  /*2a30*/  BAR.SYNC.DEFER_BLOCKING 0x0 ;  /* 0x0000000000007b1d */ /* 0x000fe20000010000 */
[----:B------:R-:W-:-:S05]  /*2a40*/  IMAD.MOV.U32 R100, RZ, RZ, RZ ;  /* 0x000000ffff647224 */ /* 0x000fca00078e00ff */
[----:B------:R-:W-:Y:S04]  /*2a50*/  BSSY.RECONVERGENT B0, `(.L_x_1823) ;  /* 0x0000068000007945 */ /* 0x000fe80003800200 */
[----:B------:R-:W-:Y:S05]  /*2a60*/  @P0 BRA `(.L_x_1824) ;  /* 0x0000000400980947 */ /* 0x000fea0003800000 */
[----:B------:R-:W-:Y:S01]  /*2a70*/  ISETP.GE.U32.AND P0, PT, R72, 0x1e0, PT ;  /* 0x000001e04800780c */ /* 0x000fe20003f06070 */
[----:B------:R-:W-:Y:S01]  /*2a80*/  BSSY.RECONVERGENT B1, `(.L_x_1825) ;  /* 0x000002f000017945 */ /* 0x000fe20003800200 */
[----:B------:R-:W-:Y:S01]  /*2a90*/  ISETP.NE.AND P1, PT, R38, RZ, PT ;  /* 0x000000ff2600720c */ /* 0x000fe20003f25270 */
[----:B------:R-:W-:Y:S02]  /*2aa0*/  IMAD.MOV.U32 R100, RZ, RZ, RZ ;  /* 0x000000ffff647224 */ /* 0x000fe400078e00ff */
[----:B------:R-:W-:-:S08]  /*2ab0*/  IMAD.MOV.U32 R101, RZ, RZ, R119 ;  /* 0x000000ffff657224 */ /* 0x000fd000078e0077 */
[----:B------:R-:W-:Y:S05]  /*2ac0*/  @!P0 BRA `(.L_x_1826) ;  /* 0x0000000000a88947 */ /* 0x000fea0003800000 */
[----:B0-----:R-:W-:Y:S01]  /*2ad0*/  LEA.HI R98, R72, 0x1, RZ, 0x1b ;  /* 0x0000000148627811 */ /* 0x001fe200078fd8ff */
[----:B------:R-:W-:Y:S02]  /*2ae0*/  IMAD.MOV.U32 R100, RZ, RZ, RZ ;  /* 0x000000ffff647224 */ /* 0x000fe400078e00ff */
[----:B------:R-:W-:Y:S01]  /*2af0*/  IMAD.MOV.U32 R101, RZ, RZ, R119 ;  /* 0x000000ffff657224 */ /* 0x000fe200078e0077 */
[----:B------:R-:W-:-:S05]  /*2b00*/  LOP3.LUT R98, R98, 0xffffff0, RZ, 0xc0, !PT ;  /* 0x0ffffff062627812 */ /* 0x000fca00078ec0ff */
[----:B------:R-:W-:-:S07]  /*2b10*/  IMAD.MOV R122, RZ, RZ, -R98 ;  /* 0x000000ffff7a7224 */ /* 0x000fce00078e0a62 */
.L_x_1827:
        /* <DEDUP_REMOVED lines=37> */
.L_x_1826:
[----:B------:R-:W-:Y:S05]  /*2d70*/  BSYNC.RECONVERGENT B1 ;  /* 0x0000000000017941 */ /* 0x000fea0003800200 */
.L_x_1825:
[----:B------:R-:W-:Y:S05]  /*2d80*/  @!P1 BRA `(.L_x_1824) ;  /* 0x0000000000d09947 */ /* 0x000fea0003800000 */
[----:B0-----:R-:W-:Y:S01]  /*2d90*/  VIADD R98, R38, 0xffffffff ;  /* 0xffffffff26627836 */ /* 0x001fe20000000000 */
[----:B------:R-:W-:Y:S01]  /*2da0*/  BSSY.RECONVERGENT B1, `(.L_x_1828) ;  /* 0x0000016000017945 */ /* 0x000fe20003800200 */
[----:B------:R-:W-:-:S03]  /*2db0*/  ISETP.NE.AND P1, PT, R37, RZ, PT ;  /* 0x000000ff2500720c */ /* 0x000fc60003f25270 */
        /* <DEDUP_REMOVED lines=20> */
.L_x_1829:
[----:B------:R-:W-:Y:S05]  /*2f00*/  BSYNC.RECONVERGENT B1 ;  /* 0x0000000000017941 */ /* 0x000fea0003800200 */
.L_x_1828:
[----:B------:R-:W-:Y:S05]  /*2f10*/  @!P1 BRA `(.L_x_1824) ;  /* 0x00000000006c9947 */ /* 0x000fea0003800000 */
[----:B------:R-:W-:Y:S01]  /*2f20*/  VIADD R98, R37, 0xffffffff ;  /* 0xffffffff25627836 */ /* 0x000fe20000000000 */
        /* <DEDUP_REMOVED lines=14> */
.L_x_1831:
[----:B------:R-:W-:Y:S05]  /*3010*/  BSYNC.RECONVERGENT B1 ;  /* 0x0000000000017941 */ /* 0x000fea0003800200 */
.L_x_1830:
        /* <DEDUP_REMOVED lines=11> */
.L_x_1824:
[----:B------:R-:W-:Y:S05]  /*30d0*/  BSYNC.RECONVERGENT B0 ;  /* 0x0000000000007941 */ /* 0x000fea0003800200 */
.L_x_1823:
[----:B------:R-:W1:Y:S01]  /*30e0*/  SHFL.BFLY PT, R97, R100, 0x1, 0x1f ;  /* 0x0c201f0064617f89 */ /* 0x000e6200000e0000 */
[----:B------:R-:W-:-:S04]  /*30f0*/  UIADD3 UR4, UPT, UPT, UR4, 0x1, URZ ;  /* 0x0000000104047890 */ /* 0x000fc8000fffe0ff */
[----:B------:R-:W-:Y:S01]  /*3100*/  ULOP3.LUT UR4, UR4, 0x3, URZ, 0xc0, !UPT ;  /* 0x0000000304047892 */ /* 0x000fe2000f8ec0ff */
[----:B-1----:R-:W-:-:S05]  /*3110*/  FADD R97, R97, R100 ;  /* 0x0000006461617221 */ /* 0x002fca0000000000 */
[----:B------:R-:W1:Y:S02]  /*3120*/  SHFL.BFLY PT, R96, R97, 0x2, 0x1f ;  /* 0x0c401f0061607f89 */ /* 0x000e6400000e0000 */
[----:B-1----:R-:W-:-:S05]  /*3130*/  FADD R96, R97, R96 ;  /* 0x0000006061607221 */ /* 0x002fca0000000000 */
[----:B0-----:R-:W0:Y:S02]  /*3140*/  SHFL.BFLY PT, R99, R96, 0x4, 0x1f ;  /* 0x0c801f0060637f89 */ /* 0x001e2400000e0000 */
[----:B0-----:R-:W-:-:S05]  /*3150*/  FADD R99, R96, R99 ;  /* 0x0000006360637221 */ /* 0x001fca0000000000 */
[----:B------:R-:W0:Y:S02]  /*3160*/  SHFL.BFLY PT, R98, R99, 0x8, 0x1f ;  /* 0x0d001f0063627f89 */ /* 0x000e2400000e0000 */
[----:B0-----:R-:W-:-:S05]  /*3170*/  FADD R98, R99, R98 ;  /* 0x0000006263627221 */ /* 0x001fca0000000000 */
[----:B------:R-:W0:Y:S02]  /*3180*/  SHFL.BFLY PT, R123, R98, 0x10, 0x1f ;  /* 0x0e001f00627b7f89 */ /* 0x000e2400000e0000 */
[----:B0-----:R-:W-:-:S07]  /*3190*/  FADD R123, R98, R123 ;  /* 0x0000007b627b7221 */ /* 0x001fce0000000000 */
.L_x_1820:
        /* <DEDUP_REMOVED lines=35> */
.L_x_1835:
[----:B------:R-:W-:Y:S02]  /*33d0*/  ISETP.GE.AND P0, PT, R76, UR21, PT ;  /* 0x000000154c007c0c */ /* 0x000fe4000bf06270 */
[----:B------:R-:W-:Y:S02]  /*33e0*/  ISETP.GE.AND P1, PT, R75, UR21, PT ;  /* 0x000000154b007c0c */ /* 0x000fe4000bf26270 */
[----:B------:R-:W-:Y:S02]  /*33f0*/  ISETP.GE.AND P2, PT, R74, UR21, PT ;  /* 0x000000154a007c0c */ /* 0x000fe4000bf46270 */
[----:B------:R-:W-:Y:S01]  /*3400*/  FMNMX R116, R116, |R101|, !PT ;  /* 0x4000006574747209 */ /* 0x000fe20007800000 */
[----:B------:R-:W-:-:S06]  /*3410*/  FMUL R101, R101, UR16 ;  /* 0x0000001065657c20 */ /* 0x000fcc0008400000 */
[----:B------:R-:W-:Y:S01]  /*3420*/  @!P0 FMNMX R116, R116, |R125|, !PT ;  /* 0x4000007d74748209 */ /* 0x000fe20007800000 */
[----:B------:R-:W-:-:S03]  /*3430*/  @!P0 FMUL R125, R125, UR16 ;  /* 0x000000107d7d8c20 */ /* 0x000fc60008400000 */
[----:B------:R-:W-:Y:S01]  /*3440*/  @!P1 FMNMX R116, R116, |R127|, !PT ;  /* 0x4000007f74749209 */ /* 0x000fe20007800000 */
[----:B------:R-:W-:-:S03]  /*3450*/  @!P1 FMUL R127, R127, UR16 ;  /* 0x000000107f7f9c20 */ /* 0x000fc60008400000 */
[----:B------:R-:W-:Y:S01]  /*3460*/  @!P2 FMNMX R116, R116, |R129|, !PT ;  /* 0x400000817474a209 */ /* 0x000fe20007800000 */
[----:B------:R-:W-:-:S07]  /*3470*/  @!P2 FMUL R129, R129, UR16 ;  /* 0x000000108181ac20 */ /* 0x000fce0008400000 */
.L_x_1836:
[----:B------:R-:W-:Y:S05]  /*3480*/  BSYNC.RECONVERGENT B1 ;  /* 0x0000000000017941 */ /* 0x000fea0003800200 */
.L_x_1834:
[----:B------:R-:W0:Y:S01]  /*3490*/  LDC.64 R96, c[0x0][0x3c8] ;  /* 0x0000f200ff607b82 */ /* 0x000e220000000a00 */
[----:B------:R-:W-:Y:S01]  /*34a0*/  IMAD R99, R0, UR21, R117 ;  /* 0x0000001500637c24 */ /* 0x000fe2000f8e0275 */
[----:B------:R-:W-:Y:S01]  /*34b0*/  ISETP.GT.U32.AND P1, PT, R77, 0x3, PT ;  /* 0x000000034d00780c */ /* 0x000fe20003f24070 */
[----:B------:R1:W2:Y:S01]  /*34c0*/  F2F.BF16.F32 R131, R101 ;  /* 0x0000006500837304 */ /* 0x0002a20000202000 */
[----:B------:R-:W-:Y:S07]  /*34d0*/  BSSY.RECONVERGENT B1, `(.L_x_1837) ;  /* 0x0000016000017945 */ /* 0x000fee0003800200 */
[----:B------:R-:W3:Y:S08]  /*34e0*/  F2F.BF16.F32 R125, R125 ;  /* 0x0000007d007d7304 */ /* 0x000ef00000202000 */
[----:B------:R-:W4:Y:S01]  /*34f0*/  F2F.BF16.F32 R127, R127 ;  /* 0x0000007f007f7304 */ /* 0x000f220000202000 */
[----:B0-----:R-:W-:-:S07]  /*3500*/  IMAD.WIDE R98, R99, 0x2, R96 ;  /* 0x0000000263627825 */ /* 0x001fce00078e0260 */
[----:B------:R-:W0:Y:S01]  /*3510*/  F2F.BF16.F32 R129, R129 ;  /* 0x0000008100817304 */ /* 0x000e220000202000 */
        /* <DEDUP_REMOVED lines=12> */
.L_x_1838:
[----:B------:R-:W-:-:S04]  /*35e0*/  IMAD.WIDE.U32 R100, R125, 0x10000, RZ ;  /* 0x000100007d647825 */ /* 0x000fc800078e00ff */
[----:B0-----:R-:W-:Y:S01]  /*35f0*/  IMAD.U32 R125, R129, 0x10000, RZ ;  /* 0x00010000817d7824 */ /* 0x001fe200078e00ff */
[----:B------:R-:W-:-:S04]  /*3600*/  LOP3.LUT R100, R100, R131, RZ, 0xfc, !PT ;  /* 0x0000008364647212 */ /* 0x000fc800078efcff */
[----:B------:R-:W-:-:S05]  /*3610*/  LOP3.LUT R101, R101, R125, R127, 0xfe, !PT ;  /* 0x0000007d65657212 */ /* 0x000fca00078efe7f */
[----:B------:R0:W-:Y:S02]  /*3620*/  STG.E.64 desc[UR14][R98.64], R100 ;  /* 0x0000006462007986 */ /* 0x0001e4000c101b0e */
.L_x_1839:
[----:B------:R-:W-:Y:S05]  /*3630*/  BSYNC.RECONVERGENT B1 ;  /* 0x0000000000017941 */ /* 0x000fea0003800200 */
.L_x_1837:
        /* <DEDUP_REMOVED lines=15> */
[----:B------:R-:W-:Y:S01]  /*3730*/  FMNMX R99, R116, |R125|, !PT ;  /* 0x4000007d74637209 */ /* 0x000fe20007800000 */
[----:B------:R-:W-:Y:S01]  /*3740*/  FMUL R125, R125, UR16 ;  /* 0x000000107d7d7c20 */ /* 0x000fe20008400000 */
[----:B------:R-:W-:Y:S02]  /*3750*/  ISETP.GE.AND P0, PT, R39, UR21, PT ;  /* 0x0000001527007c0c */ /* 0x000fe4000bf06270 */
[----:B------:R-:W-:Y:S02]  /*3760*/  ISETP.GE.AND P2, PT, R69, UR21, PT ;  /* 0x0000001545007c0c */ /* 0x000fe4000bf46270 */
[----:B------:R-:W-:Y:S02]  /*3770*/  ISETP.GE.AND P1, PT, R68, UR21, PT ;  /* 0x0000001544007c0c */ /* 0x000fe4000bf26270 */
[----:B------:R-:W-:-:S04]  /*3780*/  FMNMX R98, |R122|, R99, !PT ;  /* 0x000000637a627209 */ /* 0x000fc80007800200 */
[----:B------:R-:W-:-:S04]  /*3790*/  FSEL R99, R98, R99, !P2 ;  /* 0x0000006362637208 */ /* 0x000fc80005000000 */
[-C--:B------:R-:W-:Y:S01]  /*37a0*/  FMNMX R116, |R124|, R99.reuse, !PT ;  /* 0x000000637c747209 */ /* 0x080fe20007800200 */
[----:B------:R-:W-:Y:S02]  /*37b0*/  @!P2 FMUL R122, R122, UR16 ;  /* 0x000000107a7aac20 */ /* 0x000fe40008400000 */
[----:B------:R-:W-:Y:S01]  /*37c0*/  @!P1 FMUL R124, R124, UR16 ;  /* 0x000000107c7c9c20 */ /* 0x000fe20008400000 */
[----:B------:R-:W-:Y:S01]  /*37d0*/  FSEL R116, R116, R99, !P1 ;  /* 0x0000006374747208 */ /* 0x000fe20004800000 */
[----:B------:R-:W-:Y:S06]  /*37e0*/  @P0 BRA `(.L_x_1842) ;  /* 0x0000000000280947 */ /* 0x000fec0003800000 */
[----:B------:R-:W-:Y:S01]  /*37f0*/  FMNMX R116, R116, |R127|, !PT ;  /* 0x4000007f74747209 */ /* 0x000fe20007800000 */
[----:B------:R-:W-:Y:S01]  /*3800*/  FMUL R127, R127, UR16 ;  /* 0x000000107f7f7c20 */ /* 0x000fe20008400000 */
[----:B------:R-:W-:Y:S06]  /*3810*/  BRA `(.L_x_1842) ;  /* 0x00000000001c7947 */ /* 0x000fec0003800000 */
.L_x_1841:
[----:B------:R-:W-:Y:S02]  /*3820*/  ISETP.GE.AND P2, PT, R69, UR21, PT ;  /* 0x0000001545007c0c */ /* 0x000fe4000bf46270 */
[----:B------:R-:W-:Y:S02]  /*3830*/  ISETP.GE.AND P1, PT, R68, UR21, PT ;  /* 0x0000001544007c0c */ /* 0x000fe4000bf26270 */
[----:B------:R-:W-:Y:S02]  /*3840*/  ISETP.GE.AND P0, PT, R39, UR21, PT ;  /* 0x0000001527007c0c */ /* 0x000fe4000bf06270 */
[----:B------:R-:W-:-:S07]  /*3850*/  FMNMX R116, R116, |R125|, !PT ;  /* 0x4000007d74747209 */ /* 0x000fce0007800000 */
[----:B------:R-:W-:-:S04]  /*3860*/  @!P2 FMNMX R116, |R122|, R116, !PT ;  /* 0x000000747a74a209 */ /* 0x000fc80007800200 */
[----:B------:R-:W-:-:S04]  /*3870*/  @!P1 FMNMX R116, |R124|, R116, !PT ;  /* 0x000000747c749209 */ /* 0x000fc80007800200 */
[----:B------:R-:W-:-:S07]  /*3880*/  @!P0 FMNMX R116, R116, |R127|, !PT ;  /* 0x4000007f74748209 */ /* 0x000fce0007800000 */
.L_x_1842:
[----:B------:R-:W-:Y:S05]  /*3890*/  BSYNC.RECONVERGENT B1 ;  /* 0x0000000000017941 */ /* 0x000fea0003800200 */
.L_x_1840:
        /* <DEDUP_REMOVED lines=24> */
.L_x_1844:
[----:B------:R-:W-:Y:S05]  /*3a20*/  BSYNC.RECONVERGENT B1 ;  /* 0x0000000000017941 */ /* 0x000fea0003800200 */
.L_x_1843:
        /* <DEDUP_REMOVED lines=28> */
.L_x_1846:
[----:B------:R-:W-:Y:S02]  /*3bf0*/  ISETP.GE.AND P2, PT, R33, UR21, PT ;  /* 0x0000001521007c0c */ /* 0x000fe4000bf46270 */
[----:B------:R-:W-:Y:S02]  /*3c00*/  ISETP.GE.AND P1, PT, R32, UR21, PT ;  /* 0x0000001520007c0c */ /* 0x000fe4000bf26270 */
[----:B------:R-:W-:Y:S02]  /*3c10*/  ISETP.GE.AND P0, PT, R30, UR21, PT ;  /* 0x000000151e007c0c */ /* 0x000fe4000bf06270 */
[----:B------:R-:W-:-:S07]  /*3c20*/  FMNMX R116, R116, |R125|, !PT ;  /* 0x4000007d74747209 */ /* 0x000fce0007800000 */
[----:B------:R-:W-:-:S04]  /*3c30*/  @!P2 FMNMX R116, |R122|, R116, !PT ;  /* 0x000000747a74a209 */ /* 0x000fc80007800200 */
[----:B------:R-:W-:-:S04]  /*3c40*/  @!P1 FMNMX R116, |R124|, R116, !PT ;  /* 0x000000747c749209 */ /* 0x000fc80007800200 */
[----:B------:R-:W-:-:S07]  /*3c50*/  @!P0 FMNMX R116, R116, |R127|, !PT ;  /* 0x4000007f74748209 */ /* 0x000fce0007800000 */
.L_x_1847:
[----:B------:R-:W-:Y:S05]  /*3c60*/  BSYNC.RECONVERGENT B1 ;  /* 0x0000000000017941 */ /* 0x000fea0003800200 */
.L_x_1845:
        /* <DEDUP_REMOVED lines=24> */
.L_x_1849:
[----:B------:R-:W-:Y:S05]  /*3df0*/  BSYNC.RECONVERGENT B1 ;  /* 0x0000000000017941 */ /* 0x000fea0003800200 */
.L_x_1848:
        /* <DEDUP_REMOVED lines=28> */
.L_x_1851:
[----:B------:R-:W-:Y:S02]  /*3fc0*/  ISETP.GE.AND P2, PT, R28, UR21, PT ;  /* 0x000000151c007c0c */ /* 0x000fe4000bf46270 */
[----:B------:R-:W-:Y:S02]  /*3fd0*/  ISETP.GE.AND P1, PT, R27, UR21, PT ;  /* 0x000000151b007c0c */ /* 0x000fe4000bf26270 */
[----:B------:R-:W-:Y:S02]  /*3fe0*/  ISETP.GE.AND P0, PT, R26, UR21, PT ;  /* 0x000000151a007c0c */ /* 0x000fe4000bf06270 */
[----:B------:R-:W-:-:S07]  /*3ff0*/  FMNMX R116, R116, |R125|, !PT ;  /* 0x4000007d74747209 */ /* 0x000fce0007800000 */
[----:B------:R-:W-:-:S04]  /*4000*/  @!P2 FMNMX R116, |R122|, R116, !PT ;  /* 0x000000747a74a209 */ /* 0x000fc80007800200 */
[----:B------:R-:W-:-:S04]  /*4010*/  @!P1 FMNMX R116, |R124|, R116, !PT ;  /* 0x000000747c749209 */ /* 0x000fc80007800200 */
[----:B------:R-:W-:-:S07]  /*4020*/  @!P0 FMNMX R116, R116, |R127|, !PT ;  /* 0x4000007f74748209 */ /* 0x000fce0007800000 */
.L_x_1852:
[----:B------:R-:W-:Y:S05]  /*4030*/  BSYNC.RECONVERGENT B1 ;  /* 0x0000000000017941 */ /* 0x000fea0003800200 */
.L_x_1850:
        /* <DEDUP_REMOVED lines=24> */
.L_x_1854:
[----:B------:R-:W-:Y:S05]  /*41c0*/  BSYNC.RECONVERGENT B1 ;  /* 0x0000000000017941 */ /* 0x000fea0003800200 */
.L_x_1853:
        /* <DEDUP_REMOVED lines=28> */
.L_x_1856:
[----:B------:R-:W-:Y:S02]  /*4390*/  ISETP.GE.AND P2, PT, R23, UR21, PT ;  /* 0x0000001517007c0c */ /* 0x000fe4000bf46270 */
[----:B------:R-:W-:Y:S02]  /*43a0*/  ISETP.GE.AND P1, PT, R22, UR21, PT ;  /* 0x0000001516007c0c */ /* 0x000fe4000bf26270 */
[----:B------:R-:W-:Y:S02]  /*43b0*/  ISETP.GE.AND P0, PT, R20, UR21, PT ;  /* 0x0000001514007c0c */ /* 0x000fe4000bf06270 */
[----:B------:R-:W-:-:S07]  /*43c0*/  FMNMX R116, R116, |R125|, !PT ;  /* 0x4000007d74747209 */ /* 0x000fce0007800000 */
[----:B------:R-:W-:-:S04]  /*43d0*/  @!P2 FMNMX R116, |R122|, R116, !PT ;  /* 0x000000747a74a209 */ /* 0x000fc80007800200 */
[----:B------:R-:W-:-:S04]  /*43e0*/  @!P1 FMNMX R116, |R124|, R116, !PT ;  /* 0x000000747c749209 */ /* 0x000fc80007800200 */
[----:B------:R-:W-:-:S07]  /*43f0*/  @!P0 FMNMX R116, R116, |R127|, !PT ;  /* 0x4000007f74748209 */ /* 0x000fce0007800000 */
.L_x_1857:
[----:B------:R-:W-:Y:S05]  /*4400*/  BSYNC.RECONVERGENT B1 ;  /* 0x0000000000017941 */ /* 0x000fea0003800200 */
.L_x_1855:
        /* <DEDUP_REMOVED lines=24> */
.L_x_1859:
[----:B------:R-:W-:Y:S05]  /*4590*/  BSYNC.RECONVERGENT B1 ;  /* 0x0000000000017941 */ /* 0x000fea0003800200 */
.L_x_1858:
        /* <DEDUP_REMOVED lines=28> */
.L_x_1861:
[----:B------:R-:W-:Y:S02]  /*4760*/  ISETP.GE.AND P2, PT, R18, UR21, PT ;  /* 0x0000001512007c0c */ /* 0x000fe4000bf46270 */
[----:B------:R-:W-:Y:S02]  /*4770*/  ISETP.GE.AND P1, PT, R17, UR21, PT ;  /* 0x0000001511007c0c */ /* 0x000fe4000bf26270 */
[----:B------:R-:W-:Y:S02]  /*4780*/  ISETP.GE.AND P0, PT, R16, UR21, PT ;  /* 0x0000001510007c0c */ /* 0x000fe4000bf06270 */
[----:B------:R-:W-:-:S07]  /*4790*/  FMNMX R116, R116, |R125|, !PT ;  /* 0x4000007d74747209 */ /* 0x000fce0007800000 */
[----:B------:R-:W-:-:S04]  /*47a0*/  @!P2 FMNMX R116, |R122|, R116, !PT ;  /* 0x000000747a74a209 */ /* 0x000fc80007800200 */
[----:B------:R-:W-:-:S04]  /*47b0*/  @!P1 FMNMX R116, |R124|, R116, !PT ;  /* 0x000000747c749209 */ /* 0x000fc80007800200 */
[----:B------:R-:W-:-:S07]  /*47c0*/  @!P0 FMNMX R116, R116, |R127|, !PT ;  /* 0x4000007f74748209 */ /* 0x000fce0007800000 */
.L_x_1862:
[----:B------:R-:W-:Y:S05]  /*47d0*/  BSYNC.RECONVERGENT B1 ;  /* 0x0000000000017941 */ /* 0x000fea0003800200 */
.L_x_1860:
        /* <DEDUP_REMOVED lines=24> */
.L_x_1864:
[----:B------:R-:W-:Y:S05]  /*4960*/  BSYNC.RECONVERGENT B1 ;  /* 0x0000000000017941 */ /* 0x000fea0003800200 */
.L_x_1863:
        /* <DEDUP_REMOVED lines=28> */
.L_x_1866:
[----:B------:R-:W-:Y:S02]  /*4b30*/  ISETP.GE.AND P2, PT, R13, UR21, PT ;  /* 0x000000150d007c0c */ /* 0x000fe4000bf46270 */
[----:B------:R-:W-:Y:S02]  /*4b40*/  ISETP.GE.AND P1, PT, R12, UR21, PT ;  /* 0x000000150c007c0c */ /* 0x000fe4000bf26270 */
[----:B------:R-:W-:Y:S02]  /*4b50*/  ISETP.GE.AND P0, PT, R11, UR21, PT ;  /* 0x000000150b007c0c */ /* 0x000fe4000bf06270 */
[----:B------:R-:W-:-:S07]  /*4b60*/  FMNMX R116, R116, |R125|, !PT ;  /* 0x4000007d74747209 */ /* 0x000fce0007800000 */
[----:B------:R-:W-:-:S04]  /*4b70*/  @!P2 FMNMX R116, |R122|, R116, !PT ;  /* 0x000000747a74a209 */ /* 0x000fc80007800200 */
[----:B------:R-:W-:-:S04]  /*4b80*/  @!P1 FMNMX R116, |R124|, R116, !PT ;  /* 0x000000747c749209 */ /* 0x000fc80007800200 */
[----:B------:R-:W-:-:S07]  /*4b90*/  @!P0 FMNMX R116, R116, |R127|, !PT ;  /* 0x4000007f74748209 */ /* 0x000fce0007800000 */
.L_x_1867:
[----:B------:R-:W-:Y:S05]  /*4ba0*/  BSYNC.RECONVERGENT B1 ;  /* 0x0000000000017941 */ /* 0x000fea0003800200 */
.L_x_1865:
        /* <DEDUP_REMOVED lines=24> */
.L_x_1869:
[----:B------:R-:W-:Y:S05]  /*4d30*/  BSYNC.RECONVERGENT B1 ;  /* 0x0000000000017941 */ /* 0x000fea0003800200 */
.L_x_1868:
        /* <DEDUP_REMOVED lines=28> */
.L_x_1871:
[----:B------:R-:W-:Y:S02]  /*4f00*/  ISETP.GE.AND P2, PT, R9, UR21, PT ;  /* 0x0000001509007c0c */ /* 0x000fe4000bf46270 */
[----:B------:R-:W-:Y:S02]  /*4f10*/  ISETP.GE.AND P1, PT, R8, UR21, PT ;  /* 0x0000001508007c0c */ /* 0x000fe4000bf26270 */
[----:B------:R-:W-:Y:S02]  /*4f20*/  ISETP.GE.AND P0, PT, R3, UR21, PT ;  /* 0x0000001503007c0c */ /* 0x000fe4000bf06270 */
[----:B------:R-:W-:-:S07]  /*4f30*/  FMNMX R116, R116, |R101|, !PT ;  /* 0x4000006574747209 */ /* 0x000fce0007800000 */
[----:B------:R-:W-:-:S04]  /*4f40*/  @!P2 FMNMX R116, |R122|, R116, !PT ;  /* 0x000000747a74a209 */ /* 0x000fc80007800200 */
[----:B------:R-:W-:-:S04]  /*4f50*/  @!P1 FMNMX R116, |R100|, R116, !PT ;  /* 0x0000007464749209 */ /* 0x000fc80007800200 */
[----:B------:R-:W-:-:S07]  /*4f60*/  @!P0 FMNMX R116, R116, |R123|, !PT ;  /* 0x4000007b74748209 */ /* 0x000fce0007800000 */
.L_x_1872:
[----:B------:R-:W-:Y:S05]  /*4f70*/  BSYNC.RECONVERGENT B1 ;  /* 0x0000000000017941 */ /* 0x000fea0003800200 */
.L_x_1870:
        /* <DEDUP_REMOVED lines=22> */
.L_x_1833:
[----:B------:R-:W-:Y:S05]  /*50e0*/  BSYNC.RECONVERGENT B0 ;  /* 0x0000000000007941 */ /* 0x000fea0003800200 */
.L_x_1832:
[----:B------:R-:W4:Y:S02]  /*50f0*/  LDCU UR8, c[0x0][0x380] ;  /* 0x00007000ff0877ac */ /* 0x000f240008000800 */
[----:B----4-:R-:W-:-:S04]  /*5100*/  ULEA UR6, UR8, UR6, 0x2 ;  /* 0x0000000608067291 */ /* 0x010fc8000f8e10ff */
[----:B------:R-:W-:-:S09]  /*5110*/  UISETP.GE.AND UP1, UPT, UR6, UR20, UPT ;  /* 0x000000140600728c */ /* 0x000fd2000bf26270 */
[----:B------:R-:W-:Y:S05]  /*5120*/  BRA.U !UP1, `(.L_x_1873) ;  /* 0xffffffc509487547 */ /* 0x000fea000b83ffff */
.L_x_1790:
        /* <DEDUP_REMOVED lines=12> */
[----:B------:R-:W4:Y:S02]  /*51f0*/  SHFL.DOWN PT, R0, R3, 0x8, 0x1f ;  /* 0x09001f0003007f89 */ /* 0x000f2400000e0000 */
[----:B----4-:R-:W-:Y:S02]  /*5200*/  FMNMX R0, R3, R0, !PT ;  /* 0x0000000003007209 */ /* 0x010fe40007800000 */
[----:B0-----:R-:W-:-:S03]  /*5210*/  @!P0 LEA R3, R9, R6, 0x18 ;  /* 0x0000000609038211 */ /* 0x001fc600078ec0ff */
        /* <DEDUP_REMOVED lines=23> */
.L_x_1881:
[----:B------:R-:W-:Y:S02]  /*5390*/  ISETP.NE.AND P0, PT, R121, RZ, PT ;  /* 0x000000ff7900720c */ /* 0x000fe40003f05270 */
[----:B----4-:R-:W-:-:S11]  /*53a0*/  FMNMX R5, R3, R2, !PT ;  /* 0x0000000203057209 */ /* 0x010fd60007800000 */
[----:B------:R-:W-:Y:S05]  /*53b0*/  @P0 BRA `(.L_x_1875) ;  /* 0x0000000000080947 */ /* 0x000fea0003800000 */
[----:B0-----:R-:W0:Y:S02]  /*53c0*/  LDC.64 R2, c[0x0][0x3f8] ;  /* 0x0000fe00ff027b82 */ /* 0x001e240000000a00 */
[----:B0-----:R4:W-:Y:S02]  /*53d0*/  REDG.E.MAX.S32.STRONG.GPU desc[UR14][R2.64], R5 ;  /* 0x000000050200798e */ /* 0x0019e4000d12e30e */
.L_x_1875:
[----:B------:R-:W-:Y:S05]  /*53e0*/  BSYNC B0 ;  /* 0x0000000000007941 */ /* 0x000fea0003800000 */
.L_x_1874:
        /* <DEDUP_REMOVED lines=8> */
[----:B------:R-:W-:-:S04]  /*5470*/  UIADD3 UR4, UPT, UPT, UR16, 0x1800000, URZ ;  /* 0x0180000010047890 */ /* 0x000fc8000fffe0ff */
[----:B------:R-:W-:-:S04]  /*5480*/  ULOP3.LUT UR4, UR4, 0x7f800000, URZ, 0xc0, !UPT ;  /* 0x7f80000004047892 */ /* 0x000fc8000f8ec0ff */
[----:B------:R-:W-:-:S09]  /*5490*/  UISETP.GT.U32.AND UP0, UPT, UR4, 0x1ffffff, UPT ;  /* 0x01ffffff0400788c */ /* 0x000fd2000bf04070 */
[----:B------:R-:W-:Y:S05]  /*54a0*/  BRA.U UP0, `(.L_x_1877) ;  /* 0x0000000100147547 */ /* 0x000fea000b800000 */
[----:B----4-:R-:W-:Y:S01]  /*54b0*/  IMAD.U32 R2, RZ, RZ, UR16 ;  /* 0x00000010ff027e24 */ /* 0x010fe2000f8e00ff */
[----:B-----5:R-:W-:-:S07]  /*54c0*/  MOV R4, 0x54e0 ;  /* 0x000054e000047802 */ /* 0x020fce0000000f00 */
[----:B-123--:R-:W-:Y:S05]  /*54d0*/  CALL.REL.NOINC `($__internal_10_$__cuda_sm20_rcp_rn_f32_slowpath) ;  /* 0x0000000000607944 */ /* 0x00efea0003c00000 */
[----:B------:R-:W-:Y:S01]  /*54e0*/  IMAD.MOV.U32 R5, RZ, RZ, R2 ;  /* 0x000000ffff057224 */ /* 0x000fe200078e0002 */
[----:B------:R-:W-:Y:S06]  /*54f0*/  BRA `(.L_x_1878) ;  /* 0x0000000000147947 */ /* 0x000fec0003800000 */
.L_x_1877:
[----:B----45:R-:W0:Y:S01]  /*5500*/  MUFU.RCP R5, UR16 ;  /* 0x0000001000057d08 */ /* 0x030e220008001000 */
[----:B------:R-:W-:-:S04]  /*5510*/  IMAD.U32 R0, RZ, RZ, UR16 ;  /* 0x00000010ff007e24 */ /* 0x000fc8000f8e00ff */
[----:B0-----:R-:W-:-:S04]  /*5520*/  FFMA R0, R5, R0, -1 ;  /* 0xbf80000005007423 */ /* 0x001fc80000000000 */
[----:B------:R-:W-:-:S04]  /*5530*/  FADD.FTZ R0, -R0, -RZ ;  /* 0x800000ff00007221 */ /* 0x000fc80000010100 */
[----:B------:R-:W-:-:S07]  /*5540*/  FFMA R5, R5, R0, R5 ;  /* 0x0000000005057223 */ /* 0x000fce0000000005 */
.L_x_1878:
[----:B------:R-:W0:Y:S02]  /*5550*/  LDC.64 R2, c[0x0][0x3f0] ;  /* 0x0000fc00ff027b82 */ /* 0x000e240000000a00 */
[----:B0-----:R-:W-:Y:S01]  /*5560*/  STG.E desc[UR14][R2.64], R5 ;  /* 0x0000000502007986 */ /* 0x001fe2000c10190e */
[----:B------:R-:W-:Y:S05]  /*5570*/  EXIT ;  /* 0x000000000000794d */ /* 0x000fea0003800000 */
.L_x_1876:
[----:B------:R-:W-:Y:S02]  /*5580*/  IMAD.MOV.U32 R5, RZ, RZ, 0x2 ;  /* 0x00000002ff057424 */ /* 0x000fe400078e00ff */
[----:B------:R-:W-:Y:S02]  /*5590*/  IMAD.MOV.U32 R7, RZ, RZ, 0x1f ;  /* 0x0000001fff077424 */ /* 0x000fe400078e00ff */
[----:B------:R-:W-:-:S07]  /*55a0*/  IMAD.MOV.U32 R4, RZ, RZ, -0x1 ;  /* 0xffffffffff047424 */ /* 0x000fce00078e00ff */
[----:B01234-:R-:W-:Y:S05]  /*55b0*/  WARPSYNC.COLLECTIVE R4, `(.L_x_1879) ;  /* 0x0000000004087348 */ /* 0x01ffea0003c00000 */
[----:B0---4-:R0:W4:Y:S02]  /*55c0*/  SHFL.DOWN P0, R2, R0, R5, R7 ;  /* 0x0800000500027389 */ /* 0x0111240000000007 */
[----:B01234-:R-:W-:Y:S05]  /*55d0*/  ENDCOLLECTIVE ;  /* 0x000000000000791b */ /* 0x01ffea0003800000 */
.L_x_1879:
[----:B------:R-:W-:Y:S02]  /*55e0*/  IMAD.MOV.U32 R5, RZ, RZ, 0x1 ;  /* 0x00000001ff057424 */ /* 0x000fe400078e00ff */
[----:B------:R-:W-:-:S05]  /*55f0*/  IMAD.MOV.U32 R3, RZ, RZ, R2 ;  /* 0x000000ffff037224 */ /* 0x000fca00078e0002 */
[----:B------:R-:W-:-:S05]  /*5600*/  FMNMX R3, R3, R0, !PT ;  /* 0x0000000003037209 */ /* 0x000fca0007800000 */
[----:B------:R-:W-:-:S07]  /*5610*/  IMAD.MOV.U32 R0, RZ, RZ, R3 ;  /* 0x000000ffff007224 */ /* 0x000fce00078e0003 */
[----:B------:R-:W-:Y:S05]  /*5620*/  WARPSYNC.COLLECTIVE R4, `(.L_x_1880) ;  /* 0x0000000004087348 */ /* 0x000fea0003c00000 */
[----:B------:R0:W1:Y:S02]  /*5630*/  SHFL.DOWN P0, R2, R0, R5, R7 ;  /* 0x0800000500027389 */ /* 0x0000640000000007 */
[----:B01----:R-:W-:Y:S05]  /*5640*/  ENDCOLLECTIVE ;  /* 0x000000000000791b */ /* 0x003fea0003800000 */
.L_x_1880:
[----:B------:R-:W-:Y:S05]  /*5650*/  BRA `(.L_x_1881) ;  /* 0xfffffffc004c7947 */ /* 0x000fea000383ffff */
        .weak           $__internal_10_$__cuda_sm20_rcp_rn_f32_slowpath
        .type           $__internal_10_$__cuda_sm20_rcp_rn_f32_slowpath,@function
        .size           $__internal_10_$__cuda_sm20_rcp_rn_f32_slowpath,(.L_x_6052 - $__internal_10_$__cuda_sm20_rcp_rn_f32_slowpath)
$__internal_10_$__cuda_sm20_rcp_rn_f32_slowpath:
        /* <DEDUP_REMOVED lines=14> */
.L_x_1882:
        /* <DEDUP_REMOVED lines=19> */
[--C-:B------:R-:W-:Y:S01]  /*5870*/  LOP3.LUT P1, RZ, R97, R116, R96.reuse, 0xf8, !PT ;  /* 0x0000007461ff7212 */ /* 0x100fe2000782f860 */
[----:B------:R-:W-:Y:S01]  /*5880*/  VIADD R97, R100, 0xffffff04 ;  /* 0xffffff0464617836 */ /* 0x000fe20000000000 */
[C---:B------:R-:W-:Y:S02]  /*5890*/  LOP3.LUT P0, RZ, R99.reuse, 0x1, RZ, 0xc0, !PT ;  /* 0x0000000163ff7812 */ /* 0x040fe4000780c0ff */
[----:B------:R-:W-:Y:S02]  /*58a0*/  LOP3.LUT P2, RZ, R99, 0x2, RZ, 0xc0, !PT ;  /* 0x0000000263ff7812 */ /* 0x000fe4000784c0ff */
[----:B------:R-:W-:Y:S02]  /*58b0*/  SHF.R.U32.HI R97, RZ, R97, R96 ;  /* 0x00000061ff617219 */ /* 0x000fe40000011660 */
[----:B------:R-:W-:Y:S02]  /*58c0*/  PLOP3.LUT P0, PT, P0, P1, P2, 0xe0, 0x0 ;  /* 0x000000000000781c */ /* 0x000fe40000703c20 */
[----:B------:R-:W-:-:S02]  /*58d0*/  LOP3.LUT P1, RZ, R2, 0x7fffff, RZ, 0xc0, !PT ;  /* 0x007fffff02ff7812 */ /* 0x000fc4000782c0ff */
[----:B------:R-:W-:-:S05]  /*58e0*/  SEL R0, RZ, 0x1, !P0 ;  /* 0x00000001ff007807 */ /* 0x000fca0004000000 */
[----:B------:R-:W-:-:S05]  /*58f0*/  IMAD.MOV R0, RZ, RZ, -R0 ;  /* 0x000000ffff007224 */ /* 0x000fca00078e0a00 */
[----:B------:R-:W-:-:S13]  /*5900*/  ISETP.GE.AND P0, PT, R0, RZ, PT ;  /* 0x000000ff0000720c */ /* 0x000fda0003f06270 */
[----:B------:R-:W-:-:S04]  /*5910*/  @!P0 VIADD R97, R97, 0x1 ;  /* 0x0000000161618836 */ /* 0x000fc80000000000 */
[----:B------:R-:W-:-:S05]  /*5920*/  @!P1 IMAD.SHL.U32 R97, R97, 0x2, RZ ;  /* 0x0000000261619824 */ /* 0x000fca00078e00ff */
[----:B------:R-:W-:Y:S01]  /*5930*/  LOP3.LUT R96, R97, 0x80000000, R2, 0xf8, !PT ;  /* 0x8000000061607812 */ /* 0x000fe200078ef802 */
[----:B------:R-:W-:Y:S06]  /*5940*/  BRA `(.L_x_1883) ;  /* 0x0000000000047947 */ /* 0x000fec0003800000 */
.L_x_1884:
[----:B------:R0:W1:Y:S02]  /*5950*/  MUFU.RCP R96, R2 ;  /* 0x0000000200607308 */ /* 0x0000640000001000 */
.L_x_1883:
[----:B01----:R-:W-:Y:S02]  /*5960*/  IMAD.MOV.U32 R2, RZ, RZ, R96 ;  /* 0x000000ffff027224 */ /* 0x003fe400078e0060 */
[----:B------:R-:W-:Y:S02]  /*5970*/  IMAD.MOV.U32 R96, RZ, RZ, R4 ;  /* 0x000000ffff607224 */ /* 0x000fe400078e0004 */
[----:B------:R-:W-:-:S04]  /*5980*/  IMAD.MOV.U32 R97, RZ, RZ, 0x0 ;  /* 0x00000000ff617424 */ /* 0x000fc800078e00ff */
[----:B------:R-:W-:Y:S05]  /*5990*/  RET.REL.NODEC R96 `(_ZN18transformer_engine13normalization26rmsnorm_fwd_general_kernelINS0_13Kernel_traitsIff13__nv_bfloat16fjLj1024ELj1ELj4ELj1ELj16ENS0_18Kernel_traits_baseILj1024EffS3_fjLj128EEEEEEEvNS0_19ForwardKernelParamsE) ;  /* 0xffffffa460987950 */ /* 0x000fea0003c3ffff */
.L_x_1885:
        /* <DEDUP_REMOVED lines=14> */
.L_x_6052:


//--------------------- .text._ZN18transformer_engine13normalization26rmsnorm_fwd_general_kernelINS0_13Kernel_traitsI13__nv_bfloat16S3_S3_fjLj1024ELj1ELj4ELj1ELj16ENS0_18Kernel_traits_baseILj1024ES3_S3_S3_fjLj128EEEEEEEvNS0_19ForwardKernelParamsE --------------------------
	.section	.text._ZN18transformer_engine13normalization26rmsnorm_fwd_general_kernelINS0_13Kernel_traitsI13__nv_bfloat16S3_S3_fjLj1024ELj1ELj4ELj1ELj16ENS0_18Kernel_traits_baseILj1024ES3_S3_S3_fjLj128EEEEEEEvNS0_19ForwardKernelParamsE,"ax",@progbits
	.align	128
        .global         _ZN18transformer_engine13normalization26rmsnorm_fwd_general_kernelINS0_13Kernel_traitsI13__nv_bfloat16S3_S3_fjLj1024ELj1ELj4ELj1ELj16ENS0_18Kernel_traits_baseILj1024ES3_S3_S3_fjLj128EEEEEEEvNS0_19ForwardKernelParamsE
        .type           _ZN18transformer_engine13normalization26rmsnorm_fwd_general_kernelINS0_13Kernel_traitsI13__nv_bfloat16S3_S3_fjLj1024ELj1ELj4ELj1ELj16ENS0_18Kernel_traits_baseILj1024ES3_S3_S3_fjLj128EEEEEEEvNS0_19ForwardKernelParamsE,@function
        .size           _ZN18transformer_engine13normalization26rmsnorm_fwd_general_kernelINS0_13Kernel_traitsI13__nv_bfloat16S3_S3_fjLj1024ELj1ELj4ELj1ELj16ENS0_18Kernel_traits_baseILj1024ES3_S3_S3_fjLj128EEEEEEEvNS0_19ForwardKernelParamsE,(.L_x_6053 - _ZN18transformer_engine13normalization26rmsnorm_fwd_general_kernelINS0_13Kernel_traitsI13__nv_bfloat16S3_S3_fjLj1024ELj1ELj4ELj1ELj16ENS0_18Kernel_traits_baseILj1024ES3_S3_S3_fjLj128EEEEEEEvNS0_19ForwardKernelParamsE)
        .other          _ZN18transformer_engine13normalization26rmsnorm_fwd_general_kernelINS0_13Kernel_traitsI13__nv_bfloat16S3_S3_fjLj1024ELj1ELj4ELj1ELj16ENS0_18Kernel_traits_baseILj1024ES3_S3_S3_fjLj128EEEEEEEvNS0_19ForwardKernelParamsE,@"STO_CUDA_ENTRY STV_DEFAULT"
_ZN18transformer_engine13normalization26rmsnorm_fwd_general_kernelINS0_13Kernel_traitsI13__nv_bfloat16S3_S3_fjLj1024ELj1ELj4ELj1ELj16ENS0_18Kernel_traits_baseILj1024ES3_S3_S3_fjLj128EEEEEEEvNS0_19ForwardKernelParamsE:
.text._ZN18transformer_engine13normalization26rmsnorm_fwd_general_kernelINS0_13Kernel_traitsI13__nv_bfloat16S3_S3_fjLj1024ELj1ELj4ELj1ELj16ENS0_18Kernel_traits_baseILj1024ES3_S3_S3_fjLj128EEEEEEEvNS0_19ForwardKernelParamsE:
[----:B------:R-:W-:Y:S01]  /*0000*/  LDC R1, c[0x0][0x37c] ;  /* 0x0000df00ff017b82 */ /* 0x000fe20000000800 */
[----:B------:R-:W0:Y:S07]  /*0010*/  LDCU UR8, c[0x0][0x384] ;  /* 0x00007080ff0877ac */ /* 0x000e2e0008000800 */
[----:B------:R-:W1:Y:S01]  /*0020*/  S2UR UR16, SR_CTAID.X ;  /* 0x00000000001079c3 */ /* 0x000e620000002500 */
[----:B------:R-:W2:Y:S01]  /*0030*/  S2R R90, SR_TID.X ;  /* 0x00000000005a7919 */ /* 0x000ea20000002100 */
[----:B------:R-:W-:Y:S01]  /*0040*/  BSSY.RECONVERGENT B0, `(.L_x_1886) ;  /* 0x00000ef000007945 */ /* 0x000fe20003800200 */
[----:B------:R-:W-:Y:S01]  /*0050*/  UMOV UR4, URZ ;  /* 0x000000ff00047c82 */ /* 0x000fe20008000000 */
[----:B------:R-:W3:Y:S01]  /*0060*/  LDCU.64 UR14, c[0x0][0x358] ;  /* 0x00006b00ff0e77ac */ /* 0x000ee20008000a00 */
[----:B0-----:R-:W0:Y:S01]  /*0070*/  I2F.U32.RP R0, UR8 ;  /* 0x0000000800007d06 */ /* 0x001e220008209000 */
[----:B------:R-:W-:-:S07]  /*0080*/  UISETP.NE.U32.AND UP2, UPT, UR8, URZ, UPT ;  /* 0x000000ff0800728c */ /* 0x000fce000bf45070 */
[----:B0-----:R-:W0:Y:S01]  /*0090*/  MUFU.RCP R0, R0 ;  /* 0x0000000000007308 */ /* 0x001e220000001000 */
[----:B--2---:R-:W-:Y:S02]  /*00a0*/  LOP3.LUT R89, R90, 0x1f, RZ, 0xc0, !PT ;  /* 0x0000001f5a597812 */ /* 0x004fe400078ec0ff */
[----:B------:R-:W-:Y:S01]  /*00b0*/  SHF.R.U32.HI R84, RZ, 0x5, R90 ;  /* 0x00000005ff547819 */ /* 0x000fe2000001165a */
[----:B0-----:R-:W-:-:S06]  /*00c0*/  VIADD R2, R0, 0xffffffe ;  /* 0x0ffffffe00027836 */ /* 0x001fcc0000000000 */
[----:B------:R-:W0:Y:S02]  /*00d0*/  F2I.FTZ.U32.TRUNC.NTZ R2, R2 ;  /* 0x0000000200027305 */ /* 0x000e24000021f000 */
[----:B0-----:R-:W-:-:S13]  /*00e0*/  R2UR UR5, R2 ;  /* 0x00000000020572ca */ /* 0x001fda00000e0000 */
[----:B------:R-:W-:-:S04]  /*00f0*/  UIADD3 UR6, UPT, UPT, URZ, -UR5, URZ ;  /* 0x80000005ff067290 */ /* 0x000fc8000fffe0ff */
[----:B------:R-:W-:-:S04]  /*0100*/  UIMAD UR6, UR6, UR8, URZ ;  /* 0x00000008060672a4 */ /* 0x000fc8000f8e02ff */
[----:B------:R-:W-:-:S04]  /*0110*/  UIMAD.WIDE.U32 UR4, UR5, UR6, UR4 ;  /* 0x00000006050472a5 */ /* 0x000fc8000f8e0004 */
[----:B-1----:R-:W-:-:S04]  /*0120*/  UIMAD.WIDE.U32 UR4, UR5, UR16, URZ ;  /* 0x00000010050472a5 */ /* 0x002fc8000f8e00ff */
[----:B------:R-:W-:-:S04]  /*0130*/  UIADD3 UR4, UPT, UPT, -UR5, URZ, URZ ;  /* 0x000000ff05047290 */ /* 0x000fc8000fffe1ff */
[----:B------:R-:W-:-:S04]  /*0140*/  UIMAD UR4, UR8, UR4, UR16 ;  /* 0x00000004080472a4 */ /* 0x000fc8000f8e0210 */
[----:B------:R-:W-:-:S11]  /*0150*/  UISETP.GE.U32.AND UP0, UPT, UR4, UR8, UPT ;  /* 0x000000080400728c */ /* 0x000fd6000bf06070 */
[----:B------:R-:W-:Y:S02]  /*0160*/  @UP0 UIADD3 UR4, UPT, UPT, UR4, -UR8, URZ ;  /* 0x8000000804040290 */ /* 0x000fe4000fffe0ff */
[----:B------:R-:W-:Y:S02]  /*0170*/  @UP0 UIADD3 UR5, UPT, UPT, UR5, 0x1, URZ ;  /* 0x0000000105050890 */ /* 0x000fe4000fffe0ff */
[----:B------:R-:W-:-:S07]  /*0180*/  UISETP.GE.U32.AND UP1, UPT, UR4, UR8, UPT ;  /* 0x000000080400728c */ /* 0x000fce000bf26070 */
[----:B------:R-:W0:Y:S04]  /*0190*/  LDCU UR4, c[0x0][0x38c] ;  /* 0x00007180ff0477ac */ /* 0x000e280008000800 */
[----:B------:R-:W-:Y:S02]  /*01a0*/  @UP1 UIADD3 UR5, UPT, UPT, UR5, 0x1, URZ ;  /* 0x0000000105051890 */ /* 0x000fe4000fffe0ff */
[----:B------:R-:W-:-:S04]  /*01b0*/  @!UP2 ULOP3.LUT UR5, URZ, UR8, URZ, 0x33, !UPT ;  /* 0x00000008ff05a292 */ /* 0x000fc8000f8e33ff */
[----:B------:R-:W-:Y:S02]  /*01c0*/  UIADD3 UR6, UPT, UPT, -UR5, URZ, URZ ;  /* 0x000000ff05067290 */ /* 0x000fe4000fffe1ff */
[----:B------:R-:W-:Y:S02]  /*01d0*/  USHF.L.U32 UR7, UR5, 0x2, URZ ;  /* 0x0000000205077899 */ /* 0x000fe400080006ff */
[----:B------:R-:W-:-:S06]  /*01e0*/  UIMAD UR6, UR8, UR6, UR16 ;  /* 0x00000006080672a4 */ /* 0x000fcc000f8e0210 */
[----:B------:R-:W-:-:S04]  /*01f0*/  IMAD.U32 R88, RZ, RZ, UR6 ;  /* 0x00000006ff587e24 */ /* 0x000fc8000f8e00ff */
        /* <DEDUP_REMOVED lines=33> */
[----:B------:R-:W5:Y:S01]  /*0410*/  @P6 LDG.E.U16 R13, desc[UR14][R2.64+0xe] ;  /* 0x00000e0e020d6981 */ /* 0x000f62000c1e1500 */
[----:B------:R-:W-:-:S04]  /*0420*/  @!P0 PRMT R0, RZ, 0x7610, R0 ;  /* 0x00007610ff008816 */ /* 0x000fc80000000000 */
[----:B--2---:R-:W-:Y:S02]  /*0430*/  PRMT R16, R0, 0x5410, R7 ;  /* 0x0000541000107816 */ /* 0x004fe40000000007 */
[----:B---3--:R-:W-:Y:S02]  /*0440*/  PRMT R17, R6, 0x5410, R9 ;  /* 0x0000541006117816 */ /* 0x008fe40000000009 */
[----:B----4-:R-:W-:Y:S02]  /*0450*/  PRMT R18, R8, 0x5410, R11 ;  /* 0x0000541008127816 */ /* 0x010fe4000000000b */
[----:B-----5:R-:W-:Y:S01]  /*0460*/  PRMT R19, R10, 0x5410, R13 ;  /* 0x000054100a137816 */ /* 0x020fe2000000000d */
[----:B------:R-:W-:Y:S06]  /*0470*/  BRA `(.L_x_1890) ;  /* 0x0000000000047947 */ /* 0x000fec0003800000 */
.L_x_1889:
[----:B------:R0:W5:Y:S02]  /*0480*/  LDG.E.128 R16, desc[UR14][R2.64] ;  /* 0x0000000e02107981 */ /* 0x000164000c1e1d00 */
.L_x_1890:
[----:B------:R-:W-:Y:S05]  /*0490*/  BSYNC.RECONVERGENT B1 ;  /* 0x0000000000017941 */ /* 0x000fea0003800200 */
.L_x_1888:
[----:B------:R-:W-:Y:S01]  /*04a0*/  IMAD.U32 R28, RZ, RZ, UR8 ;  /* 0x00000008ff1c7e24 */ /* 0x000fe2000f8e00ff */
[----:B-----5:R-:W-:Y:S01]  /*04b0*/  PRMT R0, R16, 0x7632, R0 ;  /* 0x0000763210007816 */ /* 0x020fe20000000000 */
[C---:B------:R-:W-:Y:S01]  /*04c0*/  IMAD.U32 R12, R17.reuse, 0x10000, RZ ;  /* 0x00010000110c7824 */ /* 0x040fe200078e00ff */
[----:B0-----:R-:W-:Y:S01]  /*04d0*/  PRMT R2, R17, 0x7632, R2 ;  /* 0x0000763211027816 */ /* 0x001fe20000000002 */
[----:B------:R-:W-:Y:S01]  /*04e0*/  IMAD R7, R28, 0x100, R85 ;  /* 0x000001001c077824 */ /* 0x000fe200078e0255 */
[----:B------:R-:W-:Y:S01]  /*04f0*/  PRMT R3, R18, 0x7632, R3 ;  /* 0x0000763212037816 */ /* 0x000fe20000000003 */
[C---:B------:R-:W-:Y:S01]  /*0500*/  IMAD.U32 R14, R19.reuse, 0x10000, RZ ;  /* 0x00010000130e7824 */ /* 0x040fe200078e00ff */
[----:B------:R-:W-:Y:S01]  /*0510*/  PRMT R6, R19, 0x7632, R6 ;  /* 0x0000763213067816 */ /* 0x000fe20000000006 */
[----:B------:R-:W-:Y:S01]  /*0520*/  IMAD.U32 R16, R16, 0x10000, RZ ;  /* 0x0001000010107824 */ /* 0x000fe200078e00ff */
[----:B------:R-:W-:Y:S01]  /*0530*/  ISETP.GE.AND P0, PT, R7, UR4, PT ;  /* 0x0000000407007c0c */ /* 0x000fe2000bf06270 */
[----:B------:R-:W-:-:S02]  /*0540*/  IMAD.U32 R18, R18, 0x10000, RZ ;  /* 0x0001000012127824 */ /* 0x000fc400078e00ff */
[----:B------:R-:W-:Y:S02]  /*0550*/  IMAD.U32 R17, R0, 0x10000, RZ ;  /* 0x0001000000117824 */ /* 0x000fe400078e00ff */
[----:B------:R-:W-:Y:S02]  /*0560*/  IMAD.U32 R19, R2, 0x10000, RZ ;  /* 0x0001000002137824 */ /* 0x000fe400078e00ff */
[----:B------:R-:W-:Y:S02]  /*0570*/  IMAD.U32 R21, R3, 0x10000, RZ ;  /* 0x0001000003157824 */ /* 0x000fe400078e00ff */
[----:B------:R-:W-:-:S04]  /*0580*/  IMAD.U32 R23, R6, 0x10000, RZ ;  /* 0x0001000006177824 */ /* 0x000fc800078e00ff */
        /* <DEDUP_REMOVED lines=9> */
.L_x_1892:
        /* <DEDUP_REMOVED lines=28> */
.L_x_1893:
[----:B------:R-:W-:Y:S05]  /*07e0*/  BSYNC.RECONVERGENT B1 ;  /* 0x0000000000017941 */ /* 0x000fea0003800200 */
.L_x_1891:
[----:B------:R-:W-:Y:S01]  /*07f0*/  IMAD R7, R28, 0x100, R7 ;  /* 0x000001001c077824 */ /* 0x000fe200078e0207 */
[C---:B-----5:R-:W-:Y:S01]  /*0800*/  PRMT R0, R8.reuse, 0x7632, R0 ;  /* 0x0000763208007816 */ /* 0x060fe20000000000 */
[----:B------:R-:W-:Y:S01]  /*0810*/  IMAD.U32 R20, R8, 0x10000, RZ ;  /* 0x0001000008147824 */ /* 0x000fe200078e00ff */
[C---:B0-----:R-:W-:Y:S01]  /*0820*/  PRMT R2, R9.reuse, 0x7632, R2 ;  /* 0x0000763209027816 */ /* 0x041fe20000000002 */
        /* <DEDUP_REMOVED lines=19> */
.L_x_1895:
        /* <DEDUP_REMOVED lines=28> */
.L_x_1896:
[----:B------:R-:W-:Y:S05]  /*0b20*/  BSYNC.RECONVERGENT B1 ;  /* 0x0000000000017941 */ /* 0x000fea0003800200 */
.L_x_1894:
[----:B------:R-:W-:Y:S01]  /*0b30*/  IMAD R7, R28, 0x100, R7 ;  /* 0x000001001c077824 */ /* 0x000fe200078e0207 */
[C---:B-----5:R-:W-:Y:S01]  /*0b40*/  PRMT R0, R8.reuse, 0x7632, R0 ;  /* 0x0000763208007816 */ /* 0x060fe20000000000 */
[----:B------:R-:W-:Y:S01]  /*0b50*/  IMAD.U32 R28, R8, 0x10000, RZ ;  /* 0x00010000081c7824 */ /* 0x000fe200078e00ff */
[C---:B0-----:R-:W-:Y:S01]  /*0b60*/  PRMT R2, R9.reuse, 0x7632, R2 ;  /* 0x0000763209027816 */ /* 0x041fe20000000002 */
[----:B------:R-:W-:Y:S01]  /*0b70*/  IMAD.U32 R30, R9, 0x10000, RZ ;  /* 0x00010000091e7824 */ /* 0x000fe200078e00ff */
[----:B------:R-:W-:Y:S01]  /*0b80*/  ISETP.GE.AND P0, PT, R7, UR4, PT ;  /* 0x0000000407007c0c */ /* 0x000fe2000bf06270 */
[C---:B------:R-:W-:Y:S01]  /*0b90*/  IMAD.U32 R32, R11.reuse, 0x10000, RZ ;  /* 0x000100000b207824 */ /* 0x040fe200078e00ff */
[C---:B------:R-:W-:Y:S01]  /*0ba0*/  PRMT R3, R10.reuse, 0x7632, R3 ;  /* 0x000076320a037816 */ /* 0x040fe20000000003 */
[----:B------:R-:W-:Y:S01]  /*0bb0*/  IMAD.U32 R10, R10, 0x10000, RZ ;  /* 0x000100000a0a7824 */ /* 0x000fe200078e00ff */
        /* <DEDUP_REMOVED lines=14> */
.L_x_1898:
        /* <DEDUP_REMOVED lines=14> */
[----:B------:R-:W3:Y:S01]  /*0d80*/  @P4 LDG.E.U16 R2, desc[UR14][R4.64+0x4] ;  /* 0x0000040e04024981 */ /* 0x000ee2000c1e1500 */
[----:B------:R-:W-:-:S02]  /*0d90*/  @!P1 PRMT R9, RZ, 0x7610, R9 ;  /* 0x00007610ff099816 */ /* 0x000fc40000000009 */
[----:B------:R-:W-:Y:S01]  /*0da0*/  @!P0 PRMT R8, RZ, 0x7610, R8 ;  /* 0x00007610ff088816 */ /* 0x000fe20000000008 */
[----:B------:R-:W3:Y:S01]  /*0db0*/  @P3 LDG.E.U16 R7, desc[UR14][R4.64+0x6] ;  /* 0x0000060e04073981 */ /* 0x000ee2000c1e1500 */
[----:B------:R-:W-:-:S03]  /*0dc0*/  @!P6 PRMT R11, RZ, 0x7610, R11 ;  /* 0x00007610ff0be816 */ /* 0x000fc6000000000b */
[----:B------:R-:W2:Y:S04]  /*0dd0*/  @P5 LDG.E.U16 R3, desc[UR14][R4.64+0x2] ;  /* 0x0000020e04035981 */ /* 0x000ea8000c1e1500 */
[----:B------:R-:W4:Y:S04]  /*0de0*/  @P2 LDG.E.U16 R6, desc[UR14][R4.64+0x8] ;  /* 0x0000080e04062981 */ /* 0x000f28000c1e1500 */
[----:B------:R-:W4:Y:S04]  /*0df0*/  @P1 LDG.E.U16 R9, desc[UR14][R4.64+0xa] ;  /* 0x00000a0e04091981 */ /* 0x000f28000c1e1500 */
[----:B------:R-:W5:Y:S04]  /*0e00*/  @P0 LDG.E.U16 R8, desc[UR14][R4.64+0xc] ;  /* 0x00000c0e04080981 */ /* 0x000f68000c1e1500 */
[----:B------:R3:W5:Y:S02]  /*0e10*/  @P6 LDG.E.U16 R11, desc[UR14][R4.64+0xe] ;  /* 0x00000e0e040b6981 */ /* 0x000764000c1e1500 */
[----:B---3--:R-:W-:-:S02]  /*0e20*/  PRMT R5, R2, 0x5410, R7 ;  /* 0x0000541002057816 */ /* 0x008fc40000000007 */
[----:B--2---:R-:W-:Y:S02]  /*0e30*/  PRMT R4, R0, 0x5410, R3 ;  /* 0x0000541000047816 */ /* 0x004fe40000000003 */
[----:B----4-:R-:W-:Y:S02]  /*0e40*/  PRMT R6, R6, 0x5410, R9 ;  /* 0x0000541006067816 */ /* 0x010fe40000000009 */
[----:B-----5:R-:W-:-:S07]  /*0e50*/  PRMT R7, R8, 0x5410, R11 ;  /* 0x0000541008077816 */ /* 0x020fce000000000b */
.L_x_1899:
[----:B------:R-:W-:Y:S05]  /*0e60*/  BSYNC.RECONVERGENT B1 ;  /* 0x0000000000017941 */ /* 0x000fea0003800200 */
.L_x_1897:
[C---:B-----5:R-:W-:Y:S01]  /*0e70*/  PRMT R0, R4.reuse, 0x7632, R0 ;  /* 0x0000763204007816 */ /* 0x060fe20000000000 */
[----:B------:R-:W-:Y:S01]  /*0e80*/  IMAD.U32 R8, R4, 0x10000, RZ ;  /* 0x0001000004087824 */ /* 0x000fe200078e00ff */
[C---:B------:R-:W-:Y:S01]  /*0e90*/  PRMT R2, R5.reuse, 0x7632, R2 ;  /* 0x0000763205027816 */ /* 0x040fe20000000002 */
        /* <DEDUP_REMOVED lines=9> */
.L_x_1887:
[----:B------:R-:W-:Y:S05]  /*0f30*/  BSYNC.RECONVERGENT B0 ;  /* 0x0000000000007941 */ /* 0x000fea0003800200 */
.L_x_1886:
[----:B------:R-:W0:Y:S01]  /*0f40*/  LDCU.U8 UR17, c[0x0][0x404] ;  /* 0x00008080ff1177ac */ /* 0x000e220008000000 */
[----:B------:R-:W1:Y:S01]  /*0f50*/  LDCU UR9, c[0x0][0x388] ;  /* 0x00007100ff0977ac */ /* 0x000e620008000800 */
[----:B0-----:R-:W-:Y:S02]  /*0f60*/  UISETP.NE.AND UP0, UPT, UR17, URZ, UPT ;  /* 0x000000ff1100728c */ /* 0x001fe4000bf05270 */
[----:B-1----:R-:W-:-:S07]  /*0f70*/  UISETP.GE.AND UP1, UPT, UR7, UR9, UPT ;  /* 0x000000090700728c */ /* 0x002fce000bf26270 */
[----:B------:R-:W-:Y:S05]  /*0f80*/  BRA.U !UP0, `(.L_x_1900) ;  /* 0x0000000108087547 */ /* 0x000fea000b800000 */
[----:B------:R-:W0:Y:S02]  /*0f90*/  LDC.64 R2, c[0x0][0x3e0] ;  /* 0x0000f800ff027b82 */ /* 0x000e240000000a00 */
[----:B0-----:R0:W5:Y:S02]  /*0fa0*/  LDG.E R83, desc[UR14][R2.64] ;  /* 0x0000000e02537981 */ /* 0x001164000c1e1900 */
.L_x_1900:
[----:B------:R-:W-:Y:S01]  /*0fb0*/  IMAD.MOV.U32 R82, RZ, RZ, RZ ;  /* 0x000000ffff527224 */ /* 0x000fe200078e00ff */
[----:B------:R-:W-:Y:S06]  /*0fc0*/  BRA.U UP1, `(.L_x_1901) ;  /* 0x0000003d01ec7547 */ /* 0x000fec000b800000 */
[----:B------:R-:W1:Y:S01]  /*0fd0*/  LDCU.U8 UR9, c[0x0][0x3c0] ;  /* 0x00007800ff0977ac */ /* 0x000e620008000000 */
[----:B0-----:R-:W-:Y:S01]  /*0fe0*/  I2FP.F32.S32 R2, UR4 ;  /* 0x0000000400027c45 */ /* 0x001fe20008201400 */
[----:B------:R-:W-:Y:S01]  /*0ff0*/  FADD R79, R16, 1 ;  /* 0x3f800000104f7421 */ /* 0x000fe20000000000 */
        /* <DEDUP_REMOVED lines=33> */
[----:B------:R-:W-:Y:S01]  /*1210*/  IMAD.U32 R4, RZ, RZ, UR8 ;  /* 0x00000008ff047e24 */ /* 0x000fe2000f8e00ff */
[----:B------:R-:W-:Y:S01]  /*1220*/  LOP3.LUT R0, R0, 0x7f800000, RZ, 0xc0, !PT ;  /* 0x7f80000000007812 */ /* 0x000fe200078ec0ff */
[C---:B------:R-:W-:Y:S01]  /*1230*/  VIADD R46, R85.reuse, 0x1 ;  /* 0x00000001552e7836 */ /* 0x040fe20000000000 */
[----:B------:R-:W-:Y:S01]  /*1240*/  LOP3.LUT R37, RZ, R89, RZ, 0x33, !PT ;  /* 0x00000059ff257212 */ /* 0x000fe200078e33ff */
[C---:B------:R-:W-:Y:S01]  /*1250*/  VIADD R45, R85.reuse, 0x2 ;  /* 0x00000002552d7836 */ /* 0x040fe20000000000 */
[----:B------:R-:W-:Y:S01]  /*1260*/  FSEL R79, R16, R79, !P0 ;  /* 0x0000004f104f7208 */ /* 0x000fe20004000000 */
[----:B------:R-:W-:Y:S01]  /*1270*/  VIADD R44, R85, 0x3 ;  /* 0x00000003552c7836 */ /* 0x000fe20000000000 */
[----:B------:R-:W-:Y:S01]  /*1280*/  FSEL R78, R17, R78, !P0 ;  /* 0x0000004e114e7208 */ /* 0x000fe20004000000 */
[----:B------:R-:W-:Y:S01]  /*1290*/  VIADD R37, R37, UR8 ;  /* 0x0000000825257c36 */ /* 0x000fe20008000000 */
        /* <DEDUP_REMOVED lines=24> */
[----:B------:R-:W-:Y:S01]  /*1420*/  VIADD R35, R85, 0x6 ;  /* 0x0000000655237836 */ /* 0x000fe20000000000 */
[----:B------:R-:W-:Y:S02]  /*1430*/  FSEL R55, R8, R55, !P0 ;  /* 0x0000003708377208 */ /* 0x000fe40004000000 */
[----:B------:R-:W-:Y:S02]  /*1440*/  FSEL R54, R5, R54, !P0 ;  /* 0x0000003605367208 */ /* 0x000fe40004000000 */
[----:B------:R-:W-:Y:S01]  /*1450*/  FSEL R53, R34, R53, !P0 ;  /* 0x0000003522357208 */ /* 0x000fe20004000000 */
[----:B------:R-:W-:Y:S01]  /*1460*/  VIADD R34, R85, 0x7 ;  /* 0x0000000755227836 */ /* 0x000fe20000000000 */
[----:B------:R-:W-:Y:S02]  /*1470*/  FSEL R52, R7, R52, !P0 ;  /* 0x0000003407347208 */ /* 0x000fe40004000000 */
[----:B------:R-:W-:-:S02]  /*1480*/  FSEL R51, R6, R51, !P0 ;  /* 0x0000003306337208 */ /* 0x000fc40004000000 */
[----:B------:R-:W-:Y:S02]  /*1490*/  FSEL R50, R9, R50, !P0 ;  /* 0x0000003209327208 */ /* 0x000fe40004000000 */
[----:B------:R-:W-:Y:S01]  /*14a0*/  FSEL R49, R36, R49, !P0 ;  /* 0x0000003124317208 */ /* 0x000fe20004000000 */
[----:B------:R-:W-:Y:S01]  /*14b0*/  IMAD R36, R4, 0x100, R85 ;  /* 0x0000010004247824 */ /* 0x000fe200078e0255 */
[----:B------:R-:W-:Y:S02]  /*14c0*/  FSEL R48, R11, R48, !P0 ;  /* 0x000000300b307208 */ /* 0x000fe40004000000 */
[----:B------:R-:W-:Y:S01]  /*14d0*/  ISETP.GT.U32.AND P0, PT, R0, 0x1ffffff, PT ;  /* 0x01ffffff0000780c */ /* 0x000fe20003f04070 */
[----:B------:R-:W-:Y:S01]  /*14e0*/  IMAD R33, R4, 0x100, R36 ;  /* 0x0000010004217824 */ /* 0x000fe200078e0224 */
[----:B------:R-:W-:Y:S01]  /*14f0*/  LEA.HI R0, R37, 0x1, RZ, 0x1b ;  /* 0x0000000125007811 */ /* 0x000fe200078fd8ff */
[----:B------:R-:W-:Y:S01]  /*1500*/  VIADD R31, R36, 0x1 ;  /* 0x00000001241f7836 */ /* 0x000fe20000000000 */
[----:B------:R-:W-:Y:S01]  /*1510*/  IADD3 R47, PT, PT, -R85, UR4, RZ ;  /* 0x00000004552f7c10 */ /* 0x000fe2000fffe1ff */
[----:B------:R-:W-:Y:S01]  /*1520*/  IMAD R21, R4, 0x100, R33 ;  /* 0x0000010004157824 */ /* 0x000fe200078e0221 */
[----:B------:R-:W-:Y:S01]  /*1530*/  LOP3.LUT R12, R0, 0xffffff0, RZ, 0xc0, !PT ;  /* 0x0ffffff0000c7812 */ /* 0x000fe200078ec0ff */
[C---:B------:R-:W-:Y:S01]  /*1540*/  VIADD R30, R36.reuse, 0x2 ;  /* 0x00000002241e7836 */ /* 0x040fe20000000000 */
[C---:B------:R-:W-:Y:S01]  /*1550*/  IADD3 R32, PT, PT, -R36.reuse, UR4, RZ ;  /* 0x0000000424207c10 */ /* 0x040fe2000fffe1ff */
[----:B------:R-:W-:Y:S01]  /*1560*/  VIADD R29, R36, 0x3 ;  /* 0x00000003241d7836 */ /* 0x000fe20000000000 */
[----:B------:R-:W-:Y:S01]  /*1570*/  LOP3.LUT R24, R0, 0xf, RZ, 0xc0, !PT ;  /* 0x0000000f00187812 */ /* 0x000fe200078ec0ff */
[----:B------:R-:W-:Y:S01]  /*1580*/  VIADD R28, R36, 0x4 ;  /* 0x00000004241c7836 */ /* 0x000fe20000000000 */
[----:B------:R-:W-:Y:S01]  /*1590*/  LOP3.LUT R23, R0, 0x7, RZ, 0xc0, !PT ;  /* 0x0000000700177812 */ /* 0x000fe200078ec0ff */
[----:B------:R-:W-:Y:S01]  /*15a0*/  VIADD R27, R36, 0x5 ;  /* 0x00000005241b7836 */ /* 0x000fe20000000000 */
[----:B------:R-:W-:Y:S01]  /*15b0*/  LOP3.LUT R22, R0, 0x3, RZ, 0xc0, !PT ;  /* 0x0000000300167812 */ /* 0x000fe200078ec0ff */
[C---:B------:R-:W-:Y:S01]  /*15c0*/  VIADD R26, R36.reuse, 0x6 ;  /* 0x00000006241a7836 */ /* 0x040fe20000000000 */
[----:B------:R-:W-:Y:S01]  /*15d0*/  IADD3 R20, PT, PT, -R33, UR4, RZ ;  /* 0x0000000421147c10 */ /* 0x000fe2000fffe1ff */
[----:B------:R-:W-:Y:S01]  /*15e0*/  VIADD R25, R36, 0x7 ;  /* 0x0000000724197836 */ /* 0x000fe20000000000 */
[----:B------:R-:W-:Y:S01]  /*15f0*/  IADD3 R11, PT, PT, -R21, UR4, RZ ;  /* 0x00000004150b7c10 */ /* 0x000fe2000fffe1ff */
[----:B------:R-:W-:-:S02]  /*1600*/  VIADD R19, R33, 0x1 ;  /* 0x0000000121137836 */ /* 0x000fc40000000000 */
[C---:B------:R-:W-:Y:S02]  /*1610*/  VIADD R18, R33.reuse, 0x2 ;  /* 0x0000000221127836 */ /* 0x040fe40000000000 */
[C---:B------:R-:W-:Y:S02]  /*1620*/  VIADD R17, R33.reuse, 0x3 ;  /* 0x0000000321117836 */ /* 0x040fe40000000000 */
[C---:B------:R-:W-:Y:S02]  /*1630*/  VIADD R16, R33.reuse, 0x4 ;  /* 0x0000000421107836 */ /* 0x040fe40000000000 */
[C---:B------:R-:W-:Y:S02]  /*1640*/  VIADD R15, R33.reuse, 0x5 ;  /* 0x00000005210f7836 */ /* 0x040fe40000000000 */
[C---:B------:R-:W-:Y:S02]  /*1650*/  VIADD R14, R33.reuse, 0x6 ;  /* 0x00000006210e7836 */ /* 0x040fe40000000000 */
[----:B------:R-:W-:-:S02]  /*1660*/  VIADD R13, R33, 0x7 ;  /* 0x00000007210d7836 */ /* 0x000fc40000000000 */
[----:B------:R-:W-:Y:S02]  /*1670*/  IMAD.MOV R12, RZ, RZ, -R12 ;  /* 0x000000ffff0c7224 */ /* 0x000fe400078e0a0c */
[C---:B------:R-:W-:Y:S02]  /*1680*/  VIADD R10, R21.reuse, 0x1 ;  /* 0x00000001150a7836 */ /* 0x040fe40000000000 */
[C---:B------:R-:W-:Y:S02]  /*1690*/  VIADD R9, R21.reuse, 0x2 ;  /* 0x0000000215097836 */ /* 0x040fe40000000000 */
[C---:B------:R-:W-:Y:S02]  /*16a0*/  VIADD R8, R21.reuse, 0x3 ;  /* 0x0000000315087836 */ /* 0x040fe40000000000 */
[C---:B------:R-:W-:Y:S02]  /*16b0*/  VIADD R7, R21.reuse, 0x4 ;  /* 0x0000000415077836 */ /* 0x040fe40000000000 */
[----:B------:R-:W-:-:S02]  /*16c0*/  VIADD R6, R21, 0x5 ;  /* 0x0000000515067836 */ /* 0x000fc40000000000 */
[C---:B------:R-:W-:Y:S02]  /*16d0*/  VIADD R5, R21.reuse, 0x6 ;  /* 0x0000000615057836 */ /* 0x040fe40000000000 */
[----:B------:R-:W-:Y:S01]  /*16e0*/  VIADD R4, R21, 0x7 ;  /* 0x0000000715047836 */ /* 0x000fe20000000000 */
[----:B------:R-:W-:Y:S06]  /*16f0*/  @P0 BRA `(.L_x_1902) ;  /* 0x0000000000140947 */ /* 0x000fec0003800000 */
[----:B------:R-:W-:Y:S01]  /*1700*/  IMAD.MOV.U32 R0, RZ, RZ, R2 ;  /* 0x000000ffff007224 */ /* 0x000fe200078e0002 */
[----:B------:R-:W-:-:S07]  /*1710*/  MOV R43, 0x1730 ;  /* 0x00001730002b7802 */ /* 0x000fce0000000f00 */
[----:B-----5:R-:W-:Y:S05]  /*1720*/  CALL.REL.NOINC `($__internal_11_$__cuda_sm20_rcp_rn_f32_slowpath) ;  /* 0x0000003c005c7944 */ /* 0x020fea0003c00000 */
[----:B------:R-:W-:Y:S01]  /*1730*/  IMAD.MOV.U32 R3, RZ, RZ, R40 ;  /* 0x000000ffff037224 */ /* 0x000fe200078e0028 */
[----:B------:R-:W-:Y:S06]  /*1740*/  BRA `(.L_x_1903) ;  /* 0x0000000000107947 */ /* 0x000fec0003800000 */
.L_x_1902:
[----:B------:R-:W0:Y:S02]  /*1750*/  MUFU.RCP R3, R2 ;  /* 0x0000000200037308 */ /* 0x000e240000001000 */
[----:B0-----:R-:W-:-:S04]  /*1760*/  FFMA R0, R2, R3, -1 ;  /* 0xbf80000002007423 */ /* 0x001fc80000000003 */
[----:B------:R-:W-:-:S04]  /*1770*/  FADD.FTZ R0, -R0, -RZ ;  /* 0x800000ff00007221 */ /* 0x000fc80000010100 */
[----:B------:R-:W-:-:S07]  /*1780*/  FFMA R3, R3, R0, R3 ;  /* 0x0000000003037223 */ /* 0x000fce0000000003 */
.L_x_1903:
[----:B------:R-:W0:Y:S01]  /*1790*/  LDCU.64 UR8, c[0x0][0x380] ;  /* 0x00007000ff0877ac */ /* 0x000e220008000a00 */
[----:B------:R-:W-:Y:S02]  /*17a0*/  VIADD R2, R84, UR7 ;  /* 0x0000000754027c36 */ /* 0x000fe40008000000 */
[----:B------:R-:W-:Y:S01]  /*17b0*/  IMAD.MOV.U32 R82, RZ, RZ, RZ ;  /* 0x000000ffff527224 */ /* 0x000fe200078e00ff */
[----:B0-----:R-:W-:Y:S02]  /*17c0*/  UIMAD UR4, UR9, UR8, URZ ;  /* 0x00000008090472a4 */ /* 0x001fe4000f8e02ff */
[----:B------:R-:W-:Y:S02]  /*17d0*/  IMAD R2, R2, UR9, RZ ;  /* 0x0000000902027c24 */ /* 0x000fe4000f8e02ff */
[----:B------:R-:W-:-:S03]  /*17e0*/  USHF.L.U32 UR8, UR4, 0x2, URZ ;  /* 0x0000000204087899 */ /* 0x000fc600080006ff */
[----:B------:R-:W-:-:S09]  /*17f0*/  UMOV UR4, URZ ;  /* 0x000000ff00047c82 */ /* 0x000fd20008000000 */
.L_x_1954:
[----:B0-----:R-:W0:Y:S01]  /*1800*/  LDCU.64 UR18, c[0x0][0x388] ;  /* 0x00007100ff1277ac */ /* 0x001e220008000a00 */
[----:B------:R-:W-:Y:S01]  /*1810*/  VIADD R122, R84, UR7 ;  /* 0x00000007547a7c36 */ /* 0x000fe20008000000 */
[----:B------:R-:W-:Y:S01]  /*1820*/  BSSY.RECONVERGENT B0, `(.L_x_1904) ;  /* 0x00000cf000007945 */ /* 0x000fe20003800200 */
[----:B0-----:R-:W-:-:S04]  /*1830*/  ISETP.GE.AND P0, PT, R85, UR19, PT ;  /* 0x0000001355007c0c */ /* 0x001fc8000bf06270 */
[----:B------:R-:W-:-:S13]  /*1840*/  ISETP.LT.AND P0, PT, R122, UR18, !P0 ;  /* 0x000000127a007c0c */ /* 0x000fda000c701270 */
[----:B-123--:R-:W-:Y:S05]  /*1850*/  @!P0 BRA `(.L_x_1905) ;  /* 0x0000000c002c8947 */ /* 0x00efea0003800000 */
        /* <DEDUP_REMOVED lines=9> */
.L_x_1907:
        /* <DEDUP_REMOVED lines=28> */
.L_x_1908:
[----:B------:R-:W-:Y:S05]  /*1ab0*/  BSYNC.RECONVERGENT B1 ;  /* 0x0000000000017941 */ /* 0x000fea0003800200 */
.L_x_1906:
        /* <DEDUP_REMOVED lines=22> */
.L_x_1910:
        /* <DEDUP_REMOVED lines=28> */
.L_x_1911:
[----:B------:R-:W-:Y:S05]  /*1de0*/  BSYNC.RECONVERGENT B1 ;  /* 0x0000000000017941 */ /* 0x000fea0003800200 */
.L_x_1909:
        /* <DEDUP_REMOVED lines=22> */
.L_x_1913:
        /* <DEDUP_REMOVED lines=28> */
.L_x_1914:
[----:B------:R-:W-:Y:S05]  /*2110*/  BSYNC.RECONVERGENT B1 ;  /* 0x0000000000017941 */ /* 0x000fea0003800200 */
.L_x_1912:
        /* <DEDUP_REMOVED lines=22> */
.L_x_1916:
        /* <DEDUP_REMOVED lines=28> */
.L_x_1917:
[----:B------:R-:W-:Y:S05]  /*2440*/  BSYNC.RECONVERGENT B1 ;  /* 0x0000000000017941 */ /* 0x000fea0003800200 */
.L_x_1915:
        /* <DEDUP_REMOVED lines=12> */
.L_x_1905:
[----:B------:R-:W-:Y:S05]  /*2510*/  BSYNC.RECONVERGENT B0 ;  /* 0x0000000000007941 */ /* 0x000fea0003800200 */
.L_x_1904:
[----:B------:R-:W-:Y:S01]  /*2520*/  BSSY.RECONVERGENT B0, `(.L_x_1918) ;  /* 0x0000045000007945 */ /* 0x000fe20003800200 */
[----:B------:R-:W-:-:S03]  /*2530*/  IMAD.MOV.U32 R40, RZ, RZ, RZ ;  /* 0x000000ffff287224 */ /* 0x000fc600078e00ff */
[----:B------:R-:W-:Y:S05]  /*2540*/  @!P0 BRA `(.L_x_1919) ;  /* 0x0000000400088947 */ /* 0x000fea0003800000 */
[----:B------:R-:W-:Y:S01]  /*2550*/  ISETP.GE.AND P2, PT, R46, UR19, PT ;  /* 0x000000132e007c0c */ /* 0x000fe2000bf46270 */
[----:B------:R-:W-:Y:S01]  /*2560*/  FFMA R40, R0, R0, RZ ;  /* 0x0000000000287223 */ /* 0x000fe200000000ff */
        /* <DEDUP_REMOVED lines=64> */
.L_x_1919:
[----:B------:R-:W-:Y:S05]  /*2970*/  BSYNC.RECONVERGENT B0 ;  /* 0x0000000000007941 */ /* 0x000fea0003800200 */
.L_x_1918:
        /* <DEDUP_REMOVED lines=14> */
.L_x_1920:
[----:B------:R-:W0:Y:S01]  /*2a60*/  SHFL.DOWN PT, R41, R40, 0x10, 0x1f ;  /* 0x0a001f0028297f89 */ /* 0x000e2200000e0000 */
[----:B------:R-:W-:Y:S01]  /*2a70*/  ULOP3.LUT UR12, UR4, 0x1, URZ, 0xc0, !UPT ;  /* 0x00000001040c7892 */ /* 0x000fe2000f8ec0ff */
[----:B------:R-:W-:Y:S01]  /*2a80*/  ISETP.NE.AND P0, PT, R89, RZ, PT ;  /* 0x000000ff5900720c */ /* 0x000fe20003f05270 */
[----:B------:R-:W1:Y:S02]  /*2a90*/  LDCU.64 UR10, c[0x0][0x3b0] ;  /* 0x00007600ff0a77ac */ /* 0x000e640008000a00 */
[----:B------:R-:W-:Y:S02]  /*2aa0*/  UIADD3 UR9, UPT, UPT, -UR12, URZ, URZ ;  /* 0x000000ff0c097290 */ /* 0x000fe4000fffe1ff */
[----:B------:R-:W-:Y:S02]  /*2ab0*/  UISETP.NE.AND UP0, UPT, UR12, URZ, UPT ;  /* 0x000000ff0c00728c */ /* 0x000fe4000bf05270 */
[----:B------:R-:W-:Y:S01]  /*2ac0*/  ULOP3.LUT UR9, UR9, UR8, URZ, 0xc0, !UPT ;  /* 0x0000000809097292 */ /* 0x000fe2000f8ec0ff */
[----:B0-----:R-:W-:-:S05]  /*2ad0*/  FADD R41, R41, R40 ;  /* 0x0000002829297221 */ /* 0x001fca0000000000 */
[----:B------:R-:W0:Y:S02]  /*2ae0*/  SHFL.DOWN PT, R42, R41, 0x8, 0x1f ;  /* 0x09001f00292a7f89 */ /* 0x000e2400000e0000 */
[----:B0-----:R-:W-:Y:S01]  /*2af0*/  FADD R42, R41, R42 ;  /* 0x0000002a292a7221 */ /* 0x001fe20000000000 */
[----:B------:R-:W-:-:S04]  /*2b00*/  IADD3 R41, P1, PT, R2, UR9, RZ ;  /* 0x0000000902297c10 */ /* 0x000fc8000ff3e0ff */
[----:B------:R-:W0:Y:S02]  /*2b10*/  SHFL.DOWN PT, R43, R42, 0x4, 0x1f ;  /* 0x08801f002a2b7f89 */ /* 0x000e2400000e0000 */
[----:B0-----:R-:W-:Y:S01]  /*2b20*/  FADD R43, R42, R43 ;  /* 0x0000002b2a2b7221 */ /* 0x001fe20000000000 */
[----:B------:R-:W-:Y:S01]  /*2b30*/  IMAD.X R42, RZ, RZ, RZ, P1 ;  /* 0x000000ffff2a7224 */ /* 0x000fe200008e06ff */
[----:B-1----:R-:W-:-:S03]  /*2b40*/  LEA R40, P1, R41, UR10, 0x2 ;  /* 0x0000000a29287c11 */ /* 0x002fc6000f8210ff */
[----:B------:R-:W0:Y:S01]  /*2b50*/  SHFL.DOWN PT, R80, R43, 0x2, 0x1f ;  /* 0x08401f002b507f89 */ /* 0x000e2200000e0000 */
[----:B------:R-:W-:Y:S02]  /*2b60*/  LEA.HI.X R41, R41, UR11, R42, 0x2, P1 ;  /* 0x0000000b29297c11 */ /* 0x000fe400088f142a */
[----:B------:R-:W-:Y:S01]  /*2b70*/  ISETP.NE.AND P1, PT, R90, RZ, PT ;  /* 0x000000ff5a00720c */ /* 0x000fe20003f25270 */
[----:B0-----:R-:W-:Y:S01]  /*2b80*/  FADD R80, R43, R80 ;  /* 0x000000502b507221 */ /* 0x001fe20000000000 */
[----:B------:R-:W-:-:S04]  /*2b90*/  IMAD.U32 R43, RZ, RZ, UR6 ;  /* 0x00000006ff2b7e24 */ /* 0x000fc8000f8e00ff */
[----:B------:R-:W0:Y:S01]  /*2ba0*/  SHFL.DOWN PT, R81, R80, 0x1, 0x1f ;  /* 0x08201f0050517f89 */ /* 0x000e2200000e0000 */
[----:B------:R-:W-:-:S04]  /*2bb0*/  @!P0 IMAD.WIDE.U32 R42, R43, 0x4, R40 ;  /* 0x000000042b2a8825 */ /* 0x000fc800078e0028 */
[----:B0-----:R-:W-:-:S05]  /*2bc0*/  FADD R81, R80, R81 ;  /* 0x0000005150517221 */ /* 0x001fca0000000000 */
[----:B------:R0:W-:Y:S01]  /*2bd0*/  @!P0 STG.E desc[UR14][R42.64], R81 ;  /* 0x000000512a008986 */ /* 0x0001e2000c10190e */
        /* <DEDUP_REMOVED lines=23> */
.L_x_1923:
[----:B------:R-:W2:Y:S04]  /*2d50*/  LDG.E.STRONG.GPU R80, desc[UR14][R42.64] ;  /* 0x0000000e2a507981 */ /* 0x000ea8000c1ef900 */
[----:B--2---:R-:W-:Y:S01]  /*2d60*/  CCTL.IVALL ;  /* 0x00000000ff00798f */ /* 0x004fe20002000000 */
[----:B------:R-:W-:Y:S05]  /*2d70*/  YIELD ;  /* 0x0000000000007946 */ /* 0x000fea0003800000 */
[----:B------:R-:W-:-:S13]  /*2d80*/  ISETP.NE.AND P0, PT, R80, R81, PT ;  /* 0x000000515000720c */ /* 0x000fda0003f05270 */
[----:B------:R-:W-:Y:S05]  /*2d90*/  @P0 BRA `(.L_x_1923) ;  /* 0xfffffffc00ec0947 */ /* 0x000fea000383ffff */
.L_x_1922:
        /* <DEDUP_REMOVED lines=10> */
[----:B0-----:R-:W-:-:S08]  /*2e40*/  IMAD.MOV.U32 R81, RZ, RZ, R89 ;  /* 0x000000ffff517224 */ /* 0x001fd000078e0059 */
[----:B------:R-:W-:Y:S05]  /*2e50*/  @!P0 BRA `(.L_x_1927) ;  /* 0x0000000000a08947 */ /* 0x000fea0003800000 */
[----:B------:R-:W-:Y:S02]  /*2e60*/  IMAD.MOV.U32 R80, RZ, RZ, RZ ;  /* 0x000000ffff507224 */ /* 0x000fe400078e00ff */
[----:B------:R-:W-:Y:S02]  /*2e70*/  IMAD.MOV.U32 R86, RZ, RZ, R12 ;  /* 0x000000ffff567224 */ /* 0x000fe400078e000c */
[----:B------:R-:W-:-:S07]  /*2e80*/  IMAD.MOV.U32 R81, RZ, RZ, R89 ;  /* 0x000000ffff517224 */ /* 0x000fce00078e0059 */
.L_x_1928:
        /* <DEDUP_REMOVED lines=37> */
.L_x_1927:
[----:B------:R-:W-:Y:S05]  /*30e0*/  BSYNC.RECONVERGENT B1 ;  /* 0x0000000000017941 */ /* 0x000fea0003800200 */
.L_x_1926:
        /* <DEDUP_REMOVED lines=24> */
.L_x_1930:
[----:B------:R-:W-:Y:S05]  /*3270*/  BSYNC.RECONVERGENT B1 ;  /* 0x0000000000017941 */ /* 0x000fea0003800200 */
.L_x_1929:
        /* <DEDUP_REMOVED lines=16> */
.L_x_1932:
[----:B------:R-:W-:Y:S05]  /*3380*/  BSYNC.RECONVERGENT B1 ;  /* 0x0000000000017941 */ /* 0x000fea0003800200 */
.L_x_1931:
        /* <DEDUP_REMOVED lines=11> */
.L_x_1925:
[----:B------:R-:W-:Y:S05]  /*3440*/  BSYNC.RECONVERGENT B0 ;  /* 0x0000000000007941 */ /* 0x000fea0003800200 */
.L_x_1924:
        /* <DEDUP_REMOVED lines=12> */
.L_x_1921:
        /* <DEDUP_REMOVED lines=14> */
[----:B------:R-:W1:Y:S01]  /*35f0*/  LDCU.64 UR10, c[0x0][0x3f8] ;  /* 0x00007f00ff0a77ac */ /* 0x000e620008000a00 */
[-C--:B0-----:R-:W-:Y:S01]  /*3600*/  FMUL R40, R0, R123.reuse ;  /* 0x0000007b00287220 */ /* 0x081fe20000400000 */
        /* <DEDUP_REMOVED lines=15> */
[----:B-1----:R-:W-:-:S04]  /*3700*/  ISETP.NE.U32.AND P0, PT, RZ, UR10, PT ;  /* 0x0000000aff007c0c */ /* 0x002fc8000bf05070 */
[----:B------:R-:W-:-:S04]  /*3710*/  ISETP.NE.AND.EX P0, PT, RZ, UR11, PT, P0 ;  /* 0x0000000bff007c0c */ /* 0x000fc8000bf05300 */
[----:B------:R-:W-:-:S13]  /*3720*/  ISETP.NE.OR P0, PT, RZ, UR17, P0 ;  /* 0x00000011ff007c0c */ /* 0x000fda0008705670 */
[----:B------:R-:W-:Y:S05]  /*3730*/  @!P0 BRA `(.L_x_1935) ;  /* 0x0000000000b08947 */ /* 0x000fea0003800000 */
[----:B------:R-:W-:Y:S01]  /*3740*/  UISETP.NE.AND UP0, UPT, UR17, URZ, UPT ;  /* 0x000000ff1100728c */ /* 0x000fe2000bf05270 */
[----:B------:R-:W-:Y:S08]  /*3750*/  BSSY.RECONVERGENT B1, `(.L_x_1935) ;  /* 0x000002a000017945 */ /* 0x000ff00003800200 */
[----:B------:R-:W-:Y:S05]  /*3760*/  BRA.U UP0, `(.L_x_1936) ;  /* 0x0000000100447547 */ /* 0x000fea000b800000 */
[----:B------:R-:W-:Y:S02]  /*3770*/  ISETP.GE.AND P1, PT, R46, UR19, PT ;  /* 0x000000132e007c0c */ /* 0x000fe4000bf26270 */
[----:B------:R-:W-:Y:S02]  /*3780*/  ISETP.GE.AND P2, PT, R45, UR19, PT ;  /* 0x000000132d007c0c */ /* 0x000fe4000bf46270 */
[----:B------:R-:W-:Y:S02]  /*3790*/  ISETP.GE.AND P3, PT, R44, UR19, PT ;  /* 0x000000132c007c0c */ /* 0x000fe4000bf66270 */
[----:B------:R-:W-:Y:S02]  /*37a0*/  FMNMX R82, R82, |R125|, !PT ;  /* 0x4000007d52527209 */ /* 0x000fe40007800000 */
[----:B------:R-:W-:-:S05]  /*37b0*/  ISETP.GE.AND P4, PT, R39, UR19, PT ;  /* 0x0000001327007c0c */ /* 0x000fca000bf86270 */
        /* <DEDUP_REMOVED lines=12> */
.L_x_1936:
[----:B------:R-:W-:Y:S02]  /*3880*/  ISETP.GE.AND P6, PT, R46, UR19, PT ;  /* 0x000000132e007c0c */ /* 0x000fe4000bfc6270 */
[----:B------:R-:W-:Y:S02]  /*3890*/  ISETP.GE.AND P5, PT, R45, UR19, PT ;  /* 0x000000132d007c0c */ /* 0x000fe4000bfa6270 */
[----:B------:R-:W-:Y:S02]  /*38a0*/  ISETP.GE.AND P4, PT, R44, UR19, PT ;  /* 0x000000132c007c0c */ /* 0x000fe4000bf86270 */
[-C--:B------:R-:W-:Y:S01]  /*38b0*/  FMNMX R82, R82, |R125|.reuse, !PT ;  /* 0x4000007d52527209 */ /* 0x080fe20007800000 */
[----:B-----5:R-:W-:Y:S01]  /*38c0*/  FMUL R125, R83, R125 ;  /* 0x0000007d537d7220 */ /* 0x020fe20000400000 */
[----:B------:R-:W-:Y:S02]  /*38d0*/  ISETP.GE.AND P3, PT, R39, UR19, PT ;  /* 0x0000001327007c0c */ /* 0x000fe4000bf66270 */
[----:B------:R-:W-:-:S02]  /*38e0*/  ISETP.GE.AND P2, PT, R38, UR19, PT ;  /* 0x0000001326007c0c */ /* 0x000fc4000bf46270 */
        /* <DEDUP_REMOVED lines=16> */
.L_x_1937:
[----:B------:R-:W-:Y:S05]  /*39f0*/  BSYNC.RECONVERGENT B1 ;  /* 0x0000000000017941 */ /* 0x000fea0003800200 */
.L_x_1935:
        /* <DEDUP_REMOVED lines=11> */
[----:B------:R-:W-:Y:S02]  /*3ab0*/  ISETP.GE.U32.AND P3, PT, R47, 0x2, PT ;  /* 0x000000022f00780c */ /* 0x000fe40003f66070 */
        /* <DEDUP_REMOVED lines=17> */
[----:B0-----:R-:W-:Y:S05]  /*3bd0*/  @!P1 BRA `(.L_x_1940) ;  /* 0x0000000000189947 */ /* 0x001fea0003800000 */
[----:B------:R-:W-:-:S05]  /*3be0*/  PRMT R43, R43, 0x7632, R43 ;  /* 0x000076322b2b7816 */ /* 0x000fca000000002b */
[----:B------:R0:W-:Y:S01]  /*3bf0*/  STG.E.U16 desc[UR14][R86.64+0xe], R43 ;  /* 0x00000e2b56007986 */ /* 0x0001e2000c10150e */
[----:B------:R-:W-:Y:S05]  /*3c00*/  BRA `(.L_x_1940) ;  /* 0x00000000000c7947 */ /* 0x000fea0003800000 */
.L_x_1939:
[----:B------:R-:W-:Y:S02]  /*3c10*/  IMAD.MOV.U32 R42, RZ, RZ, R40 ;  /* 0x000000ffff2a7224 */ /* 0x000fe400078e0028 */
[----:B------:R-:W-:-:S05]  /*3c20*/  IMAD.MOV.U32 R40, RZ, RZ, R125 ;  /* 0x000000ffff287224 */ /* 0x000fca00078e007d */
[----:B------:R1:W-:Y:S02]  /*3c30*/  STG.E.128 desc[UR14][R86.64], R40 ;  /* 0x0000002856007986 */ /* 0x0003e4000c101d0e */
.L_x_1940:
[----:B------:R-:W-:Y:S05]  /*3c40*/  BSYNC.RECONVERGENT B1 ;  /* 0x0000000000017941 */ /* 0x000fea0003800200 */
.L_x_1938:
[----:B------:R-:W-:-:S04]  /*3c50*/  ISETP.GE.AND P1, PT, R36, UR19, PT ;  /* 0x0000001324007c0c */ /* 0x000fc8000bf26270 */
[----:B------:R-:W-:-:S13]  /*3c60*/  ISETP.GE.OR P1, PT, R122, UR18, P1 ;  /* 0x000000127a007c0c */ /* 0x000fda0008f26670 */
[----:B------:R-:W-:Y:S05]  /*3c70*/  @P1 BRA `(.L_x_1934) ;  /* 0x0000001000ac1947 */ /* 0x000fea0003800000 */
[-C--:B-1----:R-:W-:Y:S01]  /*3c80*/  FMUL R40, R93, R123.reuse ;  /* 0x0000007b5d287220 */ /* 0x082fe20000400000 */
[-C--:B------:R-:W-:Y:S01]  /*3c90*/  FMUL R41, R108, R123.reuse ;  /* 0x0000007b6c297220 */ /* 0x080fe20000400000 */
[-C--:B------:R-:W-:Y:S01]  /*3ca0*/  FMUL R42, R96, R123.reuse ;  /* 0x0000007b602a7220 */ /* 0x080fe20000400000 */
[-C--:B0-----:R-:W-:Y:S01]  /*3cb0*/  FMUL R43, R109, R123.reuse ;  /* 0x0000007b6d2b7220 */ /* 0x081fe20000400000 */
        /* <DEDUP_REMOVED lines=45> */
.L_x_1942:
        /* <DEDUP_REMOVED lines=15> */
.L_x_1943:
[----:B------:R-:W-:Y:S05]  /*4080*/  BSYNC.RECONVERGENT B1 ;  /* 0x0000000000017941 */ /* 0x000fea0003800200 */
.L_x_1941:
        /* <DEDUP_REMOVED lines=21> */
[----:B------:R-:W-:Y:S01]  /*41e0*/  @P1 STG.E.U16 desc[UR14][R86.64], R40 ;  /* 0x0000002856001986 */ /* 0x000fe2000c10150e */
[----:B------:R-:W-:Y:S02]  /*41f0*/  ISETP.GE.U32.AND P1, PT, R32, 0x4, PT ;  /* 0x000000042000780c */ /* 0x000fe40003f26070 */
[----:B------:R-:W-:Y:S01]  /*4200*/  PRMT R124, R126, 0x7632, R124 ;  /* 0x000076327e7c7816 */ /* 0x000fe2000000007c */
[----:B------:R0:W-:Y:S01]  /*4210*/  @P3 STG.E.U16 desc[UR14][R86.64+0x2], R43 ;  /* 0x0000022b56003986 */ /* 0x0001e2000c10150e */
[----:B------:R-:W-:-:S03]  /*4220*/  ISETP.GE.U32.AND P3, PT, R32, 0x5, PT ;  /* 0x000000052000780c */ /* 0x000fc60003f66070 */
[----:B------:R1:W-:Y:S01]  /*4230*/  @P4 STG.E.U16 desc[UR14][R86.64+0x4], R41 ;  /* 0x0000042956004986 */ /* 0x0003e2000c10150e */
[----:B------:R-:W-:-:S03]  /*4240*/  ISETP.GE.U32.AND P4, PT, R32, 0x6, PT ;  /* 0x000000062000780c */ /* 0x000fc60003f86070 */
[----:B------:R1:W-:Y:S01]  /*4250*/  @P5 STG.E.U16 desc[UR14][R86.64+0xc], R125 ;  /* 0x00000c7d56005986 */ /* 0x0003e2000c10150e */
[----:B0-----:R-:W-:-:S03]  /*4260*/  PRMT R43, R125, 0x7632, R43 ;  /* 0x000076327d2b7816 */ /* 0x001fc6000000002b */
[----:B------:R1:W-:Y:S04]  /*4270*/  @P1 STG.E.U16 desc[UR14][R86.64+0x6], R42 ;  /* 0x0000062a56001986 */ /* 0x0003e8000c10150e */
[----:B------:R1:W-:Y:S04]  /*4280*/  @P3 STG.E.U16 desc[UR14][R86.64+0x8], R126 ;  /* 0x0000087e56003986 */ /* 0x0003e8000c10150e */
[----:B------:R1:W-:Y:S04]  /*4290*/  @P4 STG.E.U16 desc[UR14][R86.64+0xa], R124 ;  /* 0x00000a7c56004986 */ /* 0x0003e8000c10150e */
[----:B------:R1:W-:Y:S02]  /*42a0*/  @P6 STG.E.U16 desc[UR14][R86.64+0xe], R43 ;  /* 0x00000e2b56006986 */ /* 0x0003e4000c10150e */
.L_x_1945:
[----:B------:R-:W-:Y:S05]  /*42b0*/  BSYNC.RECONVERGENT B1 ;  /* 0x0000000000017941 */ /* 0x000fea0003800200 */
.L_x_1944:
        /* <DEDUP_REMOVED lines=50> */
.L_x_1947:
        /* <DEDUP_REMOVED lines=15> */
.L_x_1948:
[----:B------:R-:W-:Y:S05]  /*46d0*/  BSYNC.RECONVERGENT B1 ;  /* 0x0000000000017941 */ /* 0x000fea0003800200 */
.L_x_1946:
        /* <DEDUP_REMOVED lines=34> */
.L_x_1950:
[----:B------:R-:W-:Y:S05]  /*4900*/  BSYNC.RECONVERGENT B1 ;  /* 0x0000000000017941 */ /* 0x000fea0003800200 */
.L_x_1949:
        /* <DEDUP_REMOVED lines=50> */
.L_x_1952:
        /* <DEDUP_REMOVED lines=15> */
.L_x_1953:
[----:B------:R-:W-:Y:S05]  /*4d20*/  BSYNC.RECONVERGENT B1 ;  /* 0x0000000000017941 */ /* 0x000fea0003800200 */
.L_x_1951:
        /* <DEDUP_REMOVED lines=32> */
.L_x_1934:
[----:B------:R-:W-:Y:S05]  /*4f30*/  BSYNC.RECONVERGENT B0 ;  /* 0x0000000000007941 */ /* 0x000fea0003800200 */
.L_x_1933:
[----:B------:R-:W4:Y:S02]  /*4f40*/  LDCU UR9, c[0x0][0x380] ;  /* 0x00007000ff0977ac */ /* 0x000f240008000800 */
[----:B----4-:R-:W-:-:S04]  /*4f50*/  ULEA UR7, UR9, UR7, 0x2 ;  /* 0x0000000709077291 */ /* 0x010fc8000f8e10ff */
[----:B------:R-:W-:-:S09]  /*4f60*/  UISETP.GE.AND UP0, UPT, UR7, UR18, UPT ;  /* 0x000000120700728c */ /* 0x000fd2000bf06270 */
[----:B------:R-:W-:Y:S05]  /*4f70*/  BRA.U !UP0, `(.L_x_1954) ;  /* 0xffffffc908207547 */ /* 0x000fea000b83ffff */
.L_x_1901:
[----:B------:R-:W4:Y:S02]  /*4f80*/  LDCU.64 UR4, c[0x0][0x3f8] ;  /* 0x00007f00ff0477ac */ /* 0x000f240008000a00 */
[----:B----4-:R-:W-:-:S04]  /*4f90*/  UISETP.NE.U32.AND UP0, UPT, UR4, URZ, UPT ;  /* 0x000000ff0400728c */ /* 0x010fc8000bf05070 */
[----:B------:R-:W-:-:S09]  /*4fa0*/  UISETP.NE.AND.EX UP0, UPT, UR5, URZ, UPT, UP0 ;  /* 0x000000ff0500728c */ /* 0x000fd2000bf05300 */
[----:B------:R-:W-:Y:S05]  /*4fb0*/  BRA.U !UP0, `(.L_x_1955) ;  /* 0x0000000108987547 */ /* 0x000fea000b800000 */
[----:B0-----:R-:W0:Y:S01]  /*4fc0*/  SHFL.DOWN PT, R3, R82, 0x10, 0x1f ;  /* 0x0a001f0052037f89 */ /* 0x001e2200000e0000 */
[----:B------:R-:W-:Y:S01]  /*4fd0*/  ISETP.NE.AND P0, PT, R89, RZ, PT ;  /* 0x000000ff5900720c */ /* 0x000fe20003f05270 */
[----:B------:R-:W-:-:S12]  /*4fe0*/  BSSY B0, `(.L_x_1955) ;  /* 0x0000023000007945 */ /* 0x000fd80003800000 */
[----:B------:R-:W4:Y:S01]  /*4ff0*/  @!P0 S2R R9, SR_CgaCtaId ;  /* 0x0000000000098919 */ /* 0x000f220000008800 */
[----:B------:R-:W-:Y:S02]  /*5000*/  @!P0 MOV R4, 0x400 ;  /* 0x0000040000048802 */ /* 0x000fe40000000f00 */
[----:B0-----:R-:W-:-:S05]  /*5010*/  FMNMX R3, R3, R82, !PT ;  /* 0x0000005203037209 */ /* 0x001fca0007800000 */
[----:B------:R-:W0:Y:S01]  /*5020*/  SHFL.DOWN PT, R0, R3, 0x8, 0x1f ;  /* 0x09001f0003007f89 */ /* 0x000e2200000e0000 */
[----:B----4-:R-:W-:-:S05]  /*5030*/  @!P0 LEA R9, R9, R4, 0x18 ;  /* 0x0000000409098211 */ /* 0x010fca00078ec0ff */
[----:B------:R-:W-:Y:S01]  /*5040*/  @!P0 IMAD R9, R84, 0x4, R9 ;  /* 0x0000000454098824 */ /* 0x000fe200078e0209 */
        /* <DEDUP_REMOVED lines=23> */
.L_x_1963:
[----:B------:R-:W-:Y:S02]  /*51c0*/  ISETP.NE.AND P0, PT, R90, RZ, PT ;  /* 0x000000ff5a00720c */ /* 0x000fe40003f05270 */
[----:B----4-:R-:W-:-:S11]  /*51d0*/  FMNMX R5, R3, R2, !PT ;  /* 0x0000000203057209 */ /* 0x010fd60007800000 */
[----:B------:R-:W-:Y:S05]  /*51e0*/  @P0 BRA `(.L_x_1956) ;  /* 0x0000000000080947 */ /* 0x000fea0003800000 */
[----:B0-----:R-:W0:Y:S02]  /*51f0*/  LDC.64 R2, c[0x0][0x3f8] ;  /* 0x0000fe00ff027b82 */ /* 0x001e240000000a00 */
[----:B0-----:R4:W-:Y:S02]  /*5200*/  REDG.E.MAX.S32.STRONG.GPU desc[UR14][R2.64], R5 ;  /* 0x000000050200798e */ /* 0x0019e4000d12e30e */
.L_x_1956:
[----:B------:R-:W-:Y:S05]  /*5210*/  BSYNC B0 ;  /* 0x0000000000007941 */ /* 0x000fea0003800000 */
.L_x_1955:
        /* <DEDUP_REMOVED lines=14> */
[----:B-123--:R-:W-:-:S07]  /*5300*/  MOV R43, 0x5320 ;  /* 0x00005320002b7802 */ /* 0x00efce0000000f00 */
[----:B----4-:R-:W-:Y:S05]  /*5310*/  CALL.REL.NOINC `($__internal_11_$__cuda_sm20_rcp_rn_f32_slowpath) ;  /* 0x0000000000607944 */ /* 0x010fea0003c00000 */
[----:B------:R-:W-:Y:S01]  /*5320*/  IMAD.MOV.U32 R5, RZ, RZ, R40 ;  /* 0x000000ffff057224 */ /* 0x000fe200078e0028 */
[----:B------:R-:W-:Y:S06]  /*5330*/  BRA `(.L_x_1960) ;  /* 0x0000000000107947 */ /* 0x000fec0003800000 */
.L_x_1959:
[----:B------:R-:W4:Y:S02]  /*5340*/  MUFU.RCP R0, R83 ;  /* 0x0000005300007308 */ /* 0x000f240000001000 */
[----:B----4-:R-:W-:-:S04]  /*5350*/  FFMA R2, R83, R0, -1 ;  /* 0xbf80000053027423 */ /* 0x010fc80000000000 */
[----:B------:R-:W-:-:S04]  /*5360*/  FADD.FTZ R5, -R2, -RZ ;  /* 0x800000ff02057221 */ /* 0x000fc80000010100 */
[----:B------:R-:W-:-:S07]  /*5370*/  FFMA R5, R0, R5, R0 ;  /* 0x0000000500057223 */ /* 0x000fce0000000000 */
.L_x_1960:
[----:B------:R-:W-:Y:S05]  /*5380*/  BSYNC.RECONVERGENT B0 ;  /* 0x0000000000007941 */ /* 0x000fea0003800200 */
.L_x_1958:
[----:B------:R-:W0:Y:S02]  /*5390*/  LDC.64 R2, c[0x0][0x3f0] ;  /* 0x0000fc00ff027b82 */ /* 0x000e240000000a00 */
[----:B0-----:R-:W-:Y:S01]  /*53a0*/  STG.E desc[UR14][R2.64], R5 ;  /* 0x0000000502007986 */ /* 0x001fe2000c10190e */
[----:B------:R-:W-:Y:S05]  /*53b0*/  EXIT ;  /* 0x000000000000794d */ /* 0x000fea0003800000 */
.L_x_1957:
[----:B------:R-:W-:Y:S02]  /*53c0*/  IMAD.MOV.U32 R5, RZ, RZ, 0x2 ;  /* 0x00000002ff057424 */ /* 0x000fe400078e00ff */
[----:B------:R-:W-:Y:S02]  /*53d0*/  IMAD.MOV.U32 R7, RZ, RZ, 0x1f ;  /* 0x0000001fff077424 */ /* 0x000fe400078e00ff */
[----:B------:R-:W-:-:S07]  /*53e0*/  IMAD.MOV.U32 R4, RZ, RZ, -0x1 ;  /* 0xffffffffff047424 */ /* 0x000fce00078e00ff */
[----:B012345:R-:W-:Y:S05]  /*53f0*/  WARPSYNC.COLLECTIVE R4, `(.L_x_1961) ;  /* 0x0000000004087348 */ /* 0x03ffea0003c00000 */
[----:B0---4-:R0:W4:Y:S02]  /*5400*/  SHFL.DOWN P0, R2, R0, R5, R7 ;  /* 0x0800000500027389 */ /* 0x0111240000000007 */
[----:B012345:R-:W-:Y:S05]  /*5410*/  ENDCOLLECTIVE ;  /* 0x000000000000791b */ /* 0x03ffea0003800000 */
.L_x_1961:
[----:B------:R-:W-:Y:S02]  /*5420*/  IMAD.MOV.U32 R5, RZ, RZ, 0x1 ;  /* 0x00000001ff057424 */ /* 0x000fe400078e00ff */
[----:B------:R-:W-:-:S05]  /*5430*/  IMAD.MOV.U32 R3, RZ, RZ, R2 ;  /* 0x000000ffff037224 */ /* 0x000fca00078e0002 */
[----:B------:R-:W-:-:S05]  /*5440*/  FMNMX R3, R3, R0, !PT ;  /* 0x0000000003037209 */ /* 0x000fca0007800000 */
[----:B------:R-:W-:-:S07]  /*5450*/  IMAD.MOV.U32 R0, RZ, RZ, R3 ;  /* 0x000000ffff007224 */ /* 0x000fce00078e0003 */
[----:B------:R-:W-:Y:S05]  /*5460*/  WARPSYNC.COLLECTIVE R4, `(.L_x_1962) ;  /* 0x0000000004087348 */ /* 0x000fea0003c00000 */
[----:B------:R0:W1:Y:S02]  /*5470*/  SHFL.DOWN P0, R2, R0, R5, R7 ;  /* 0x0800000500027389 */ /* 0x0000640000000007 */
[----:B01----:R-:W-:Y:S05]  /*5480*/  ENDCOLLECTIVE ;  /* 0x000000000000791b */ /* 0x003fea0003800000 */
.L_x_1962:
[----:B------:R-:W-:Y:S05]  /*5490*/  BRA `(.L_x_1963) ;  /* 0xfffffffc00487947 */ /* 0x000fea000383ffff */
        .weak           $__internal_11_$__cuda_sm20_rcp_rn_f32_slowpath
        .type           $__internal_11_$__cuda_sm20_rcp_rn_f32_slowpath,@function
        .size           $__internal_11_$__cuda_sm20_rcp_rn_f32_slowpath,(.L_x_6053 - $__internal_11_$__cuda_sm20_rcp_rn_f32_slowpath)
$__internal_11_$__cuda_sm20_rcp_rn_f32_slowpath:
        /* <DEDUP_REMOVED lines=15> */
.L_x_1965:
        /* <DEDUP_REMOVED lines=33> */
.L_x_1967:
[----:B------:R0:W1:Y:S02]  /*57a0*/  MUFU.RCP R3, R0 ;  /* 0x0000000000037308 */ /* 0x0000640000001000 */
.L_x_1966:
[----:B------:R-:W-:Y:S05]  /*57b0*/  BSYNC.RECONVERGENT B1 ;  /* 0x0000000000017941 */ /* 0x000fea0003800200 */
.L_x_1964:
[----:B-1----:R-:W-:Y:S02]  /*57c0*/  IMAD.MOV.U32 R40, RZ, RZ, R3 ;  /* 0x000000ffff287224 */ /* 0x002fe400078e0003 */
[----:B------:R-:W-:Y:S02]  /*57d0*/  IMAD.MOV.U32 R2, RZ, RZ, R43 ;  /* 0x000000ffff027224 */ /* 0x000fe400078e002b */
[----:B------:R-:W-:-:S04]  /*57e0*/  IMAD.MOV.U32 R3, RZ, RZ, 0x0 ;  /* 0x00000000ff037424 */ /* 0x000fc800078e00ff */
[----:B0-----:R-:W-:Y:S05]  /*57f0*/  RET.REL.NODEC R2 `(_ZN18transformer_engine13normalization26rmsnorm_fwd_general_kernelINS0_13Kernel_traitsI13__nv_bfloat16S3_S3_fjLj1024ELj1ELj4ELj1ELj16ENS0_18Kernel_traits_baseILj1024ES3_S3_S3_fjLj128EEEEEEEvNS0_19ForwardKernelParamsE) ;  /* 0xffffffa802007950 */ /* 0x001fea0003c3ffff */
.L_x_1968:
        /* <DEDUP_REMOVED lines=16> */
.L_x_6053:


//--------------------- .text._ZN18transformer_engine13normalization26rmsnorm_fwd_general_kernelINS0_13Kernel_traitsIff6__halffjLj1024ELj1ELj4ELj1ELj16ENS0_18Kernel_traits_baseILj1024EffS3_fjLj128EEEEEEEvNS0_19ForwardKernelParamsE --------------------------
	.section	.text._ZN18transformer_engine13normalization26rmsnorm_fwd_general_kernelINS0_13Kernel_traitsIff6__halffjLj1024ELj1ELj4ELj1ELj16ENS0_18Kernel_traits_baseILj1024EffS3_fjLj128EEEEEEEvNS0_19ForwardKernelParamsE,"ax",@progbits
	.align	128
        .global         _ZN18transformer_engine13normalization26rmsnorm_fwd_general_kernelINS0_13Kernel_traitsIff6__halffjLj1024ELj1ELj4ELj1ELj16ENS0_18Kernel_traits_baseILj1024EffS3_fjLj128EEEEEEEvNS0_19ForwardKernelParamsE
        .type           _ZN18transformer_engine13normalization26rmsnorm_fwd_general_kernelINS0_13Kernel_traitsIff6__halffjLj1024ELj1ELj4ELj1ELj16ENS0_18Kernel_traits_baseILj1024EffS3_fjLj128EEEEEEEvNS0_19ForwardKernelParamsE,@function
        .size           _ZN18transformer_engine13normalization26rmsnorm_fwd_general_kernelINS0_13Kernel_traitsIff6__halffjLj1024ELj1ELj4ELj1ELj16ENS0_18Kernel_traits_baseILj1024EffS3_fjLj128EEEEEEEvNS0_19ForwardKernelParamsE,(.L_x_6054 - _ZN18transformer_engine13normalization26rmsnorm_fwd_general_kernelINS0_13Kernel_traitsIff6__halffjLj1024ELj1ELj4ELj1ELj16ENS0_18Kernel_traits_baseILj1024EffS3_fjLj128EEEEEEEvNS0_19ForwardKernelParamsE)
        .other          _ZN18transformer_engine13normalization26rmsnorm_fwd_general_kernelINS0_13Kernel_traitsIff6__halffjLj1024ELj1ELj4ELj1ELj16ENS0_18Kernel_traits_baseILj1024EffS3_fjLj128EEEEEEEvNS0_19ForwardKernelParamsE,@"STO_CUDA_ENTRY STV_DEFAULT"
_ZN18transformer_engine13normalization26rmsnorm_fwd_general_kernelINS0_13Kernel_traitsIff6__halffjLj1024ELj1ELj4ELj1ELj16ENS0_18Kernel_traits_baseILj1024EffS3_fjLj128EEEEEEEvNS0_19ForwardKernelParamsE:
.text._ZN18transformer_engine13normalization26rmsnorm_fwd_general_kernelINS0_13Kernel_traitsIff6__halffjLj1024ELj1ELj4ELj1ELj16ENS0_18Kernel_traits_baseILj1024EffS3_fjLj128EEEEEEEvNS0_19ForwardKernelParamsE:
        /* <DEDUP_REMOVED lines=59> */
.L_x_1972:
[----:B------:R1:W5:Y:S02]  /*03b0*/  LDG.E.128 R32, desc[UR14][R2.64] ;  /* 0x0000000e02207981 */ /* 0x000364000c1e1d00 */
.L_x_1973:
[----:B------:R-:W-:Y:S05]  /*03c0*/  BSYNC.RECONVERGENT B1 ;  /* 0x0000000000017941 */ /* 0x000fea0003800200 */
.L_x_1971:
        /* <DEDUP_REMOVED lines=12> */
.L_x_1975:
        /* <DEDUP_REMOVED lines=10> */
.L_x_1976:
[----:B------:R-:W-:Y:S05]  /*0530*/  BSYNC.RECONVERGENT B1 ;  /* 0x0000000000017941 */ /* 0x000fea0003800200 */
.L_x_1974:
        /* <DEDUP_REMOVED lines=11> */
.L_x_1978:
        /* <DEDUP_REMOVED lines=10> */
.L_x_1979:
[----:B------:R-:W-:Y:S05]  /*0690*/  BSYNC.RECONVERGENT B1 ;  /* 0x0000000000017941 */ /* 0x000fea0003800200 */
.L_x_1977:
        /* <DEDUP_REMOVED lines=11> */
.L_x_1981:
        /* <DEDUP_REMOVED lines=10> */
.L_x_1982:
[----:B------:R-:W-:Y:S05]  /*07f0*/  BSYNC.RECONVERGENT B1 ;  /* 0x0000000000017941 */ /* 0x000fea0003800200 */
.L_x_1980:
        /* <DEDUP_REMOVED lines=11> */
.L_x_1984:
        /* <DEDUP_REMOVED lines=10> */
.L_x_1985:
[----:B------:R-:W-:Y:S05]  /*0950*/  BSYNC.RECONVERGENT B1 ;  /* 0x0000000000017941 */ /* 0x000fea0003800200 */
.L_x_1983:
        /* <DEDUP_REMOVED lines=11> */
.L_x_1987:
        /* <DEDUP_REMOVED lines=10> */
.L_x_1988:
[----:B------:R-:W-:Y:S05]  /*0ab0*/  BSYNC.RECONVERGENT B1 ;  /* 0x0000000000017941 */ /* 0x000fea0003800200 */
.L_x_1986:
        /* <DEDUP_REMOVED lines=11> */
.L_x_1990:
        /* <DEDUP_REMOVED lines=10> */
.L_x_1991:
[----:B------:R-:W-:Y:S05]  /*0c10*/  BSYNC.RECONVERGENT B1 ;  /* 0x0000000000017941 */ /* 0x000fea0003800200 */
.L_x_1989:
        /* <DEDUP_REMOVED lines=10> */
.L_x_1992:
        /* <DEDUP_REMOVED lines=10> */
.L_x_1970:
[----:B------:R-:W-:Y:S05]  /*0d60*/  BSYNC.RECONVERGENT B0 ;  /* 0x0000000000007941 */ /* 0x000fea0003800200 */
.L_x_1969:
        /* <DEDUP_REMOVED lines=131> */
[----:B------:R-:W-:Y:S05]  /*15a0*/  CALL.REL.NOINC `($__internal_12_$__cuda_sm20_rcp_rn_f32_slowpath) ;  /* 0x00000040002c7944 */ /* 0x000fea0003c00000 */
[----:B------:R-:W-:Y:S05]  /*15b0*/  BRA `(.L_x_1995) ;  /* 0x0000000000107947 */ /* 0x000fea0003800000 */
.L_x_1994:
[----:B------:R-:W0:Y:S02]  /*15c0*/  MUFU.RCP R5, R2 ;  /* 0x0000000200057308 */ /* 0x000e240000001000 */
[----:B0-----:R-:W-:-:S04]  /*15d0*/  FFMA R0, R2, R5, -1 ;  /* 0xbf80000002007423 */ /* 0x001fc80000000005 */
[----:B------:R-:W-:-:S04]  /*15e0*/  FADD.FTZ R0, -R0, -RZ ;  /* 0x800000ff00007221 */ /* 0x000fc80000010100 */
[----:B------:R-:W-:-:S07]  /*15f0*/  FFMA R2, R5, R0, R5 ;  /* 0x0000000005027223 */ /* 0x000fce0000000005 */
.L_x_1995:
[----:B------:R-:W0:Y:S01]  /*1600*/  LDCU.64 UR8, c[0x0][0x380] ;  /* 0x00007000ff0877ac */ /* 0x000e220008000a00 */
[----:B------:R-:W-:Y:S01]  /*1610*/  IMAD.MOV.U32 R116, RZ, RZ, RZ ;  /* 0x000000ffff747224 */ /* 0x000fe200078e00ff */
[----:B0-----:R-:W-:-:S04]  /*1620*/  UIMAD UR4, UR9, UR8, URZ ;  /* 0x00000008090472a4 */ /* 0x001fc8000f8e02ff */
[----:B------:R-:W-:-:S03]  /*1630*/  USHF.L.U32 UR7, UR4, 0x2, URZ ;  /* 0x0000000204077899 */ /* 0x000fc600080006ff */
[----:B------:R-:W-:-:S09]  /*1640*/  UMOV UR4, URZ ;  /* 0x000000ff00047c82 */ /* 0x000fd20008000000 */
.L_x_2076:
        /* <DEDUP_REMOVED lines=16> */
.L_x_1999:
        /* <DEDUP_REMOVED lines=9> */
.L_x_2000:
[----:B------:R-:W-:Y:S05]  /*17e0*/  BSYNC.RECONVERGENT B1 ;  /* 0x0000000000017941 */ /* 0x000fea0003800200 */
.L_x_1998:
        /* <DEDUP_REMOVED lines=11> */
.L_x_2002:
        /* <DEDUP_REMOVED lines=9> */
.L_x_2003:
[----:B------:R-:W-:Y:S05]  /*1930*/  BSYNC.RECONVERGENT B1 ;  /* 0x0000000000017941 */ /* 0x000fea0003800200 */
.L_x_2001:
        /* <DEDUP_REMOVED lines=11> */
.L_x_2005:
        /* <DEDUP_REMOVED lines=9> */
.L_x_2006:
[----:B------:R-:W-:Y:S05]  /*1a80*/  BSYNC.RECONVERGENT B1 ;  /* 0x0000000000017941 */ /* 0x000fea0003800200 */
.L_x_2004:
        /* <DEDUP_REMOVED lines=11> */
.L_x_2008:
        /* <DEDUP_REMOVED lines=9> */
.L_x_2009:
[----:B------:R-:W-:Y:S05]  /*1bd0*/  BSYNC.RECONVERGENT B1 ;  /* 0x0000000000017941 */ /* 0x000fea0003800200 */
.L_x_2007:
        /* <DEDUP_REMOVED lines=11> */
.L_x_2011:
        /* <DEDUP_REMOVED lines=9> */
.L_x_2012:
[----:B------:R-:W-:Y:S05]  /*1d20*/  BSYNC.RECONVERGENT B1 ;  /* 0x0000000000017941 */ /* 0x000fea0003800200 */
.L_x_2010:
        /* <DEDUP_REMOVED lines=11> */
.L_x_2014:
        /* <DEDUP_REMOVED lines=9> */
.L_x_2015:
[----:B------:R-:W-:Y:S05]  /*1e70*/  BSYNC.RECONVERGENT B1 ;  /* 0x0000000000017941 */ /* 0x000fea0003800200 */
.L_x_2013:
        /* <DEDUP_REMOVED lines=11> */
.L_x_2017:
        /* <DEDUP_REMOVED lines=9> */
.L_x_2018:
[----:B------:R-:W-:Y:S05]  /*1fc0*/  BSYNC.RECONVERGENT B1 ;  /* 0x0000000000017941 */ /* 0x000fea0003800200 */
.L_x_2016:
        /* <DEDUP_REMOVED lines=19> */
.L_x_2019:
[----:B------:R2:W5:Y:S02]  /*2100*/  LDG.E.128 R64, desc[UR14][R98.64] ;  /* 0x0000000e62407981 */ /* 0x000564000c1e1d00 */
.L_x_1997:
[----:B------:R-:W-:Y:S05]  /*2110*/  BSYNC.RECONVERGENT B0 ;  /* 0x0000000000007941 */ /* 0x000fea0003800200 */
.L_x_1996:
        /* <DEDUP_REMOVED lines=73> */
.L_x_2021:
[----:B------:R-:W-:Y:S05]  /*25b0*/  BSYNC.RECONVERGENT B0 ;  /* 0x0000000000007941 */ /* 0x000fea0003800200 */
.L_x_2020:
        /* <DEDUP_REMOVED lines=14> */
.L_x_2022:
        /* <DEDUP_REMOVED lines=50> */
.L_x_2025:
[----:B------:R-:W2:Y:S04]  /*29c0*/  LDG.E.STRONG.GPU R100, desc[UR14][R98.64] ;  /* 0x0000000e62647981 */ /* 0x000ea8000c1ef900 */
[----:B--2---:R-:W-:Y:S01]  /*29d0*/  CCTL.IVALL ;  /* 0x00000000ff00798f */ /* 0x004fe20002000000 */
[----:B------:R-:W-:Y:S05]  /*29e0*/  YIELD ;  /* 0x0000000000007946 */ /* 0x000fea0003800000 */
[----:B------:R-:W-:-:S13]  /*29f0*/  ISETP.NE.AND P0, PT, R100, R101, PT ;  /* 0x000000656400720c */ /* 0x000fda0003f05270 */
[----:B------:R-:W-:Y:S05]  /*2a00*/  @P0 BRA `(.L_x_2025) ;  /* 0xfffffffc00ec0947 */ /* 0x000fea000383ffff */
.L_x_2024:
        /* <DEDUP_REMOVED lines=17> */
.L_x_2030:
        /* <DEDUP_REMOVED lines=37> */
.L_x_2029:
[----:B------:R-:W-:Y:S05]  /*2d70*/  BSYNC.RECONVERGENT B1 ;  /* 0x0000000000017941 */ /* 0x000fea0003800200 */
.L_x_2028:
        /* <DEDUP_REMOVED lines=24> */
.L_x_2032:
[----:B------:R-:W-:Y:S05]  /*2f00*/  BSYNC.RECONVERGENT B1 ;  /* 0x0000000000017941 */ /* 0x000fea0003800200 */
.L_x_2031:
        /* <DEDUP_REMOVED lines=16> */
.L_x_2034:
[----:B------:R-:W-:Y:S05]  /*3010*/  BSYNC.RECONVERGENT B1 ;  /* 0x0000000000017941 */ /* 0x000fea0003800200 */
.L_x_2033:
        /* <DEDUP_REMOVED lines=11> */
.L_x_2027:
[----:B------:R-:W-:Y:S05]  /*30d0*/  BSYNC.RECONVERGENT B0 ;  /* 0x0000000000007941 */ /* 0x000fea0003800200 */
.L_x_2026:
        /* <DEDUP_REMOVED lines=12> */
.L_x_2023:
        /* <DEDUP_REMOVED lines=35> */
.L_x_2038:
        /* <DEDUP_REMOVED lines=11> */
.L_x_2039:
[----:B------:R-:W-:Y:S05]  /*3480*/  BSYNC.RECONVERGENT B1 ;  /* 0x0000000000017941 */ /* 0x000fea0003800200 */
.L_x_2037:
[----:B------:R-:W0:Y:S01]  /*3490*/  LDC.64 R96, c[0x0][0x3c8] ;  /* 0x0000f200ff607b82 */ /* 0x000e220000000a00 */
[----:B------:R-:W-:Y:S01]  /*34a0*/  IMAD R99, R0, UR21, R117 ;  /* 0x0000001500637c24 */ /* 0x000fe2000f8e0275 */
[----:B------:R-:W-:Y:S01]  /*34b0*/  ISETP.GT.U32.AND P1, PT, R77, 0x3, PT ;  /* 0x000000034d00780c */ /* 0x000fe20003f24070 */
[----:B------:R1:W2:Y:S01]  /*34c0*/  F2F.F16.F32 R131, R101 ;  /* 0x0000006500837304 */ /* 0x0002a20000200800 */
[----:B------:R-:W-:Y:S07]  /*34d0*/  BSSY.RECONVERGENT B1, `(.L_x_2040) ;  /* 0x0000016000017945 */ /* 0x000fee0003800200 */
[----:B------:R-:W3:Y:S08]  /*34e0*/  F2F.F16.F32 R125, R125 ;  /* 0x0000007d007d7304 */ /* 0x000ef00000200800 */
[----:B------:R-:W4:Y:S01]  /*34f0*/  F2F.F16.F32 R127, R127 ;  /* 0x0000007f007f7304 */ /* 0x000f220000200800 */
[----:B0-----:R-:W-:-:S07]  /*3500*/  IMAD.WIDE R98, R99, 0x2, R96 ;  /* 0x0000000263627825 */ /* 0x001fce00078e0260 */
[----:B------:R-:W0:Y:S01]  /*3510*/  F2F.F16.F32 R129, R129 ;  /* 0x0000008100817304 */ /* 0x000e220000200800 */
        /* <DEDUP_REMOVED lines=12> */
.L_x_2041:
[----:B------:R-:W-:-:S04]  /*35e0*/  IMAD.WIDE.U32 R100, R125, 0x10000, RZ ;  /* 0x000100007d647825 */ /* 0x000fc800078e00ff */
[----:B0-----:R-:W-:Y:S01]  /*35f0*/  IMAD.U32 R125, R129, 0x10000, RZ ;  /* 0x00010000817d7824 */ /* 0x001fe200078e00ff */
[----:B------:R-:W-:-:S04]  /*3600*/  LOP3.LUT R100, R100, R131, RZ, 0xfc, !PT ;  /* 0x0000008364647212 */ /* 0x000fc800078efcff */
[----:B------:R-:W-:-:S05]  /*3610*/  LOP3.LUT R101, R101, R125, R127, 0xfe, !PT ;  /* 0x0000007d65657212 */ /* 0x000fca00078efe7f */
[----:B------:R0:W-:Y:S02]  /*3620*/  STG.E.64 desc[UR14][R98.64], R100 ;  /* 0x0000006462007986 */ /* 0x0001e4000c101b0e */
.L_x_2042:
[----:B------:R-:W-:Y:S05]  /*3630*/  BSYNC.RECONVERGENT B1 ;  /* 0x0000000000017941 */ /* 0x000fea0003800200 */
.L_x_2040:
        /* <DEDUP_REMOVED lines=30> */
.L_x_2044:
[----:B------:R-:W-:Y:S02]  /*3820*/  ISETP.GE.AND P2, PT, R69, UR21, PT ;  /* 0x0000001545007c0c */ /* 0x000fe4000bf46270 */
[----:B------:R-:W-:Y:S02]  /*3830*/  ISETP.GE.AND P1, PT, R68, UR21, PT ;  /* 0x0000001544007c0c */ /* 0x000fe4000bf26270 */
[----:B------:R-:W-:Y:S02]  /*3840*/  ISETP.GE.AND P0, PT, R39, UR21, PT ;  /* 0x0000001527007c0c */ /* 0x000fe4000bf06270 */
[----:B------:R-:W-:-:S07]  /*3850*/  FMNMX R116, R116, |R125|, !PT ;  /* 0x4000007d74747209 */ /* 0x000fce0007800000 */
[----:B------:R-:W-:-:S04]  /*3860*/  @!P2 FMNMX R116, |R122|, R116, !PT ;  /* 0x000000747a74a209 */ /* 0x000fc80007800200 */
[----:B------:R-:W-:-:S04]  /*3870*/  @!P1 FMNMX R116, |R124|, R116, !PT ;  /* 0x000000747c749209 */ /* 0x000fc80007800200 */
[----:B------:R-:W-:-:S07]  /*3880*/  @!P0 FMNMX R116, R116, |R127|, !PT ;  /* 0x4000007f74748209 */ /* 0x000fce0007800000 */
.L_x_2045:
[----:B------:R-:W-:Y:S05]  /*3890*/  BSYNC.RECONVERGENT B1 ;  /* 0x0000000000017941 */ /* 0x000fea0003800200 */
.L_x_2043:
        /* <DEDUP_REMOVED lines=24> */
.L_x_2047:
[----:B------:R-:W-:Y:S05]  /*3a20*/  BSYNC.RECONVERGENT B1 ;  /* 0x0000000000017941 */ /* 0x000fea0003800200 */
.L_x_2046:
        /* <DEDUP_REMOVED lines=28> */
.L_x_2049:
[----:B------:R-:W-:Y:S02]  /*3bf0*/  ISETP.GE.AND P2, PT, R33, UR21, PT ;  /* 0x0000001521007c0c */ /* 0x000fe4000bf46270 */
[----:B------:R-:W-:Y:S02]  /*3c00*/  ISETP.GE.AND P1, PT, R32, UR21, PT ;  /* 0x0000001520007c0c */ /* 0x000fe4000bf26270 */
[----:B------:R-:W-:Y:S02]  /*3c10*/  ISETP.GE.AND P0, PT, R30, UR21, PT ;  /* 0x000000151e007c0c */ /* 0x000fe4000bf06270 */
[----:B------:R-:W-:-:S07]  /*3c20*/  FMNMX R116, R116, |R125|, !PT ;  /* 0x4000007d74747209 */ /* 0x000fce0007800000 */
[----:B------:R-:W-:-:S04]  /*3c30*/  @!P2 FMNMX R116, |R122|, R116, !PT ;  /* 0x000000747a74a209 */ /* 0x000fc80007800200 */
[----:B------:R-:W-:-:S04]  /*3c40*/  @!P1 FMNMX R116, |R124|, R116, !PT ;  /* 0x000000747c749209 */ /* 0x000fc80007800200 */
[----:B------:R-:W-:-:S07]  /*3c50*/  @!P0 FMNMX R116, R116, |R127|, !PT ;  /* 0x4000007f74748209 */ /* 0x000fce0007800000 */
.L_x_2050:
[----:B------:R-:W-:Y:S05]  /*3c60*/  BSYNC.RECONVERGENT B1 ;  /* 0x0000000000017941 */ /* 0x000fea0003800200 */
.L_x_2048:
        /* <DEDUP_REMOVED lines=24> */
.L_x_2052:
[----:B------:R-:W-:Y:S05]  /*3df0*/  BSYNC.RECONVERGENT B1 ;  /* 0x0000000000017941 */ /* 0x000fea0003800200 */
.L_x_2051:
        /* <DEDUP_REMOVED lines=28> */
.L_x_2054:
[----:B------:R-:W-:Y:S02]  /*3fc0*/  ISETP.GE.AND P2, PT, R28, UR21, PT ;  /* 0x000000151c007c0c */ /* 0x000fe4000bf46270 */
[----:B------:R-:W-:Y:S02]  /*3fd0*/  ISETP.GE.AND P1, PT, R27, UR21, PT ;  /* 0x000000151b007c0c */ /* 0x000fe4000bf26270 */
[----:B------:R-:W-:Y:S02]  /*3fe0*/  ISETP.GE.AND P0, PT, R26, UR21, PT ;  /* 0x000000151a007c0c */ /* 0x000fe4000bf06270 */
[----:B------:R-:W-:-:S07]  /*3ff0*/  FMNMX R116, R116, |R125|, !PT ;  /* 0x4000007d74747209 */ /* 0x000fce0007800000 */
[----:B------:R-:W-:-:S04]  /*4000*/  @!P2 FMNMX R116, |R122|, R116, !PT ;  /* 0x000000747a74a209 */ /* 0x000fc80007800200 */
[----:B------:R-:W-:-:S04]  /*4010*/  @!P1 FMNMX R116, |R124|, R116, !PT ;  /* 0x000000747c749209 */ /* 0x000fc80007800200 */
[----:B------:R-:W-:-:S07]  /*4020*/  @!P0 FMNMX R116, R116, |R127|, !PT ;  /* 0x4000007f74748209 */ /* 0x000fce0007800000 */
.L_x_2055:
[----:B------:R-:W-:Y:S05]  /*4030*/  BSYNC.RECONVERGENT B1 ;  /* 0x0000000000017941 */ /* 0x000fea0003800200 */
.L_x_2053:
        /* <DEDUP_REMOVED lines=24> */
.L_x_2057:
[----:B------:R-:W-:Y:S05]  /*41c0*/  BSYNC.RECONVERGENT B1 ;  /* 0x0000000000017941 */ /* 0x000fea0003800200 */
.L_x_2056:
        /* <DEDUP_REMOVED lines=28> */
.L_x_2059:
[----:B------:R-:W-:Y:S02]  /*4390*/  ISETP.GE.AND P2, PT, R23, UR21, PT ;  /* 0x0000001517007c0c */ /* 0x000fe4000bf46270 */
[----:B------:R-:W-:Y:S02]  /*43a0*/  ISETP.GE.AND P1, PT, R22, UR21, PT ;  /* 0x0000001516007c0c */ /* 0x000fe4000bf26270 */
[----:B------:R-:W-:Y:S02]  /*43b0*/  ISETP.GE.AND P0, PT, R20, UR21, PT ;  /* 0x0000001514007c0c */ /* 0x000fe4000bf06270 */
[----:B------:R-:W-:-:S07]  /*43c0*/  FMNMX R116, R116, |R125|, !PT ;  /* 0x4000007d74747209 */ /* 0x000fce0007800000 */
[----:B------:R-:W-:-:S04]  /*43d0*/  @!P2 FMNMX R116, |R122|, R116, !PT ;  /* 0x000000747a74a209 */ /* 0x000fc80007800200 */
[----:B------:R-:W-:-:S04]  /*43e0*/  @!P1 FMNMX R116, |R124|, R116, !PT ;  /* 0x000000747c749209 */ /* 0x000fc80007800200 */
[----:B------:R-:W-:-:S07]  /*43f0*/  @!P0 FMNMX R116, R116, |R127|, !PT ;  /* 0x4000007f74748209 */ /* 0x000fce0007800000 */
.L_x_2060:
[----:B------:R-:W-:Y:S05]  /*4400*/  BSYNC.RECONVERGENT B1 ;  /* 0x0000000000017941 */ /* 0x000fea0003800200 */
.L_x_2058:
        /* <DEDUP_REMOVED lines=24> */
.L_x_2062:
[----:B------:R-:W-:Y:S05]  /*4590*/  BSYNC.RECONVERGENT B1 ;  /* 0x0000000000017941 */ /* 0x000fea0003800200 */
.L_x_2061:
        /* <DEDUP_REMOVED lines=28> */
.L_x_2064:
[----:B------:R-:W-:Y:S02]  /*4760*/  ISETP.GE.AND P2, PT, R18, UR21, PT ;  /* 0x0000001512007c0c */ /* 0x000fe4000bf46270 */
[----:B------:R-:W-:Y:S02]  /*4770*/  ISETP.GE.AND P1, PT, R17, UR21, PT ;  /* 0x0000001511007c0c */ /* 0x000fe4000bf26270 */
[----:B------:R-:W-:Y:S02]  /*4780*/  ISETP.GE.AND P0, PT, R16, UR21, PT ;  /* 0x0000001510007c0c */ /* 0x000fe4000bf06270 */
[----:B------:R-:W-:-:S07]  /*4790*/  FMNMX R116, R116, |R125|, !PT ;  /* 0x4000007d74747209 */ /* 0x000fce0007800000 */
[----:B------:R-:W-:-:S04]  /*47a0*/  @!P2 FMNMX R116, |R122|, R116, !PT ;  /* 0x000000747a74a209 */ /* 0x000fc80007800200 */
[----:B------:R-:W-:-:S04]  /*47b0*/  @!P1 FMNMX R116, |R124|, R116, !PT ;  /* 0x000000747c749209 */ /* 0x000fc80007800200 */
[----:B------:R-:W-:-:S07]  /*47c0*/  @!P0 FMNMX R116, R116, |R127|, !PT ;  /* 0x4000007f74748209 */ /* 0x000fce0007800000 */
.L_x_2065:
[----:B------:R-:W-:Y:S05]  /*47d0*/  BSYNC.RECONVERGENT B1 ;  /* 0x0000000000017941 */ /* 0x000fea0003800200 */
.L_x_2063:
        /* <DEDUP_REMOVED lines=24> */
.L_x_2067:
[----:B------:R-:W-:Y:S05]  /*4960*/  BSYNC.RECONVERGENT B1 ;  /* 0x0000000000017941 */ /* 0x000fea0003800200 */
.L_x_2066:
        /* <DEDUP_REMOVED lines=28> */
.L_x_2069:
[----:B------:R-:W-:Y:S02]  /*4b30*/  ISETP.GE.AND P2, PT, R13, UR21, PT ;  /* 0x000000150d007c0c */ /* 0x000fe4000bf46270 */
[----:B------:R-:W-:Y:S02]  /*4b40*/  ISETP.GE.AND P1, PT, R12, UR21, PT ;  /* 0x000000150c007c0c */ /* 0x000fe4000bf26270 */
[----:B------:R-:W-:Y:S02]  /*4b50*/  ISETP.GE.AND P0, PT, R11, UR21, PT ;  /* 0x000000150b007c0c */ /* 0x000fe4000bf06270 */
[----:B------:R-:W-:-:S07]  /*4b60*/  FMNMX R116, R116, |R125|, !PT ;  /* 0x4000007d74747209 */ /* 0x000fce0007800000 */
[----:B------:R-:W-:-:S04]  /*4b70*/  @!P2 FMNMX R116, |R122|, R116, !PT ;  /* 0x000000747a74a209 */ /* 0x000fc80007800200 */
[----:B------:R-:W-:-:S04]  /*4b80*/  @!P1 FMNMX R116, |R124|, R116, !PT ;  /* 0x000000747c749209 */ /* 0x000fc80007800200 */
[----:B------:R-:W-:-:S07]  /*4b90*/  @!P0 FMNMX R116, R116, |R127|, !PT ;  /* 0x4000007f74748209 */ /* 0x000fce0007800000 */
.L_x_2070:
[----:B------:R-:W-:Y:S05]  /*4ba0*/  BSYNC.RECONVERGENT B1 ;  /* 0x0000000000017941 */ /* 0x000fea0003800200 */
.L_x_2068:
        /* <DEDUP_REMOVED lines=24> */
.L_x_2072:
[----:B------:R-:W-:Y:S05]  /*4d30*/  BSYNC.RECONVERGENT B1 ;  /* 0x0000000000017941 */ /* 0x000fea0003800200 */
.L_x_2071:
        /* <DEDUP_REMOVED lines=28> */
.L_x_2074:
[----:B------:R-:W-:Y:S02]  /*4f00*/  ISETP.GE.AND P2, PT, R9, UR21, PT ;  /* 0x0000001509007c0c */ /* 0x000fe4000bf46270 */
[----:B------:R-:W-:Y:S02]  /*4f10*/  ISETP.GE.AND P1, PT, R8, UR21, PT ;  /* 0x0000001508007c0c */ /* 0x000fe4000bf26270 */
[----:B------:R-:W-:Y:S02]  /*4f20*/  ISETP.GE.AND P0, PT, R3, UR21, PT ;  /* 0x0000001503007c0c */ /* 0x000fe4000bf06270 */
[----:B------:R-:W-:-:S07]  /*4f30*/  FMNMX R116, R116, |R101|, !PT ;  /* 0x4000006574747209 */ /* 0x000fce0007800000 */
[----:B------:R-:W-:-:S04]  /*4f40*/  @!P2 FMNMX R116, |R122|, R116, !PT ;  /* 0x000000747a74a209 */ /* 0x000fc80007800200 */
[----:B------:R-:W-:-:S04]  /*4f50*/  @!P1 FMNMX R116, |R100|, R116, !PT ;  /* 0x0000007464749209 */ /* 0x000fc80007800200 */
[----:B------:R-:W-:-:S07]  /*4f60*/  @!P0 FMNMX R116, R116, |R123|, !PT ;  /* 0x4000007b74748209 */ /* 0x000fce0007800000 */
.L_x_2075:
[----:B------:R-:W-:Y:S05]  /*4f70*/  BSYNC.RECONVERGENT B1 ;  /* 0x0000000000017941 */ /* 0x000fea0003800200 */
.L_x_2073:
        /* <DEDUP_REMOVED lines=22> */
.L_x_2036:
[----:B------:R-:W-:Y:S05]  /*50e0*/  BSYNC.RECONVERGENT B0 ;  /* 0x0000000000007941 */ /* 0x000fea0003800200 */
.L_x_2035:
[----:B------:R-:W4:Y:S02]  /*50f0*/  LDCU UR8, c[0x0][0x380] ;  /* 0x00007000ff0877ac */ /* 0x000f240008000800 */
[----:B----4-:R-:W-:-:S04]  /*5100*/  ULEA UR6, UR8, UR6, 0x2 ;  /* 0x0000000608067291 */ /* 0x010fc8000f8e10ff */
[----:B------:R-:W-:-:S09]  /*5110*/  UISETP.GE.AND UP1, UPT, UR6, UR20, UPT ;  /* 0x000000140600728c */ /* 0x000fd2000bf26270 */
[----:B------:R-:W-:Y:S05]  /*5120*/  BRA.U !UP1, `(.L_x_2076) ;  /* 0xffffffc509487547 */ /* 0x000fea000b83ffff */
.L_x_1993:
        /* <DEDUP_REMOVED lines=38> */
.L_x_2084:
[----:B------:R-:W-:Y:S02]  /*5390*/  ISETP.NE.AND P0, PT, R121, RZ, PT ;  /* 0x000000ff7900720c */ /* 0x000fe40003f05270 */
[----:B----4-:R-:W-:-:S11]  /*53a0*/  FMNMX R5, R3, R2, !PT ;  /* 0x0000000203057209 */ /* 0x010fd60007800000 */
[----:B------:R-:W-:Y:S05]  /*53b0*/  @P0 BRA `(.L_x_2078) ;  /* 0x0000000000080947 */ /* 0x000fea0003800000 */
[----:B0-----:R-:W0:Y:S02]  /*53c0*/  LDC.64 R2, c[0x0][0x3f8] ;  /* 0x0000fe00ff027b82 */ /* 0x001e240000000a00 */
[----:B0-----:R4:W-:Y:S02]  /*53d0*/  REDG.E.MAX.S32.STRONG.GPU desc[UR14][R2.64], R5 ;  /* 0x000000050200798e */ /* 0x0019e4000d12e30e */
.L_x_2078:
[----:B------:R-:W-:Y:S05]  /*53e0*/  BSYNC B0 ;  /* 0x0000000000007941 */ /* 0x000fea0003800000 */
.L_x_2077:
        /* <DEDUP_REMOVED lines=14> */
[----:B-123--:R-:W-:Y:S05]  /*54d0*/  CALL.REL.NOINC `($__internal_12_$__cuda_sm20_rcp_rn_f32_slowpath) ;  /* 0x0000000000607944 */ /* 0x00efea0003c00000 */
[----:B------:R-:W-:Y:S01]  /*54e0*/  IMAD.MOV.U32 R5, RZ, RZ, R2 ;  /* 0x000000ffff057224 */ /* 0x000fe200078e0002 */
[----:B------:R-:W-:Y:S06]  /*54f0*/  BRA `(.L_x_2081) ;  /* 0x0000000000147947 */ /* 0x000fec0003800000 */
.L_x_2080:
[----:B----45:R-:W0:Y:S01]  /*5500*/  MUFU.RCP R5, UR16 ;  /* 0x0000001000057d08 */ /* 0x030e220008001000 */
[----:B------:R-:W-:-:S04]  /*5510*/  IMAD.U32 R0, RZ, RZ, UR16 ;  /* 0x00000010ff007e24 */ /* 0x000fc8000f8e00ff */
[----:B0-----:R-:W-:-:S04]  /*5520*/  FFMA R0, R5, R0, -1 ;  /* 0xbf80000005007423 */ /* 0x001fc80000000000 */
[----:B------:R-:W-:-:S04]  /*5530*/  FADD.FTZ R0, -R0, -RZ ;  /* 0x800000ff00007221 */ /* 0x000fc80000010100 */
[----:B------:R-:W-:-:S07]  /*5540*/  FFMA R5, R5, R0, R5 ;  /* 0x0000000005057223 */ /* 0x000fce0000000005 */
.L_x_2081:
[----:B------:R-:W0:Y:S02]  /*5550*/  LDC.64 R2, c[0x0][0x3f0] ;  /* 0x0000fc00ff027b82 */ /* 0x000e240000000a00 */
[----:B0-----:R-:W-:Y:S01]  /*5560*/  STG.E desc[UR14][R2.64], R5 ;  /* 0x0000000502007986 */ /* 0x001fe2000c10190e */
[----:B------:R-:W-:Y:S05]  /*5570*/  EXIT ;  /* 0x000000000000794d */ /* 0x000fea0003800000 */
.L_x_2079:
[----:B------:R-:W-:Y:S02]  /*5580*/  IMAD.MOV.U32 R5, RZ, RZ, 0x2 ;  /* 0x00000002ff057424 */ /* 0x000fe400078e00ff */
[----:B------:R-:W-:Y:S02]  /*5590*/  IMAD.MOV.U32 R7, RZ, RZ, 0x1f ;  /* 0x0000001fff077424 */ /* 0x000fe400078e00ff */
[----:B------:R-:W-:-:S07]  /*55a0*/  IMAD.MOV.U32 R4, RZ, RZ, -0x1 ;  /* 0xffffffffff047424 */ /* 0x000fce00078e00ff */
[----:B01234-:R-:W-:Y:S05]  /*55b0*/  WARPSYNC.COLLECTIVE R4, `(.L_x_2082) ;  /* 0x0000000004087348 */ /* 0x01ffea0003c00000 */
[----:B0---4-:R0:W4:Y:S02]  /*55c0*/  SHFL.DOWN P0, R2, R0, R5, R7 ;  /* 0x0800000500027389 */ /* 0x0111240000000007 */
[----:B01234-:R-:W-:Y:S05]  /*55d0*/  ENDCOLLECTIVE ;  /* 0x000000000000791b */ /* 0x01ffea0003800000 */
.L_x_2082:
[----:B------:R-:W-:Y:S02]  /*55e0*/  IMAD.MOV.U32 R5, RZ, RZ, 0x1 ;  /* 0x00000001ff057424 */ /* 0x000fe400078e00ff */
[----:B------:R-:W-:-:S05]  /*55f0*/  IMAD.MOV.U32 R3, RZ, RZ, R2 ;  /* 0x000000ffff037224 */ /* 0x000fca00078e0002 */
[----:B------:R-:W-:-:S05]  /*5600*/  FMNMX R3, R3, R0, !PT ;  /* 0x0000000003037209 */ /* 0x000fca0007800000 */
[----:B------:R-:W-:-:S07]  /*5610*/  IMAD.MOV.U32 R0, RZ, RZ, R3 ;  /* 0x000000ffff007224 */ /* 0x000fce00078e0003 */
[----:B------:R-:W-:Y:S05]  /*5620*/  WARPSYNC.COLLECTIVE R4, `(.L_x_2083) ;  /* 0x0000000004087348 */ /* 0x000fea0003c00000 */
[----:B------:R0:W1:Y:S02]  /*5630*/  SHFL.DOWN P0, R2, R0, R5, R7 ;  /* 0x0800000500027389 */ /* 0x0000640000000007 */
[----:B01----:R-:W-:Y:S05]  /*5640*/  ENDCOLLECTIVE ;  /* 0x000000000000791b */ /* 0x003fea0003800000 */
.L_x_2083:
[----:B------:R-:W-:Y:S05]  /*5650*/  BRA `(.L_x_2084) ;  /* 0xfffffffc004c7947 */ /* 0x000fea000383ffff */
        .weak           $__internal_12_$__cuda_sm20_rcp_rn_f32_slowpath
        .type           $__internal_12_$__cuda_sm20_rcp_rn_f32_slowpath,@function
        .size           $__internal_12_$__cuda_sm20_rcp_rn_f32_slowpath,(.L_x_6054 - $__internal_12_$__cuda_sm20_rcp_rn_f32_slowpath)
$__internal_12_$__cuda_sm20_rcp_rn_f32_slowpath:
        /* <DEDUP_REMOVED lines=14> */
.L_x_2085:
        /* <DEDUP_REMOVED lines=33> */
.L_x_2087:
[----:B------:R0:W1:Y:S02]  /*5950*/  MUFU.RCP R96, R2 ;  /* 0x0000000200607308 */ /* 0x0000640000001000 */
.L_x_2086:
[----:B01----:R-:W-:Y:S02]  /*5960*/  IMAD.MOV.U32 R2, RZ, RZ, R96 ;  /* 0x000000ffff027224 */ /* 0x003fe400078e0060 */
[----:B------:R-:W-:Y:S02]  /*5970*/  IMAD.MOV.U32 R96, RZ, RZ, R4 ;  /* 0x000000ffff607224 */ /* 0x000fe400078e0004 */
[----:B------:R-:W-:-:S04]  /*5980*/  IMAD.MOV.U32 R97, RZ, RZ, 0x0 ;  /* 0x00000000ff617424 */ /* 0x000fc800078e00ff */
[----:B------:R-:W-:Y:S05]  /*5990*/  RET.REL.NODEC R96 `(_ZN18transformer_engine13normalization26rmsnorm_fwd_general_kernelINS0_13Kernel_traitsIff6__halffjLj1024ELj1ELj4ELj1ELj16ENS0_18Kernel_traits_baseILj1024EffS3_fjLj128EEEEEEEvNS0_19ForwardKernelParamsE) ;  /* 0xffffffa460987950 */ /* 0x000fea0003c3ffff */
.L_x_2088:
        /* <DEDUP_REMOVED lines=14> */
.L_x_6054:


//--------------------- .text._ZN18transformer_engine13normalization26rmsnorm_fwd_general_kernelINS0_13Kernel_traitsI6__halfS3_S3_fjLj1024ELj1ELj4ELj1ELj16ENS0_18Kernel_traits_baseILj1024ES3_S3_S3_fjLj128EEEEEEEvNS0_19ForwardKernelParamsE --------------------------
	.section	.text._ZN18transformer_engine13normalization26rmsnorm_fwd_general_kernelINS0_13Kernel_traitsI6__halfS3_S3_fjLj1024ELj1ELj4ELj1ELj16ENS0_18Kernel_traits_baseILj1024ES3_S3_S3_fjLj128EEEEEEEvNS0_19ForwardKernelParamsE,"ax",@progbits
	.align	128
        .global         _ZN18transformer_engine13normalization26rmsnorm_fwd_general_kernelINS0_13Kernel_traitsI6__halfS3_S3_fjLj1024ELj1ELj4ELj1ELj16ENS0_18Kernel_traits_baseILj1024ES3_S3_S3_fjLj128EEEEEEEvNS0_19ForwardKernelParamsE
        .type           _ZN18transformer_engine13normalization26rmsnorm_fwd_general_kernelINS0_13Kernel_traitsI6__halfS3_S3_fjLj1024ELj1ELj4ELj1ELj16ENS0_18Kernel_traits_baseILj1024ES3_S3_S3_fjLj128EEEEEEEvNS0_19ForwardKernelParamsE,@function
        .size           _ZN18transformer_engine13normalization26rmsnorm_fwd_general_kernelINS0_13Kernel_traitsI6__halfS3_S3_fjLj1024ELj1ELj4ELj1ELj16ENS0_18Kernel_traits_baseILj1024ES3_S3_S3_fjLj128EEEEEEEvNS0_19ForwardKernelParamsE,(.L_x_6055 - _ZN18transformer_engine13normalization26rmsnorm_fwd_general_kernelINS0_13Kernel_traitsI6__halfS3_S3_fjLj1024ELj1ELj4ELj1ELj16ENS0_18Kernel_traits_baseILj1024ES3_S3_S3_fjLj128EEEEEEEvNS0_19ForwardKernelParamsE)
        .other          _ZN18transformer_engine13normalization26rmsnorm_fwd_general_kernelINS0_13Kernel_traitsI6__halfS3_S3_fjLj1024ELj1ELj4ELj1ELj16ENS0_18Kernel_traits_baseILj1024ES3_S3_S3_fjLj128EEEEEEEvNS0_19ForwardKernelParamsE,@"STO_CUDA_ENTRY STV_DEFAULT"
_ZN18transformer_engine13normalization26rmsnorm_fwd_general_kernelINS0_13Kernel_traitsI6__halfS3_S3_fjLj1024ELj1ELj4ELj1ELj16ENS0_18Kernel_traits_baseILj1024ES3_S3_S3_fjLj128EEEEEEEvNS0_19ForwardKernelParamsE:
.text._ZN18transformer_engine13normalization26rmsnorm_fwd_general_kernelINS0_13Kernel_traitsI6__halfS3_S3_fjLj1024ELj1ELj4ELj1ELj16ENS0_18Kernel_traits_baseILj1024ES3_S3_S3_fjLj128EEEEEEEvNS0_19ForwardKernelParamsE:
        /* <DEDUP_REMOVED lines=72> */
.L_x_2092:
[----:B------:R0:W5:Y:S02]  /*0480*/  LDG.E.128 R16, desc[UR14][R2.64] ;  /* 0x0000000e02107981 */ /* 0x000164000c1e1d00 */
.L_x_2093:
[----:B------:R-:W-:Y:S05]  /*0490*/  BSYNC.RECONVERGENT B1 ;  /* 0x0000000000017941 */ /* 0x000fea0003800200 */
.L_x_2091:
[----:B------:R-:W-:Y:S02]  /*04a0*/  IMAD.U32 R28, RZ, RZ, UR8 ;  /* 0x00000008ff1c7e24 */ /* 0x000fe4000f8e00ff */
[--C-:B-----5:R-:W-:Y:S02]  /*04b0*/  HADD2.F32 R12, -RZ, R16.reuse.H0_H0 ;  /* 0x20000010ff0c7230 */ /* 0x120fe40000004100 */
[----:B------:R-:W-:Y:S02]  /*04c0*/  IMAD R7, R28, 0x100, R85 ;  /* 0x000001001c077824 */ /* 0x000fe400078e0255 */
[----:B------:R-:W-:Y:S02]  /*04d0*/  HADD2.F32 R21, -RZ, R16.H1_H1 ;  /* 0x30000010ff157230 */ /* 0x000fe40000004100 */
[--C-:B------:R-:W-:Y:S01]  /*04e0*/  HADD2.F32 R16, -RZ, R18.reuse.H0_H0 ;  /* 0x20000012ff107230 */ /* 0x100fe20000004100 */
[----:B------:R-:W-:Y:S01]  /*04f0*/  ISETP.GE.AND P0, PT, R7, UR4, PT ;  /* 0x0000000407007c0c */ /* 0x000fe2000bf06270 */
[----:B------:R-:W-:-:S02]  /*0500*/  HADD2.F32 R23, -RZ, R18.H1_H1 ;  /* 0x30000012ff177230 */ /* 0x000fc40000004100 */
[----:B------:R-:W-:Y:S02]  /*0510*/  HADD2.F32 R14, -RZ, R17.H0_H0 ;  /* 0x20000011ff0e7230 */ /* 0x000fe40000004100 */
[----:B------:R-:W-:Y:S02]  /*0520*/  HADD2.F32 R18, -RZ, R19.H0_H0 ;  /* 0x20000013ff127230 */ /* 0x000fe40000004100 */
[----:B------:R-:W-:Y:S02]  /*0530*/  HADD2.F32 R17, -RZ, R17.H1_H1 ;  /* 0x30000011ff117230 */ /* 0x000fe40000004100 */
[----:B------:R-:W-:-:S04]  /*0540*/  HADD2.F32 R19, -RZ, R19.H1_H1 ;  /* 0x30000013ff137230 */ /* 0x000fc80000004100 */
[----:B------:R-:W-:Y:S05]  /*0550*/  @P0 BRA `(.L_x_2090) ;  /* 0x0000000800340947 */ /* 0x000fea0003800000 */
[C---:B0-----:R-:W-:Y:S01]  /*0560*/  IMAD.WIDE R2, R7.reuse, 0x2, R4 ;  /* 0x0000000207027825 */ /* 0x041fe200078e0204 */
[----:B------:R-:W-:Y:S01]  /*0570*/  IADD3 R0, PT, PT, -R7, UR4, RZ ;  /* 0x0000000407007c10 */ /* 0x000fe2000fffe1ff */
[----:B------:R-:W-:Y:S01]  /*0580*/  BSSY.RECONVERGENT B1, `(.L_x_2094) ;  /* 0x0000022000017945 */ /* 0x000fe20003800200 */
[----:B------:R-:W-:-:S04]  /*0590*/  LOP3.LUT P0, RZ, R2, 0xf, RZ, 0xc0, !PT ;  /* 0x0000000f02ff7812 */ /* 0x000fc8000780c0ff */
[----:B------:R-:W-:-:S13]  /*05a0*/  ISETP.LT.U32.OR P0, PT, R0, 0x8, P0 ;  /* 0x000000080000780c */ /* 0x000fda0000701470 */
[----:B------:R-:W-:Y:S05]  /*05b0*/  @P0 BRA `(.L_x_2095) ;  /* 0x0000000000080947 */ /* 0x000fea0003800000 */
[----:B------:R0:W5:Y:S01]  /*05c0*/  LDG.E.128 R8, desc[UR14][R2.64] ;  /* 0x0000000e02087981 */ /* 0x000162000c1e1d00 */
[----:B------:R-:W-:Y:S05]  /*05d0*/  BRA `(.L_x_2096) ;  /* 0x0000000000707947 */ /* 0x000fea0003800000 */
.L_x_2095:
        /* <DEDUP_REMOVED lines=28> */
.L_x_2096:
[----:B------:R-:W-:Y:S05]  /*07a0*/  BSYNC.RECONVERGENT B1 ;  /* 0x0000000000017941 */ /* 0x000fea0003800200 */
.L_x_2094:
        /* <DEDUP_REMOVED lines=19> */
.L_x_2098:
        /* <DEDUP_REMOVED lines=28> */
.L_x_2099:
[----:B------:R-:W-:Y:S05]  /*0aa0*/  BSYNC.RECONVERGENT B1 ;  /* 0x0000000000017941 */ /* 0x000fea0003800200 */
.L_x_2097:
        /* <DEDUP_REMOVED lines=19> */
.L_x_2101:
        /* <DEDUP_REMOVED lines=10> */
[----:B0-----:R-:W-:Y:S02]  /*0c80*/  @!P4 PRMT R2, RZ, 0x7610, R2 ;  /* 0x00007610ff02c816 */ /* 0x001fe40000000002 */
        /* <DEDUP_REMOVED lines=17> */
.L_x_2102:
[----:B------:R-:W-:Y:S05]  /*0da0*/  BSYNC.RECONVERGENT B1 ;  /* 0x0000000000017941 */ /* 0x000fea0003800200 */
.L_x_2100:
        /* <DEDUP_REMOVED lines=8> */
.L_x_2090:
[----:B------:R-:W-:Y:S05]  /*0e30*/  BSYNC.RECONVERGENT B0 ;  /* 0x0000000000007941 */ /* 0x000fea0003800200 */
.L_x_2089:
[----:B------:R-:W1:Y:S01]  /*0e40*/  LDCU.U8 UR17, c[0x0][0x404] ;  /* 0x00008080ff1177ac */ /* 0x000e620008000000 */
[----:B------:R-:W2:Y:S01]  /*0e50*/  LDCU UR9, c[0x0][0x388] ;  /* 0x00007100ff0977ac */ /* 0x000ea20008000800 */
[----:B-1----:R-:W-:Y:S02]  /*0e60*/  UISETP.NE.AND UP0, UPT, UR17, URZ, UPT ;  /* 0x000000ff1100728c */ /* 0x002fe4000bf05270 */
[----:B--2---:R-:W-:-:S07]  /*0e70*/  UISETP.GE.AND UP1, UPT, UR7, UR9, UPT ;  /* 0x000000090700728c */ /* 0x004fce000bf26270 */
[----:B------:R-:W-:Y:S05]  /*0e80*/  BRA.U !UP0, `(.L_x_2103) ;  /* 0x0000000108087547 */ /* 0x000fea000b800000 */
[----:B0-----:R-:W0:Y:S02]  /*0e90*/  LDC.64 R2, c[0x0][0x3e0] ;  /* 0x0000f800ff027b82 */ /* 0x001e240000000a00 */
[----:B0-----:R1:W5:Y:S02]  /*0ea0*/  LDG.E R83, desc[UR14][R2.64] ;  /* 0x0000000e02537981 */ /* 0x001364000c1e1900 */
.L_x_2103:
[----:B------:R-:W-:Y:S01]  /*0eb0*/  IMAD.MOV.U32 R82, RZ, RZ, RZ ;  /* 0x000000ffff527224 */ /* 0x000fe200078e00ff */
[----:B------:R-:W-:Y:S06]  /*0ec0*/  BRA.U UP1, `(.L_x_2104) ;  /* 0x0000003d01ac7547 */ /* 0x000fec000b800000 */
[----:B------:R-:W2:Y:S01]  /*0ed0*/  LDCU.U8 UR9, c[0x0][0x3c0] ;  /* 0x00007800ff0977ac */ /* 0x000ea20008000000 */
[----:B------:R-:W-:Y:S01]  /*0ee0*/  FADD R55, R0, 1 ;  /* 0x3f80000000377421 */ /* 0x000fe20000000000 */
[----:B01----:R-:W-:Y:S01]  /*0ef0*/  I2FP.F32.S32 R2, UR4 ;  /* 0x0000000400027c45 */ /* 0x003fe20008201400 */
        /* <DEDUP_REMOVED lines=34> */
[----:B------:R-:W-:Y:S01]  /*1120*/  LOP3.LUT R0, R0, 0x7f800000, RZ, 0xc0, !PT ;  /* 0x7f80000000007812 */ /* 0x000fe200078ec0ff */
[C---:B------:R-:W-:Y:S01]  /*1130*/  VIADD R46, R85.reuse, 0x1 ;  /* 0x00000001552e7836 */ /* 0x040fe20000000000 */
[----:B------:R-:W-:Y:S01]  /*1140*/  LOP3.LUT R37, RZ, R89, RZ, 0x33, !PT ;  /* 0x00000059ff257212 */ /* 0x000fe200078e33ff */
[----:B------:R-:W-:Y:S01]  /*1150*/  VIADD R45, R85, 0x2 ;  /* 0x00000002552d7836 */ /* 0x000fe20000000000 */
[----:B------:R-:W-:Y:S01]  /*1160*/  FSEL R53, R4, R53, !P0 ;  /* 0x0000003504357208 */ /* 0x000fe20004000000 */
[----:B------:R-:W-:Y:S01]  /*1170*/  IMAD.U32 R4, RZ, RZ, UR8 ;  /* 0x00000008ff047e24 */ /* 0x000fe2000f8e00ff */
[----:B------:R-:W-:Y:S01]  /*1180*/  FSEL R79, R12, R79, !P0 ;  /* 0x0000004f0c4f7208 */ /* 0x000fe20004000000 */
[----:B------:R-:W-:Y:S01]  /*1190*/  VIADD R37, R37, UR8 ;  /* 0x0000000825257c36 */ /* 0x000fe20008000000 */
        /* <DEDUP_REMOVED lines=16> */
[----:B------:R-:W-:Y:S01]  /*12a0*/  FSEL R68, R27, R68, !P0 ;  /* 0x000000441b447208 */ /* 0x000fe20004000000 */
[----:B------:R-:W-:Y:S01]  /*12b0*/  VIADD R27, R36, 0x5 ;  /* 0x00000005241b7836 */ /* 0x000fe20000000000 */
[----:B------:R-:W-:-:S02]  /*12c0*/  FSEL R67, R24, R67, !P0 ;  /* 0x0000004318437208 */ /* 0x000fc40004000000 */
        /* <DEDUP_REMOVED lines=8> */
[----:B------:R-:W-:Y:S02]  /*1350*/  FSEL R62, R13, R62, !P0 ;  /* 0x0000003e0d3e7208 */ /* 0x000fe40004000000 */
[----:B------:R-:W-:Y:S01]  /*1360*/  FSEL R61, R30, R61, !P0 ;  /* 0x0000003d1e3d7208 */ /* 0x000fe20004000000 */
[----:B------:R-:W-:Y:S01]  /*1370*/  VIADD R30, R36, 0x2 ;  /* 0x00000002241e7836 */ /* 0x000fe20000000000 */
[----:B------:R-:W-:-:S02]  /*1380*/  FSEL R60, R15, R60, !P0 ;  /* 0x0000003c0f3c7208 */ /* 0x000fc40004000000 */
[----:B------:R-:W-:Y:S02]  /*1390*/  FSEL R59, R32, R59, !P0 ;  /* 0x0000003b203b7208 */ /* 0x000fe40004000000 */
[----:B------:R-:W-:Y:S01]  /*13a0*/  FSEL R58, R33, R58, !P0 ;  /* 0x0000003a213a7208 */ /* 0x000fe20004000000 */
[----:B------:R-:W-:Y:S01]  /*13b0*/  IMAD R33, R4, 0x100, R36 ;  /* 0x0000010004217824 */ /* 0x000fe200078e0224 */
[----:B------:R-:W-:Y:S02]  /*13c0*/  FSEL R57, R10, R57, !P0 ;  /* 0x000000390a397208 */ /* 0x000fe40004000000 */
        /* <DEDUP_REMOVED lines=14> */
[----:B------:R-:W-:Y:S01]  /*14b0*/  ISETP.GT.U32.AND P0, PT, R0, 0x1ffffff, PT ;  /* 0x01ffffff0000780c */ /* 0x000fe20003f04070 */
[----:B------:R-:W-:Y:S01]  /*14c0*/  VIADD R14, R33, 0x6 ;  /* 0x00000006210e7836 */ /* 0x000fe20000000000 */
        /* <DEDUP_REMOVED lines=8> */
[C---:B------:R-:W-:Y:S01]  /*1550*/  LOP3.LUT R24, R0.reuse, 0xf, RZ, 0xc0, !PT ;  /* 0x0000000f00187812 */ /* 0x040fe200078ec0ff */
[----:B------:R-:W-:Y:S01]  /*1560*/  IMAD.MOV R12, RZ, RZ, -R12 ;  /* 0x000000ffff0c7224 */ /* 0x000fe200078e0a0c */
[C---:B------:R-:W-:Y:S01]  /*1570*/  LOP3.LUT R23, R0.reuse, 0x7, RZ, 0xc0, !PT ;  /* 0x0000000700177812 */ /* 0x040fe200078ec0ff */
[C---:B------:R-:W-:Y:S01]  /*1580*/  VIADD R7, R21.reuse, 0x4 ;  /* 0x0000000415077836 */ /* 0x040fe20000000000 */
[----:B------:R-:W-:Y:S01]  /*1590*/  LOP3.LUT R22, R0, 0x3, RZ, 0xc0, !PT ;  /* 0x0000000300167812 */ /* 0x000fe200078ec0ff */
[----:B------:R-:W-:Y:S01]  /*15a0*/  VIADD R6, R21, 0x5 ;  /* 0x0000000515067836 */ /* 0x000fe20000000000 */
[----:B------:R-:W-:Y:S01]  /*15b0*/  IADD3 R20, PT, PT, -R33, UR4, RZ ;  /* 0x0000000421147c10 */ /* 0x000fe2000fffe1ff */
[C---:B------:R-:W-:Y:S01]  /*15c0*/  VIADD R5, R21.reuse, 0x6 ;  /* 0x0000000615057836 */ /* 0x040fe20000000000 */
[C---:B------:R-:W-:Y:S01]  /*15d0*/  IADD3 R11, PT, PT, -R21.reuse, UR4, RZ ;  /* 0x00000004150b7c10 */ /* 0x040fe2000fffe1ff */
[----:B------:R-:W-:Y:S01]  /*15e0*/  VIADD R4, R21, 0x7 ;  /* 0x0000000715047836 */ /* 0x000fe20000000000 */
[----:B------:R-:W-:Y:S06]  /*15f0*/  @P0 BRA `(.L_x_2105) ;  /* 0x0000000000140947 */ /* 0x000fec0003800000 */
[----:B------:R-:W-:Y:S01]  /*1600*/  IMAD.MOV.U32 R0, RZ, RZ, R2 ;  /* 0x000000ffff007224 */ /* 0x000fe200078e0002 */
[----:B------:R-:W-:-:S07]  /*1610*/  MOV R43, 0x1630 ;  /* 0x00001630002b7802 */ /* 0x000fce0000000f00 */
[----:B-----5:R-:W-:Y:S05]  /*1620*/  CALL.REL.NOINC `($__internal_13_$__cuda_sm20_rcp_rn_f32_slowpath) ;  /* 0x0000003c001c7944 */ /* 0x020fea0003c00000 */
[----:B------:R-:W-:Y:S01]  /*1630*/  IMAD.MOV.U32 R3, RZ, RZ, R40 ;  /* 0x000000ffff037224 */ /* 0x000fe200078e0028 */
[----:B------:R-:W-:Y:S06]  /*1640*/  BRA `(.L_x_2106) ;  /* 0x0000000000107947 */ /* 0x000fec0003800000 */
.L_x_2105:
[----:B------:R-:W0:Y:S02]  /*1650*/  MUFU.RCP R3, R2 ;  /* 0x0000000200037308 */ /* 0x000e240000001000 */
[----:B0-----:R-:W-:-:S04]  /*1660*/  FFMA R0, R2, R3, -1 ;  /* 0xbf80000002007423 */ /* 0x001fc80000000003 */
[----:B------:R-:W-:-:S04]  /*1670*/  FADD.FTZ R0, -R0, -RZ ;  /* 0x800000ff00007221 */ /* 0x000fc80000010100 */
[----:B------:R-:W-:-:S07]  /*1680*/  FFMA R3, R3, R0, R3 ;  /* 0x0000000003037223 */ /* 0x000fce0000000003 */
.L_x_2106:
[----:B------:R-:W0:Y:S01]  /*1690*/  LDCU.64 UR8, c[0x0][0x380] ;  /* 0x00007000ff0877ac */ /* 0x000e220008000a00 */
[----:B------:R-:W-:Y:S02]  /*16a0*/  VIADD R2, R84, UR7 ;  /* 0x0000000754027c36 */ /* 0x000fe40008000000 */
[----:B------:R-:W-:Y:S01]  /*16b0*/  IMAD.MOV.U32 R82, RZ, RZ, RZ ;  /* 0x000000ffff527224 */ /* 0x000fe200078e00ff */
[----:B0-----:R-:W-:Y:S02]  /*16c0*/  UIMAD UR4, UR9, UR8, URZ ;  /* 0x00000008090472a4 */ /* 0x001fe4000f8e02ff */
[----:B------:R-:W-:Y:S02]  /*16d0*/  IMAD R2, R2, UR9, RZ ;  /* 0x0000000902027c24 */ /* 0x000fe4000f8e02ff */
[----:B------:R-:W-:-:S03]  /*16e0*/  USHF.L.U32 UR8, UR4, 0x2, URZ ;  /* 0x0000000204087899 */ /* 0x000fc600080006ff */
[----:B------:R-:W-:-:S09]  /*16f0*/  UMOV UR4, URZ ;  /* 0x000000ff00047c82 */ /* 0x000fd20008000000 */
.L_x_2157:
        /* <DEDUP_REMOVED lines=15> */
.L_x_2110:
        /* <DEDUP_REMOVED lines=28> */
.L_x_2111:
[----:B------:R-:W-:Y:S05]  /*19b0*/  BSYNC.RECONVERGENT B1 ;  /* 0x0000000000017941 */ /* 0x000fea0003800200 */
.L_x_2109:
        /* <DEDUP_REMOVED lines=18> */
.L_x_2113:
        /* <DEDUP_REMOVED lines=28> */
.L_x_2114:
[----:B------:R-:W-:Y:S05]  /*1ca0*/  BSYNC.RECONVERGENT B1 ;  /* 0x0000000000017941 */ /* 0x000fea0003800200 */
.L_x_2112:
        /* <DEDUP_REMOVED lines=18> */
.L_x_2116:
        /* <DEDUP_REMOVED lines=28> */
.L_x_2117:
[----:B------:R-:W-:Y:S05]  /*1f90*/  BSYNC.RECONVERGENT B1 ;  /* 0x0000000000017941 */ /* 0x000fea0003800200 */
.L_x_2115:
        /* <DEDUP_REMOVED lines=18> */
.L_x_2119:
        /* <DEDUP_REMOVED lines=28> */
.L_x_2120:
[----:B------:R-:W-:Y:S05]  /*2280*/  BSYNC.RECONVERGENT B1 ;  /* 0x0000000000017941 */ /* 0x000fea0003800200 */
.L_x_2118:
        /* <DEDUP_REMOVED lines=8> */
.L_x_2108:
[----:B------:R-:W-:Y:S05]  /*2310*/  BSYNC.RECONVERGENT B0 ;  /* 0x0000000000007941 */ /* 0x000fea0003800200 */
.L_x_2107:
        /* <DEDUP_REMOVED lines=69> */
.L_x_2122:
[----:B------:R-:W-:Y:S05]  /*2770*/  BSYNC.RECONVERGENT B0 ;  /* 0x0000000000007941 */ /* 0x000fea0003800200 */
.L_x_2121:
        /* <DEDUP_REMOVED lines=14> */
.L_x_2123:
        /* <DEDUP_REMOVED lines=47> */
.L_x_2126:
[----:B------:R-:W2:Y:S04]  /*2b50*/  LDG.E.STRONG.GPU R80, desc[UR14][R42.64] ;  /* 0x0000000e2a507981 */ /* 0x000ea8000c1ef900 */
[----:B--2---:R-:W-:Y:S01]  /*2b60*/  CCTL.IVALL ;  /* 0x00000000ff00798f */ /* 0x004fe20002000000 */
[----:B------:R-:W-:Y:S05]  /*2b70*/  YIELD ;  /* 0x0000000000007946 */ /* 0x000fea0003800000 */
[----:B------:R-:W-:-:S13]  /*2b80*/  ISETP.NE.AND P0, PT, R80, R81, PT ;  /* 0x000000515000720c */ /* 0x000fda0003f05270 */
[----:B------:R-:W-:Y:S05]  /*2b90*/  @P0 BRA `(.L_x_2126) ;  /* 0xfffffffc00ec0947 */ /* 0x000fea000383ffff */
.L_x_2125:
        /* <DEDUP_REMOVED lines=15> */
.L_x_2131:
        /* <DEDUP_REMOVED lines=37> */
.L_x_2130:
[----:B------:R-:W-:Y:S05]  /*2ee0*/  BSYNC.RECONVERGENT B1 ;  /* 0x0000000000017941 */ /* 0x000fea0003800200 */
.L_x_2129:
        /* <DEDUP_REMOVED lines=24> */
.L_x_2133:
[----:B------:R-:W-:Y:S05]  /*3070*/  BSYNC.RECONVERGENT B1 ;  /* 0x0000000000017941 */ /* 0x000fea0003800200 */
.L_x_2132:
        /* <DEDUP_REMOVED lines=16> */
.L_x_2135:
[----:B------:R-:W-:Y:S05]  /*3180*/  BSYNC.RECONVERGENT B1 ;  /* 0x0000000000017941 */ /* 0x000fea0003800200 */
.L_x_2134:
        /* <DEDUP_REMOVED lines=11> */
.L_x_2128:
[----:B------:R-:W-:Y:S05]  /*3240*/  BSYNC.RECONVERGENT B0 ;  /* 0x0000000000007941 */ /* 0x000fea0003800200 */
.L_x_2127:
        /* <DEDUP_REMOVED lines=12> */
.L_x_2124:
        /* <DEDUP_REMOVED lines=55> */
.L_x_2139:
        /* <DEDUP_REMOVED lines=23> */
.L_x_2140:
[----:B------:R-:W-:Y:S05]  /*37f0*/  BSYNC.RECONVERGENT B1 ;  /* 0x0000000000017941 */ /* 0x000fea0003800200 */
.L_x_2138:
        /* <DEDUP_REMOVED lines=33> */
.L_x_2142:
[----:B------:R-:W-:Y:S02]  /*3a10*/  IMAD.MOV.U32 R42, RZ, RZ, R40 ;  /* 0x000000ffff2a7224 */ /* 0x000fe400078e0028 */
[----:B------:R-:W-:-:S05]  /*3a20*/  IMAD.MOV.U32 R40, RZ, RZ, R125 ;  /* 0x000000ffff287224 */ /* 0x000fca00078e007d */
[----:B------:R1:W-:Y:S02]  /*3a30*/  STG.E.128 desc[UR14][R86.64], R40 ;  /* 0x0000002856007986 */ /* 0x0003e4000c101d0e */
.L_x_2143:
[----:B------:R-:W-:Y:S05]  /*3a40*/  BSYNC.RECONVERGENT B1 ;  /* 0x0000000000017941 */ /* 0x000fea0003800200 */
.L_x_2141:
        /* <DEDUP_REMOVED lines=52> */
.L_x_2145:
        /* <DEDUP_REMOVED lines=15> */
.L_x_2146:
[----:B------:R-:W-:Y:S05]  /*3e80*/  BSYNC.RECONVERGENT B1 ;  /* 0x0000000000017941 */ /* 0x000fea0003800200 */
.L_x_2144:
        /* <DEDUP_REMOVED lines=34> */
.L_x_2148:
[----:B------:R-:W-:Y:S05]  /*40b0*/  BSYNC.RECONVERGENT B1 ;  /* 0x0000000000017941 */ /* 0x000fea0003800200 */
.L_x_2147:
        /* <DEDUP_REMOVED lines=50> */
.L_x_2150:
        /* <DEDUP_REMOVED lines=15> */
.L_x_2151:
[----:B------:R-:W-:Y:S05]  /*44d0*/  BSYNC.RECONVERGENT B1 ;  /* 0x0000000000017941 */ /* 0x000fea0003800200 */
.L_x_2149:
        /* <DEDUP_REMOVED lines=34> */
.L_x_2153:
[----:B------:R-:W-:Y:S05]  /*4700*/  BSYNC.RECONVERGENT B1 ;  /* 0x0000000000017941 */ /* 0x000fea0003800200 */
.L_x_2152:
        /* <DEDUP_REMOVED lines=50> */
.L_x_2155:
        /* <DEDUP_REMOVED lines=15> */
.L_x_2156:
[----:B------:R-:W-:Y:S05]  /*4b20*/  BSYNC.RECONVERGENT B1 ;  /* 0x0000000000017941 */ /* 0x000fea0003800200 */
.L_x_2154:
        /* <DEDUP_REMOVED lines=32> */
.L_x_2137:
[----:B------:R-:W-:Y:S05]  /*4d30*/  BSYNC.RECONVERGENT B0 ;  /* 0x0000000000007941 */ /* 0x000fea0003800200 */
.L_x_2136:
[----:B------:R-:W4:Y:S02]  /*4d40*/  LDCU UR9, c[0x0][0x380] ;  /* 0x00007000ff0977ac */ /* 0x000f240008000800 */
[----:B----4-:R-:W-:-:S04]  /*4d50*/  ULEA UR7, UR9, UR7, 0x2 ;  /* 0x0000000709077291 */ /* 0x010fc8000f8e10ff */
[----:B------:R-:W-:-:S09]  /*4d60*/  UISETP.GE.AND UP0, UPT, UR7, UR18, UPT ;  /* 0x000000120700728c */ /* 0x000fd2000bf06270 */
[----:B------:R-:W-:Y:S05]  /*4d70*/  BRA.U !UP0, `(.L_x_2157) ;  /* 0xffffffc908607547 */ /* 0x000fea000b83ffff */
.L_x_2104:
[----:B------:R-:W4:Y:S02]  /*4d80*/  LDCU.64 UR4, c[0x0][0x3f8] ;  /* 0x00007f00ff0477ac */ /* 0x000f240008000a00 */
[----:B----4-:R-:W-:-:S04]  /*4d90*/  UISETP.NE.U32.AND UP0, UPT, UR4, URZ, UPT ;  /* 0x000000ff0400728c */ /* 0x010fc8000bf05070 */
[----:B------:R-:W-:-:S09]  /*4da0*/  UISETP.NE.AND.EX UP0, UPT, UR5, URZ, UPT, UP0 ;  /* 0x000000ff0500728c */ /* 0x000fd2000bf05300 */
[----:B------:R-:W-:Y:S05]  /*4db0*/  BRA.U !UP0, `(.L_x_2158) ;  /* 0x0000000108987547 */ /* 0x000fea000b800000 */
[----:B01----:R-:W0:Y:S01]  /*4dc0*/  SHFL.DOWN PT, R3, R82, 0x10, 0x1f ;  /* 0x0a001f0052037f89 */ /* 0x003e2200000e0000 */
[----:B------:R-:W-:Y:S01]  /*4dd0*/  ISETP.NE.AND P0, PT, R89, RZ, PT ;  /* 0x000000ff5900720c */ /* 0x000fe20003f05270 */
[----:B------:R-:W-:-:S12]  /*4de0*/  BSSY B0, `(.L_x_2158) ;  /* 0x0000023000007945 */ /* 0x000fd80003800000 */
[----:B------:R-:W1:Y:S01]  /*4df0*/  @!P0 S2R R9, SR_CgaCtaId ;  /* 0x0000000000098919 */ /* 0x000e620000008800 */
[----:B------:R-:W-:Y:S02]  /*4e00*/  @!P0 MOV R4, 0x400 ;  /* 0x0000040000048802 */ /* 0x000fe40000000f00 */
[----:B0-----:R-:W-:-:S05]  /*4e10*/  FMNMX R3, R3, R82, !PT ;  /* 0x0000005203037209 */ /* 0x001fca0007800000 */
[----:B------:R-:W0:Y:S01]  /*4e20*/  SHFL.DOWN PT, R0, R3, 0x8, 0x1f ;  /* 0x09001f0003007f89 */ /* 0x000e2200000e0000 */
[----:B-1----:R-:W-:-:S05]  /*4e30*/  @!P0 LEA R9, R9, R4, 0x18 ;  /* 0x0000000409098211 */ /* 0x002fca00078ec0ff */
        /* <DEDUP_REMOVED lines=24> */
.L_x_2166:
[----:B------:R-:W-:Y:S02]  /*4fc0*/  ISETP.NE.AND P0, PT, R90, RZ, PT ;  /* 0x000000ff5a00720c */ /* 0x000fe40003f05270 */
[----:B-1----:R-:W-:-:S11]  /*4fd0*/  FMNMX R5, R3, R2, !PT ;  /* 0x0000000203057209 */ /* 0x002fd60007800000 */
[----:B------:R-:W-:Y:S05]  /*4fe0*/  @P0 BRA `(.L_x_2159) ;  /* 0x0000000000080947 */ /* 0x000fea0003800000 */
[----:B0-----:R-:W0:Y:S02]  /*4ff0*/  LDC.64 R2, c[0x0][0x3f8] ;  /* 0x0000fe00ff027b82 */ /* 0x001e240000000a00 */
[----:B0-----:R1:W-:Y:S02]  /*5000*/  REDG.E.MAX.S32.STRONG.GPU desc[UR14][R2.64], R5 ;  /* 0x000000050200798e */ /* 0x0013e4000d12e30e */
.L_x_2159:
[----:B------:R-:W-:Y:S05]  /*5010*/  BSYNC B0 ;  /* 0x0000000000007941 */ /* 0x000fea0003800000 */
.L_x_2158:
[----:B------:R-:W4:Y:S02]  /*5020*/  LDCU.U8 UR4, c[0x0][0x404] ;  /* 0x00008080ff0477ac */ /* 0x000f240008000000 */
[----:B----4-:R-:W-:-:S13]  /*5030*/  ISETP.NE.AND P0, PT, RZ, UR4, PT ;  /* 0x00000004ff007c0c */ /* 0x010fda000bf05270 */
[----:B------:R-:W-:Y:S05]  /*5040*/  @!P0 EXIT ;  /* 0x000000000000894d */ /* 0x000fea0003800000 */
[----:B------:R-:W4:Y:S01]  /*5050*/  LDCU.64 UR4, c[0x0][0x3f0] ;  /* 0x00007e00ff0477ac */ /* 0x000f220008000a00 */
[----:B------:R-:W-:Y:S02]  /*5060*/  LOP3.LUT P0, RZ, R90, UR16, RZ, 0xfc, !PT ;  /* 0x000000105aff7c12 */ /* 0x000fe4000f80fcff */
[----:B----4-:R-:W-:-:S04]  /*5070*/  ISETP.EQ.U32.AND P1, PT, RZ, UR4, PT ;  /* 0x00000004ff007c0c */ /* 0x010fc8000bf22070 */
        /* <DEDUP_REMOVED lines=8> */
[----:B0123--:R-:W-:-:S07]  /*5100*/  MOV R43, 0x5120 ;  /* 0x00005120002b7802 */ /* 0x00ffce0000000f00 */
[----:B------:R-:W-:Y:S05]  /*5110*/  CALL.REL.NOINC `($__internal_13_$__cuda_sm20_rcp_rn_f32_slowpath) ;  /* 0x0000000000607944 */ /* 0x000fea0003c00000 */
[----:B------:R-:W-:Y:S01]  /*5120*/  IMAD.MOV.U32 R5, RZ, RZ, R40 ;  /* 0x000000ffff057224 */ /* 0x000fe200078e0028 */
[----:B------:R-:W-:Y:S06]  /*5130*/  BRA `(.L_x_2163) ;  /* 0x0000000000107947 */ /* 0x000fec0003800000 */
.L_x_2162:
[----:B------:R-:W0:Y:S02]  /*5140*/  MUFU.RCP R0, R83 ;  /* 0x0000005300007308 */ /* 0x000e240000001000 */
[----:B01----:R-:W-:-:S04]  /*5150*/  FFMA R2, R83, R0, -1 ;  /* 0xbf80000053027423 */ /* 0x003fc80000000000 */
[----:B------:R-:W-:-:S04]  /*5160*/  FADD.FTZ R5, -R2, -RZ ;  /* 0x800000ff02057221 */ /* 0x000fc80000010100 */
[----:B------:R-:W-:-:S07]  /*5170*/  FFMA R5, R0, R5, R0 ;  /* 0x0000000500057223 */ /* 0x000fce0000000000 */
.L_x_2163:
[----:B------:R-:W-:Y:S05]  /*5180*/  BSYNC.RECONVERGENT B0 ;  /* 0x0000000000007941 */ /* 0x000fea0003800200 */
.L_x_2161:
[----:B------:R-:W0:Y:S02]  /*5190*/  LDC.64 R2, c[0x0][0x3f0] ;  /* 0x0000fc00ff027b82 */ /* 0x000e240000000a00 */
[----:B0-----:R-:W-:Y:S01]  /*51a0*/  STG.E desc[UR14][R2.64], R5 ;  /* 0x0000000502007986 */ /* 0x001fe2000c10190e */
[----:B------:R-:W-:Y:S05]  /*51b0*/  EXIT ;  /* 0x000000000000794d */ /* 0x000fea0003800000 */
.L_x_2160:
[----:B------:R-:W-:Y:S02]  /*51c0*/  IMAD.MOV.U32 R5, RZ, RZ, 0x2 ;  /* 0x00000002ff057424 */ /* 0x000fe400078e00ff */
[----:B------:R-:W-:Y:S02]  /*51d0*/  IMAD.MOV.U32 R7, RZ, RZ, 0x1f ;  /* 0x0000001fff077424 */ /* 0x000fe400078e00ff */
[----:B------:R-:W-:-:S07]  /*51e0*/  IMAD.MOV.U32 R4, RZ, RZ, -0x1 ;  /* 0xffffffffff047424 */ /* 0x000fce00078e00ff */
[----:B0123-5:R-:W-:Y:S05]  /*51f0*/  WARPSYNC.COLLECTIVE R4, `(.L_x_2164) ;  /* 0x0000000004087348 */ /* 0x02ffea0003c00000 */
[----:B01----:R0:W1:Y:S02]  /*5200*/  SHFL.DOWN P0, R2, R0, R5, R7 ;  /* 0x0800000500027389 */ /* 0x0030640000000007 */
[----:B0123-5:R-:W-:Y:S05]  /*5210*/  ENDCOLLECTIVE ;  /* 0x000000000000791b */ /* 0x02ffea0003800000 */
.L_x_2164:
[----:B------:R-:W-:Y:S02]  /*5220*/  IMAD.MOV.U32 R5, RZ, RZ, 0x1 ;  /* 0x00000001ff057424 */ /* 0x000fe400078e00ff */
[----:B------:R-:W-:-:S05]  /*5230*/  IMAD.MOV.U32 R3, RZ, RZ, R2 ;  /* 0x000000ffff037224 */ /* 0x000fca00078e0002 */
[----:B------:R-:W-:-:S05]  /*5240*/  FMNMX R3, R3, R0, !PT ;  /* 0x0000000003037209 */ /* 0x000fca0007800000 */
[----:B------:R-:W-:-:S07]  /*5250*/  IMAD.MOV.U32 R0, RZ, RZ, R3 ;  /* 0x000000ffff007224 */ /* 0x000fce00078e0003 */
[----:B------:R-:W-:Y:S05]  /*5260*/  WARPSYNC.COLLECTIVE R4, `(.L_x_2165) ;  /* 0x0000000004087348 */ /* 0x000fea0003c00000 */
[----:B------:R0:W1:Y:S02]  /*5270*/  SHFL.DOWN P0, R2, R0, R5, R7 ;  /* 0x0800000500027389 */ /* 0x0000640000000007 */
[----:B01----:R-:W-:Y:S05]  /*5280*/  ENDCOLLECTIVE ;  /* 0x000000000000791b */ /* 0x003fea0003800000 */
.L_x_2165:
[----:B------:R-:W-:Y:S05]  /*5290*/  BRA `(.L_x_2166) ;  /* 0xfffffffc00487947 */ /* 0x000fea000383ffff */
        .weak           $__internal_13_$__cuda_sm20_rcp_rn_f32_slowpath
        .type           $__internal_13_$__cuda_sm20_rcp_rn_f32_slowpath,@function
        .size           $__internal_13_$__cuda_sm20_rcp_rn_f32_slowpath,(.L_x_6055 - $__internal_13_$__cuda_sm20_rcp_rn_f32_slowpath)
$__internal_13_$__cuda_sm20_rcp_rn_f32_slowpath:
        /* <DEDUP_REMOVED lines=15> */
.L_x_2168:
        /* <DEDUP_REMOVED lines=33> */
.L_x_2170:
[----:B------:R0:W1:Y:S02]  /*55a0*/  MUFU.RCP R3, R0 ;  /* 0x0000000000037308 */ /* 0x0000640000001000 */
.L_x_2169:
[----:B------:R-:W-:Y:S05]  /*55b0*/  BSYNC.RECONVERGENT B1 ;  /* 0x0000000000017941 */ /* 0x000fea0003800200 */
.L_x_2167:
[----:B-1----:R-:W-:Y:S02]  /*55c0*/  IMAD.MOV.U32 R40, RZ, RZ, R3 ;  /* 0x000000ffff287224 */ /* 0x002fe400078e0003 */
[----:B------:R-:W-:Y:S02]  /*55d0*/  IMAD.MOV.U32 R2, RZ, RZ, R43 ;  /* 0x000000ffff027224 */ /* 0x000fe400078e002b */
[----:B------:R-:W-:-:S04]  /*55e0*/  IMAD.MOV.U32 R3, RZ, RZ, 0x0 ;  /* 0x00000000ff037424 */ /* 0x000fc800078e00ff */
[----:B0-----:R-:W-:Y:S05]  /*55f0*/  RET.REL.NODEC R2 `(_ZN18transformer_engine13normalization26rmsnorm_fwd_general_kernelINS0_13Kernel_traitsI6__halfS3_S3_fjLj1024ELj1ELj4ELj1ELj16ENS0_18Kernel_traits_baseILj1024ES3_S3_S3_fjLj128EEEEEEEvNS0_19ForwardKernelParamsE) ;  /* 0xffffffa802807950 */ /* 0x001fea0003c3ffff */
.L_x_2171:
        /* <DEDUP_REMOVED lines=16> */
.L_x_6055:


//--------------------- .text._ZN18transformer_engine13normalization26rmsnorm_fwd_general_kernelINS0_13Kernel_traitsIffffjLj1024ELj1ELj4ELj1ELj16ENS0_18Kernel_traits_baseILj1024EffffjLj128EEEEEEEvNS0_19ForwardKernelParamsE --------------------------
	.section	.text._ZN18transformer_engine13normalization26rmsnorm_fwd_general_kernelINS0_13Kernel_traitsIffffjLj1024ELj1ELj4ELj1ELj16ENS0_18Kernel_traits_baseILj1024EffffjLj128EEEEEEEvNS0_19ForwardKernelParamsE,"ax",@progbits
	.align	128
        .global         _ZN18transformer_engine13normalization26rmsnorm_fwd_general_kernelINS0_13Kernel_traitsIffffjLj1024ELj1ELj4ELj1ELj16ENS0_18Kernel_traits_baseILj1024EffffjLj128EEEEEEEvNS0_19ForwardKernelParamsE
        .type           _ZN18transformer_engine13normalization26rmsnorm_fwd_general_kernelINS0_13Kernel_traitsIffffjLj1024ELj1ELj4ELj1ELj16ENS0_18Kernel_traits_baseILj1024EffffjLj128EEEEEEEvNS0_19ForwardKernelParamsE,@function
        .size           _ZN18transformer_engine13normalization26rmsnorm_fwd_general_kernelINS0_13Kernel_traitsIffffjLj1024ELj1ELj4ELj1ELj16ENS0_18Kernel_traits_baseILj1024EffffjLj128EEEEEEEvNS0_19ForwardKernelParamsE,(.L_x_6056 - _ZN18transformer_engine13normalization26rmsnorm_fwd_general_kernelINS0_13Kernel_traitsIffffjLj1024ELj1ELj4ELj1ELj16ENS0_18Kernel_traits_baseILj1024EffffjLj128EEEEEEEvNS0_19ForwardKernelParamsE)
        .other          _ZN18transformer_engine13normalization26rmsnorm_fwd_general_kernelINS0_13Kernel_traitsIffffjLj1024ELj1ELj4ELj1ELj16ENS0_18Kernel_traits_baseILj1024EffffjLj128EEEEEEEvNS0_19ForwardKernelParamsE,@"STO_CUDA_ENTRY STV_DEFAULT"
_ZN18transformer_engine13normalization26rmsnorm_fwd_general_kernelINS0_13Kernel_traitsIffffjLj1024ELj1ELj4ELj1ELj16ENS0_18Kernel_traits_baseILj1024EffffjLj128EEEEEEEvNS0_19ForwardKernelParamsE:
.text._ZN18transformer_engine13normalization26rmsnorm_fwd_general_kernelINS0_13Kernel_traitsIffffjLj1024ELj1ELj4ELj1ELj16ENS0_18Kernel_traits_baseILj1024EffffjLj128EEEEEEEvNS0_19ForwardKernelParamsE:
[----:B------:R-:W-:Y:S01]  /*0000*/  LDC R1, c[0x0][0x37c] ;  /* 0x0000df00ff017b82 */ /* 0x000fe20000000800 */
[----:B------:R-:W0:Y:S07]  /*0010*/  LDCU UR7, c[0x0][0x384] ;  /* 0x00007080ff0777ac */ /* 0x000e2e0008000800 */
[----:B------:R-:W1:Y:S01]  /*0020*/  S2UR UR17, SR_CTAID.X ;  /* 0x00000000001179c3 */ /* 0x000e620000002500 */
[----:B------:R-:W2:Y:S01]  /*0030*/  S2R R7, SR_CTAID.X ;  /* 0x0000000000077919 */ /* 0x000ea20000002500 */
[----:B------:R-:W-:Y:S01]  /*0040*/  BSSY.RECONVERGENT B0, `(.L_x_2172) ;  /* 0x00000d2000007945 */ /* 0x000fe20003800200 */
[----:B------:R-:W3:Y:S01]  /*0050*/  LDCU.64 UR14, c[0x0][0x358] ;  /* 0x00006b00ff0e77ac */ /* 0x000ee20008000a00 */
[----:B0-----:R-:W0:Y:S01]  /*0060*/  I2F.U32.RP R0, UR7 ;  /* 0x0000000700007d06 */ /* 0x001e220008209000 */
[----:B------:R-:W-:-:S07]  /*0070*/  UISETP.NE.U32.AND UP2, UPT, UR7, URZ, UPT ;  /* 0x000000ff0700728c */ /* 0x000fce000bf45070 */
[----:B0-----:R-:W0:Y:S02]  /*0080*/  MUFU.RCP R0, R0 ;  /* 0x0000000000007308 */ /* 0x001e240000001000 */
        /* <DEDUP_REMOVED lines=18> */
[----:B------:R-:W-:Y:S02]  /*01b0*/  ISETP.GE.U32.AND P0, PT, R0, UR7, PT ;  /* 0x0000000700007c0c */ /* 0x000fe4000bf06070 */
[----:B------:R-:W1:Y:S11]  /*01c0*/  S2R R0, SR_TID.X ;  /* 0x0000000000007919 */ /* 0x000e760000002100 */
[----:B------:R-:W-:-:S05]  /*01d0*/  VOTEU.ANY UP1, P0 ;  /* 0x0000000000ff7886 */ /* 0x000fca0000020100 */
[----:B------:R-:W-:Y:S02]  /*01e0*/  @UP1 UIADD3 UR5, UPT, UPT, UR5, 0x1, URZ ;  /* 0x0000000105051890 */ /* 0x000fe4000fffe0ff */
[----:B------:R-:W-:-:S04]  /*01f0*/  @!UP2 ULOP3.LUT UR5, URZ, UR7, URZ, 0x33, !UPT ;  /* 0x00000007ff05a292 */ /* 0x000fc8000f8e33ff */
[----:B------:R-:W-:Y:S02]  /*0200*/  USHF.L.U32 UR6, UR5, 0x2, URZ ;  /* 0x0000000205067899 */ /* 0x000fe400080006ff */
[----:B------:R-:W-:-:S04]  /*0210*/  IMAD R2, RZ, RZ, -UR5 ;  /* 0x80000005ff027e24 */ /* 0x000fc8000f8e02ff */
[----:B------:R-:W-:Y:S01]  /*0220*/  IMAD R2, R2, UR7, R7 ;  /* 0x0000000702027c24 */ /* 0x000fe2000f8e0207 */
[----:B-1----:R-:W-:-:S05]  /*0230*/  LOP3.LUT R3, R0, 0x1f, RZ, 0xc0, !PT ;  /* 0x0000001f00037812 */ /* 0x002fca00078ec0ff */
        /* <DEDUP_REMOVED lines=23> */
.L_x_2175:
[----:B------:R1:W5:Y:S02]  /*03b0*/  LDG.E.128 R12, desc[UR14][R4.64] ;  /* 0x0000000e040c7981 */ /* 0x000364000c1e1d00 */
.L_x_2176:
[----:B------:R-:W-:Y:S05]  /*03c0*/  BSYNC.RECONVERGENT B1 ;  /* 0x0000000000017941 */ /* 0x000fea0003800200 */
.L_x_2174:
        /* <DEDUP_REMOVED lines=12> */
.L_x_2178:
[C---:B------:R-:W-:Y:S02]  /*0490*/  ISETP.NE.AND P0, PT, R16.reuse, RZ, PT ;  /* 0x000000ff1000720c */ /* 0x040fe40003f05270 */
[----:B------:R-:W-:Y:S02]  /*04a0*/  CS2R R18, SRZ ;  /* 0x0000000000127805 */ /* 0x000fe4000001ff00 */
[C---:B------:R-:W-:Y:S02]  /*04b0*/  ISETP.GE.U32.AND P1, PT, R16.reuse, 0x2, PT ;  /* 0x000000021000780c */ /* 0x040fe40003f26070 */
[C---:B------:R-:W-:Y:S02]  /*04c0*/  ISETP.GE.U32.AND P2, PT, R16.reuse, 0x3, PT ;  /* 0x000000031000780c */ /* 0x040fe40003f46070 */
[----:B------:R-:W-:Y:S02]  /*04d0*/  ISETP.GE.U32.AND P3, PT, R16, 0x4, PT ;  /* 0x000000041000780c */ /* 0x000fe40003f66070 */
[----:B------:R-:W-:-:S06]  /*04e0*/  CS2R R16, SRZ ;  /* 0x0000000000107805 */ /* 0x000fcc000001ff00 */
[----:B------:R1:W5:Y:S04]  /*04f0*/  @P0 LDG.E R16, desc[UR14][R4.64] ;  /* 0x0000000e04100981 */ /* 0x000368000c1e1900 */
[----:B------:R1:W5:Y:S04]  /*0500*/  @P1 LDG.E R17, desc[UR14][R4.64+0x4] ;  /* 0x0000040e04111981 */ /* 0x000368000c1e1900 */
[----:B------:R1:W5:Y:S04]  /*0510*/  @P2 LDG.E R18, desc[UR14][R4.64+0x8] ;  /* 0x0000080e04122981 */ /* 0x000368000c1e1900 */
[----:B------:R1:W5:Y:S02]  /*0520*/  @P3 LDG.E R19, desc[UR14][R4.64+0xc] ;  /* 0x00000c0e04133981 */ /* 0x000364000c1e1900 */
.L_x_2179:
[----:B------:R-:W-:Y:S05]  /*0530*/  BSYNC.RECONVERGENT B1 ;  /* 0x0000000000017941 */ /* 0x000fea0003800200 */
.L_x_2177:
        /* <DEDUP_REMOVED lines=11> */
.L_x_2181:
        /* <DEDUP_REMOVED lines=10> */
.L_x_2182:
[----:B------:R-:W-:Y:S05]  /*0690*/  BSYNC.RECONVERGENT B1 ;  /* 0x0000000000017941 */ /* 0x000fea0003800200 */
.L_x_2180:
        /* <DEDUP_REMOVED lines=11> */
.L_x_2184:
        /* <DEDUP_REMOVED lines=10> */
.L_x_2185:
[----:B------:R-:W-:Y:S05]  /*07f0*/  BSYNC.RECONVERGENT B1 ;  /* 0x0000000000017941 */ /* 0x000fea0003800200 */
.L_x_2183:
        /* <DEDUP_REMOVED lines=11> */
.L_x_2187:
        /* <DEDUP_REMOVED lines=10> */
.L_x_2188:
[----:B------:R-:W-:Y:S05]  /*0950*/  BSYNC.RECONVERGENT B1 ;  /* 0x0000000000017941 */ /* 0x000fea0003800200 */
.L_x_2186:
        /* <DEDUP_REMOVED lines=11> */
.L_x_2190:
        /* <DEDUP_REMOVED lines=10> */
.L_x_2191:
[----:B------:R-:W-:Y:S05]  /*0ab0*/  BSYNC.RECONVERGENT B1 ;  /* 0x0000000000017941 */ /* 0x000fea0003800200 */
.L_x_2189:
        /* <DEDUP_REMOVED lines=11> */
.L_x_2193:
        /* <DEDUP_REMOVED lines=10> */
.L_x_2194:
[----:B------:R-:W-:Y:S05]  /*0c10*/  BSYNC.RECONVERGENT B1 ;  /* 0x0000000000017941 */ /* 0x000fea0003800200 */
.L_x_2192:
[----:B------:R-:W-:-:S05]  /*0c20*/  IMAD R7, R6, 0x80, R7 ;  /* 0x0000008006077824 */ /* 0x000fca00078e0207 */
[----:B------:R-:W-:-:S13]  /*0c30*/  ISETP.GE.AND P0, PT, R7, UR4, PT ;  /* 0x0000000407007c0c */ /* 0x000fda000bf06270 */
[----:B------:R-:W-:Y:S05]  /*0c40*/  @P0 BRA `(.L_x_2173) ;  /* 0x0000000000440947 */ /* 0x000fea0003800000 */
[C---:B------:R-:W-:Y:S01]  /*0c50*/  IMAD.WIDE R10, R7.reuse, 0x4, R10 ;  /* 0x00000004070a7825 */ /* 0x040fe200078e020a */
[----:B------:R-:W-:Y:S02]  /*0c60*/  IADD3 R7, PT, PT, -R7, UR4, RZ ;  /* 0x0000000407077c10 */ /* 0x000fe4000fffe1ff */
[----:B------:R-:W-:-:S04]  /*0c70*/  LOP3.LUT P0, RZ, R10, 0xf, RZ, 0xc0, !PT ;  /* 0x0000000f0aff7812 */ /* 0x000fc8000780c0ff */
[----:B------:R-:W-:-:S13]  /*0c80*/  ISETP.LT.U32.OR P0, PT, R7, 0x4, P0 ;  /* 0x000000040700780c */ /* 0x000fda0000701470 */
[----:B------:R-:W-:Y:S05]  /*0c90*/  @P0 BRA `(.L_x_2195) ;  /* 0x0000000000080947 */ /* 0x000fea0003800000 */
[----:B01----:R2:W5:Y:S01]  /*0ca0*/  LDG.E.128 R4, desc[UR14][R10.64] ;  /* 0x0000000e0a047981 */ /* 0x003562000c1e1d00 */
[----:B------:R-:W-:Y:S05]  /*0cb0*/  BRA `(.L_x_2173) ;  /* 0x0000000000287947 */ /* 0x000fea0003800000 */
.L_x_2195:
[C---:B------:R-:W-:Y:S02]  /*0cc0*/  ISETP.NE.AND P0, PT, R7.reuse, RZ, PT ;  /* 0x000000ff0700720c */ /* 0x040fe40003f05270 */
[----:B01----:R-:W-:Y:S02]  /*0cd0*/  CS2R R4, SRZ ;  /* 0x0000000000047805 */ /* 0x003fe4000001ff00 */
        /* <DEDUP_REMOVED lines=8> */
.L_x_2173:
[----:B------:R-:W-:Y:S05]  /*0d60*/  BSYNC.RECONVERGENT B0 ;  /* 0x0000000000007941 */ /* 0x000fea0003800200 */
.L_x_2172:
[----:B------:R-:W4:Y:S01]  /*0d70*/  LDCU.U8 UR18, c[0x0][0x404] ;  /* 0x00008080ff1277ac */ /* 0x000f220008000000 */
[----:B------:R-:W0:Y:S01]  /*0d80*/  LDCU UR8, c[0x0][0x388] ;  /* 0x00007100ff0877ac */ /* 0x000e220008000800 */
[----:B----4-:R-:W-:-:S13]  /*0d90*/  ISETP.NE.AND P0, PT, RZ, UR18, PT ;  /* 0x00000012ff007c0c */ /* 0x010fda000bf05270 */
[----:B------:R-:W4:Y:S02]  /*0da0*/  @P0 LDC.64 R40, c[0x0][0x3e0] ;  /* 0x0000f800ff280b82 */ /* 0x000f240000000a00 */
[----:B----4-:R-:W4:Y:S01]  /*0db0*/  @P0 LDG.E R40, desc[UR14][R40.64] ;  /* 0x0000000e28280981 */ /* 0x010f22000c1e1900 */
[----:B0-----:R-:W-:Y:S01]  /*0dc0*/  UISETP.GE.AND UP0, UPT, UR6, UR8, UPT ;  /* 0x000000080600728c */ /* 0x001fe2000bf06270 */
[----:B--23--:R-:W-:Y:S01]  /*0dd0*/  IMAD.MOV.U32 R10, RZ, RZ, RZ ;  /* 0x000000ffff0a7224 */ /* 0x00cfe200078e00ff */
[----:B----4-:R-:W-:-:S07]  /*0de0*/  @P0 R2UR UR16, R40 ;  /* 0x00000000281002ca */ /* 0x010fce00000e0000 */
[----:B------:R-:W-:Y:S08]  /*0df0*/  BRA.U UP0, `(.L_x_2196) ;  /* 0x0000003d00d07547 */ /* 0x000ff0000b800000 */
[----:B-----5:R-:W-:Y:S01]  /*0e00*/  IMAD.MOV.U32 R11, RZ, RZ, R12 ;  /* 0x000000ffff0b7224 */ /* 0x020fe200078e000c */
[----:B------:R-:W0:Y:S01]  /*0e10*/  LDCU.U8 UR10, c[0x0][0x3c0] ;  /* 0x00007800ff0a77ac */ /* 0x000e220008000000 */
[----:B------:R-:W-:Y:S01]  /*0e20*/  IMAD.MOV.U32 R12, RZ, RZ, R13 ;  /* 0x000000ffff0c7224 */ /* 0x000fe200078e000d */
[----:B------:R-:W-:Y:S01]  /*0e30*/  I2FP.F32.S32 R10, UR4 ;  /* 0x00000004000a7c45 */ /* 0x000fe20008201400 */
[----:B------:R-:W-:Y:S01]  /*0e40*/  IMAD.MOV.U32 R13, RZ, RZ, R14 ;  /* 0x000000ffff0d7224 */ /* 0x000fe200078e000e */
[----:B------:R-:W2:Y:S01]  /*0e50*/  LDCU.64 UR8, c[0x0][0x3f8] ;  /* 0x00007f00ff0877ac */ /* 0x000ea20008000a00 */
[----:B------:R-:W-:Y:S01]  /*0e60*/  IMAD.MOV.U32 R14, RZ, RZ, R15 ;  /* 0x000000ffff0e7224 */ /* 0x000fe200078e000f */
[----:B------:R-:W-:Y:S01]  /*0e70*/  LOP3.LUT R79, RZ, R3, RZ, 0x33, !PT ;  /* 0x00000003ff4f7212 */ /* 0x000fe200078e33ff */
[----:B------:R-:W-:Y:S01]  /*0e80*/  IMAD.MOV.U32 R15, RZ, RZ, R16 ;  /* 0x000000ffff0f7224 */ /* 0x000fe200078e0010 */
[----:B------:R-:W-:Y:S01]  /*0e90*/  IADD3 R75, PT, PT, -R9, UR4, RZ ;  /* 0x00000004094b7c10 */ /* 0x000fe2000fffe1ff */
[----:B------:R-:W-:-:S02]  /*0ea0*/  IMAD.MOV.U32 R16, RZ, RZ, R17 ;  /* 0x000000ffff107224 */ /* 0x000fc400078e0011 */
[----:B------:R-:W-:Y:S02]  /*0eb0*/  IMAD.MOV.U32 R17, RZ, RZ, R18 ;  /* 0x000000ffff117224 */ /* 0x000fe400078e0012 */
[----:B------:R-:W-:Y:S02]  /*0ec0*/  IMAD.MOV.U32 R18, RZ, RZ, R19 ;  /* 0x000000ffff127224 */ /* 0x000fe400078e0013 */
[----:B------:R-:W-:Y:S02]  /*0ed0*/  IMAD.MOV.U32 R19, RZ, RZ, R20 ;  /* 0x000000ffff137224 */ /* 0x000fe400078e0014 */
[----:B------:R-:W-:Y:S01]  /*0ee0*/  IMAD.MOV.U32 R20, RZ, RZ, R21 ;  /* 0x000000ffff147224 */ /* 0x000fe200078e0015 */
[----:B0-----:R-:W-:Y:S01]  /*0ef0*/  ISETP.NE.AND P0, PT, RZ, UR10, PT ;  /* 0x0000000aff007c0c */ /* 0x001fe2000bf05270 */
[----:B------:R-:W-:Y:S02]  /*0f00*/  IMAD.MOV.U32 R21, RZ, RZ, R22 ;  /* 0x000000ffff157224 */ /* 0x000fe400078e0016 */
[----:B------:R-:W-:Y:S01]  /*0f10*/  IMAD.MOV.U32 R22, RZ, RZ, R23 ;  /* 0x000000ffff167224 */ /* 0x000fe200078e0017 */
[----:B--2---:R-:W-:Y:S01]  /*0f20*/  UISETP.NE.U32.AND UP0, UPT, UR8, URZ, UPT ;  /* 0x000000ff0800728c */ /* 0x004fe2000bf05070 */
[----:B------:R-:W-:-:S02]  /*0f30*/  IMAD.MOV.U32 R23, RZ, RZ, R24 ;  /* 0x000000ffff177224 */ /* 0x000fc400078e0018 */
[----:B------:R-:W-:Y:S01]  /*0f40*/  IMAD.MOV.U32 R24, RZ, RZ, R25 ;  /* 0x000000ffff187224 */ /* 0x000fe200078e0019 */
[----:B------:R-:W-:Y:S01]  /*0f50*/  UISETP.NE.AND.EX UP0, UPT, UR9, URZ, UPT, UP0 ;  /* 0x000000ff0900728c */ /* 0x000fe2000bf05300 */
[----:B------:R-:W-:Y:S02]  /*0f60*/  IMAD.MOV.U32 R25, RZ, RZ, R26 ;  /* 0x000000ffff197224 */ /* 0x000fe400078e001a */
[----:B------:R-:W-:Y:S01]  /*0f70*/  IMAD.MOV.U32 R26, RZ, RZ, R27 ;  /* 0x000000ffff1a7224 */ /* 0x000fe200078e001b */
[----:B------:R-:W-:Y:S01]  /*0f80*/  UISETP.NE.OR UP0, UPT, UR18, URZ, UP0 ;  /* 0x000000ff1200728c */ /* 0x000fe20008705670 */
[----:B------:R-:W-:Y:S02]  /*0f90*/  IMAD.MOV.U32 R71, RZ, RZ, R4 ;  /* 0x000000ffff477224 */ /* 0x000fe400078e0004 */
[----:B------:R-:W-:Y:S01]  /*0fa0*/  @P0 FADD R11, R11, 1 ;  /* 0x3f8000000b0b0421 */ /* 0x000fe20000000000 */
[----:B------:R-:W-:Y:S02]  /*0fb0*/  IMAD.MOV.U32 R27, RZ, RZ, R28 ;  /* 0x000000ffff1b7224 */ /* 0x000fe400078e001c */
[----:B------:R-:W-:Y:S01]  /*0fc0*/  @P0 FADD R12, R12, 1 ;  /* 0x3f8000000c0c0421 */ /* 0x000fe20000000000 */
[----:B-1----:R-:W-:-:S02]  /*0fd0*/  IMAD.U32 R4, RZ, RZ, UR7 ;  /* 0x00000007ff047e24 */ /* 0x002fc4000f8e00ff */
        /* <DEDUP_REMOVED lines=19> */
[----:B------:R-:W-:Y:S02]  /*1110*/  IMAD R81, R4, 0x80, R80 ;  /* 0x0000008004517824 */ /* 0x000fe400078e0250 */
[----:B------:R-:W-:Y:S01]  /*1120*/  @P0 FADD R23, R23, 1 ;  /* 0x3f80000017170421 */ /* 0x000fe20000000000 */
[----:B------:R-:W-:Y:S02]  /*1130*/  VIADD R36, R10, 0x1800000 ;  /* 0x018000000a247836 */ /* 0x000fe40000000000 */
[----:B------:R-:W-:Y:S01]  /*1140*/  @P0 FADD R24, R24, 1 ;  /* 0x3f80000018180421 */ /* 0x000fe20000000000 */
[----:B------:R-:W-:-:S02]  /*1150*/  IMAD R91, R4, 0x80, R81 ;  /* 0x00000080045b7824 */ /* 0x000fc400078e0251 */
[----:B------:R-:W-:Y:S01]  /*1160*/  @P0 FADD R25, R25, 1 ;  /* 0x3f80000019190421 */ /* 0x000fe20000000000 */
[----:B------:R-:W-:Y:S01]  /*1170*/  VIADD R79, R79, UR7 ;  /* 0x000000074f4f7c36 */ /* 0x000fe20008000000 */
[----:B------:R-:W-:Y:S01]  /*1180*/  LOP3.LUT R36, R36, 0x7f800000, RZ, 0xc0, !PT ;  /* 0x7f80000024247812 */ /* 0x000fe200078ec0ff */
[----:B------:R-:W-:Y:S02]  /*1190*/  IMAD R96, R4, 0x80, R91 ;  /* 0x0000008004607824 */ /* 0x000fe400078e025b */
[----:B------:R-:W-:Y:S01]  /*11a0*/  @P0 FADD R26, R26, 1 ;  /* 0x3f8000001a1a0421 */ /* 0x000fe20000000000 */
[----:B------:R-:W-:Y:S01]  /*11b0*/  IMAD.MOV.U32 R68, RZ, RZ, R37 ;  /* 0x000000ffff447224 */ /* 0x000fe200078e0025 */
[----:B------:R-:W-:Y:S01]  /*11c0*/  ISETP.GT.U32.AND P1, PT, R36, 0x1ffffff, PT ;  /* 0x01ffffff2400780c */ /* 0x000fe20003f24070 */
[----:B------:R-:W-:Y:S01]  /*11d0*/  IMAD R101, R4, 0x80, R96 ;  /* 0x0000008004657824 */ /* 0x000fe200078e0260 */
[----:B------:R-:W-:Y:S01]  /*11e0*/  LEA.HI R90, R79, 0x1, RZ, 0x1b ;  /* 0x000000014f5a7811 */ /* 0x000fe200078fd8ff */
[----:B------:R-:W-:-:S02]  /*11f0*/  IMAD.MOV.U32 R69, RZ, RZ, R38 ;  /* 0x000000ffff457224 */ /* 0x000fc400078e0026 */
[----:B------:R-:W-:Y:S01]  /*1200*/  @P0 FADD R27, R27, 1 ;  /* 0x3f8000001b1b0421 */ /* 0x000fe20000000000 */
[----:B------:R-:W-:Y:S01]  /*1210*/  IMAD R108, R4, 0x80, R101 ;  /* 0x00000080046c7824 */ /* 0x000fe200078e0265 */
[C---:B------:R-:W-:Y:S01]  /*1220*/  LOP3.LUT R88, R90.reuse, 0xf, RZ, 0xc0, !PT ;  /* 0x0000000f5a587812 */ /* 0x040fe200078ec0ff */
[----:B------:R-:W-:Y:S01]  /*1230*/  IMAD.MOV.U32 R70, RZ, RZ, R39 ;  /* 0x000000ffff467224 */ /* 0x000fe200078e0027 */
[----:B------:R-:W-:Y:S01]  /*1240*/  LOP3.LUT R89, R90, 0x7, RZ, 0xc0, !PT ;  /* 0x000000075a597812 */ /* 0x000fe200078ec0ff */
        /* <DEDUP_REMOVED lines=8> */
[C---:B------:R-:W-:Y:S02]  /*12d0*/  VIADD R76, R9.reuse, 0x1 ;  /* 0x00000001094c7836 */ /* 0x040fe40000000000 */
[----:B------:R-:W-:Y:S01]  /*12e0*/  @P0 FADD R32, R32, 1 ;  /* 0x3f80000020200421 */ /* 0x000fe20000000000 */
[----:B------:R-:W-:Y:S02]  /*12f0*/  VIADD R77, R9, 0x2 ;  /* 0x00000002094d7836 */ /* 0x000fe40000000000 */
[----:B------:R-:W-:Y:S01]  /*1300*/  @P0 FADD R33, R33, 1 ;  /* 0x3f80000021210421 */ /* 0x000fe20000000000 */
[----:B------:R-:W-:-:S02]  /*1310*/  VIADD R78, R9, 0x3 ;  /* 0x00000003094e7836 */ /* 0x000fc40000000000 */
[----:B------:R-:W-:Y:S01]  /*1320*/  @P0 FADD R34, R34, 1 ;  /* 0x3f80000022220421 */ /* 0x000fe20000000000 */
        /* <DEDUP_REMOVED lines=8> */
[C---:B------:R-:W-:Y:S01]  /*13b0*/  IADD3 R82, PT, PT, -R80.reuse, UR4, RZ ;  /* 0x0000000450527c10 */ /* 0x040fe2000fffe1ff */
[----:B------:R-:W-:Y:S01]  /*13c0*/  VIADD R83, R80, 0x1 ;  /* 0x0000000150537836 */ /* 0x000fe20000000000 */
[----:B------:R-:W-:Y:S01]  /*13d0*/  LOP3.LUT R90, R90, 0x3, RZ, 0xc0, !PT ;  /* 0x000000035a5a7812 */ /* 0x000fe200078ec0ff */
[C---:B------:R-:W-:Y:S01]  /*13e0*/  VIADD R84, R80.reuse, 0x2 ;  /* 0x0000000250547836 */ /* 0x040fe20000000000 */
        /* <DEDUP_REMOVED lines=28> */
[----:B------:R-:W-:Y:S05]  /*15b0*/  CALL.REL.NOINC `($__internal_14_$__cuda_sm20_rcp_rn_f32_slowpath) ;  /* 0x0000003c002c7944 */ /* 0x000fea0003c00000 */
[----:B------:R-:W-:Y:S05]  /*15c0*/  BRA `(.L_x_2198) ;  /* 0x0000000000107947 */ /* 0x000fea0003800000 */
.L_x_2197:
[----:B------:R-:W0:Y:S02]  /*15d0*/  MUFU.RCP R5, R10 ;  /* 0x0000000a00057308 */ /* 0x000e240000001000 */
[----:B0-----:R-:W-:-:S04]  /*15e0*/  FFMA R4, R10, R5, -1 ;  /* 0xbf8000000a047423 */ /* 0x001fc80000000005 */
[----:B------:R-:W-:-:S04]  /*15f0*/  FADD.FTZ R4, -R4, -RZ ;  /* 0x800000ff04047221 */ /* 0x000fc80000010100 */
[----:B------:R-:W-:-:S07]  /*1600*/  FFMA R122, R5, R4, R5 ;  /* 0x00000004057a7223 */ /* 0x000fce0000000005 */
.L_x_2198:
[----:B------:R-:W0:Y:S01]  /*1610*/  LDCU.64 UR8, c[0x0][0x380] ;  /* 0x00007000ff0877ac */ /* 0x000e220008000a00 */
[----:B------:R-:W-:Y:S01]  /*1620*/  IMAD.MOV.U32 R10, RZ, RZ, RZ ;  /* 0x000000ffff0a7224 */ /* 0x000fe200078e00ff */
[----:B0-----:R-:W-:-:S04]  /*1630*/  UIMAD UR4, UR9, UR8, URZ ;  /* 0x00000008090472a4 */ /* 0x001fc8000f8e02ff */
[----:B------:R-:W-:-:S03]  /*1640*/  USHF.L.U32 UR7, UR4, 0x2, URZ ;  /* 0x0000000204077899 */ /* 0x000fc600080006ff */
[----:B------:R-:W-:-:S09]  /*1650*/  UMOV UR4, URZ ;  /* 0x000000ff00047c82 */ /* 0x000fd20008000000 */
.L_x_2279:
        /* <DEDUP_REMOVED lines=16> */
.L_x_2202:
        /* <DEDUP_REMOVED lines=9> */
.L_x_2203:
[----:B------:R-:W-:Y:S05]  /*17f0*/  BSYNC.RECONVERGENT B1 ;  /* 0x0000000000017941 */ /* 0x000fea0003800200 */
.L_x_2201:
        /* <DEDUP_REMOVED lines=11> */
.L_x_2205:
        /* <DEDUP_REMOVED lines=9> */
.L_x_2206:
[----:B------:R-:W-:Y:S05]  /*1940*/  BSYNC.RECONVERGENT B1 ;  /* 0x0000000000017941 */ /* 0x000fea0003800200 */
.L_x_2204:
        /* <DEDUP_REMOVED lines=11> */
.L_x_2208:
        /* <DEDUP_REMOVED lines=9> */
.L_x_2209:
[----:B------:R-:W-:Y:S05]  /*1a90*/  BSYNC.RECONVERGENT B1 ;  /* 0x0000000000017941 */ /* 0x000fea0003800200 */
.L_x_2207:
        /* <DEDUP_REMOVED lines=11> */
.L_x_2211:
        /* <DEDUP_REMOVED lines=9> */
.L_x_2212:
[----:B------:R-:W-:Y:S05]  /*1be0*/  BSYNC.RECONVERGENT B1 ;  /* 0x0000000000017941 */ /* 0x000fea0003800200 */
.L_x_2210:
        /* <DEDUP_REMOVED lines=11> */
.L_x_2214:
        /* <DEDUP_REMOVED lines=9> */
.L_x_2215:
[----:B------:R-:W-:Y:S05]  /*1d30*/  BSYNC.RECONVERGENT B1 ;  /* 0x0000000000017941 */ /* 0x000fea0003800200 */
.L_x_2213:
        /* <DEDUP_REMOVED lines=11> */
.L_x_2217:
        /* <DEDUP_REMOVED lines=9> */
.L_x_2218:
[----:B------:R-:W-:Y:S05]  /*1e80*/  BSYNC.RECONVERGENT B1 ;  /* 0x0000000000017941 */ /* 0x000fea0003800200 */
.L_x_2216:
        /* <DEDUP_REMOVED lines=11> */
.L_x_2220:
        /* <DEDUP_REMOVED lines=9> */
.L_x_2221:
[----:B------:R-:W-:Y:S05]  /*1fd0*/  BSYNC.RECONVERGENT B1 ;  /* 0x0000000000017941 */ /* 0x000fea0003800200 */
.L_x_2219:
        /* <DEDUP_REMOVED lines=19> */
.L_x_2222:
[----:B------:R2:W5:Y:S02]  /*2110*/  LDG.E.128 R36, desc[UR14][R66.64] ;  /* 0x0000000e42247981 */ /* 0x000564000c1e1d00 */
.L_x_2200:
[----:B------:R-:W-:Y:S05]  /*2120*/  BSYNC.RECONVERGENT B0 ;  /* 0x0000000000007941 */ /* 0x000fea0003800200 */
.L_x_2199:
        /* <DEDUP_REMOVED lines=73> */
.L_x_2224:
[----:B------:R-:W-:Y:S05]  /*25c0*/  BSYNC.RECONVERGENT B0 ;  /* 0x0000000000007941 */ /* 0x000fea0003800200 */
.L_x_2223:
        /* <DEDUP_REMOVED lines=14> */
.L_x_2225:
        /* <DEDUP_REMOVED lines=11> */
[----:B--23--:R-:W0:Y:S02]  /*2760*/  SHFL.DOWN PT, R67, R64, 0x8, 0x1f ;  /* 0x09001f0040437f89 */ /* 0x00ce2400000e0000 */
[----:B0-----:R-:W-:Y:S01]  /*2770*/  FADD R67, R64, R67 ;  /* 0x0000004340437221 */ /* 0x001fe20000000000 */
[----:B------:R-:W-:-:S04]  /*2780*/  IMAD R64, R65, R102, RZ ;  /* 0x0000006641407224 */ /* 0x000fc800078e02ff */
[----:B------:R-:W0:Y:S01]  /*2790*/  SHFL.DOWN PT, R66, R67, 0x4, 0x1f ;  /* 0x08801f0043427f89 */ /* 0x000e2200000e0000 */
[----:B------:R-:W-:-:S05]  /*27a0*/  IADD3 R64, P1, PT, R64, UR8, RZ ;  /* 0x0000000840407c10 */ /* 0x000fca000ff3e0ff */
        /* <DEDUP_REMOVED lines=34> */
.L_x_2228:
[----:B------:R-:W2:Y:S04]  /*29d0*/  LDG.E.STRONG.GPU R86, desc[UR14][R64.64] ;  /* 0x0000000e40567981 */ /* 0x000ea8000c1ef900 */
[----:B--2---:R-:W-:Y:S01]  /*29e0*/  CCTL.IVALL ;  /* 0x00000000ff00798f */ /* 0x004fe20002000000 */
[----:B------:R-:W-:Y:S05]  /*29f0*/  YIELD ;  /* 0x0000000000007946 */ /* 0x000fea0003800000 */
[----:B------:R-:W-:-:S13]  /*2a00*/  ISETP.NE.AND P0, PT, R86, R87, PT ;  /* 0x000000575600720c */ /* 0x000fda0003f05270 */
[----:B------:R-:W-:Y:S05]  /*2a10*/  @P0 BRA `(.L_x_2228) ;  /* 0xfffffffc00ec0947 */ /* 0x000fea000383ffff */
.L_x_2227:
        /* <DEDUP_REMOVED lines=17> */
.L_x_2233:
        /* <DEDUP_REMOVED lines=37> */
.L_x_2232:
[----:B------:R-:W-:Y:S05]  /*2d80*/  BSYNC.RECONVERGENT B1 ;  /* 0x0000000000017941 */ /* 0x000fea0003800200 */
.L_x_2231:
        /* <DEDUP_REMOVED lines=24> */
.L_x_2235:
[----:B------:R-:W-:Y:S05]  /*2f10*/  BSYNC.RECONVERGENT B1 ;  /* 0x0000000000017941 */ /* 0x000fea0003800200 */
.L_x_2234:
        /* <DEDUP_REMOVED lines=16> */
.L_x_2237:
[----:B------:R-:W-:Y:S05]  /*3020*/  BSYNC.RECONVERGENT B1 ;  /* 0x0000000000017941 */ /* 0x000fea0003800200 */
.L_x_2236:
        /* <DEDUP_REMOVED lines=11> */
.L_x_2230:
[----:B------:R-:W-:Y:S05]  /*30e0*/  BSYNC.RECONVERGENT B0 ;  /* 0x0000000000007941 */ /* 0x000fea0003800200 */
.L_x_2229:
[----:B0-----:R-:W0:Y:S01]  /*30f0*/  SHFL.BFLY PT, R65, R86, 0x1, 0x1f ;  /* 0x0c201f0056417f89 */ /* 0x001e2200000e0000 */
[----:B------:R-:W-:-:S04]  /*3100*/  UIADD3 UR4, UPT, UPT, UR4, 0x1, URZ ;  /* 0x0000000104047890 */ /* 0x000fc8000fffe0ff */
[----:B------:R-:W-:Y:S01]  /*3110*/  ULOP3.LUT UR4, UR4, 0x3, URZ, 0xc0, !UPT ;  /* 0x0000000304047892 */ /* 0x000fe2000f8ec0ff */
        /* <DEDUP_REMOVED lines=9> */
.L_x_2226:
        /* <DEDUP_REMOVED lines=35> */
.L_x_2241:
        /* <DEDUP_REMOVED lines=11> */
.L_x_2242:
[----:B------:R-:W-:Y:S05]  /*3490*/  BSYNC.RECONVERGENT B1 ;  /* 0x0000000000017941 */ /* 0x000fea0003800200 */
.L_x_2240:
        /* <DEDUP_REMOVED lines=17> */
.L_x_2244:
[----:B------:R0:W-:Y:S02]  /*35b0*/  STG.E.128 desc[UR14][R102.64], R64 ;  /* 0x0000004066007986 */ /* 0x0001e4000c101d0e */
.L_x_2245:
[----:B------:R-:W-:Y:S05]  /*35c0*/  BSYNC.RECONVERGENT B1 ;  /* 0x0000000000017941 */ /* 0x000fea0003800200 */
.L_x_2243:
[----:B------:R-:W-:-:S04]  /*35d0*/  ISETP.GE.AND P0, PT, R80, UR21, PT ;  /* 0x0000001550007c0c */ /* 0x000fc8000bf06270 */
[----:B------:R-:W-:-:S13]  /*35e0*/  ISETP.GE.OR P0, PT, R124, UR20, P0 ;  /* 0x000000147c007c0c */ /* 0x000fda0008706670 */
[----:B------:R-:W-:Y:S05]  /*35f0*/  @P0 BRA `(.L_x_2239) ;  /* 0x0000001400bc0947 */ /* 0x000fea0003800000 */
[-C--:B0-----:R-:W-:Y:S01]  /*3600*/  FMUL R64, R60, R123.reuse ;  /* 0x0000007b3c407220 */ /* 0x081fe20000400000 */
[-C--:B------:R-:W-:Y:S01]  /*3610*/  FMUL R65, R61, R123.reuse ;  /* 0x0000007b3d417220 */ /* 0x080fe20000400000 */
[-C--:B------:R-:W-:Y:S01]  /*3620*/  FMUL R66, R62, R123.reuse ;  /* 0x0000007b3e427220 */ /* 0x080fe20000400000 */
[----:B-1----:R-:W-:Y:S01]  /*3630*/  FMUL R67, R63, R123 ;  /* 0x0000007b3f437220 */ /* 0x002fe20000400000 */
        /* <DEDUP_REMOVED lines=15> */
[CC--:B------:R-:W-:Y:S01]  /*3730*/  FMNMX R10, |R66|.reuse, R103.reuse, !PT ;  /* 0x00000067420a7209 */ /* 0x0c0fe20007800200 */
[----:B------:R-:W-:Y:S02]  /*3740*/  @!P2 FMUL R65, R65, UR16 ;  /* 0x000000104141ac20 */ /* 0x000fe40008400000 */
[----:B------:R-:W-:Y:S01]  /*3750*/  @!P1 FMUL R66, R66, UR16 ;  /* 0x0000001042429c20 */ /* 0x000fe20008400000 */
[----:B------:R-:W-:Y:S01]  /*3760*/  FSEL R10, R10, R103, !P1 ;  /* 0x000000670a0a7208 */ /* 0x000fe20004800000 */
[----:B------:R-:W-:Y:S06]  /*3770*/  @P0 BRA `(.L_x_2248) ;  /* 0x0000000000280947 */ /* 0x000fec0003800000 */
[----:B------:R-:W-:Y:S01]  /*3780*/  FMNMX R10, R10, |R67|, !PT ;  /* 0x400000430a0a7209 */ /* 0x000fe20007800000 */
[----:B------:R-:W-:Y:S01]  /*3790*/  FMUL R67, R67, UR16 ;  /* 0x0000001043437c20 */ /* 0x000fe20008400000 */
[----:B------:R-:W-:Y:S06]  /*37a0*/  BRA `(.L_x_2248) ;  /* 0x00000000001c7947 */ /* 0x000fec0003800000 */
.L_x_2247:
[----:B------:R-:W-:Y:S02]  /*37b0*/  ISETP.GE.AND P2, PT, R83, UR21, PT ;  /* 0x0000001553007c0c */ /* 0x000fe4000bf46270 */
[----:B------:R-:W-:Y:S02]  /*37c0*/  ISETP.GE.AND P1, PT, R84, UR21, PT ;  /* 0x0000001554007c0c */ /* 0x000fe4000bf26270 */
[----:B------:R-:W-:Y:S02]  /*37d0*/  ISETP.GE.AND P0, PT, R85, UR21, PT ;  /* 0x0000001555007c0c */ /* 0x000fe4000bf06270 */
[----:B------:R-:W-:-:S07]  /*37e0*/  FMNMX R10, R10, |R64|, !PT ;  /* 0x400000400a0a7209 */ /* 0x000fce0007800000 */
[----:B------:R-:W-:-:S04]  /*37f0*/  @!P2 FMNMX R10, |R65|, R10, !PT ;  /* 0x0000000a410aa209 */ /* 0x000fc80007800200 */
[----:B------:R-:W-:-:S04]  /*3800*/  @!P1 FMNMX R10, |R66|, R10, !PT ;  /* 0x0000000a420a9209 */ /* 0x000fc80007800200 */
[----:B------:R-:W-:-:S07]  /*3810*/  @!P0 FMNMX R10, R10, |R67|, !PT ;  /* 0x400000430a0a8209 */ /* 0x000fce0007800000 */
.L_x_2248:
[----:B------:R-:W-:Y:S05]  /*3820*/  BSYNC.RECONVERGENT B1 ;  /* 0x0000000000017941 */ /* 0x000fea0003800200 */
.L_x_2246:
        /* <DEDUP_REMOVED lines=16> */
.L_x_2250:
[----:B------:R-:W-:Y:S05]  /*3930*/  BSYNC.RECONVERGENT B1 ;  /* 0x0000000000017941 */ /* 0x000fea0003800200 */
.L_x_2249:
        /* <DEDUP_REMOVED lines=28> */
.L_x_2252:
[----:B------:R-:W-:Y:S02]  /*3b00*/  ISETP.GE.AND P2, PT, R93, UR21, PT ;  /* 0x000000155d007c0c */ /* 0x000fe4000bf46270 */
[----:B------:R-:W-:Y:S02]  /*3b10*/  ISETP.GE.AND P1, PT, R94, UR21, PT ;  /* 0x000000155e007c0c */ /* 0x000fe4000bf26270 */
[----:B------:R-:W-:Y:S02]  /*3b20*/  ISETP.GE.AND P0, PT, R95, UR21, PT ;  /* 0x000000155f007c0c */ /* 0x000fe4000bf06270 */
[----:B------:R-:W-:-:S07]  /*3b30*/  FMNMX R10, R10, |R64|, !PT ;  /* 0x400000400a0a7209 */ /* 0x000fce0007800000 */
[----:B------:R-:W-:-:S04]  /*3b40*/  @!P2 FMNMX R10, |R65|, R10, !PT ;  /* 0x0000000a410aa209 */ /* 0x000fc80007800200 */
[----:B------:R-:W-:-:S04]  /*3b50*/  @!P1 FMNMX R10, |R66|, R10, !PT ;  /* 0x0000000a420a9209 */ /* 0x000fc80007800200 */
[----:B------:R-:W-:-:S07]  /*3b60*/  @!P0 FMNMX R10, R10, |R67|, !PT ;  /* 0x400000430a0a8209 */ /* 0x000fce0007800000 */
.L_x_2253:
[----:B------:R-:W-:Y:S05]  /*3b70*/  BSYNC.RECONVERGENT B1 ;  /* 0x0000000000017941 */ /* 0x000fea0003800200 */
.L_x_2251:
        /* <DEDUP_REMOVED lines=16> */
.L_x_2255:
[----:B------:R-:W-:Y:S05]  /*3c80*/  BSYNC.RECONVERGENT B1 ;  /* 0x0000000000017941 */ /* 0x000fea0003800200 */
.L_x_2254:
        /* <DEDUP_REMOVED lines=28> */
.L_x_2257:
[----:B------:R-:W-:Y:S02]  /*3e50*/  ISETP.GE.AND P2, PT, R98, UR21, PT ;  /* 0x0000001562007c0c */ /* 0x000fe4000bf46270 */
[----:B------:R-:W-:Y:S02]  /*3e60*/  ISETP.GE.AND P1, PT, R99, UR21, PT ;  /* 0x0000001563007c0c */ /* 0x000fe4000bf26270 */
[----:B------:R-:W-:Y:S02]  /*3e70*/  ISETP.GE.AND P0, PT, R100, UR21, PT ;  /* 0x0000001564007c0c */ /* 0x000fe4000bf06270 */
[----:B------:R-:W-:-:S07]  /*3e80*/  FMNMX R10, R10, |R64|, !PT ;  /* 0x400000400a0a7209 */ /* 0x000fce0007800000 */
[----:B------:R-:W-:-:S04]  /*3e90*/  @!P2 FMNMX R10, |R65|, R10, !PT ;  /* 0x0000000a410aa209 */ /* 0x000fc80007800200 */
[----:B------:R-:W-:-:S04]  /*3ea0*/  @!P1 FMNMX R10, |R66|, R10, !PT ;  /* 0x0000000a420a9209 */ /* 0x000fc80007800200 */
[----:B------:R-:W-:-:S07]  /*3eb0*/  @!P0 FMNMX R10, R10, |R67|, !PT ;  /* 0x400000430a0a8209 */ /* 0x000fce0007800000 */
.L_x_2258:
[----:B------:R-:W-:Y:S05]  /*3ec0*/  BSYNC.RECONVERGENT B1 ;  /* 0x0000000000017941 */ /* 0x000fea0003800200 */
.L_x_2256:
        /* <DEDUP_REMOVED lines=16> */
.L_x_2260:
[----:B------:R-:W-:Y:S05]  /*3fd0*/  BSYNC.RECONVERGENT B1 ;  /* 0x0000000000017941 */ /* 0x000fea0003800200 */
.L_x_2259:
        /* <DEDUP_REMOVED lines=28> */
.L_x_2262:
[----:B------:R-:W-:Y:S02]  /*41a0*/  ISETP.GE.AND P2, PT, R105, UR21, PT ;  /* 0x0000001569007c0c */ /* 0x000fe4000bf46270 */
[----:B------:R-:W-:Y:S02]  /*41b0*/  ISETP.GE.AND P1, PT, R106, UR21, PT ;  /* 0x000000156a007c0c */ /* 0x000fe4000bf26270 */
[----:B------:R-:W-:Y:S02]  /*41c0*/  ISETP.GE.AND P0, PT, R107, UR21, PT ;  /* 0x000000156b007c0c */ /* 0x000fe4000bf06270 */
[----:B------:R-:W-:-:S07]  /*41d0*/  FMNMX R10, R10, |R64|, !PT ;  /* 0x400000400a0a7209 */ /* 0x000fce0007800000 */
[----:B------:R-:W-:-:S04]  /*41e0*/  @!P2 FMNMX R10, |R65|, R10, !PT ;  /* 0x0000000a410aa209 */ /* 0x000fc80007800200 */
[----:B------:R-:W-:-:S04]  /*41f0*/  @!P1 FMNMX R10, |R66|, R10, !PT ;  /* 0x0000000a420a9209 */ /* 0x000fc80007800200 */
[----:B------:R-:W-:-:S07]  /*4200*/  @!P0 FMNMX R10, R10, |R67|, !PT ;  /* 0x400000430a0a8209 */ /* 0x000fce0007800000 */
.L_x_2263:
[----:B------:R-:W-:Y:S05]  /*4210*/  BSYNC.RECONVERGENT B1 ;  /* 0x0000000000017941 */ /* 0x000fea0003800200 */
.L_x_2261:
        /* <DEDUP_REMOVED lines=16> */
.L_x_2265:
[----:B------:R-:W-:Y:S05]  /*4320*/  BSYNC.RECONVERGENT B1 ;  /* 0x0000000000017941 */ /* 0x000fea0003800200 */
.L_x_2264:
        /* <DEDUP_REMOVED lines=28> */
.L_x_2267:
[----:B------:R-:W-:Y:S02]  /*44f0*/  ISETP.GE.AND P2, PT, R110, UR21, PT ;  /* 0x000000156e007c0c */ /* 0x000fe4000bf46270 */
[----:B------:R-:W-:Y:S02]  /*4500*/  ISETP.GE.AND P1, PT, R111, UR21, PT ;  /* 0x000000156f007c0c */ /* 0x000fe4000bf26270 */
[----:B------:R-:W-:Y:S02]  /*4510*/  ISETP.GE.AND P0, PT, R112, UR21, PT ;  /* 0x0000001570007c0c */ /* 0x000fe4000bf06270 */
[----:B------:R-:W-:-:S07]  /*4520*/  FMNMX R10, R10, |R64|, !PT ;  /* 0x400000400a0a7209 */ /* 0x000fce0007800000 */
[----:B------:R-:W-:-:S04]  /*4530*/  @!P2 FMNMX R10, |R65|, R10, !PT ;  /* 0x0000000a410aa209 */ /* 0x000fc80007800200 */
[----:B------:R-:W-:-:S04]  /*4540*/  @!P1 FMNMX R10, |R66|, R10, !PT ;  /* 0x0000000a420a9209 */ /* 0x000fc80007800200 */
[----:B------:R-:W-:-:S07]  /*4550*/  @!P0 FMNMX R10, R10, |R67|, !PT ;  /* 0x400000430a0a8209 */ /* 0x000fce0007800000 */
.L_x_2268:
[----:B------:R-:W-:Y:S05]  /*4560*/  BSYNC.RECONVERGENT B1 ;  /* 0x0000000000017941 */ /* 0x000fea0003800200 */
.L_x_2266:
        /* <DEDUP_REMOVED lines=16> */
.L_x_2270:
[----:B------:R-:W-:Y:S05]  /*4670*/  BSYNC.RECONVERGENT B1 ;  /* 0x0000000000017941 */ /* 0x000fea0003800200 */
.L_x_2269:
        /* <DEDUP_REMOVED lines=28> */
.L_x_2272:
[----:B------:R-:W-:Y:S02]  /*4840*/  ISETP.GE.AND P2, PT, R115, UR21, PT ;  /* 0x0000001573007c0c */ /* 0x000fe4000bf46270 */
[----:B------:R-:W-:Y:S02]  /*4850*/  ISETP.GE.AND P1, PT, R116, UR21, PT ;  /* 0x0000001574007c0c */ /* 0x000fe4000bf26270 */
[----:B------:R-:W-:Y:S02]  /*4860*/  ISETP.GE.AND P0, PT, R117, UR21, PT ;  /* 0x0000001575007c0c */ /* 0x000fe4000bf06270 */
[----:B------:R-:W-:-:S07]  /*4870*/  FMNMX R10, R10, |R64|, !PT ;  /* 0x400000400a0a7209 */ /* 0x000fce0007800000 */
[----:B------:R-:W-:-:S04]  /*4880*/  @!P2 FMNMX R10, |R65|, R10, !PT ;  /* 0x0000000a410aa209 */ /* 0x000fc80007800200 */
[----:B------:R-:W-:-:S04]  /*4890*/  @!P1 FMNMX R10, |R66|, R10, !PT ;  /* 0x0000000a420a9209 */ /* 0x000fc80007800200 */
[----:B------:R-:W-:-:S07]  /*48a0*/  @!P0 FMNMX R10, R10, |R67|, !PT ;  /* 0x400000430a0a8209 */ /* 0x000fce0007800000 */
.L_x_2273:
[----:B------:R-:W-:Y:S05]  /*48b0*/  BSYNC.RECONVERGENT B1 ;  /* 0x0000000000017941 */ /* 0x000fea0003800200 */
.L_x_2271:
        /* <DEDUP_REMOVED lines=16> */
.L_x_2275:
[----:B------:R-:W-:Y:S05]  /*49c0*/  BSYNC.RECONVERGENT B1 ;  /* 0x0000000000017941 */ /* 0x000fea0003800200 */
.L_x_2274:
        /* <DEDUP_REMOVED lines=28> */
.L_x_2277:
[----:B------:R-:W-:Y:S02]  /*4b90*/  ISETP.GE.AND P2, PT, R119, UR21, PT ;  /* 0x0000001577007c0c */ /* 0x000fe4000bf46270 */
[----:B------:R-:W-:Y:S02]  /*4ba0*/  ISETP.GE.AND P1, PT, R120, UR21, PT ;  /* 0x0000001578007c0c */ /* 0x000fe4000bf26270 */
[----:B------:R-:W-:Y:S02]  /*4bb0*/  ISETP.GE.AND P0, PT, R121, UR21, PT ;  /* 0x0000001579007c0c */ /* 0x000fe4000bf06270 */
[----:B------:R-:W-:-:S07]  /*4bc0*/  FMNMX R10, R10, |R64|, !PT ;  /* 0x400000400a0a7209 */ /* 0x000fce0007800000 */
[----:B------:R-:W-:-:S04]  /*4bd0*/  @!P2 FMNMX R10, |R65|, R10, !PT ;  /* 0x0000000a410aa209 */ /* 0x000fc80007800200 */
[----:B------:R-:W-:-:S04]  /*4be0*/  @!P1 FMNMX R10, |R66|, R10, !PT ;  /* 0x0000000a420a9209 */ /* 0x000fc80007800200 */
[----:B------:R-:W-:-:S07]  /*4bf0*/  @!P0 FMNMX R10, R10, |R67|, !PT ;  /* 0x400000430a0a8209 */ /* 0x000fce0007800000 */
.L_x_2278:
[----:B------:R-:W-:Y:S05]  /*4c00*/  BSYNC.RECONVERGENT B1 ;  /* 0x0000000000017941 */ /* 0x000fea0003800200 */
.L_x_2276:
        /* <DEDUP_REMOVED lines=14> */
.L_x_2239:
[----:B------:R-:W-:Y:S05]  /*4cf0*/  BSYNC.RECONVERGENT B0 ;  /* 0x0000000000007941 */ /* 0x000fea0003800200 */
.L_x_2238:
[----:B------:R-:W4:Y:S02]  /*4d00*/  LDCU UR8, c[0x0][0x380] ;  /* 0x00007000ff0877ac */ /* 0x000f240008000800 */
[----:B----4-:R-:W-:-:S04]  /*4d10*/  ULEA UR6, UR8, UR6, 0x2 ;  /* 0x0000000608067291 */ /* 0x010fc8000f8e10ff */
[----:B------:R-:W-:-:S09]  /*4d20*/  UISETP.GE.AND UP1, UPT, UR6, UR20, UPT ;  /* 0x000000140600728c */ /* 0x000fd2000bf26270 */
[----:B------:R-:W-:Y:S05]  /*4d30*/  BRA.U !UP1, `(.L_x_2279) ;  /* 0xffffffc909487547 */ /* 0x000fea000b83ffff */
.L_x_2196:
[----:B------:R-:W4:Y:S02]  /*4d40*/  LDCU.64 UR4, c[0x0][0x3f8] ;  /* 0x00007f00ff0477ac */ /* 0x000f240008000a00 */
[----:B----4-:R-:W-:-:S04]  /*4d50*/  UISETP.NE.U32.AND UP0, UPT, UR4, URZ, UPT ;  /* 0x000000ff0400728c */ /* 0x010fc8000bf05070 */
[----:B------:R-:W-:-:S09]  /*4d60*/  UISETP.NE.AND.EX UP0, UPT, UR5, URZ, UPT, UP0 ;  /* 0x000000ff0500728c */ /* 0x000fd2000bf05300 */
[----:B------:R-:W-:Y:S05]  /*4d70*/  BRA.U !UP0, `(.L_x_2280) ;  /* 0x0000000108a07547 */ /* 0x000fea000b800000 */
[----:B-1---5:R-:W1:Y:S01]  /*4d80*/  SHFL.DOWN PT, R5, R10, 0x10, 0x1f ;  /* 0x0a001f000a057f89 */ /* 0x022e6200000e0000 */
[----:B------:R-:W-:Y:S01]  /*4d90*/  ISETP.NE.AND P0, PT, R3, RZ, PT ;  /* 0x000000ff0300720c */ /* 0x000fe20003f05270 */
[----:B------:R-:W-:-:S12]  /*4da0*/  BSSY B0, `(.L_x_2280) ;  /* 0x0000025000007945 */ /* 0x000fd80003800000 */
[----:B------:R-:W4:Y:S01]  /*4db0*/  @!P0 S2R R9, SR_CgaCtaId ;  /* 0x0000000000098919 */ /* 0x000f220000008800 */
[----:B------:R-:W-:Y:S02]  /*4dc0*/  @!P0 MOV R8, 0x400 ;  /* 0x0000040000088802 */ /* 0x000fe40000000f00 */
[----:B------:R-:W-:-:S04]  /*4dd0*/  @!P0 SHF.R.U32.HI R6, RZ, 0x3, R0 ;  /* 0x00000003ff068819 */ /* 0x000fc80000011600 */
[----:B------:R-:W-:Y:S02]  /*4de0*/  @!P0 LOP3.LUT R6, R6, 0x7c, RZ, 0xc0, !PT ;  /* 0x0000007c06068812 */ /* 0x000fe400078ec0ff */
[----:B-1----:R-:W-:-:S05]  /*4df0*/  FMNMX R5, R5, R10, !PT ;  /* 0x0000000a05057209 */ /* 0x002fca0007800000 */
[----:B------:R-:W1:Y:S02]  /*4e00*/  SHFL.DOWN PT, R2, R5, 0x8, 0x1f ;  /* 0x09001f0005027f89 */ /* 0x000e6400000e0000 */
[----:B-1----:R-:W-:Y:S02]  /*4e10*/  FMNMX R2, R5, R2, !PT ;  /* 0x0000000205027209 */ /* 0x002fe40007800000 */
[----:B----4-:R-:W-:-:S03]  /*4e20*/  @!P0 LEA R5, R9, R8, 0x18 ;  /* 0x0000000809058211 */ /* 0x010fc600078ec0ff */
[----:B------:R-:W1:Y:S02]  /*4e30*/  SHFL.DOWN PT, R7, R2, 0x4, 0x1f ;  /* 0x08801f0002077f89 */ /* 0x000e6400000e0000 */
[----:B------:R-:W-:Y:S01]  /*4e40*/  @!P0 IMAD.IADD R5, R6, 0x1, R5 ;  /* 0x0000000106058824 */ /* 0x000fe200078e0205 */
[----:B-1----:R-:W-:-:S05]  /*4e50*/  FMNMX R7, R2, R7, !PT ;  /* 0x0000000702077209 */ /* 0x002fca0007800000 */
[----:B------:R-:W1:Y:S02]  /*4e60*/  SHFL.DOWN PT, R4, R7, 0x2, 0x1f ;  /* 0x08401f0007047f89 */ /* 0x000e6400000e0000 */
[----:B-1----:R-:W-:-:S05]  /*4e70*/  FMNMX R4, R7, R4, !PT ;  /* 0x0000000407047209 */ /* 0x002fca0007800000 */
[----:B------:R-:W1:Y:S02]  /*4e80*/  SHFL.DOWN PT, R3, R4, 0x1, 0x1f ;  /* 0x08201f0004037f89 */ /* 0x000e6400000e0000 */
[----:B-1----:R-:W-:-:S05]  /*4e90*/  FMNMX R2, R4, R3, !PT ;  /* 0x0000000304027209 */ /* 0x002fca0007800000 */
[----:B------:R1:W-:Y:S01]  /*4ea0*/  @!P0 STS [R5], R2 ;  /* 0x0000000205008388 */ /* 0x0003e20000000800 */
[----:B------:R-:W-:Y:S01]  /*4eb0*/  BAR.SYNC.DEFER_BLOCKING 0x0 ;  /* 0x0000000000007b1d */ /* 0x000fe20000010000 */
[----:B------:R-:W-:-:S13]  /*4ec0*/  ISETP.GT.U32.AND P0, PT, R0, 0x1f, PT ;  /* 0x0000001f0000780c */ /* 0x000fda0003f04070 */
[----:B-1----:R-:W-:Y:S05]  /*4ed0*/  @P0 BRA `(.L_x_2281) ;  /* 0x0000000000440947 */ /* 0x002fea0003800000 */
[----:B------:R-:W-:Y:S01]  /*4ee0*/  ISETP.GT.U32.AND P0, PT, R0, 0x3, PT ;  /* 0x000000030000780c */ /* 0x000fe20003f04070 */
[----:B------:R-:W-:-:S12]  /*4ef0*/  UMOV UR4, 0xffffffff ;  /* 0xffffffff00047882 */ /* 0x000fd80000000000 */
[----:B------:R-:W1:Y:S01]  /*4f00*/  @!P0 S2R R3, SR_CgaCtaId ;  /* 0x0000000000038919 */ /* 0x000e620000008800 */
[----:B------:R-:W-:-:S04]  /*4f10*/  @!P0 MOV R2, 0x400 ;  /* 0x0000040000028802 */ /* 0x000fc80000000f00 */
[----:B-1----:R-:W-:Y:S01]  /*4f20*/  @!P0 LEA R3, R3, R2, 0x18 ;  /* 0x0000000203038211 */ /* 0x002fe200078ec0ff */
[----:B------:R-:W-:-:S04]  /*4f30*/  IMAD.MOV.U32 R2, RZ, RZ, RZ ;  /* 0x000000ffff027224 */ /* 0x000fc800078e00ff */
[----:B------:R-:W-:-:S05]  /*4f40*/  @!P0 IMAD R3, R0, 0x4, R3 ;  /* 0x0000000400038824 */ /* 0x000fca00078e0203 */
[----:B------:R1:W4:Y:S01]  /*4f50*/  @!P0 LDS R2, [R3] ;  /* 0x0000000003028984 */ /* 0x0003220000000800 */
[----:B------:R-:W-:Y:S05]  /*4f60*/  BRA.DIV UR4, `(.L_x_2282) ;  /* 0x0000000204887947 */ /* 0x000fea000b800000 */
[----:B-1--4-:R-:W1:Y:S02]  /*4f70*/  SHFL.DOWN PT, R3, R2, 0x2, 0x1f ;  /* 0x08401f0002037f89 */ /* 0x012e6400000e0000 */
[----:B-1----:R-:W-:-:S05]  /*4f80*/  FMNMX R3, R3, R2, !PT ;  /* 0x0000000203037209 */ /* 0x002fca0007800000 */
[----:B------:R1:W4:Y:S02]  /*4f90*/  SHFL.DOWN PT, R4, R3, 0x1, 0x1f ;  /* 0x08201f0003047f89 */ /* 0x00032400000e0000 */
.L_x_2287:
[----:B------:R-:W-:Y:S02]  /*4fa0*/  ISETP.NE.AND P0, PT, R0, RZ, PT ;  /* 0x000000ff0000720c */ /* 0x000fe40003f05270 */
[----:B----4-:R-:W-:-:S11]  /*4fb0*/  FMNMX R5, R3, R4, !PT ;  /* 0x0000000403057209 */ /* 0x010fd60007800000 */
[----:B------:R-:W-:Y:S05]  /*4fc0*/  @P0 BRA `(.L_x_2281) ;  /* 0x0000000000080947 */ /* 0x000fea0003800000 */
[----:B-1----:R-:W1:Y:S02]  /*4fd0*/  LDC.64 R2, c[0x0][0x3f8] ;  /* 0x0000fe00ff027b82 */ /* 0x002e640000000a00 */
[----:B-1----:R4:W-:Y:S02]  /*4fe0*/  REDG.E.MAX.S32.STRONG.GPU desc[UR14][R2.64], R5 ;  /* 0x000000050200798e */ /* 0x0029e4000d12e30e */
.L_x_2281:
[----:B------:R-:W-:Y:S05]  /*4ff0*/  BSYNC B0 ;  /* 0x0000000000007941 */ /* 0x000fea0003800000 */
.L_x_2280:
        /* <DEDUP_REMOVED lines=12> */
[----:B-1---5:R-:W-:Y:S01]  /*50c0*/  IMAD.U32 R4, RZ, RZ, UR16 ;  /* 0x00000010ff047e24 */ /* 0x022fe2000f8e00ff */
[----:B----4-:R-:W-:-:S07]  /*50d0*/  MOV R5, 0x50f0 ;  /* 0x000050f000057802 */ /* 0x010fce0000000f00 */
[----:B--23--:R-:W-:Y:S05]  /*50e0*/  CALL.REL.NOINC `($__internal_14_$__cuda_sm20_rcp_rn_f32_slowpath) ;  /* 0x0000000000607944 */ /* 0x00cfea0003c00000 */
[----:B------:R-:W-:Y:S01]  /*50f0*/  IMAD.MOV.U32 R5, RZ, RZ, R122 ;  /* 0x000000ffff057224 */ /* 0x000fe200078e007a */
[----:B------:R-:W-:Y:S06]  /*5100*/  BRA `(.L_x_2284) ;  /* 0x0000000000147947 */ /* 0x000fec0003800000 */
.L_x_2283:
[----:B-1--45:R-:W0:Y:S01]  /*5110*/  MUFU.RCP R5, UR16 ;  /* 0x0000001000057d08 */ /* 0x032e220008001000 */
[----:B------:R-:W-:-:S04]  /*5120*/  IMAD.U32 R0, RZ, RZ, UR16 ;  /* 0x00000010ff007e24 */ /* 0x000fc8000f8e00ff */
[----:B0-----:R-:W-:-:S04]  /*5130*/  FFMA R0, R5, R0, -1 ;  /* 0xbf80000005007423 */ /* 0x001fc80000000000 */
[----:B------:R-:W-:-:S04]  /*5140*/  FADD.FTZ R0, -R0, -RZ ;  /* 0x800000ff00007221 */ /* 0x000fc80000010100 */
[----:B------:R-:W-:-:S07]  /*5150*/  FFMA R5, R5, R0, R5 ;  /* 0x0000000005057223 */ /* 0x000fce0000000005 */
.L_x_2284:
[----:B------:R-:W0:Y:S02]  /*5160*/  LDC.64 R2, c[0x0][0x3f0] ;  /* 0x0000fc00ff027b82 */ /* 0x000e240000000a00 */
[----:B0-----:R-:W-:Y:S01]  /*5170*/  STG.E desc[UR14][R2.64], R5 ;  /* 0x0000000502007986 */ /* 0x001fe2000c10190e */
[----:B------:R-:W-:Y:S05]  /*5180*/  EXIT ;  /* 0x000000000000794d */ /* 0x000fea0003800000 */
.L_x_2282:
[----:B------:R-:W-:Y:S02]  /*5190*/  IMAD.MOV.U32 R6, RZ, RZ, 0x2 ;  /* 0x00000002ff067424 */ /* 0x000fe400078e00ff */
[----:B------:R-:W-:Y:S02]  /*51a0*/  IMAD.MOV.U32 R7, RZ, RZ, 0x1f ;  /* 0x0000001fff077424 */ /* 0x000fe400078e00ff */
[----:B------:R-:W-:-:S07]  /*51b0*/  IMAD.MOV.U32 R5, RZ, RZ, -0x1 ;  /* 0xffffffffff057424 */ /* 0x000fce00078e00ff */
[----:B01234-:R-:W-:Y:S05]  /*51c0*/  WARPSYNC.COLLECTIVE R5, `(.L_x_2285) ;  /* 0x0000000005087348 */ /* 0x01ffea0003c00000 */
[----:B----4-:R4:W0:Y:S02]  /*51d0*/  SHFL.DOWN P0, R4, R2, R6, R7 ;  /* 0x0800000602047389 */ /* 0x0108240000000007 */
[----:B01234-:R-:W-:Y:S05]  /*51e0*/  ENDCOLLECTIVE ;  /* 0x000000000000791b */ /* 0x01ffea0003800000 */
.L_x_2285:
[----:B------:R-:W-:Y:S02]  /*51f0*/  IMAD.MOV.U32 R6, RZ, RZ, 0x1 ;  /* 0x00000001ff067424 */ /* 0x000fe400078e00ff */
[----:B------:R-:W-:-:S05]  /*5200*/  IMAD.MOV.U32 R3, RZ, RZ, R4 ;  /* 0x000000ffff037224 */ /* 0x000fca00078e0004 */
[----:B------:R-:W-:-:S05]  /*5210*/  FMNMX R3, R3, R2, !PT ;  /* 0x0000000203037209 */ /* 0x000fca0007800000 */
[----:B------:R-:W-:-:S07]  /*5220*/  IMAD.MOV.U32 R2, RZ, RZ, R3 ;  /* 0x000000ffff027224 */ /* 0x000fce00078e0003 */
[----:B------:R-:W-:Y:S05]  /*5230*/  WARPSYNC.COLLECTIVE R5, `(.L_x_2286) ;  /* 0x0000000005087348 */ /* 0x000fea0003c00000 */
[----:B------:R0:W1:Y:S02]  /*5240*/  SHFL.DOWN P0, R4, R2, R6, R7 ;  /* 0x0800000602047389 */ /* 0x0000640000000007 */
[----:B01----:R-:W-:Y:S05]  /*5250*/  ENDCOLLECTIVE ;  /* 0x000000000000791b */ /* 0x003fea0003800000 */
.L_x_2286:
[----:B------:R-:W-:Y:S05]  /*5260*/  BRA `(.L_x_2287) ;  /* 0xfffffffc004c7947 */ /* 0x000fea000383ffff */
        .weak           $__internal_14_$__cuda_sm20_rcp_rn_f32_slowpath
        .type           $__internal_14_$__cuda_sm20_rcp_rn_f32_slowpath,@function
        .size           $__internal_14_$__cuda_sm20_rcp_rn_f32_slowpath,(.L_x_6056 - $__internal_14_$__cuda_sm20_rcp_rn_f32_slowpath)
$__internal_14_$__cuda_sm20_rcp_rn_f32_slowpath:
        /* <DEDUP_REMOVED lines=14> */
.L_x_2288:
        /* <DEDUP_REMOVED lines=33> */
.L_x_2290:
[----:B------:R0:W1:Y:S02]  /*5560*/  MUFU.RCP R64, R4 ;  /* 0x0000000400407308 */ /* 0x0000640000001000 */
.L_x_2289:
[----:B-1----:R-:W-:Y:S02]  /*5570*/  IMAD.MOV.U32 R122, RZ, RZ, R64 ;  /* 0x000000ffff7a7224 */ /* 0x002fe400078e0040 */
[----:B------:R-:W-:Y:S02]  /*5580*/  IMAD.MOV.U32 R64, RZ, RZ, R5 ;  /* 0x000000ffff407224 */ /* 0x000fe400078e0005 */
[----:B------:R-:W-:-:S04]  /*5590*/  IMAD.MOV.U32 R65, RZ, RZ, 0x0 ;  /* 0x00000000ff417424 */ /* 0x000fc800078e00ff */
[----:B0-----:R-:W-:Y:S05]  /*55a0*/  RET.REL.NODEC R64 `(_ZN18transformer_engine13normalization26rmsnorm_fwd_general_kernelINS0_13Kernel_traitsIffffjLj1024ELj1ELj4ELj1ELj16ENS0_18Kernel_traits_baseILj1024EffffjLj128EEEEEEEvNS0_19ForwardKernelParamsE) ;  /* 0xffffffa840947950 */ /* 0x001fea0003c3ffff */
.L_x_2291:
        /* <DEDUP_REMOVED lines=13> */
.L_x_6056:


//--------------------- .text._ZN18transformer_engine13normalization26rmsnorm_fwd_general_kernelINS0_13Kernel_traitsIff13__nv_bfloat16fjLj512ELj1ELj4ELj1ELj16ENS0_18Kernel_traits_baseILj512EffS3_fjLj128EEEEEEEvNS0_19ForwardKernelParamsE --------------------------
	.section	.text._ZN18transformer_engine13normalization26rmsnorm_fwd_general_kernelINS0_13Kernel_traitsIff13__nv_bfloat16fjLj512ELj1ELj4ELj1ELj16ENS0_18Kernel_traits_baseILj512EffS3_fjLj128EEEEEEEvNS0_19ForwardKernelParamsE,"ax",@progbits
	.align	128
        .global         _ZN18transformer_engine13normalization26rmsnorm_fwd_general_kernelINS0_13Kernel_traitsIff13__nv_bfloat16fjLj512ELj1ELj4ELj1ELj16ENS0_18Kernel_traits_baseILj512EffS3_fjLj128EEEEEEEvNS0_19ForwardKernelParamsE
        .type           _ZN18transformer_engine13normalization26rmsnorm_fwd_general_kernelINS0_13Kernel_traitsIff13__nv_bfloat16fjLj512ELj1ELj4ELj1ELj16ENS0_18Kernel_traits_baseILj512EffS3_fjLj128EEEEEEEvNS0_19ForwardKernelParamsE,@function
        .size           _ZN18transformer_engine13normalization26rmsnorm_fwd_general_kernelINS0_13Kernel_traitsIff13__nv_bfloat16fjLj512ELj1ELj4ELj1ELj16ENS0_18Kernel_traits_baseILj512EffS3_fjLj128EEEEEEEvNS0_19ForwardKernelParamsE,(.L_x_6057 - _ZN18transformer_engine13normalization26rmsnorm_fwd_general_kernelINS0_13Kernel_traitsIff13__nv_bfloat16fjLj512ELj1ELj4ELj1ELj16ENS0_18Kernel_traits_baseILj512EffS3_fjLj128EEEEEEEvNS0_19ForwardKernelParamsE)
        .other          _ZN18transformer_engine13normalization26rmsnorm_fwd_general_kernelINS0_13Kernel_traitsIff13__nv_bfloat16fjLj512ELj1ELj4ELj1ELj16ENS0_18Kernel_traits_baseILj512EffS3_fjLj128EEEEEEEvNS0_19ForwardKernelParamsE,@"STO_CUDA_ENTRY STV_DEFAULT"
_ZN18transformer_engine13normalization26rmsnorm_fwd_general_kernelINS0_13Kernel_traitsIff13__nv_bfloat16fjLj512ELj1ELj4ELj1ELj16ENS0_18Kernel_traits_baseILj512EffS3_fjLj128EEEEEEEvNS0_19ForwardKernelParamsE:
.text._ZN18transformer_engine13normalization26rmsnorm_fwd_general_kernelINS0_13Kernel_traitsIff13__nv_bfloat16fjLj512ELj1ELj4ELj1ELj16ENS0_18Kernel_traits_baseILj512EffS3_fjLj128EEEEEEEvNS0_19ForwardKernelParamsE:
        /* <DEDUP_REMOVED lines=9> */
[----:B0-----:R-:W0:Y:S02]  /*0090*/  MUFU.RCP R0, R0 ;  /* 0x0000000000007308 */ /* 0x001e240000001000 */
[----:B0-----:R-:W-:Y:S02]  /*00a0*/  VIADD R2, R0, 0xffffffe ;  /* 0x0ffffffe00027836 */ /* 0x001fe40000000000 */
[----:B--2---:R-:W-:-:S04]  /*00b0*/  IMAD.SHL.U32 R0, R15, 0x4, RZ ;  /* 0x000000040f007824 */ /* 0x004fc800078e00ff */
[----:B------:R-:W0:Y:S01]  /*00c0*/  F2I.FTZ.U32.TRUNC.NTZ R2, R2 ;  /* 0x0000000200027305 */ /* 0x000e22000021f000 */
[----:B------:R-:W-:Y:S02]  /*00d0*/  LOP3.LUT R0, R0, 0x7c, RZ, 0xc0, !PT ;  /* 0x0000007c00007812 */ /* 0x000fe400078ec0ff */
        /* <DEDUP_REMOVED lines=18> */
[----:B------:R-:W-:-:S05]  /*0200*/  IMAD R14, R3, 0x80, R0 ;  /* 0x00000080030e7824 */ /* 0x000fca00078e0200 */
[----:B0-----:R-:W-:-:S13]  /*0210*/  ISETP.GE.AND P0, PT, R14, UR4, PT ;  /* 0x000000040e007c0c */ /* 0x001fda000bf06270 */
        /* <DEDUP_REMOVED lines=20> */
.L_x_2295:
[----:B------:R1:W5:Y:S02]  /*0360*/  LDG.E.128 R20, desc[UR14][R2.64] ;  /* 0x0000000e02147981 */ /* 0x000364000c1e1d00 */
.L_x_2296:
[----:B------:R-:W-:Y:S05]  /*0370*/  BSYNC.RECONVERGENT B1 ;  /* 0x0000000000017941 */ /* 0x000fea0003800200 */
.L_x_2294:
        /* <DEDUP_REMOVED lines=12> */
.L_x_2298:
        /* <DEDUP_REMOVED lines=10> */
.L_x_2299:
[----:B------:R-:W-:Y:S05]  /*04e0*/  BSYNC.RECONVERGENT B1 ;  /* 0x0000000000017941 */ /* 0x000fea0003800200 */
.L_x_2297:
        /* <DEDUP_REMOVED lines=11> */
.L_x_2301:
        /* <DEDUP_REMOVED lines=10> */
.L_x_2302:
[----:B------:R-:W-:Y:S05]  /*0640*/  BSYNC.RECONVERGENT B1 ;  /* 0x0000000000017941 */ /* 0x000fea0003800200 */
.L_x_2300:
        /* <DEDUP_REMOVED lines=10> */
.L_x_2303:
        /* <DEDUP_REMOVED lines=10> */
.L_x_2293:
[----:B------:R-:W-:Y:S05]  /*0790*/  BSYNC.RECONVERGENT B0 ;  /* 0x0000000000007941 */ /* 0x000fea0003800200 */
.L_x_2292:
        /* <DEDUP_REMOVED lines=9> */
[----:B------:R-:W0:Y:S01]  /*0830*/  LDCU.U8 UR9, c[0x0][0x3c0] ;  /* 0x00007800ff0977ac */ /* 0x000e220008000000 */
[----:B------:R-:W-:Y:S01]  /*0840*/  I2FP.F32.S32 R13, UR4 ;  /* 0x00000004000d7c45 */ /* 0x000fe20008201400 */
[----:B-----5:R-:W-:Y:S01]  /*0850*/  IMAD.MOV.U32 R8, RZ, RZ, R16 ;  /* 0x000000ffff087224 */ /* 0x020fe200078e0010 */
[----:B------:R-:W-:Y:S01]  /*0860*/  IADD3 R42, PT, PT, -R14, UR4, RZ ;  /* 0x000000040e2a7c10 */ /* 0x000fe2000fffe1ff */
[----:B------:R-:W1:Y:S01]  /*0870*/  LDCU.64 UR10, c[0x0][0x3f8] ;  /* 0x00007f00ff0a77ac */ /* 0x000e620008000a00 */
[----:B------:R-:W-:Y:S02]  /*0880*/  IMAD.U32 R45, RZ, RZ, UR8 ;  /* 0x00000008ff2d7e24 */ /* 0x000fe4000f8e00ff */
[----:B------:R-:W-:Y:S02]  /*0890*/  VIADD R16, R13, 0x1800000 ;  /* 0x018000000d107836 */ /* 0x000fe40000000000 */
[C---:B------:R-:W-:Y:S02]  /*08a0*/  IMAD R43, R45.reuse, 0x80, R14 ;  /* 0x000000802d2b7824 */ /* 0x040fe400078e020e */
[----:B------:R-:W-:Y:S01]  /*08b0*/  IMAD.MOV.U32 R12, RZ, RZ, R20 ;  /* 0x000000ffff0c7224 */ /* 0x000fe200078e0014 */
[----:B------:R-:W-:Y:S01]  /*08c0*/  LOP3.LUT R16, R16, 0x7f800000, RZ, 0xc0, !PT ;  /* 0x7f80000010107812 */ /* 0x000fe200078ec0ff */
[----:B------:R-:W-:Y:S01]  /*08d0*/  IMAD R44, R45, 0x80, R43 ;  /* 0x000000802d2c7824 */ /* 0x000fe200078e022b */
[----:B------:R-:W-:Y:S01]  /*08e0*/  IADD3 R46, PT, PT, -R43, UR4, RZ ;  /* 0x000000042b2e7c10 */ /* 0x000fe2000fffe1ff */
[----:B------:R-:W-:Y:S01]  /*08f0*/  IMAD.MOV.U32 R11, RZ, RZ, R21 ;  /* 0x000000ffff0b7224 */ /* 0x000fe200078e0015 */
[----:B------:R-:W-:Y:S01]  /*0900*/  ISETP.GT.U32.AND P1, PT, R16, 0x1ffffff, PT ;  /* 0x01ffffff1000780c */ /* 0x000fe20003f24070 */
[----:B------:R-:W-:Y:S01]  /*0910*/  IMAD R45, R45, 0x80, R44 ;  /* 0x000000802d2d7824 */ /* 0x000fe200078e022c */
[----:B0-----:R-:W-:Y:S01]  /*0920*/  ISETP.NE.AND P0, PT, RZ, UR9, PT ;  /* 0x00000009ff007c0c */ /* 0x001fe2000bf05270 */
[----:B------:R-:W-:Y:S01]  /*0930*/  IMAD.MOV.U32 R10, RZ, RZ, R22 ;  /* 0x000000ffff0a7224 */ /* 0x000fe200078e0016 */
[----:B------:R-:W-:Y:S01]  /*0940*/  IADD3 R47, PT, PT, -R44, UR4, RZ ;  /* 0x000000042c2f7c10 */ /* 0x000fe2000fffe1ff */
[----:B------:R-:W-:Y:S01]  /*0950*/  IMAD.MOV.U32 R9, RZ, RZ, R23 ;  /* 0x000000ffff097224 */ /* 0x000fe200078e0017 */
[----:B-1----:R-:W-:Y:S01]  /*0960*/  UISETP.NE.U32.AND UP0, UPT, UR10, URZ, UPT ;  /* 0x000000ff0a00728c */ /* 0x002fe2000bf05070 */
[----:B------:R-:W-:Y:S01]  /*0970*/  IMAD.MOV.U32 R3, RZ, RZ, R17 ;  /* 0x000000ffff037224 */ /* 0x000fe200078e0011 */
[----:B------:R-:W-:Y:S01]  /*0980*/  IADD3 R48, PT, PT, -R45, UR4, RZ ;  /* 0x000000042d307c10 */ /* 0x000fe2000fffe1ff */
[----:B------:R-:W-:Y:S01]  /*0990*/  IMAD.MOV.U32 R2, RZ, RZ, R18 ;  /* 0x000000ffff027224 */ /* 0x000fe200078e0012 */
[----:B------:R-:W-:Y:S01]  /*09a0*/  UISETP.NE.AND.EX UP0, UPT, UR11, URZ, UPT, UP0 ;  /* 0x000000ff0b00728c */ /* 0x000fe2000bf05300 */
[----:B------:R-:W-:-:S02]  /*09b0*/  IMAD.MOV.U32 R0, RZ, RZ, R19 ;  /* 0x000000ffff007224 */ /* 0x000fc400078e0013 */
[----:B------:R-:W-:Y:S01]  /*09c0*/  IMAD.MOV.U32 R32, RZ, RZ, R4 ;  /* 0x000000ffff207224 */ /* 0x000fe200078e0004 */
[----:B------:R-:W-:Y:S01]  /*09d0*/  UISETP.NE.OR UP0, UPT, UR18, URZ, UP0 ;  /* 0x000000ff1200728c */ /* 0x000fe20008705670 */
[----:B------:R-:W-:Y:S02]  /*09e0*/  IMAD.MOV.U32 R33, RZ, RZ, R5 ;  /* 0x000000ffff217224 */ /* 0x000fe400078e0005 */
[----:B------:R-:W-:Y:S01]  /*09f0*/  @P0 FADD R12, R12, 1 ;  /* 0x3f8000000c0c0421 */ /* 0x000fe20000000000 */
[----:B------:R-:W-:Y:S02]  /*0a00*/  IMAD.MOV.U32 R34, RZ, RZ, R6 ;  /* 0x000000ffff227224 */ /* 0x000fe400078e0006 */
[----:B------:R-:W-:Y:S01]  /*0a10*/  @P0 FADD R11, R11, 1 ;  /* 0x3f8000000b0b0421 */ /* 0x000fe20000000000 */
[----:B------:R-:W-:Y:S02]  /*0a20*/  IMAD.MOV.U32 R35, RZ, RZ, R7 ;  /* 0x000000ffff237224 */ /* 0x000fe400078e0007 */
        /* <DEDUP_REMOVED lines=14> */
[----:B------:R-:W-:Y:S06]  /*0b10*/  @P1 BRA `(.L_x_2305) ;  /* 0x0000000000101947 */ /* 0x000fec0003800000 */
[----:B------:R-:W-:Y:S01]  /*0b20*/  IMAD.MOV.U32 R4, RZ, RZ, R13 ;  /* 0x000000ffff047224 */ /* 0x000fe200078e000d */
[----:B------:R-:W-:-:S07]  /*0b30*/  MOV R5, 0xb50 ;  /* 0x00000b5000057802 */ /* 0x000fce0000000f00 */
[----:B------:R-:W-:Y:S05]  /*0b40*/  CALL.REL.NOINC `($__internal_15_$__cuda_sm20_rcp_rn_f32_slowpath) ;  /* 0x0000002c00487944 */ /* 0x000fea0003c00000 */
[----:B------:R-:W-:Y:S05]  /*0b50*/  BRA `(.L_x_2306) ;  /* 0x0000000000107947 */ /* 0x000fea0003800000 */
.L_x_2305:
[----:B------:R-:W0:Y:S02]  /*0b60*/  MUFU.RCP R4, R13 ;  /* 0x0000000d00047308 */ /* 0x000e240000001000 */
[----:B0-----:R-:W-:-:S04]  /*0b70*/  FFMA R5, R13, R4, -1 ;  /* 0xbf8000000d057423 */ /* 0x001fc80000000004 */
[----:B------:R-:W-:-:S04]  /*0b80*/  FADD.FTZ R5, -R5, -RZ ;  /* 0x800000ff05057221 */ /* 0x000fc80000010100 */
[----:B------:R-:W-:-:S07]  /*0b90*/  FFMA R49, R4, R5, R4 ;  /* 0x0000000504317223 */ /* 0x000fce0000000004 */
.L_x_2306:
[----:B------:R-:W-:Y:S01]  /*0ba0*/  IMAD.MOV.U32 R13, RZ, RZ, RZ ;  /* 0x000000ffff0d7224 */ /* 0x000fe200078e00ff */
[----:B------:R-:W-:-:S06]  /*0bb0*/  UMOV UR4, URZ ;  /* 0x000000ff00047c82 */ /* 0x000fcc0008000000 */
.L_x_2355:
        /* <DEDUP_REMOVED lines=16> */
.L_x_2310:
        /* <DEDUP_REMOVED lines=9> */
.L_x_2311:
[----:B------:R-:W-:Y:S05]  /*0d50*/  BSYNC.RECONVERGENT B1 ;  /* 0x0000000000017941 */ /* 0x000fea0003800200 */
.L_x_2309:
        /* <DEDUP_REMOVED lines=11> */
.L_x_2313:
        /* <DEDUP_REMOVED lines=9> */
.L_x_2314:
[----:B------:R-:W-:Y:S05]  /*0ea0*/  BSYNC.RECONVERGENT B1 ;  /* 0x0000000000017941 */ /* 0x000fea0003800200 */
.L_x_2312:
        /* <DEDUP_REMOVED lines=11> */
.L_x_2316:
        /* <DEDUP_REMOVED lines=9> */
.L_x_2317:
[----:B------:R-:W-:Y:S05]  /*0ff0*/  BSYNC.RECONVERGENT B1 ;  /* 0x0000000000017941 */ /* 0x000fea0003800200 */
.L_x_2315:
        /* <DEDUP_REMOVED lines=19> */
.L_x_2318:
[----:B------:R2:W5:Y:S02]  /*1130*/  LDG.E.128 R24, desc[UR14][R38.64] ;  /* 0x0000000e26187981 */ /* 0x000564000c1e1d00 */
.L_x_2308:
[----:B------:R-:W-:Y:S05]  /*1140*/  BSYNC.RECONVERGENT B0 ;  /* 0x0000000000007941 */ /* 0x000fea0003800200 */
.L_x_2307:
[----:B------:R-:W-:Y:S01]  /*1150*/  BSSY.RECONVERGENT B0, `(.L_x_2319) ;  /* 0x0000031000007945 */ /* 0x000fe20003800200 */
[----:B01----:R-:W-:-:S03]  /*1160*/  HFMA2 R37, -RZ, RZ, 0, 0 ;  /* 0x00000000ff257431 */ /* 0x003fc600000001ff */
[----:B------:R-:W-:Y:S05]  /*1170*/  @!P0 BRA `(.L_x_2320) ;  /* 0x0000000000b88947 */ /* 0x000fea0003800000 */
[C---:B------:R-:W-:Y:S02]  /*1180*/  VIADD R37, R14.reuse, 0x1 ;  /* 0x000000010e257836 */ /* 0x040fe40000000000 */
[----:B------:R-:W-:-:S03]  /*1190*/  VIADD R36, R14, 0x2 ;  /* 0x000000020e247836 */ /* 0x000fc60000000000 */
[----:B------:R-:W-:Y:S01]  /*11a0*/  ISETP.GE.AND P2, PT, R37, UR21, PT ;  /* 0x0000001525007c0c */ /* 0x000fe2000bf46270 */
[----:B------:R-:W-:Y:S01]  /*11b0*/  VIADD R37, R14, 0x3 ;  /* 0x000000030e257836 */ /* 0x000fe20000000000 */
[----:B------:R-:W-:-:S04]  /*11c0*/  ISETP.GE.AND P1, PT, R36, UR21, PT ;  /* 0x0000001524007c0c */ /* 0x000fc8000bf26270 */
[----:B------:R-:W-:Y:S01]  /*11d0*/  ISETP.GE.AND P0, PT, R37, UR21, PT ;  /* 0x0000001525007c0c */ /* 0x000fe2000bf06270 */
[----:B-----5:R-:W-:-:S06]  /*11e0*/  FFMA R37, R4, R4, RZ ;  /* 0x0000000404257223 */ /* 0x020fcc00000000ff */
        /* <DEDUP_REMOVED lines=37> */
[----:B------:R-:W-:-:S04]  /*1440*/  @!P1 FFMA R37, R26, R26, R37 ;  /* 0x0000001a1a259223 */ /* 0x000fc80000000025 */
[----:B------:R-:W-:-:S07]  /*1450*/  @!P0 FFMA R37, R27, R27, R37 ;  /* 0x0000001b1b258223 */ /* 0x000fce0000000025 */
.L_x_2320:
[----:B------:R-:W-:Y:S05]  /*1460*/  BSYNC.RECONVERGENT B0 ;  /* 0x0000000000007941 */ /* 0x000fea0003800200 */
.L_x_2319:
        /* <DEDUP_REMOVED lines=14> */
.L_x_2321:
[----:B------:R-:W0:Y:S01]  /*1550*/  SHFL.DOWN PT, R36, R37, 0x10, 0x1f ;  /* 0x0a001f0025247f89 */ /* 0x000e2200000e0000 */
[----:B------:R-:W1:Y:S01]  /*1560*/  LDCU.64 UR8, c[0x0][0x380] ;  /* 0x00007000ff0877ac */ /* 0x000e620008000a00 */
[----:B------:R-:W-:Y:S01]  /*1570*/  SHF.R.U32.HI R40, RZ, 0x5, R15 ;  /* 0x00000005ff287819 */ /* 0x000fe2000001160f */
[----:B------:R-:W-:Y:S01]  /*1580*/  ULOP3.LUT UR12, UR4, 0x1, URZ, 0xc0, !UPT ;  /* 0x00000001040c7892 */ /* 0x000fe2000f8ec0ff */
[----:B------:R-:W4:Y:S03]  /*1590*/  LDCU.64 UR10, c[0x0][0x3b0] ;  /* 0x00007600ff0a77ac */ /* 0x000f260008000a00 */
[----:B------:R-:W-:Y:S02]  /*15a0*/  UISETP.NE.AND UP1, UPT, UR12, URZ, UPT ;  /* 0x000000ff0c00728c */ /* 0x000fe4000bf25270 */
[----:B-1----:R-:W-:Y:S02]  /*15b0*/  UIMAD UR9, UR9, UR8, URZ ;  /* 0x00000008090972a4 */ /* 0x002fe4000f8e02ff */
[----:B------:R-:W-:-:S02]  /*15c0*/  UIADD3 UR8, UPT, UPT, -UR12, URZ, URZ ;  /* 0x000000ff0c087290 */ /* 0x000fc4000fffe1ff */
[----:B------:R-:W-:Y:S01]  /*15d0*/  USHF.L.U32 UR9, UR9, 0x2, URZ ;  /* 0x0000000209097899 */ /* 0x000fe200080006ff */
[----:B0-----:R-:W-:Y:S01]  /*15e0*/  FADD R36, R36, R37 ;  /* 0x0000002524247221 */ /* 0x001fe20000000000 */
[----:B------:R-:W-:Y:S02]  /*15f0*/  IMAD.U32 R37, RZ, RZ, UR5 ;  /* 0x00000005ff257e24 */ /* 0x000fe4000f8e00ff */
[----:B------:R-:W-:Y:S02]  /*1600*/  ULOP3.LUT UR8, UR8, UR9, URZ, 0xc0, !UPT ;  /* 0x0000000908087292 */ /* 0x000fe4000f8ec0ff */
[----:B--23--:R-:W0:Y:S01]  /*1610*/  SHFL.DOWN PT, R39, R36, 0x8, 0x1f ;  /* 0x09001f0024277f89 */ /* 0x00ce2200000e0000 */
[----:B------:R-:W-:Y:S02]  /*1620*/  IMAD R40, R37, 0x4, R40 ;  /* 0x0000000425287824 */ /* 0x000fe400078e0228 */
[----:B0-----:R-:W-:Y:S02]  /*1630*/  FADD R39, R36, R39 ;  /* 0x0000002724277221 */ /* 0x001fe40000000000 */
[----:B------:R-:W-:Y:S01]  /*1640*/  IMAD R36, R40, R41, RZ ;  /* 0x0000002928247224 */ /* 0x000fe200078e02ff */
[----:B------:R-:W-:-:S02]  /*1650*/  LOP3.LUT R40, R15, 0x1f, RZ, 0xc0, !PT ;  /* 0x0000001f0f287812 */ /* 0x000fc400078ec0ff */
[----:B------:R-:W0:Y:S02]  /*1660*/  SHFL.DOWN PT, R38, R39, 0x4, 0x1f ;  /* 0x08801f0027267f89 */ /* 0x000e2400000e0000 */
[----:B------:R-:W-:Y:S02]  /*1670*/  IADD3 R36, P1, PT, R36, UR8, RZ ;  /* 0x0000000824247c10 */ /* 0x000fe4000ff3e0ff */
[----:B------:R-:W-:-:S03]  /*1680*/  ISETP.NE.AND P0, PT, R40, RZ, PT ;  /* 0x000000ff2800720c */ /* 0x000fc60003f05270 */
[----:B------:R-:W-:Y:S02]  /*1690*/  IMAD.X R37, RZ, RZ, RZ, P1 ;  /* 0x000000ffff257224 */ /* 0x000fe400008e06ff */
[----:B0-----:R-:W-:-:S05]  /*16a0*/  FADD R38, R39, R38 ;  /* 0x0000002627267221 */ /* 0x001fca0000000000 */
[----:B------:R-:W0:Y:S02]  /*16b0*/  SHFL.DOWN PT, R51, R38, 0x2, 0x1f ;  /* 0x08401f0026337f89 */ /* 0x000e2400000e0000 */
[----:B0-----:R-:W-:Y:S01]  /*16c0*/  FADD R51, R38, R51 ;  /* 0x0000003326337221 */ /* 0x001fe20000000000 */
[----:B----4-:R-:W-:-:S04]  /*16d0*/  LEA R38, P1, R36, UR10, 0x2 ;  /* 0x0000000a24267c11 */ /* 0x010fc8000f8210ff */
[----:B------:R-:W0:Y:S01]  /*16e0*/  SHFL.DOWN PT, R52, R51, 0x1, 0x1f ;  /* 0x08201f0033347f89 */ /* 0x000e2200000e0000 */
[----:B------:R-:W-:Y:S01]  /*16f0*/  LEA.HI.X R39, R36, UR11, R37, 0x2, P1 ;  /* 0x0000000b24277c11 */ /* 0x000fe200088f1425 */
[----:B------:R-:W-:Y:S01]  /*1700*/  IMAD.U32 R37, RZ, RZ, UR6 ;  /* 0x00000006ff257e24 */ /* 0x000fe2000f8e00ff */
[----:B------:R-:W-:-:S03]  /*1710*/  ISETP.NE.AND P1, PT, R15, RZ, PT ;  /* 0x000000ff0f00720c */ /* 0x000fc60003f25270 */
        /* <DEDUP_REMOVED lines=26> */
.L_x_2324:
[----:B------:R-:W2:Y:S04]  /*18c0*/  LDG.E.STRONG.GPU R51, desc[UR14][R36.64] ;  /* 0x0000000e24337981 */ /* 0x000ea8000c1ef900 */
[----:B--2---:R-:W-:Y:S01]  /*18d0*/  CCTL.IVALL ;  /* 0x00000000ff00798f */ /* 0x004fe20002000000 */
[----:B------:R-:W-:Y:S05]  /*18e0*/  YIELD ;  /* 0x0000000000007946 */ /* 0x000fea0003800000 */
[----:B------:R-:W-:-:S13]  /*18f0*/  ISETP.NE.AND P0, PT, R51, R52, PT ;  /* 0x000000343300720c */ /* 0x000fda0003f05270 */
[----:B------:R-:W-:Y:S05]  /*1900*/  @P0 BRA `(.L_x_2324) ;  /* 0xfffffffc00ec0947 */ /* 0x000fea000383ffff */
.L_x_2323:
        /* <DEDUP_REMOVED lines=8> */
[----:B------:R-:W-:-:S03]  /*1990*/  HFMA2 R52, -RZ, RZ, 0, 0 ;  /* 0x00000000ff347431 */ /* 0x000fc600000001ff */
[----:B------:R-:W-:Y:S02]  /*19a0*/  IMAD.IADD R36, R36, 0x1, R41 ;  /* 0x0000000124247824 */ /* 0x000fe400078e0229 */
[----:B------:R-:W-:-:S03]  /*19b0*/  IMAD.MOV.U32 R41, RZ, RZ, R40 ;  /* 0x000000ffff297224 */ /* 0x000fc600078e0028 */
[----:B------:R-:W-:-:S13]  /*19c0*/  ISETP.GE.U32.AND P0, PT, R36, 0x1e0, PT ;  /* 0x000001e02400780c */ /* 0x000fda0003f06070 */
[----:B------:R-:W-:Y:S05]  /*19d0*/  @!P0 BRA `(.L_x_2328) ;  /* 0x0000000000a88947 */ /* 0x000fea0003800000 */
[----:B------:R-:W-:Y:S01]  /*19e0*/  LEA.HI R51, R36, 0x1, RZ, 0x1b ;  /* 0x0000000124337811 */ /* 0x000fe200078fd8ff */
[----:B------:R-:W-:Y:S02]  /*19f0*/  IMAD.MOV.U32 R52, RZ, RZ, RZ ;  /* 0x000000ffff347224 */ /* 0x000fe400078e00ff */
[----:B------:R-:W-:Y:S01]  /*1a00*/  IMAD.MOV.U32 R41, RZ, RZ, R40 ;  /* 0x000000ffff297224 */ /* 0x000fe200078e0028 */
[----:B------:R-:W-:-:S05]  /*1a10*/  LOP3.LUT R51, R51, 0xffffff0, RZ, 0xc0, !PT ;  /* 0x0ffffff033337812 */ /* 0x000fca00078ec0ff */
[----:B------:R-:W-:-:S07]  /*1a20*/  IMAD.MOV R51, RZ, RZ, -R51 ;  /* 0x000000ffff337224 */ /* 0x000fce00078e0a33 */
.L_x_2329:
[----:B------:R-:W-:-:S05]  /*1a30*/  IMAD.WIDE.U32 R36, R41, 0x4, R38 ;  /* 0x0000000429247825 */ /* 0x000fca00078e0026 */
[----:B------:R-:W2:Y:S04]  /*1a40*/  LDG.E R55, desc[UR14][R36.64] ;  /* 0x0000000e24377981 */ /* 0x000ea8000c1e1900 */
[----:B------:R-:W3:Y:S04]  /*1a50*/  LDG.E R54, desc[UR14][R36.64+0x80] ;  /* 0x0000800e24367981 */ /* 0x000ee8000c1e1900 */
[----:B------:R-:W4:Y:S04]  /*1a60*/  LDG.E R57, desc[UR14][R36.64+0x100] ;  /* 0x0001000e24397981 */ /* 0x000f28000c1e1900 */
[----:B------:R-:W4:Y:S04]  /*1a70*/  LDG.E R53, desc[UR14][R36.64+0x180] ;  /* 0x0001800e24357981 */ /* 0x000f28000c1e1900 */
[----:B------:R-:W4:Y:S01]  /*1a80*/  LDG.E R56, desc[UR14][R36.64+0x280] ;  /* 0x0002800e24387981 */ /* 0x000f22000c1e1900 */
[----:B--2---:R-:W-:-:S03]  /*1a90*/  FADD R55, R55, R52 ;  /* 0x0000003437377221 */ /* 0x004fc60000000000 */
[----:B------:R-:W2:Y:S01]  /*1aa0*/  LDG.E R52, desc[UR14][R36.64+0x200] ;  /* 0x0002000e24347981 */ /* 0x000ea2000c1e1900 */
[----:B---3--:R-:W-:-:S03]  /*1ab0*/  FADD R54, R55, R54 ;  /* 0x0000003637367221 */ /* 0x008fc60000000000 */
[----:B------:R-:W3:Y:S01]  /*1ac0*/  LDG.E R55, desc[UR14][R36.64+0x380] ;  /* 0x0003800e24377981 */ /* 0x000ee2000c1e1900 */
[----:B----4-:R-:W-:-:S03]  /*1ad0*/  FADD R58, R54, R57 ;  /* 0x00000039363a7221 */ /* 0x010fc60000000000 */
[----:B------:R-:W4:Y:S04]  /*1ae0*/  LDG.E R57, desc[UR14][R36.64+0x300] ;  /* 0x0003000e24397981 */ /* 0x000f28000c1e1900 */
[----:B------:R-:W3:Y:S01]  /*1af0*/  LDG.E R54, desc[UR14][R36.64+0x400] ;  /* 0x0004000e24367981 */ /* 0x000ee2000c1e1900 */
[----:B------:R-:W-:-:S03]  /*1b00*/  FADD R53, R58, R53 ;  /* 0x000000353a357221 */ /* 0x000fc60000000000 */
[----:B------:R-:W3:Y:S01]  /*1b10*/  LDG.E R58, desc[UR14][R36.64+0x780] ;  /* 0x0007800e243a7981 */ /* 0x000ee2000c1e1900 */
[----:B--2---:R-:W-:-:S03]  /*1b20*/  FADD R53, R53, R52 ;  /* 0x0000003435357221 */ /* 0x004fc60000000000 */
[----:B------:R-:W2:Y:S01]  /*1b30*/  LDG.E R52, desc[UR14][R36.64+0x480] ;  /* 0x0004800e24347981 */ /* 0x000ea2000c1e1900 */
[----:B------:R-:W-:-:S03]  /*1b40*/  FADD R56, R53, R56 ;  /* 0x0000003835387221 */ /* 0x000fc60000000000 */
[----:B------:R-:W2:Y:S01]  /*1b50*/  LDG.E R53, desc[UR14][R36.64+0x500] ;  /* 0x0005000e24357981 */ /* 0x000ea2000c1e1900 */
[----:B----4-:R-:W-:-:S04]  /*1b60*/  FADD R56, R56, R57 ;  /* 0x0000003938387221 */ /* 0x010fc80000000000 */
[----:B---3--:R-:W-:Y:S02]  /*1b70*/  FADD R57, R56, R55 ;  /* 0x0000003738397221 */ /* 0x008fe40000000000 */
[----:B------:R-:W3:Y:S02]  /*1b80*/  LDG.E R55, desc[UR14][R36.64+0x580] ;  /* 0x0005800e24377981 */ /* 0x000ee4000c1e1900 */
[----:B------:R-:W-:Y:S02]  /*1b90*/  FADD R59, R57, R54 ;  /* 0x00000036393b7221 */ /* 0x000fe40000000000 */
[----:B------:R-:W4:Y:S04]  /*1ba0*/  LDG.E R57, desc[UR14][R36.64+0x600] ;  /* 0x0006000e24397981 */ /* 0x000f28000c1e1900 */
[----:B------:R-:W4:Y:S04]  /*1bb0*/  LDG.E R54, desc[UR14][R36.64+0x680] ;  /* 0x0006800e24367981 */ /* 0x000f28000c1e1900 */
[----:B------:R-:W4:Y:S01]  /*1bc0*/  LDG.E R56, desc[UR14][R36.64+0x700] ;  /* 0x0007000e24387981 */ /* 0x000f22000c1e1900 */
[----:B------:R-:W-:-:S05]  /*1bd0*/  VIADD R51, R51, 0x10 ;  /* 0x0000001033337836 */ /* 0x000fca0000000000 */
[----:B------:R-:W-:Y:S01]  /*1be0*/  ISETP.NE.AND P0, PT, R51, RZ, PT ;  /* 0x000000ff3300720c */ /* 0x000fe20003f05270 */
[----:B------:R-:W-:Y:S02]  /*1bf0*/  VIADD R41, R41, 0x200 ;  /* 0x0000020029297836 */ /* 0x000fe40000000000 */
[----:B--2---:R-:W-:-:S04]  /*1c00*/  FADD R52, R59, R52 ;  /* 0x000000343b347221 */ /* 0x004fc80000000000 */
[----:B------:R-:W-:-:S04]  /*1c10*/  FADD R52, R52, R53 ;  /* 0x0000003534347221 */ /* 0x000fc80000000000 */
[----:B---3--:R-:W-:-:S04]  /*1c20*/  FADD R52, R52, R55 ;  /* 0x0000003734347221 */ /* 0x008fc80000000000 */
[----:B----4-:R-:W-:-:S04]  /*1c30*/  FADD R57, R52, R57 ;  /* 0x0000003934397221 */ /* 0x010fc80000000000 */
[----:B------:R-:W-:-:S04]  /*1c40*/  FADD R57, R57, R54 ;  /* 0x0000003639397221 */ /* 0x000fc80000000000 */
[----:B------:R-:W-:-:S04]  /*1c50*/  FADD R57, R57, R56 ;  /* 0x0000003839397221 */ /* 0x000fc80000000000 */
[----:B------:R-:W-:Y:S01]  /*1c60*/  FADD R52, R57, R58 ;  /* 0x0000003a39347221 */ /* 0x000fe20000000000 */
[----:B------:R-:W-:Y:S06]  /*1c70*/  @P0 BRA `(.L_x_2329) ;  /* 0xfffffffc006c0947 */ /* 0x000fec000383ffff */
.L_x_2328:
[----:B------:R-:W-:Y:S05]  /*1c80*/  BSYNC.RECONVERGENT B1 ;  /* 0x0000000000017941 */ /* 0x000fea0003800200 */
.L_x_2327:
[----:B------:R-:W0:Y:S01]  /*1c90*/  LDCU UR8, c[0x0][0x384] ;  /* 0x00007080ff0877ac */ /* 0x000e220008000800 */
[----:B------:R-:W-:-:S05]  /*1ca0*/  LOP3.LUT R36, RZ, R40, RZ, 0x33, !PT ;  /* 0x00000028ff247212 */ /* 0x000fca00078e33ff */
[----:B0-----:R-:W-:-:S05]  /*1cb0*/  VIADD R36, R36, UR8 ;  /* 0x0000000824247c36 */ /* 0x001fca0008000000 */
[----:B------:R-:W-:-:S04]  /*1cc0*/  LEA.HI R51, R36, 0x1, RZ, 0x1b ;  /* 0x0000000124337811 */ /* 0x000fc800078fd8ff */
[----:B------:R-:W-:-:S04]  /*1cd0*/  LOP3.LUT R36, R51, 0xf, RZ, 0xc0, !PT ;  /* 0x0000000f33247812 */ /* 0x000fc800078ec0ff */
[----:B------:R-:W-:-:S13]  /*1ce0*/  ISETP.NE.AND P0, PT, R36, RZ, PT ;  /* 0x000000ff2400720c */ /* 0x000fda0003f05270 */
[----:B------:R-:W-:Y:S05]  /*1cf0*/  @!P0 BRA `(.L_x_2326) ;  /* 0x0000000000d88947 */ /* 0x000fea0003800000 */
[----:B------:R-:W-:Y:S01]  /*1d00*/  VIADD R36, R36, 0xffffffff ;  /* 0xffffffff24247836 */ /* 0x000fe20000000000 */
[----:B------:R-:W-:Y:S01]  /*1d10*/  LOP3.LUT R40, R51, 0x7, RZ, 0xc0, !PT ;  /* 0x0000000733287812 */ /* 0x000fe200078ec0ff */
[----:B------:R-:W-:Y:S03]  /*1d20*/  BSSY.RECONVERGENT B1, `(.L_x_2330) ;  /* 0x0000016000017945 */ /* 0x000fe60003800200 */
[----:B------:R-:W-:Y:S02]  /*1d30*/  ISETP.GE.U32.AND P0, PT, R36, 0x7, PT ;  /* 0x000000072400780c */ /* 0x000fe40003f06070 */
[----:B------:R-:W-:-:S11]  /*1d40*/  ISETP.NE.AND P1, PT, R40, RZ, PT ;  /* 0x000000ff2800720c */ /* 0x000fd60003f25270 */
[----:B------:R-:W-:Y:S05]  /*1d50*/  @!P0 BRA `(.L_x_2331) ;  /* 0x0000000000488947 */ /* 0x000fea0003800000 */
[----:B------:R-:W-:-:S05]  /*1d60*/  IMAD.WIDE R36, R41, 0x4, R38 ;  /* 0x0000000429247825 */ /* 0x000fca00078e0226 */
[----:B------:R-:W2:Y:S04]  /*1d70*/  LDG.E R55, desc[UR14][R36.64] ;  /* 0x0000000e24377981 */ /* 0x000ea8000c1e1900 */
[----:B------:R-:W3:Y:S04]  /*1d80*/  LDG.E R59, desc[UR14][R36.64+0x80] ;  /* 0x0000800e243b7981 */ /* 0x000ee8000c1e1900 */
[----:B------:R-:W4:Y:S04]  /*1d90*/  LDG.E R54, desc[UR14][R36.64+0x100] ;  /* 0x0001000e24367981 */ /* 0x000f28000c1e1900 */
[----:B------:R-:W4:Y:S04]  /*1da0*/  LDG.E R53, desc[UR14][R36.64+0x180] ;  /* 0x0001800e24357981 */ /* 0x000f28000c1e1900 */
[----:B------:R-:W4:Y:S04]  /*1db0*/  LDG.E R56, desc[UR14][R36.64+0x200] ;  /* 0x0002000e24387981 */ /* 0x000f28000c1e1900 */
[----:B------:R-:W4:Y:S01]  /*1dc0*/  LDG.E R57, desc[UR14][R36.64+0x380] ;  /* 0x0003800e24397981 */ /* 0x000f22000c1e1900 */
[----:B--2---:R-:W-:-:S03]  /*1dd0*/  FADD R58, R52, R55 ;  /* 0x00000037343a7221 */ /* 0x004fc60000000000 */
[----:B------:R-:W2:Y:S04]  /*1de0*/  LDG.E R55, desc[UR14][R36.64+0x280] ;  /* 0x0002800e24377981 */ /* 0x000ea8000c1e1900 */
[----:B------:R-:W2:Y:S01]  /*1df0*/  LDG.E R52, desc[UR14][R36.64+0x300] ;  /* 0x0003000e24347981 */ /* 0x000ea2000c1e1900 */
[----:B---3--:R-:W-:-:S04]  /*1e00*/  FADD R59, R58, R59 ;  /* 0x0000003b3a3b7221 */ /* 0x008fc80000000000 */
[----:B----4-:R-:W-:-:S04]  /*1e10*/  FADD R54, R59, R54 ;  /* 0x000000363b367221 */ /* 0x010fc80000000000 */
[----:B------:R-:W-:-:S04]  /*1e20*/  FADD R53, R54, R53 ;  /* 0x0000003536357221 */ /* 0x000fc80000000000 */
[----:B------:R-:W-:Y:S01]  /*1e30*/  FADD R56, R53, R56 ;  /* 0x0000003835387221 */ /* 0x000fe20000000000 */
[----:B------:R-:W-:-:S03]  /*1e40*/  VIADD R41, R41, 0x100 ;  /* 0x0000010029297836 */ /* 0x000fc60000000000 */
[----:B--2---:R-:W-:-:S04]  /*1e50*/  FADD R55, R56, R55 ;  /* 0x0000003738377221 */ /* 0x004fc80000000000 */
[----:B------:R-:W-:-:S04]  /*1e60*/  FADD R52, R55, R52 ;  /* 0x0000003437347221 */ /* 0x000fc80000000000 */
[----:B------:R-:W-:-:S07]  /*1e70*/  FADD R52, R52, R57 ;  /* 0x0000003934347221 */ /* 0x000fce0000000000 */
.L_x_2331:
[----:B------:R-:W-:Y:S05]  /*1e80*/  BSYNC.RECONVERGENT B1 ;  /* 0x0000000000017941 */ /* 0x000fea0003800200 */
.L_x_2330:
        /* <DEDUP_REMOVED lines=17> */
.L_x_2333:
[----:B------:R-:W-:Y:S05]  /*1fa0*/  BSYNC.RECONVERGENT B1 ;  /* 0x0000000000017941 */ /* 0x000fea0003800200 */
.L_x_2332:
        /* <DEDUP_REMOVED lines=11> */
.L_x_2326:
[----:B------:R-:W-:Y:S05]  /*2060*/  BSYNC.RECONVERGENT B0 ;  /* 0x0000000000007941 */ /* 0x000fea0003800200 */
.L_x_2325:
        /* <DEDUP_REMOVED lines=12> */
.L_x_2322:
[----:B------:R-:W0:Y:S01]  /*2130*/  LDCU UR9, c[0x0][0x3d8] ;  /* 0x00007b00ff0977ac */ /* 0x000e220008000800 */
[----:B------:R-:W-:Y:S01]  /*2140*/  BSSY.RECONVERGENT B0, `(.L_x_2334) ;  /* 0x000011a000007945 */ /* 0x000fe20003800200 */
[----:B------:R-:W-:-:S06]  /*2150*/  USHF.L.U32 UR8, UR6, 0x5, URZ ;  /* 0x0000000506087899 */ /* 0x000fcc00080006ff */
[----:B------:R-:W-:-:S05]  /*2160*/  IMAD.U32 R36, RZ, RZ, UR8 ;  /* 0x00000008ff247e24 */ /* 0x000fca000f8e00ff */
[----:B------:R-:W-:Y:S01]  /*2170*/  LOP3.LUT P0, RZ, R36, 0x1f, R15, 0xf8, !PT ;  /* 0x0000001f24ff7812 */ /* 0x000fe2000780f80f */
[----:B0-----:R-:W-:-:S03]  /*2180*/  FFMA R40, R40, R49, UR9 ;  /* 0x0000000928287e23 */ /* 0x001fc60008000031 */
[----:B------:R-:W-:Y:S02]  /*2190*/  ISETP.GE.OR P0, PT, R50, UR20, P0 ;  /* 0x0000001432007c0c */ /* 0x000fe40008706670 */
[----:B------:R-:W-:-:S11]  /*21a0*/  FSETP.GEU.AND P1, PT, |R40|, 1.175494350822287508e-38, PT ;  /* 0x008000002800780b */ /* 0x000fd60003f2e200 */
[----:B------:R-:W0:Y:S02]  /*21b0*/  @!P0 LDC.64 R36, c[0x0][0x3a0] ;  /* 0x0000e800ff248b82 */ /* 0x000e240000000a00 */
        /* <DEDUP_REMOVED lines=20> */
[C---:B------:R-:W-:Y:S01]  /*2300*/  VIADD R36, R14.reuse, 0x1 ;  /* 0x000000010e247836 */ /* 0x040fe20000000000 */
[----:B------:R-:W-:Y:S01]  /*2310*/  FMNMX R13, R13, |R52|, !PT ;  /* 0x400000340d0d7209 */ /* 0x000fe20007800000 */
[----:B------:R-:W-:-:S03]  /*2320*/  VIADD R37, R14, 0x2 ;  /* 0x000000020e257836 */ /* 0x000fc60000000000 */
[----:B------:R-:W-:Y:S01]  /*2330*/  ISETP.GE.AND P0, PT, R36, UR21, PT ;  /* 0x0000001524007c0c */ /* 0x000fe2000bf06270 */
[----:B------:R-:W-:Y:S01]  /*2340*/  VIADD R36, R14, 0x3 ;  /* 0x000000030e247836 */ /* 0x000fe20000000000 */
[----:B------:R-:W-:-:S04]  /*2350*/  ISETP.GE.AND P1, PT, R37, UR21, PT ;  /* 0x0000001525007c0c */ /* 0x000fc8000bf26270 */
[----:B------:R-:W-:-:S07]  /*2360*/  ISETP.GE.AND P2, PT, R36, UR21, PT ;  /* 0x0000001524007c0c */ /* 0x000fce000bf46270 */
[----:B------:R-:W-:-:S04]  /*2370*/  @!P0 FMNMX R13, R13, |R54|, !PT ;  /* 0x400000360d0d8209 */ /* 0x000fc80007800000 */
[----:B------:R-:W-:Y:S02]  /*2380*/  @!P1 FMNMX R13, R13, |R56|, !PT ;  /* 0x400000380d0d9209 */ /* 0x000fe40007800000 */
[----:B------:R-:W-:Y:S05]  /*2390*/  @P2 BRA `(.L_x_2338) ;  /* 0x0000000000402947 */ /* 0x000fea0003800000 */
[----:B------:R-:W-:Y:S01]  /*23a0*/  FMNMX R13, R13, |R40|, !PT ;  /* 0x400000280d0d7209 */ /* 0x000fe20007800000 */
[----:B------:R-:W-:Y:S06]  /*23b0*/  BRA `(.L_x_2338) ;  /* 0x0000000000387947 */ /* 0x000fec0003800000 */
.L_x_2337:
[C---:B------:R-:W-:Y:S01]  /*23c0*/  VIADD R36, R14.reuse, 0x1 ;  /* 0x000000010e247836 */ /* 0x040fe20000000000 */
[----:B------:R-:W-:Y:S01]  /*23d0*/  FMNMX R13, R13, |R52|, !PT ;  /* 0x400000340d0d7209 */ /* 0x000fe20007800000 */
[----:B------:R-:W-:Y:S02]  /*23e0*/  VIADD R37, R14, 0x2 ;  /* 0x000000020e257836 */ /* 0x000fe40000000000 */
[----:B------:R-:W-:Y:S01]  /*23f0*/  FMUL R52, R52, UR16 ;  /* 0x0000001034347c20 */ /* 0x000fe20008400000 */
[----:B------:R-:W-:Y:S01]  /*2400*/  ISETP.GE.AND P0, PT, R36, UR21, PT ;  /* 0x0000001524007c0c */ /* 0x000fe2000bf06270 */
[----:B------:R-:W-:Y:S01]  /*2410*/  VIADD R36, R14, 0x3 ;  /* 0x000000030e247836 */ /* 0x000fe20000000000 */
[----:B------:R-:W-:-:S04]  /*2420*/  ISETP.GE.AND P1, PT, R37, UR21, PT ;  /* 0x0000001525007c0c */ /* 0x000fc8000bf26270 */
[----:B------:R-:W-:-:S07]  /*2430*/  ISETP.GE.AND P2, PT, R36, UR21, PT ;  /* 0x0000001524007c0c */ /* 0x000fce000bf46270 */
[----:B------:R-:W-:Y:S01]  /*2440*/  @!P0 FMNMX R13, R13, |R54|, !PT ;  /* 0x400000360d0d8209 */ /* 0x000fe20007800000 */
[----:B------:R-:W-:-:S03]  /*2450*/  @!P0 FMUL R54, R54, UR16 ;  /* 0x0000001036368c20 */ /* 0x000fc60008400000 */
[----:B------:R-:W-:Y:S01]  /*2460*/  @!P1 FMNMX R13, R13, |R56|, !PT ;  /* 0x400000380d0d9209 */ /* 0x000fe20007800000 */
[----:B------:R-:W-:-:S03]  /*2470*/  @!P1 FMUL R56, R56, UR16 ;  /* 0x0000001038389c20 */ /* 0x000fc60008400000 */
[----:B------:R-:W-:Y:S01]  /*2480*/  @!P2 FMNMX R13, R13, |R40|, !PT ;  /* 0x400000280d0da209 */ /* 0x000fe20007800000 */
[----:B------:R-:W-:-:S07]  /*2490*/  @!P2 FMUL R40, R40, UR16 ;  /* 0x000000102828ac20 */ /* 0x000fce0008400000 */
.L_x_2338:
[----:B------:R-:W-:Y:S05]  /*24a0*/  BSYNC.RECONVERGENT B1 ;  /* 0x0000000000017941 */ /* 0x000fea0003800200 */
.L_x_2336:
        /* <DEDUP_REMOVED lines=21> */
.L_x_2340:
[----:B------:R-:W-:-:S04]  /*2600*/  IMAD.WIDE.U32 R40, R41, 0x10000, RZ ;  /* 0x0001000029287825 */ /* 0x000fc800078e00ff */
[----:B0-----:R-:W-:Y:S01]  /*2610*/  IMAD.U32 R55, R55, 0x10000, RZ ;  /* 0x0001000037377824 */ /* 0x001fe200078e00ff */
[----:B------:R-:W-:-:S04]  /*2620*/  LOP3.LUT R40, R40, R53, RZ, 0xfc, !PT ;  /* 0x0000003528287212 */ /* 0x000fc800078efcff */
[----:B------:R-:W-:-:S05]  /*2630*/  LOP3.LUT R41, R41, R55, R57, 0xfe, !PT ;  /* 0x0000003729297212 */ /* 0x000fca00078efe39 */
[----:B------:R0:W-:Y:S02]  /*2640*/  STG.E.64 desc[UR14][R38.64], R40 ;  /* 0x0000002826007986 */ /* 0x0001e4000c101b0e */
.L_x_2341:
[----:B------:R-:W-:Y:S05]  /*2650*/  BSYNC.RECONVERGENT B1 ;  /* 0x0000000000017941 */ /* 0x000fea0003800200 */
.L_x_2339:
        /* <DEDUP_REMOVED lines=16> */
[----:B------:R-:W-:Y:S01]  /*2760*/  FMNMX R38, R13, |R52|, !PT ;  /* 0x400000340d267209 */ /* 0x000fe20007800000 */
[----:B------:R-:W-:Y:S02]  /*2770*/  VIADD R40, R43, 0x1 ;  /* 0x000000012b287836 */ /* 0x000fe40000000000 */
[----:B------:R-:W-:Y:S01]  /*2780*/  FMUL R52, R52, UR16 ;  /* 0x0000001034347c20 */ /* 0x000fe20008400000 */
[----:B------:R-:W-:Y:S02]  /*2790*/  ISETP.GE.AND P1, PT, R39, UR21, PT ;  /* 0x0000001527007c0c */ /* 0x000fe4000bf26270 */
[----:B------:R-:W-:Y:S02]  /*27a0*/  IADD3 R39, PT, PT, R43, 0x3, RZ ;  /* 0x000000032b277810 */ /* 0x000fe40007ffe0ff */
[----:B------:R-:W-:Y:S02]  /*27b0*/  ISETP.GE.AND P2, PT, R40, UR21, PT ;  /* 0x0000001528007c0c */ /* 0x000fe4000bf46270 */
[----:B------:R-:W-:-:S02]  /*27c0*/  ISETP.GE.AND P0, PT, R39, UR21, PT ;  /* 0x0000001527007c0c */ /* 0x000fc4000bf06270 */
[----:B------:R-:W-:-:S04]  /*27d0*/  FMNMX R13, |R53|, R38, !PT ;  /* 0x00000026350d7209 */ /* 0x000fc80007800200 */
[----:B------:R-:W-:-:S04]  /*27e0*/  FSEL R38, R13, R38, !P2 ;  /* 0x000000260d267208 */ /* 0x000fc80005000000 */
[-C--:B------:R-:W-:Y:S01]  /*27f0*/  FMNMX R13, |R55|, R38.reuse, !PT ;  /* 0x00000026370d7209 */ /* 0x080fe20007800200 */
[----:B------:R-:W-:Y:S01]  /*2800*/  @!P2 FMUL R53, R53, UR16 ;  /* 0x000000103535ac20 */ /* 0x000fe20008400000 */
[----:B------:R-:W-:Y:S02]  /*2810*/  @!P1 FMUL R55, R55, UR16 ;  /* 0x0000001037379c20 */ /* 0x000fe40008400000 */
[----:B------:R-:W-:Y:S01]  /*2820*/  FSEL R13, R13, R38, !P1 ;  /* 0x000000260d0d7208 */ /* 0x000fe20004800000 */
[----:B------:R-:W-:Y:S06]  /*2830*/  @P0 BRA `(.L_x_2344) ;  /* 0x0000000000340947 */ /* 0x000fec0003800000 */
[----:B------:R-:W-:Y:S01]  /*2840*/  FMNMX R13, R13, |R54|, !PT ;  /* 0x400000360d0d7209 */ /* 0x000fe20007800000 */
[----:B------:R-:W-:Y:S01]  /*2850*/  FMUL R54, R54, UR16 ;  /* 0x0000001036367c20 */ /* 0x000fe20008400000 */
[----:B------:R-:W-:Y:S06]  /*2860*/  BRA `(.L_x_2344) ;  /* 0x0000000000287947 */ /* 0x000fec0003800000 */
.L_x_2343:
        /* <DEDUP_REMOVED lines=10> */
.L_x_2344:
[----:B------:R-:W-:Y:S05]  /*2910*/  BSYNC.RECONVERGENT B1 ;  /* 0x0000000000017941 */ /* 0x000fea0003800200 */
.L_x_2342:
        /* <DEDUP_REMOVED lines=24> */
.L_x_2346:
[----:B------:R-:W-:Y:S05]  /*2aa0*/  BSYNC.RECONVERGENT B1 ;  /* 0x0000000000017941 */ /* 0x000fea0003800200 */
.L_x_2345:
        /* <DEDUP_REMOVED lines=14> */
[----:B------:R-:W-:Y:S01]  /*2b90*/  FMNMX R38, R13, |R52|, !PT ;  /* 0x400000340d267209 */ /* 0x000fe20007800000 */
[----:B------:R-:W-:Y:S02]  /*2ba0*/  VIADD R40, R44, 0x1 ;  /* 0x000000012c287836 */ /* 0x000fe40000000000 */
[----:B------:R-:W-:Y:S01]  /*2bb0*/  FMUL R52, R52, UR16 ;  /* 0x0000001034347c20 */ /* 0x000fe20008400000 */
[----:B------:R-:W-:Y:S01]  /*2bc0*/  ISETP.GE.AND P1, PT, R39, UR21, PT ;  /* 0x0000001527007c0c */ /* 0x000fe2000bf26270 */
[----:B------:R-:W-:Y:S01]  /*2bd0*/  VIADD R39, R44, 0x3 ;  /* 0x000000032c277836 */ /* 0x000fe20000000000 */
[----:B------:R-:W-:Y:S02]  /*2be0*/  ISETP.GE.AND P2, PT, R40, UR21, PT ;  /* 0x0000001528007c0c */ /* 0x000fe4000bf46270 */
[----:B------:R-:W-:Y:S02]  /*2bf0*/  FMNMX R13, |R53|, R38, !PT ;  /* 0x00000026350d7209 */ /* 0x000fe40007800200 */
[----:B------:R-:W-:-:S02]  /*2c00*/  ISETP.GE.AND P0, PT, R39, UR21, PT ;  /* 0x0000001527007c0c */ /* 0x000fc4000bf06270 */
[----:B------:R-:W-:-:S04]  /*2c10*/  FSEL R38, R13, R38, !P2 ;  /* 0x000000260d267208 */ /* 0x000fc80005000000 */
[CC--:B------:R-:W-:Y:S01]  /*2c20*/  FMNMX R13, |R55|.reuse, R38.reuse, !PT ;  /* 0x00000026370d7209 */ /* 0x0c0fe20007800200 */
[----:B------:R-:W-:Y:S02]  /*2c30*/  @!P1 FMUL R55, R55, UR16 ;  /* 0x0000001037379c20 */ /* 0x000fe40008400000 */
[----:B------:R-:W-:Y:S01]  /*2c40*/  @!P2 FMUL R53, R53, UR16 ;  /* 0x000000103535ac20 */ /* 0x000fe20008400000 */
[----:B------:R-:W-:-:S03]  /*2c50*/  FSEL R13, R13, R38, !P1 ;  /* 0x000000260d0d7208 */ /* 0x000fc60004800000 */
[----:B------:R-:W-:Y:S05]  /*2c60*/  @P0 BRA `(.L_x_2349) ;  /* 0x0000000000340947 */ /* 0x000fea0003800000 */
[----:B------:R-:W-:Y:S01]  /*2c70*/  FMNMX R13, R13, |R54|, !PT ;  /* 0x400000360d0d7209 */ /* 0x000fe20007800000 */
[----:B------:R-:W-:Y:S01]  /*2c80*/  FMUL R54, R54, UR16 ;  /* 0x0000001036367c20 */ /* 0x000fe20008400000 */
[----:B------:R-:W-:Y:S06]  /*2c90*/  BRA `(.L_x_2349) ;  /* 0x0000000000287947 */ /* 0x000fec0003800000 */
.L_x_2348:
        /* <DEDUP_REMOVED lines=10> */
.L_x_2349:
[----:B------:R-:W-:Y:S05]  /*2d40*/  BSYNC.RECONVERGENT B1 ;  /* 0x0000000000017941 */ /* 0x000fea0003800200 */
.L_x_2347:
        /* <DEDUP_REMOVED lines=24> */
.L_x_2351:
[----:B------:R-:W-:Y:S05]  /*2ed0*/  BSYNC.RECONVERGENT B1 ;  /* 0x0000000000017941 */ /* 0x000fea0003800200 */
.L_x_2350:
        /* <DEDUP_REMOVED lines=31> */
.L_x_2353:
        /* <DEDUP_REMOVED lines=10> */
.L_x_2354:
[----:B------:R-:W-:Y:S05]  /*3170*/  BSYNC.RECONVERGENT B1 ;  /* 0x0000000000017941 */ /* 0x000fea0003800200 */
.L_x_2352:
        /* <DEDUP_REMOVED lines=22> */
.L_x_2335:
[----:B------:R-:W-:Y:S05]  /*32e0*/  BSYNC.RECONVERGENT B0 ;  /* 0x0000000000007941 */ /* 0x000fea0003800200 */
.L_x_2334:
[----:B------:R-:W4:Y:S02]  /*32f0*/  LDCU UR8, c[0x0][0x380] ;  /* 0x00007000ff0877ac */ /* 0x000f240008000800 */
[----:B----4-:R-:W-:-:S04]  /*3300*/  ULEA UR7, UR8, UR7, 0x2 ;  /* 0x0000000708077291 */ /* 0x010fc8000f8e10ff */
[----:B------:R-:W-:-:S09]  /*3310*/  UISETP.GE.AND UP1, UPT, UR7, UR20, UPT ;  /* 0x000000140700728c */ /* 0x000fd2000bf26270 */
[----:B------:R-:W-:Y:S05]  /*3320*/  BRA.U !UP1, `(.L_x_2355) ;  /* 0xffffffd909247547 */ /* 0x000fea000b83ffff */
.L_x_2304:
[----:B------:R-:W4:Y:S02]  /*3330*/  LDCU.64 UR4, c[0x0][0x3f8] ;  /* 0x00007f00ff0477ac */ /* 0x000f240008000a00 */
[----:B----4-:R-:W-:-:S04]  /*3340*/  UISETP.NE.U32.AND UP0, UPT, UR4, URZ, UPT ;  /* 0x000000ff0400728c */ /* 0x010fc8000bf05070 */
[----:B------:R-:W-:-:S09]  /*3350*/  UISETP.NE.AND.EX UP0, UPT, UR5, URZ, UPT, UP0 ;  /* 0x000000ff0500728c */ /* 0x000fd2000bf05300 */
[----:B------:R-:W-:Y:S05]  /*3360*/  BRA.U !UP0, `(.L_x_2356) ;  /* 0x0000000108a47547 */ /* 0x000fea000b800000 */
[----:B------:R-:W4:Y:S01]  /*3370*/  SHFL.DOWN PT, R0, R13, 0x10, 0x1f ;  /* 0x0a001f000d007f89 */ /* 0x000f2200000e0000 */
[----:B-----5:R-:W-:Y:S01]  /*3380*/  LOP3.LUT R4, R15, 0x1f, RZ, 0xc0, !PT ;  /* 0x0000001f0f047812 */ /* 0x020fe200078ec0ff */
[----:B------:R-:W-:Y:S03]  /*3390*/  BSSY B0, `(.L_x_2356) ;  /* 0x0000026000007945 */ /* 0x000fe60003800000 */
[----:B------:R-:W-:-:S13]  /*33a0*/  ISETP.NE.AND P0, PT, R4, RZ, PT ;  /* 0x000000ff0400720c */ /* 0x000fda0003f05270 */
[----:B------:R-:W0:Y:S01]  /*33b0*/  @!P0 S2R R7, SR_CgaCtaId ;  /* 0x0000000000078919 */ /* 0x000e220000008800 */
[----:B------:R-:W-:Y:S02]  /*33c0*/  @!P0 MOV R6, 0x400 ;  /* 0x0000040000068802 */ /* 0x000fe40000000f00 */
[----:B----4-:R-:W-:-:S05]  /*33d0*/  FMNMX R0, R0, R13, !PT ;  /* 0x0000000d00007209 */ /* 0x010fca0007800000 */
[----:B------:R-:W4:Y:S01]  /*33e0*/  SHFL.DOWN PT, R3, R0, 0x8, 0x1f ;  /* 0x09001f0000037f89 */ /* 0x000f2200000e0000 */
[----:B0-----:R-:W-:Y:S02]  /*33f0*/  @!P0 LEA R7, R7, R6, 0x18 ;  /* 0x0000000607078211 */ /* 0x001fe400078ec0ff */
[----:B----4-:R-:W-:Y:S02]  /*3400*/  FMNMX R3, R0, R3, !PT ;  /* 0x0000000300037209 */ /* 0x010fe40007800000 */
[----:B------:R-:W-:-:S03]  /*3410*/  @!P0 SHF.R.U32.HI R0, RZ, 0x3, R15 ;  /* 0x00000003ff008819 */ /* 0x000fc6000001160f */
[----:B------:R-:W0:Y:S01]  /*3420*/  SHFL.DOWN PT, R2, R3, 0x4, 0x1f ;  /* 0x08801f0003027f89 */ /* 0x000e2200000e0000 */
[----:B------:R-:W-:-:S05]  /*3430*/  @!P0 LOP3.LUT R0, R0, 0x7c, RZ, 0xc0, !PT ;  /* 0x0000007c00008812 */ /* 0x000fca00078ec0ff */
        /* <DEDUP_REMOVED lines=22> */
.L_x_2363:
[----:B------:R-:W-:Y:S02]  /*35a0*/  ISETP.NE.AND P0, PT, R15, RZ, PT ;  /* 0x000000ff0f00720c */ /* 0x000fe40003f05270 */
[----:B----4-:R-:W-:-:S11]  /*35b0*/  FMNMX R5, R3, R2, !PT ;  /* 0x0000000203057209 */ /* 0x010fd60007800000 */
[----:B------:R-:W-:Y:S05]  /*35c0*/  @P0 BRA `(.L_x_2357) ;  /* 0x0000000000080947 */ /* 0x000fea0003800000 */
[----:B0-----:R-:W0:Y:S02]  /*35d0*/  LDC.64 R2, c[0x0][0x3f8] ;  /* 0x0000fe00ff027b82 */ /* 0x001e240000000a00 */
[----:B0-----:R4:W-:Y:S02]  /*35e0*/  REDG.E.MAX.S32.STRONG.GPU desc[UR14][R2.64], R5 ;  /* 0x000000050200798e */ /* 0x0019e4000d12e30e */
.L_x_2357:
[----:B------:R-:W-:Y:S05]  /*35f0*/  BSYNC B0 ;  /* 0x0000000000007941 */ /* 0x000fea0003800000 */
.L_x_2356:
        /* <DEDUP_REMOVED lines=12> */
[----:B-----5:R-:W-:Y:S02]  /*36c0*/  MOV R4, UR16 ;  /* 0x0000001000047c02 */ /* 0x020fe40008000f00 */
[----:B----4-:R-:W-:-:S07]  /*36d0*/  MOV R5, 0x36f0 ;  /* 0x000036f000057802 */ /* 0x010fce0000000f00 */
[----:B-123--:R-:W-:Y:S05]  /*36e0*/  CALL.REL.NOINC `($__internal_15_$__cuda_sm20_rcp_rn_f32_slowpath) ;  /* 0x0000000000607944 */ /* 0x00efea0003c00000 */
[----:B------:R-:W-:Y:S01]  /*36f0*/  IMAD.MOV.U32 R5, RZ, RZ, R49 ;  /* 0x000000ffff057224 */ /* 0x000fe200078e0031 */
[----:B------:R-:W-:Y:S06]  /*3700*/  BRA `(.L_x_2360) ;  /* 0x0000000000147947 */ /* 0x000fec0003800000 */
.L_x_2359:
[----:B----45:R-:W0:Y:S01]  /*3710*/  MUFU.RCP R5, UR16 ;  /* 0x0000001000057d08 */ /* 0x030e220008001000 */
[----:B------:R-:W-:-:S04]  /*3720*/  IMAD.U32 R0, RZ, RZ, UR16 ;  /* 0x00000010ff007e24 */ /* 0x000fc8000f8e00ff */
[----:B0-----:R-:W-:-:S04]  /*3730*/  FFMA R0, R5, R0, -1 ;  /* 0xbf80000005007423 */ /* 0x001fc80000000000 */
[----:B------:R-:W-:-:S04]  /*3740*/  FADD.FTZ R0, -R0, -RZ ;  /* 0x800000ff00007221 */ /* 0x000fc80000010100 */
[----:B------:R-:W-:-:S07]  /*3750*/  FFMA R5, R5, R0, R5 ;  /* 0x0000000005057223 */ /* 0x000fce0000000005 */
.L_x_2360:
[----:B------:R-:W0:Y:S02]  /*3760*/  LDC.64 R2, c[0x0][0x3f0] ;  /* 0x0000fc00ff027b82 */ /* 0x000e240000000a00 */
[----:B0-----:R-:W-:Y:S01]  /*3770*/  STG.E desc[UR14][R2.64], R5 ;  /* 0x0000000502007986 */ /* 0x001fe2000c10190e */
[----:B------:R-:W-:Y:S05]  /*3780*/  EXIT ;  /* 0x000000000000794d */ /* 0x000fea0003800000 */
.L_x_2358:
[----:B------:R-:W-:Y:S02]  /*3790*/  IMAD.MOV.U32 R5, RZ, RZ, 0x2 ;  /* 0x00000002ff057424 */ /* 0x000fe400078e00ff */
[----:B------:R-:W-:Y:S02]  /*37a0*/  IMAD.MOV.U32 R7, RZ, RZ, 0x1f ;  /* 0x0000001fff077424 */ /* 0x000fe400078e00ff */
[----:B------:R-:W-:-:S07]  /*37b0*/  IMAD.MOV.U32 R4, RZ, RZ, -0x1 ;  /* 0xffffffffff047424 */ /* 0x000fce00078e00ff */
[----:B01234-:R-:W-:Y:S05]  /*37c0*/  WARPSYNC.COLLECTIVE R4, `(.L_x_2361) ;  /* 0x0000000004087348 */ /* 0x01ffea0003c00000 */
[----:B0---4-:R0:W4:Y:S02]  /*37d0*/  SHFL.DOWN P0, R2, R0, R5, R7 ;  /* 0x0800000500027389 */ /* 0x0111240000000007 */
[----:B01234-:R-:W-:Y:S05]  /*37e0*/  ENDCOLLECTIVE ;  /* 0x000000000000791b */ /* 0x01ffea0003800000 */
.L_x_2361:
[----:B------:R-:W-:Y:S02]  /*37f0*/  IMAD.MOV.U32 R5, RZ, RZ, 0x1 ;  /* 0x00000001ff057424 */ /* 0x000fe400078e00ff */
[----:B------:R-:W-:-:S05]  /*3800*/  IMAD.MOV.U32 R3, RZ, RZ, R2 ;  /* 0x000000ffff037224 */ /* 0x000fca00078e0002 */
[----:B------:R-:W-:-:S05]  /*3810*/  FMNMX R3, R3, R0, !PT ;  /* 0x0000000003037209 */ /* 0x000fca0007800000 */
[----:B------:R-:W-:-:S07]  /*3820*/  IMAD.MOV.U32 R0, RZ, RZ, R3 ;  /* 0x000000ffff007224 */ /* 0x000fce00078e0003 */
[----:B------:R-:W-:Y:S05]  /*3830*/  WARPSYNC.COLLECTIVE R4, `(.L_x_2362) ;  /* 0x0000000004087348 */ /* 0x000fea0003c00000 */
[----:B------:R0:W1:Y:S02]  /*3840*/  SHFL.DOWN P0, R2, R0, R5, R7 ;  /* 0x0800000500027389 */ /* 0x0000640000000007 */
[----:B01----:R-:W-:Y:S05]  /*3850*/  ENDCOLLECTIVE ;  /* 0x000000000000791b */ /* 0x003fea0003800000 */
.L_x_2362:
[----:B------:R-:W-:Y:S05]  /*3860*/  BRA `(.L_x_2363) ;  /* 0xfffffffc004c7947 */ /* 0x000fea000383ffff */
        .weak           $__internal_15_$__cuda_sm20_rcp_rn_f32_slowpath
        .type           $__internal_15_$__cuda_sm20_rcp_rn_f32_slowpath,@function
        .size           $__internal_15_$__cuda_sm20_rcp_rn_f32_slowpath,(.L_x_6057 - $__internal_15_$__cuda_sm20_rcp_rn_f32_slowpath)
$__internal_15_$__cuda_sm20_rcp_rn_f32_slowpath:
        /* <DEDUP_REMOVED lines=14> */
.L_x_2364:
        /* <DEDUP_REMOVED lines=33> */
.L_x_2366:
[----:B------:R0:W1:Y:S02]  /*3b60*/  MUFU.RCP R36, R4 ;  /* 0x0000000400247308 */ /* 0x0000640000001000 */
.L_x_2365:
[----:B-1----:R-:W-:Y:S02]  /*3b70*/  IMAD.MOV.U32 R49, RZ, RZ, R36 ;  /* 0x000000ffff317224 */ /* 0x002fe400078e0024 */
[----:B------:R-:W-:Y:S02]  /*3b80*/  IMAD.MOV.U32 R36, RZ, RZ, R5 ;  /* 0x000000ffff247224 */ /* 0x000fe400078e0005 */
[----:B------:R-:W-:-:S04]  /*3b90*/  IMAD.MOV.U32 R37, RZ, RZ, 0x0 ;  /* 0x00000000ff257424 */ /* 0x000fc800078e00ff */
[----:B0-----:R-:W-:Y:S05]  /*3ba0*/  RET.REL.NODEC R36 `(_ZN18transformer_engine13normalization26rmsnorm_fwd_general_kernelINS0_13Kernel_traitsIff13__nv_bfloat16fjLj512ELj1ELj4ELj1ELj16ENS0_18Kernel_traits_baseILj512EffS3_fjLj128EEEEEEEvNS0_19ForwardKernelParamsE) ;  /* 0xffffffc424147950 */ /* 0x001fea0003c3ffff */
.L_x_2367:
        /* <DEDUP_REMOVED lines=13> */
.L_x_6057:


//--------------------- .text._ZN18transformer_engine13normalization26rmsnorm_fwd_general_kernelINS0_13Kernel_traitsI13__nv_bfloat16S3_S3_fjLj512ELj1ELj4ELj1ELj16ENS0_18Kernel_traits_baseILj512ES3_S3_S3_fjLj128EEEEEEEvNS0_19ForwardKernelParamsE --------------------------
	.section	.text._ZN18transformer_engine13normalization26rmsnorm_fwd_general_kernelINS0_13Kernel_traitsI13__nv_bfloat16S3_S3_fjLj512ELj1ELj4ELj1ELj16ENS0_18Kernel_traits_baseILj512ES3_S3_S3_fjLj128EEEEEEEvNS0_19ForwardKernelParamsE,"ax",@progbits
	.align	128
        .global         _ZN18transformer_engine13normalization26rmsnorm_fwd_general_kernelINS0_13Kernel_traitsI13__nv_bfloat16S3_S3_fjLj512ELj1ELj4ELj1ELj16ENS0_18Kernel_traits_baseILj512ES3_S3_S3_fjLj128EEEEEEEvNS0_19ForwardKernelParamsE
        .type           _ZN18transformer_engine13normalization26rmsnorm_fwd_general_kernelINS0_13Kernel_traitsI13__nv_bfloat16S3_S3_fjLj512ELj1ELj4ELj1ELj16ENS0_18Kernel_traits_baseILj512ES3_S3_S3_fjLj128EEEEEEEvNS0_19ForwardKernelParamsE,@function
        .size           _ZN18transformer_engine13normalization26rmsnorm_fwd_general_kernelINS0_13Kernel_traitsI13__nv_bfloat16S3_S3_fjLj512ELj1ELj4ELj1ELj16ENS0_18Kernel_traits_baseILj512ES3_S3_S3_fjLj128EEEEEEEvNS0_19ForwardKernelParamsE,(.L_x_6058 - _ZN18transformer_engine13normalization26rmsnorm_fwd_general_kernelINS0_13Kernel_traitsI13__nv_bfloat16S3_S3_fjLj512ELj1ELj4ELj1ELj16ENS0_18Kernel_traits_baseILj512ES3_S3_S3_fjLj128EEEEEEEvNS0_19ForwardKernelParamsE)
        .other          _ZN18transformer_engine13normalization26rmsnorm_fwd_general_kernelINS0_13Kernel_traitsI13__nv_bfloat16S3_S3_fjLj512ELj1ELj4ELj1ELj16ENS0_18Kernel_traits_baseILj512ES3_S3_S3_fjLj128EEEEEEEvNS0_19ForwardKernelParamsE,@"STO_CUDA_ENTRY STV_DEFAULT"
_ZN18transformer_engine13normalization26rmsnorm_fwd_general_kernelINS0_13Kernel_traitsI13__nv_bfloat16S3_S3_fjLj512ELj1ELj4ELj1ELj16ENS0_18Kernel_traits_baseILj512ES3_S3_S3_fjLj128EEEEEEEvNS0_19ForwardKernelParamsE:
.text._ZN18transformer_engine13normalization26rmsnorm_fwd_general_kernelINS0_13Kernel_traitsI13__nv_bfloat16S3_S3_fjLj512ELj1ELj4ELj1ELj16ENS0_18Kernel_traits_baseILj512ES3_S3_S3_fjLj128EEEEEEEvNS0_19ForwardKernelParamsE:
[----:B------:R-:W-:Y:S01]  /*0000*/  LDC R1, c[0x0][0x37c] ;  /* 0x0000df00ff017b82 */ /* 0x000fe20000000800 */
[----:B------:R-:W0:Y:S07]  /*0010*/  LDCU UR8, c[0x0][0x384] ;  /* 0x00007080ff0877ac */ /* 0x000e2e0008000800 */
[----:B------:R-:W1:Y:S01]  /*0020*/  S2UR UR16, SR_CTAID.X ;  /* 0x00000000001079c3 */ /* 0x000e620000002500 */
[----:B------:R-:W-:Y:S01]  /*0030*/  BSSY.RECONVERGENT B0, `(.L_x_2368) ;  /* 0x0000087000007945 */ /* 0x000fe20003800200 */
[----:B------:R-:W-:Y:S01]  /*0040*/  UMOV UR4, URZ ;  /* 0x000000ff00047c82 */ /* 0x000fe20008000000 */
[----:B------:R-:W2:Y:S01]  /*0050*/  LDCU.64 UR14, c[0x0][0x358] ;  /* 0x00006b00ff0e77ac */ /* 0x000ea20008000a00 */
[----:B0-----:R-:W0:Y:S01]  /*0060*/  I2F.U32.RP R0, UR8 ;  /* 0x0000000800007d06 */ /* 0x001e220008209000 */
[----:B------:R-:W-:-:S07]  /*0070*/  UISETP.NE.U32.AND UP2, UPT, UR8, URZ, UPT ;  /* 0x000000ff0800728c */ /* 0x000fce000bf45070 */
[----:B0-----:R-:W0:Y:S02]  /*0080*/  MUFU.RCP R0, R0 ;  /* 0x0000000000007308 */ /* 0x001e240000001000 */
[----:B0-----:R-:W-:Y:S02]  /*0090*/  VIADD R2, R0, 0xffffffe ;  /* 0x0ffffffe00027836 */ /* 0x001fe40000000000 */
[----:B------:R-:W0:Y:S04]  /*00a0*/  S2R R0, SR_TID.X ;  /* 0x0000000000007919 */ /* 0x000e280000002100 */
[----:B------:R-:W3:Y:S02]  /*00b0*/  F2I.FTZ.U32.TRUNC.NTZ R2, R2 ;  /* 0x0000000200027305 */ /* 0x000ee4000021f000 */
[----:B---3--:R-:W-:-:S13]  /*00c0*/  R2UR UR5, R2 ;  /* 0x00000000020572ca */ /* 0x008fda00000e0000 */
[----:B------:R-:W-:Y:S01]  /*00d0*/  UIADD3 UR6, UPT, UPT, URZ, -UR5, URZ ;  /* 0x80000005ff067290 */ /* 0x000fe2000fffe0ff */
[----:B0-----:R-:W-:-:S03]  /*00e0*/  IMAD.SHL.U32 R0, R0, 0x8, RZ ;  /* 0x0000000800007824 */ /* 0x001fc600078e00ff */
[----:B------:R-:W-:Y:S02]  /*00f0*/  UIMAD UR6, UR6, UR8, URZ ;  /* 0x00000008060672a4 */ /* 0x000fe4000f8e02ff */
[----:B------:R-:W-:Y:S02]  /*0100*/  LOP3.LUT R0, R0, 0xf8, RZ, 0xc0, !PT ;  /* 0x000000f800007812 */ /* 0x000fe400078ec0ff */
        /* <DEDUP_REMOVED lines=17> */
[----:B--2---:R-:W-:Y:S05]  /*0220*/  @P0 BRA `(.L_x_2369) ;  /* 0x00000004009c0947 */ /* 0x004fea0003800000 */
        /* <DEDUP_REMOVED lines=36> */
.L_x_2371:
[----:B------:R-:W5:Y:S02]  /*0470*/  LDG.E.128 R4, desc[UR14][R4.64] ;  /* 0x0000000e04047981 */ /* 0x000f64000c1e1d00 */
.L_x_2372:
[----:B------:R-:W-:Y:S05]  /*0480*/  BSYNC.RECONVERGENT B1 ;  /* 0x0000000000017941 */ /* 0x000fea0003800200 */
.L_x_2370:
[----:B------:R-:W-:Y:S01]  /*0490*/  IMAD.U32 R9, RZ, RZ, UR8 ;  /* 0x00000008ff097e24 */ /* 0x000fe2000f8e00ff */
[C---:B-----5:R-:W-:Y:S01]  /*04a0*/  PRMT R0, R4.reuse, 0x7632, R0 ;  /* 0x0000763204007816 */ /* 0x060fe20000000000 */
[----:B------:R-:W-:Y:S01]  /*04b0*/  IMAD.U32 R10, R4, 0x10000, RZ ;  /* 0x00010000040a7824 */ /* 0x000fe200078e00ff */
[----:B------:R-:W-:Y:S01]  /*04c0*/  PRMT R4, R5, 0x7632, R4 ;  /* 0x0000763205047816 */ /* 0x000fe20000000004 */
[----:B------:R-:W-:Y:S02]  /*04d0*/  IMAD R9, R9, 0x100, R36 ;  /* 0x0000010009097824 */ /* 0x000fe400078e0224 */
[----:B------:R-:W-:Y:S01]  /*04e0*/  IMAD.U32 R12, R5, 0x10000, RZ ;  /* 0x00010000050c7824 */ /* 0x000fe200078e00ff */
[C---:B------:R-:W-:Y:S01]  /*04f0*/  PRMT R5, R6.reuse, 0x7632, R5 ;  /* 0x0000763206057816 */ /* 0x040fe20000000005 */
[----:B------:R-:W-:Y:S01]  /*0500*/  IMAD.U32 R14, R6, 0x10000, RZ ;  /* 0x00010000060e7824 */ /* 0x000fe200078e00ff */
[----:B------:R-:W-:Y:S01]  /*0510*/  ISETP.GE.AND P0, PT, R9, UR4, PT ;  /* 0x0000000409007c0c */ /* 0x000fe2000bf06270 */
[C---:B------:R-:W-:Y:S01]  /*0520*/  IMAD.U32 R16, R7.reuse, 0x10000, RZ ;  /* 0x0001000007107824 */ /* 0x040fe200078e00ff */
[----:B------:R-:W-:Y:S01]  /*0530*/  PRMT R6, R7, 0x7632, R6 ;  /* 0x0000763207067816 */ /* 0x000fe20000000006 */
[----:B------:R-:W-:-:S02]  /*0540*/  IMAD.U32 R13, R0, 0x10000, RZ ;  /* 0x00010000000d7824 */ /* 0x000fc400078e00ff */
        /* <DEDUP_REMOVED lines=12> */
.L_x_2374:
        /* <DEDUP_REMOVED lines=28> */
.L_x_2375:
[----:B------:R-:W-:Y:S05]  /*07d0*/  BSYNC.RECONVERGENT B1 ;  /* 0x0000000000017941 */ /* 0x000fea0003800200 */
.L_x_2373:
        /* <DEDUP_REMOVED lines=12> */
.L_x_2369:
[----:B------:R-:W-:Y:S05]  /*08a0*/  BSYNC.RECONVERGENT B0 ;  /* 0x0000000000007941 */ /* 0x000fea0003800200 */
.L_x_2368:
[----:B------:R-:W0:Y:S01]  /*08b0*/  LDCU.U8 UR17, c[0x0][0x404] ;  /* 0x00008080ff1177ac */ /* 0x000e220008000000 */
[----:B------:R-:W1:Y:S01]  /*08c0*/  LDCU UR9, c[0x0][0x388] ;  /* 0x00007100ff0977ac */ /* 0x000e620008000800 */
[----:B0-----:R-:W-:Y:S02]  /*08d0*/  UISETP.NE.AND UP0, UPT, UR17, URZ, UPT ;  /* 0x000000ff1100728c */ /* 0x001fe4000bf05270 */
[----:B-1----:R-:W-:-:S07]  /*08e0*/  UISETP.GE.AND UP1, UPT, UR7, UR9, UPT ;  /* 0x000000090700728c */ /* 0x002fce000bf26270 */
[----:B------:R-:W-:Y:S05]  /*08f0*/  BRA.U !UP0, `(.L_x_2376) ;  /* 0x0000000108087547 */ /* 0x000fea000b800000 */
[----:B------:R-:W0:Y:S02]  /*0900*/  LDC.64 R2, c[0x0][0x3e0] ;  /* 0x0000f800ff027b82 */ /* 0x000e240000000a00 */
[----:B0-----:R0:W5:Y:S02]  /*0910*/  LDG.E R35, desc[UR14][R2.64] ;  /* 0x0000000e02237981 */ /* 0x001164000c1e1900 */
.L_x_2376:
[----:B------:R-:W-:Y:S01]  /*0920*/  IMAD.MOV.U32 R34, RZ, RZ, RZ ;  /* 0x000000ffff227224 */ /* 0x000fe200078e00ff */
[----:B------:R-:W-:Y:S06]  /*0930*/  BRA.U UP1, `(.L_x_2377) ;  /* 0x0000002901347547 */ /* 0x000fec000b800000 */
[----:B------:R-:W1:Y:S01]  /*0940*/  LDCU.U8 UR9, c[0x0][0x3c0] ;  /* 0x00007800ff0977ac */ /* 0x000e620008000000 */
[----:B------:R-:W-:Y:S01]  /*0950*/  I2FP.F32.S32 R0, UR4 ;  /* 0x0000000400007c45 */ /* 0x000fe20008201400 */
[----:B------:R-:W-:Y:S01]  /*0960*/  FADD R30, R13, 1 ;  /* 0x3f8000000d1e7421 */ /* 0x000fe20000000000 */
        /* <DEDUP_REMOVED lines=13> */
[----:B------:R-:W-:Y:S01]  /*0a40*/  VIADD R4, R36, 0x6 ;  /* 0x0000000624047836 */ /* 0x000fe20000000000 */
[----:B-1----:R-:W-:-:S04]  /*0a50*/  ISETP.NE.AND P0, PT, RZ, UR9, PT ;  /* 0x00000009ff007c0c */ /* 0x002fc8000bf05270 */
[----:B------:R-:W-:Y:S01]  /*0a60*/  FSEL R30, R13, R30, !P0 ;  /* 0x0000001e0d1e7208 */ /* 0x000fe20004000000 */
[----:B------:R-:W-:Y:S01]  /*0a70*/  FADD R13, R32, 1 ;  /* 0x3f800000200d7421 */ /* 0x000fe20000000000 */
[----:B------:R-:W-:Y:S01]  /*0a80*/  FSEL R29, R12, R29, !P0 ;  /* 0x0000001d0c1d7208 */ /* 0x000fe20004000000 */
[----:B------:R-:W-:Y:S01]  /*0a90*/  FADD R12, R11, 1 ;  /* 0x3f8000000b0c7421 */ /* 0x000fe20000000000 */
[----:B------:R-:W-:Y:S01]  /*0aa0*/  FSEL R28, R15, R28, !P0 ;  /* 0x0000001c0f1c7208 */ /* 0x000fe20004000000 */
[----:B------:R-:W-:Y:S01]  /*0ab0*/  FADD R15, R6, 1 ;  /* 0x3f800000060f7421 */ /* 0x000fe20000000000 */
[----:B------:R-:W-:Y:S01]  /*0ac0*/  FSEL R27, R14, R27, !P0 ;  /* 0x0000001b0e1b7208 */ /* 0x000fe20004000000 */
[----:B------:R-:W-:Y:S01]  /*0ad0*/  FADD R14, R9, 1 ;  /* 0x3f800000090e7421 */ /* 0x000fe20000000000 */
[----:B------:R-:W-:Y:S01]  /*0ae0*/  FSEL R31, R10, R31, !P0 ;  /* 0x0000001f0a1f7208 */ /* 0x000fe20004000000 */
[----:B------:R-:W-:Y:S01]  /*0af0*/  VIADD R10, R36, 0x1 ;  /* 0x00000001240a7836 */ /* 0x000fe20000000000 */
[----:B------:R-:W-:-:S02]  /*0b00*/  FSEL R26, R17, R26, !P0 ;  /* 0x0000001a111a7208 */ /* 0x000fc40004000000 */
[----:B------:R-:W-:Y:S02]  /*0b10*/  FSEL R25, R16, R25, !P0 ;  /* 0x0000001910197208 */ /* 0x000fe40004000000 */
[----:B------:R-:W-:Y:S02]  /*0b20*/  FSEL R24, R19, R24, !P0 ;  /* 0x0000001813187208 */ /* 0x000fe40004000000 */
[----:B------:R-:W-:Y:S01]  /*0b30*/  FSEL R23, R8, R23, !P0 ;  /* 0x0000001708177208 */ /* 0x000fe20004000000 */
[C---:B------:R-:W-:Y:S01]  /*0b40*/  VIADD R8, R36.reuse, 0x3 ;  /* 0x0000000324087836 */ /* 0x040fe20000000000 */
[----:B------:R-:W-:Y:S01]  /*0b50*/  FSEL R22, R5, R22, !P0 ;  /* 0x0000001605167208 */ /* 0x000fe20004000000 */
[----:B------:R-:W-:Y:S01]  /*0b60*/  VIADD R5, R36, 0x5 ;  /* 0x0000000524057836 */ /* 0x000fe20000000000 */
[----:B------:R-:W-:Y:S02]  /*0b70*/  FSEL R21, R18, R21, !P0 ;  /* 0x0000001512157208 */ /* 0x000fe40004000000 */
[----:B------:R-:W-:Y:S01]  /*0b80*/  FSEL R20, R7, R20, !P0 ;  /* 0x0000001407147208 */ /* 0x000fe20004000000 */
[----:B------:R-:W-:Y:S01]  /*0b90*/  IMAD.U32 R7, RZ, RZ, UR8 ;  /* 0x00000008ff077e24 */ /* 0x000fe2000f8e00ff */
[----:B------:R-:W-:Y:S01]  /*0ba0*/  FSEL R15, R6, R15, !P0 ;  /* 0x0000000f060f7208 */ /* 0x000fe20004000000 */
[----:B------:R-:W-:Y:S01]  /*0bb0*/  VIADD R6, R36, 0x4 ;  /* 0x0000000424067836 */ /* 0x000fe20000000000 */
[----:B------:R-:W-:Y:S01]  /*0bc0*/  FSEL R14, R9, R14, !P0 ;  /* 0x0000000e090e7208 */ /* 0x000fe20004000000 */
[----:B------:R-:W-:Y:S01]  /*0bd0*/  IMAD R7, R7, 0x100, R36 ;  /* 0x0000010007077824 */ /* 0x000fe200078e0224 */
[----:B------:R-:W-:Y:S01]  /*0be0*/  FSEL R13, R32, R13, !P0 ;  /* 0x0000000d200d7208 */ /* 0x000fe20004000000 */
[----:B------:R-:W-:Y:S01]  /*0bf0*/  VIADD R9, R36, 0x2 ;  /* 0x0000000224097836 */ /* 0x000fe20000000000 */
[----:B------:R-:W-:-:S02]  /*0c00*/  FSEL R12, R11, R12, !P0 ;  /* 0x0000000c0b0c7208 */ /* 0x000fc40004000000 */
[----:B------:R-:W-:Y:S02]  /*0c10*/  ISETP.GT.U32.AND P0, PT, R2, 0x1ffffff, PT ;  /* 0x01ffffff0200780c */ /* 0x000fe40003f04070 */
[----:B------:R-:W-:Y:S02]  /*0c20*/  IADD3 R11, PT, PT, -R36, UR4, RZ ;  /* 0x00000004240b7c10 */ /* 0x000fe4000fffe1ff */
[----:B------:R-:W-:-:S09]  /*0c30*/  IADD3 R3, PT, PT, -R7, UR4, RZ ;  /* 0x0000000407037c10 */ /* 0x000fd2000fffe1ff */
[----:B------:R-:W-:Y:S05]  /*0c40*/  @P0 BRA `(.L_x_2378) ;  /* 0x00000000000c0947 */ /* 0x000fea0003800000 */
[----:B------:R-:W-:-:S07]  /*0c50*/  MOV R33, 0xc70 ;  /* 0x00000c7000217802 */ /* 0x000fce0000000f00 */
[----:B-----5:R-:W-:Y:S05]  /*0c60*/  CALL.REL.NOINC `($__internal_16_$__cuda_sm20_rcp_rn_f32_slowpath) ;  /* 0x0000002800c07944 */ /* 0x020fea0003c00000 */
[----:B------:R-:W-:Y:S05]  /*0c70*/  BRA `(.L_x_2379) ;  /* 0x0000000000107947 */ /* 0x000fea0003800000 */
.L_x_2378:
[----:B------:R-:W0:Y:S02]  /*0c80*/  MUFU.RCP R17, R0 ;  /* 0x0000000000117308 */ /* 0x000e240000001000 */
[----:B0-----:R-:W-:-:S04]  /*0c90*/  FFMA R2, R0, R17, -1 ;  /* 0xbf80000000027423 */ /* 0x001fc80000000011 */
[----:B------:R-:W-:-:S04]  /*0ca0*/  FADD.FTZ R2, -R2, -RZ ;  /* 0x800000ff02027221 */ /* 0x000fc80000010100 */
[----:B------:R-:W-:-:S07]  /*0cb0*/  FFMA R2, R17, R2, R17 ;  /* 0x0000000211027223 */ /* 0x000fce0000000011 */
.L_x_2379:
[----:B------:R-:W-:Y:S01]  /*0cc0*/  IMAD.MOV.U32 R34, RZ, RZ, RZ ;  /* 0x000000ffff227224 */ /* 0x000fe200078e00ff */
[----:B------:R-:W-:-:S06]  /*0cd0*/  UMOV UR4, URZ ;  /* 0x000000ff00047c82 */ /* 0x000fcc0008000000 */
.L_x_2414:
[----:B0--3--:R-:W0:Y:S01]  /*0ce0*/  S2R R53, SR_TID.X ;  /* 0x0000000000357919 */ /* 0x009e220000002100 */
[----:B-1----:R-:W1:Y:S01]  /*0cf0*/  LDCU.64 UR18, c[0x0][0x388] ;  /* 0x00007100ff1277ac */ /* 0x002e620008000a00 */
[----:B------:R-:W-:Y:S01]  /*0d00*/  BSSY.RECONVERGENT B0, `(.L_x_2380) ;  /* 0x000006a000007945 */ /* 0x000fe20003800200 */
[----:B-1----:R-:W-:Y:S02]  /*0d10*/  ISETP.GE.AND P0, PT, R36, UR19, PT ;  /* 0x0000001324007c0c */ /* 0x002fe4000bf06270 */
[----:B0-----:R-:W-:-:S04]  /*0d20*/  LEA.HI R52, R53, UR7, RZ, 0x1b ;  /* 0x0000000735347c11 */ /* 0x001fc8000f8fd8ff */
[----:B------:R-:W-:-:S13]  /*0d30*/  ISETP.LT.AND P0, PT, R52, UR18, !P0 ;  /* 0x0000001234007c0c */ /* 0x000fda000c701270 */
[----:B--2---:R-:W-:Y:S05]  /*0d40*/  @!P0 BRA `(.L_x_2381) ;  /* 0x0000000400948947 */ /* 0x004fea0003800000 */
        /* <DEDUP_REMOVED lines=9> */
.L_x_2383:
        /* <DEDUP_REMOVED lines=28> */
.L_x_2384:
[----:B------:R-:W-:Y:S05]  /*0fa0*/  BSYNC.RECONVERGENT B1 ;  /* 0x0000000000017941 */ /* 0x000fea0003800200 */
.L_x_2382:
        /* <DEDUP_REMOVED lines=22> */
.L_x_2386:
        /* <DEDUP_REMOVED lines=28> */
.L_x_2387:
[----:B------:R-:W-:Y:S05]  /*12d0*/  BSYNC.RECONVERGENT B1 ;  /* 0x0000000000017941 */ /* 0x000fea0003800200 */
.L_x_2385:
        /* <DEDUP_REMOVED lines=12> */
.L_x_2381:
[----:B------:R-:W-:Y:S05]  /*13a0*/  BSYNC.RECONVERGENT B0 ;  /* 0x0000000000007941 */ /* 0x000fea0003800200 */
.L_x_2380:
[----:B------:R-:W0:Y:S01]  /*13b0*/  LDC R54, c[0x0][0x384] ;  /* 0x0000e100ff367b82 */ /* 0x000e220000000800 */
[----:B------:R-:W-:Y:S01]  /*13c0*/  BSSY.RECONVERGENT B0, `(.L_x_2388) ;  /* 0x000002b000007945 */ /* 0x000fe20003800200 */
[----:B------:R-:W-:-:S03]  /*13d0*/  IMAD.MOV.U32 R16, RZ, RZ, RZ ;  /* 0x000000ffff107224 */ /* 0x000fc600078e00ff */
[----:B------:R-:W-:Y:S05]  /*13e0*/  @!P0 BRA `(.L_x_2389) ;  /* 0x0000000000a08947 */ /* 0x000fea0003800000 */
[----:B------:R-:W-:Y:S01]  /*13f0*/  ISETP.GE.AND P2, PT, R10, UR19, PT ;  /* 0x000000130a007c0c */ /* 0x000fe2000bf46270 */
[----:B------:R-:W-:Y:S01]  /*1400*/  FFMA R16, R0, R0, RZ ;  /* 0x0000000000107223 */ /* 0x000fe200000000ff */
[----:B------:R-:W-:Y:S01]  /*1410*/  ISETP.GE.AND P1, PT, R9, UR19, PT ;  /* 0x0000001309007c0c */ /* 0x000fe2000bf26270 */
[----:B------:R-:W-:Y:S01]  /*1420*/  VIADD R17, R36, 0x7 ;  /* 0x0000000724117836 */ /* 0x000fe20000000000 */
        /* <DEDUP_REMOVED lines=14> */
[----:B------:R-:W-:Y:S02]  /*1510*/  VIADD R18, R7, 0x1 ;  /* 0x0000000107127836 */ /* 0x000fe40000000000 */
[----:B------:R-:W-:Y:S01]  /*1520*/  FFMA R16, R37, R37, R16 ;  /* 0x0000002525107223 */ /* 0x000fe20000000010 */
[C---:B------:R-:W-:Y:S02]  /*1530*/  VIADD R17, R7.reuse, 0x2 ;  /* 0x0000000207117836 */ /* 0x040fe40000000000 */
[----:B------:R-:W-:Y:S01]  /*1540*/  ISETP.GE.AND P2, PT, R18, UR19, PT ;  /* 0x0000001312007c0c */ /* 0x000fe2000bf46270 */
[----:B------:R-:W-:Y:S02]  /*1550*/  VIADD R18, R7, 0x3 ;  /* 0x0000000307127836 */ /* 0x000fe40000000000 */
[----:B------:R-:W-:Y:S01]  /*1560*/  ISETP.GE.AND P1, PT, R17, UR19, PT ;  /* 0x0000001311007c0c */ /* 0x000fe2000bf26270 */
[C---:B------:R-:W-:Y:S02]  /*1570*/  VIADD R17, R7.reuse, 0x4 ;  /* 0x0000000407117836 */ /* 0x040fe40000000000 */
[----:B------:R-:W-:Y:S01]  /*1580*/  ISETP.GE.AND P0, PT, R18, UR19, PT ;  /* 0x0000001312007c0c */ /* 0x000fe2000bf06270 */
[----:B------:R-:W-:-:S02]  /*1590*/  VIADD R18, R7, 0x5 ;  /* 0x0000000507127836 */ /* 0x000fc40000000000 */
[----:B------:R-:W-:Y:S01]  /*15a0*/  ISETP.GE.AND P3, PT, R17, UR19, PT ;  /* 0x0000001311007c0c */ /* 0x000fe2000bf66270 */
[----:B------:R-:W-:-:S03]  /*15b0*/  VIADD R17, R7, 0x6 ;  /* 0x0000000607117836 */ /* 0x000fc60000000000 */
        /* <DEDUP_REMOVED lines=9> */
[----:B------:R-:W-:-:S04]  /*1650*/  @!P1 FFMA R16, R46, R46, R16 ;  /* 0x0000002e2e109223 */ /* 0x000fc80000000010 */
[----:B------:R-:W-:-:S07]  /*1660*/  @!P0 FFMA R16, R42, R42, R16 ;  /* 0x0000002a2a108223 */ /* 0x000fce0000000010 */
.L_x_2389:
[----:B------:R-:W-:Y:S05]  /*1670*/  BSYNC.RECONVERGENT B0 ;  /* 0x0000000000007941 */ /* 0x000fea0003800200 */
.L_x_2388:
        /* <DEDUP_REMOVED lines=13> */
.L_x_2390:
[----:B------:R-:W0:Y:S01]  /*1750*/  SHFL.DOWN PT, R17, R16, 0x10, 0x1f ;  /* 0x0a001f0010117f89 */ /* 0x000e2200000e0000 */
[----:B------:R-:W1:Y:S01]  /*1760*/  LDCU.64 UR8, c[0x0][0x380] ;  /* 0x00007000ff0877ac */ /* 0x000e620008000a00 */
[----:B------:R-:W-:Y:S01]  /*1770*/  SHF.R.U32.HI R33, RZ, 0x5, R53 ;  /* 0x00000005ff217819 */ /* 0x000fe20000011635 */
[----:B------:R-:W-:Y:S01]  /*1780*/  IMAD.U32 R57, RZ, RZ, UR6 ;  /* 0x00000006ff397e24 */ /* 0x000fe2000f8e00ff */
[----:B------:R-:W-:Y:S01]  /*1790*/  ULOP3.LUT UR12, UR4, 0x1, URZ, 0xc0, !UPT ;  /* 0x00000001040c7892 */ /* 0x000fe2000f8ec0ff */
[----:B------:R-:W2:Y:S03]  /*17a0*/  LDCU.64 UR10, c[0x0][0x3b0] ;  /* 0x00007600ff0a77ac */ /* 0x000ea60008000a00 */
[----:B------:R-:W-:Y:S02]  /*17b0*/  UISETP.NE.AND UP0, UPT, UR12, URZ, UPT ;  /* 0x000000ff0c00728c */ /* 0x000fe4000bf05270 */
[----:B-1----:R-:W-:-:S02]  /*17c0*/  UIMAD UR9, UR9, UR8, URZ ;  /* 0x00000008090972a4 */ /* 0x002fc4000f8e02ff */
[----:B------:R-:W-:Y:S02]  /*17d0*/  UIADD3 UR8, UPT, UPT, -UR12, URZ, URZ ;  /* 0x000000ff0c087290 */ /* 0x000fe4000fffe1ff */
[----:B------:R-:W-:Y:S01]  /*17e0*/  USHF.L.U32 UR9, UR9, 0x2, URZ ;  /* 0x0000000209097899 */ /* 0x000fe200080006ff */
[----:B0-----:R-:W-:Y:S01]  /*17f0*/  FADD R17, R17, R16 ;  /* 0x0000001011117221 */ /* 0x001fe20000000000 */
[----:B------:R-:W-:Y:S02]  /*1800*/  IMAD.U32 R16, RZ, RZ, UR5 ;  /* 0x00000005ff107e24 */ /* 0x000fe4000f8e00ff */
[----:B------:R-:W-:Y:S02]  /*1810*/  ULOP3.LUT UR8, UR8, UR9, URZ, 0xc0, !UPT ;  /* 0x0000000908087292 */ /* 0x000fe4000f8ec0ff */
[----:B------:R-:W0:Y:S01]  /*1820*/  SHFL.DOWN PT, R18, R17, 0x8, 0x1f ;  /* 0x09001f0011127f89 */ /* 0x000e2200000e0000 */
[----:B------:R-:W-:-:S04]  /*1830*/  IMAD R33, R16, 0x4, R33 ;  /* 0x0000000410217824 */ /* 0x000fc800078e0221 */
[----:B------:R-:W-:Y:S01]  /*1840*/  IMAD R16, R33, R54, RZ ;  /* 0x0000003621107224 */ /* 0x000fe200078e02ff */
[----:B------:R-:W-:-:S04]  /*1850*/  LOP3.LUT R33, R53, 0x1f, RZ, 0xc0, !PT ;  /* 0x0000001f35217812 */ /* 0x000fc800078ec0ff */
[----:B------:R-:W-:Y:S02]  /*1860*/  IADD3 R16, P1, PT, R16, UR8, RZ ;  /* 0x0000000810107c10 */ /* 0x000fe4000ff3e0ff */
[----:B------:R-:W-:Y:S01]  /*1870*/  ISETP.NE.AND P0, PT, R33, RZ, PT ;  /* 0x000000ff2100720c */ /* 0x000fe20003f05270 */
[----:B0-----:R-:W-:-:S05]  /*1880*/  FADD R18, R17, R18 ;  /* 0x0000001211127221 */ /* 0x001fca0000000000 */
[----:B------:R-:W0:Y:S02]  /*1890*/  SHFL.DOWN PT, R19, R18, 0x4, 0x1f ;  /* 0x08801f0012137f89 */ /* 0x000e2400000e0000 */
[----:B0-----:R-:W-:-:S05]  /*18a0*/  FADD R19, R18, R19 ;  /* 0x0000001312137221 */ /* 0x001fca0000000000 */
[----:B------:R-:W0:Y:S02]  /*18b0*/  SHFL.DOWN PT, R32, R19, 0x2, 0x1f ;  /* 0x08401f0013207f89 */ /* 0x000e2400000e0000 */
[----:B0-----:R-:W-:Y:S01]  /*18c0*/  FADD R32, R19, R32 ;  /* 0x0000002013207221 */ /* 0x001fe20000000000 */
[----:B------:R-:W-:Y:S01]  /*18d0*/  IMAD.X R19, RZ, RZ, RZ, P1 ;  /* 0x000000ffff137224 */ /* 0x000fe200008e06ff */
[----:B--2---:R-:W-:-:S03]  /*18e0*/  LEA R18, P1, R16, UR10, 0x2 ;  /* 0x0000000a10127c11 */ /* 0x004fc6000f8210ff */
[----:B------:R-:W0:Y:S01]  /*18f0*/  SHFL.DOWN PT, R17, R32, 0x1, 0x1f ;  /* 0x08201f0020117f89 */ /* 0x000e2200000e0000 */
[----:B------:R-:W-:Y:S02]  /*1900*/  LEA.HI.X R19, R16, UR11, R19, 0x2, P1 ;  /* 0x0000000b10137c11 */ /* 0x000fe400088f1413 */
[----:B------:R-:W-:Y:S01]  /*1910*/  ISETP.NE.AND P1, PT, R53, RZ, PT ;  /* 0x000000ff3500720c */ /* 0x000fe20003f25270 */
[----:B0-----:R-:W-:Y:S01]  /*1920*/  FADD R55, R32, R17 ;  /* 0x0000001120377221 */ /* 0x001fe20000000000 */
[----:B------:R-:W-:-:S05]  /*1930*/  @!P0 IMAD.WIDE.U32 R16, R57, 0x4, R18 ;  /* 0x0000000439108825 */ /* 0x000fca00078e0012 */
[----:B------:R0:W-:Y:S06]  /*1940*/  @!P0 STG.E desc[UR14][R16.64], R55 ;  /* 0x0000003710008986 */ /* 0x0001ec000c10190e */
        /* <DEDUP_REMOVED lines=23> */
.L_x_2393:
[----:B------:R-:W2:Y:S04]  /*1ac0*/  LDG.E.STRONG.GPU R32, desc[UR14][R16.64] ;  /* 0x0000000e10207981 */ /* 0x000ea8000c1ef900 */
[----:B--2---:R-:W-:Y:S01]  /*1ad0*/  CCTL.IVALL ;  /* 0x00000000ff00798f */ /* 0x004fe20002000000 */
[----:B------:R-:W-:Y:S05]  /*1ae0*/  YIELD ;  /* 0x0000000000007946 */ /* 0x000fea0003800000 */
[----:B------:R-:W-:-:S13]  /*1af0*/  ISETP.NE.AND P0, PT, R32, R55, PT ;  /* 0x000000372000720c */ /* 0x000fda0003f05270 */
[----:B------:R-:W-:Y:S05]  /*1b00*/  @P0 BRA `(.L_x_2393) ;  /* 0xfffffffc00ec0947 */ /* 0x000fea000383ffff */
.L_x_2392:
        /* <DEDUP_REMOVED lines=11> */
[----:B------:R-:W-:-:S13]  /*1bc0*/  ISETP.GE.U32.AND P0, PT, R17, 0x1e0, PT ;  /* 0x000001e01100780c */ /* 0x000fda0003f06070 */
[----:B------:R-:W-:Y:S05]  /*1bd0*/  @!P0 BRA `(.L_x_2397) ;  /* 0x0000000000a88947 */ /* 0x000fea0003800000 */
[----:B------:R-:W-:Y:S01]  /*1be0*/  LEA.HI R54, R17, 0x1, RZ, 0x1b ;  /* 0x0000000111367811 */ /* 0x000fe200078fd8ff */
[----:B------:R-:W-:Y:S02]  /*1bf0*/  IMAD.MOV.U32 R32, RZ, RZ, RZ ;  /* 0x000000ffff207224 */ /* 0x000fe400078e00ff */
[----:B------:R-:W-:Y:S01]  /*1c00*/  IMAD.MOV.U32 R55, RZ, RZ, R33 ;  /* 0x000000ffff377224 */ /* 0x000fe200078e0021 */
[----:B------:R-:W-:-:S05]  /*1c10*/  LOP3.LUT R54, R54, 0xffffff0, RZ, 0xc0, !PT ;  /* 0x0ffffff036367812 */ /* 0x000fca00078ec0ff */
[----:B------:R-:W-:-:S07]  /*1c20*/  IMAD.MOV R54, RZ, RZ, -R54 ;  /* 0x000000ffff367224 */ /* 0x000fce00078e0a36 */
.L_x_2398:
[----:B------:R-:W-:-:S05]  /*1c30*/  IMAD.WIDE.U32 R16, R55, 0x4, R18 ;  /* 0x0000000437107825 */ /* 0x000fca00078e0012 */
[----:B------:R-:W2:Y:S04]  /*1c40*/  LDG.E R57, desc[UR14][R16.64] ;  /* 0x0000000e10397981 */ /* 0x000ea8000c1e1900 */
[----:B------:R-:W3:Y:S04]  /*1c50*/  LDG.E R58, desc[UR14][R16.64+0x80] ;  /* 0x0000800e103a7981 */ /* 0x000ee8000c1e1900 */
[----:B------:R-:W4:Y:S04]  /*1c60*/  LDG.E R60, desc[UR14][R16.64+0x100] ;  /* 0x0001000e103c7981 */ /* 0x000f28000c1e1900 */
[----:B------:R-:W4:Y:S04]  /*1c70*/  LDG.E R56, desc[UR14][R16.64+0x180] ;  /* 0x0001800e10387981 */ /* 0x000f28000c1e1900 */
[----:B------:R-:W4:Y:S04]  /*1c80*/  LDG.E R59, desc[UR14][R16.64+0x280] ;  /* 0x0002800e103b7981 */ /* 0x000f28000c1e1900 */
[----:B------:R-:W4:Y:S01]  /*1c90*/  LDG.E R61, desc[UR14][R16.64+0x300] ;  /* 0x0003000e103d7981 */ /* 0x000f22000c1e1900 */
[----:B--2---:R-:W-:-:S03]  /*1ca0*/  FADD R57, R57, R32 ;  /* 0x0000002039397221 */ /* 0x004fc60000000000 */
[----:B------:R-:W2:Y:S01]  /*1cb0*/  LDG.E R32, desc[UR14][R16.64+0x380] ;  /* 0x0003800e10207981 */ /* 0x000ea2000c1e1900 */
[----:B---3--:R-:W-:-:S04]  /*1cc0*/  FADD R57, R57, R58 ;  /* 0x0000003a39397221 */ /* 0x008fc80000000000 */
[----:B----4-:R-:W-:-:S04]  /*1cd0*/  FADD R57, R57, R60 ;  /* 0x0000003c39397221 */ /* 0x010fc80000000000 */
[----:B------:R-:W-:Y:S02]  /*1ce0*/  FADD R56, R57, R56 ;  /* 0x0000003839387221 */ /* 0x000fe40000000000 */
[----:B------:R-:W3:Y:S02]  /*1cf0*/  LDG.E R57, desc[UR14][R16.64+0x200] ;  /* 0x0002000e10397981 */ /* 0x000ee4000c1e1900 */
[----:B---3--:R-:W-:Y:S02]  /*1d00*/  FADD R56, R56, R57 ;  /* 0x0000003938387221 */ /* 0x008fe40000000000 */
[----:B------:R-:W3:Y:S02]  /*1d10*/  LDG.E R57, desc[UR14][R16.64+0x480] ;  /* 0x0004800e10397981 */ /* 0x000ee4000c1e1900 */
[----:B------:R-:W-:Y:S02]  /*1d20*/  FADD R56, R56, R59 ;  /* 0x0000003b38387221 */ /* 0x000fe40000000000 */
[----:B------:R-:W4:Y:S02]  /*1d30*/  LDG.E R59, desc[UR14][R16.64+0x500] ;  /* 0x0005000e103b7981 */ /* 0x000f24000c1e1900 */
[----:B------:R-:W-:-:S02]  /*1d40*/  FADD R61, R56, R61 ;  /* 0x0000003d383d7221 */ /* 0x000fc40000000000 */
[----:B------:R-:W3:Y:S02]  /*1d50*/  LDG.E R56, desc[UR14][R16.64+0x400] ;  /* 0x0004000e10387981 */ /* 0x000ee4000c1e1900 */
[----:B--2---:R-:W-:Y:S02]  /*1d60*/  FADD R61, R61, R32 ;  /* 0x000000203d3d7221 */ /* 0x004fe40000000000 */
[----:B------:R-:W2:Y:S02]  /*1d70*/  LDG.E R32, desc[UR14][R16.64+0x580] ;  /* 0x0005800e10207981 */ /* 0x000ea4000c1e1900 */
[----:B---3--:R-:W-:Y:S02]  /*1d80*/  FADD R56, R61, R56 ;  /* 0x000000383d387221 */ /* 0x008fe40000000000 */
[----:B------:R-:W3:Y:S02]  /*1d90*/  LDG.E R61, desc[UR14][R16.64+0x780] ;  /* 0x0007800e103d7981 */ /* 0x000ee4000c1e1900 */
[----:B------:R-:W-:-:S02]  /*1da0*/  FADD R56, R56, R57 ;  /* 0x0000003938387221 */ /* 0x000fc40000000000 */
[----:B------:R-:W3:Y:S02]  /*1db0*/  LDG.E R57, desc[UR14][R16.64+0x600] ;  /* 0x0006000e10397981 */ /* 0x000ee4000c1e1900 */
[----:B----4-:R-:W-:Y:S02]  /*1dc0*/  FADD R59, R56, R59 ;  /* 0x0000003b383b7221 */ /* 0x010fe40000000000 */
[----:B------:R-:W4:Y:S02]  /*1dd0*/  LDG.E R56, desc[UR14][R16.64+0x680] ;  /* 0x0006800e10387981 */ /* 0x000f24000c1e1900 */
[----:B--2---:R-:W-:Y:S02]  /*1de0*/  FADD R32, R59, R32 ;  /* 0x000000203b207221 */ /* 0x004fe40000000000 */
[----:B------:R-:W2:Y:S01]  /*1df0*/  LDG.E R59, desc[UR14][R16.64+0x700] ;  /* 0x0007000e103b7981 */ /* 0x000ea2000c1e1900 */
[----:B------:R-:W-:-:S05]  /*1e00*/  VIADD R54, R54, 0x10 ;  /* 0x0000001036367836 */ /* 0x000fca0000000000 */
[----:B------:R-:W-:Y:S01]  /*1e10*/  ISETP.NE.AND P0, PT, R54, RZ, PT ;  /* 0x000000ff3600720c */ /* 0x000fe20003f05270 */
[----:B------:R-:W-:Y:S02]  /*1e20*/  VIADD R55, R55, 0x200 ;  /* 0x0000020037377836 */ /* 0x000fe40000000000 */
[----:B---3--:R-:W-:-:S04]  /*1e30*/  FADD R57, R32, R57 ;  /* 0x0000003920397221 */ /* 0x008fc80000000000 */
[----:B----4-:R-:W-:-:S04]  /*1e40*/  FADD R56, R57, R56 ;  /* 0x0000003839387221 */ /* 0x010fc80000000000 */
[----:B--2---:R-:W-:-:S04]  /*1e50*/  FADD R56, R56, R59 ;  /* 0x0000003b38387221 */ /* 0x004fc80000000000 */
[----:B------:R-:W-:Y:S01]  /*1e60*/  FADD R32, R56, R61 ;  /* 0x0000003d38207221 */ /* 0x000fe20000000000 */
[----:B------:R-:W-:Y:S06]  /*1e70*/  @P0 BRA `(.L_x_2398) ;  /* 0xfffffffc006c0947 */ /* 0x000fec000383ffff */
.L_x_2397:
[----:B------:R-:W-:Y:S05]  /*1e80*/  BSYNC.RECONVERGENT B1 ;  /* 0x0000000000017941 */ /* 0x000fea0003800200 */
.L_x_2396:
        /* <DEDUP_REMOVED lines=8> */
[----:B------:R-:W-:Y:S04]  /*1f10*/  BSSY.RECONVERGENT B1, `(.L_x_2399) ;  /* 0x0000015000017945 */ /* 0x000fe80003800200 */
[----:B------:R-:W-:-:S13]  /*1f20*/  ISETP.GE.U32.AND P0, PT, R16, 0x7, PT ;  /* 0x000000071000780c */ /* 0x000fda0003f06070 */
[----:B------:R-:W-:Y:S05]  /*1f30*/  @!P0 BRA `(.L_x_2400) ;  /* 0x0000000000488947 */ /* 0x000fea0003800000 */
[----:B------:R-:W-:-:S05]  /*1f40*/  IMAD.WIDE R16, R55, 0x4, R18 ;  /* 0x0000000437107825 */ /* 0x000fca00078e0212 */
        /* <DEDUP_REMOVED lines=10> */
[----:B------:R-:W4:Y:S01]  /*1ff0*/  LDG.E R59, desc[UR14][R16.64+0x200] ;  /* 0x0002000e103b7981 */ /* 0x000f22000c1e1900 */
[----:B------:R-:W-:Y:S02]  /*2000*/  VIADD R55, R55, 0x100 ;  /* 0x0000010037377836 */ /* 0x000fe40000000000 */
[----:B---3--:R-:W-:-:S04]  /*2010*/  FADD R54, R54, R57 ;  /* 0x0000003936367221 */ /* 0x008fc80000000000 */
[----:B----4-:R-:W-:-:S04]  /*2020*/  FADD R54, R54, R59 ;  /* 0x0000003b36367221 */ /* 0x010fc80000000000 */
[----:B------:R-:W-:-:S04]  /*2030*/  FADD R61, R54, R61 ;  /* 0x0000003d363d7221 */ /* 0x000fc80000000000 */
[----:B--2---:R-:W-:-:S04]  /*2040*/  FADD R32, R61, R32 ;  /* 0x000000203d207221 */ /* 0x004fc80000000000 */
[----:B------:R-:W-:-:S07]  /*2050*/  FADD R32, R32, R56 ;  /* 0x0000003820207221 */ /* 0x000fce0000000000 */
.L_x_2400:
[----:B------:R-:W-:Y:S05]  /*2060*/  BSYNC.RECONVERGENT B1 ;  /* 0x0000000000017941 */ /* 0x000fea0003800200 */
.L_x_2399:
        /* <DEDUP_REMOVED lines=19> */
.L_x_2402:
[----:B------:R-:W-:Y:S05]  /*21a0*/  BSYNC.RECONVERGENT B1 ;  /* 0x0000000000017941 */ /* 0x000fea0003800200 */
.L_x_2401:
        /* <DEDUP_REMOVED lines=11> */
.L_x_2395:
[----:B------:R-:W-:Y:S05]  /*2260*/  BSYNC.RECONVERGENT B0 ;  /* 0x0000000000007941 */ /* 0x000fea0003800200 */
.L_x_2394:
        /* <DEDUP_REMOVED lines=12> */
.L_x_2391:
        /* <DEDUP_REMOVED lines=59> */
.L_x_2406:
[----:B------:R-:W-:Y:S01]  /*26e0*/  ISETP.GE.AND P6, PT, R10, UR19, PT ;  /* 0x000000130a007c0c */ /* 0x000fe2000bfc6270 */
[----:B------:R-:W-:Y:S01]  /*26f0*/  VIADD R32, R36, 0x7 ;  /* 0x0000000724207836 */ /* 0x000fe20000000000 */
        /* <DEDUP_REMOVED lines=22> */
.L_x_2407:
[----:B------:R-:W-:Y:S05]  /*2860*/  BSYNC.RECONVERGENT B1 ;  /* 0x0000000000017941 */ /* 0x000fea0003800200 */
.L_x_2405:
[----:B------:R-:W0:Y:S01]  /*2870*/  LDC.64 R54, c[0x0][0x3c8] ;  /* 0x0000f200ff367b82 */ /* 0x000e220000000a00 */
[----:B------:R-:W-:Y:S01]  /*2880*/  F2FP.BF16.F32.PACK_AB R16, R16, R33 ;  /* 0x000000211010723e */ /* 0x000fe200000010ff */
[----:B------:R-:W-:Y:S01]  /*2890*/  IMAD R33, R52, UR19, R36 ;  /* 0x0000001334217c24 */ /* 0x000fe2000f8e0224 */
[----:B------:R-:W-:Y:S01]  /*28a0*/  ISETP.GT.U32.AND P2, PT, R11, 0x7, PT ;  /* 0x000000070b00780c */ /* 0x000fe20003f44070 */
[----:B------:R-:W-:Y:S01]  /*28b0*/  BSSY.RECONVERGENT B1, `(.L_x_2408) ;  /* 0x000001e000017945 */ /* 0x000fe20003800200 */
        /* <DEDUP_REMOVED lines=28> */
.L_x_2409:
[----:B------:R0:W-:Y:S02]  /*2a80*/  STG.E.128 desc[UR14][R32.64], R16 ;  /* 0x0000001020007986 */ /* 0x0001e4000c101d0e */
.L_x_2410:
[----:B------:R-:W-:Y:S05]  /*2a90*/  BSYNC.RECONVERGENT B1 ;  /* 0x0000000000017941 */ /* 0x000fea0003800200 */
.L_x_2408:
[----:B------:R-:W-:-:S04]  /*2aa0*/  ISETP.GE.AND P1, PT, R7, UR19, PT ;  /* 0x0000001307007c0c */ /* 0x000fc8000bf26270 */
[----:B------:R-:W-:-:S13]  /*2ab0*/  ISETP.GE.OR P1, PT, R52, UR18, P1 ;  /* 0x0000001234007c0c */ /* 0x000fda0008f26670 */
[----:B------:R-:W-:Y:S05]  /*2ac0*/  @P1 BRA `(.L_x_2404) ;  /* 0x0000000400bc1947 */ /* 0x000fea0003800000 */
[-C--:B0-----:R-:W-:Y:S01]  /*2ad0*/  FMUL R17, R45, R53.reuse ;  /* 0x000000352d117220 */ /* 0x081fe20000400000 */
[-C--:B------:R-:W-:Y:S01]  /*2ae0*/  FMUL R18, R39, R53.reuse ;  /* 0x0000003527127220 */ /* 0x080fe20000400000 */
[-C--:B-1----:R-:W-:Y:S01]  /*2af0*/  FMUL R16, R37, R53.reuse ;  /* 0x0000003525107220 */ /* 0x082fe20000400000 */
        /* <DEDUP_REMOVED lines=17> */
[C---:B------:R-:W-:Y:S01]  /*2c10*/  VIADD R56, R7.reuse, 0x5 ;  /* 0x0000000507387836 */ /* 0x040fe20000000000 */
[-C--:B------:R-:W-:Y:S01]  /*2c20*/  FMNMX R59, R34, |R19|.reuse, !PT ;  /* 0x40000013223b7209 */ /* 0x080fe20007800000 */
[----:B------:R-:W-:Y:S02]  /*2c30*/  VIADD R34, R7, 0x1 ;  /* 0x0000000107227836 */ /* 0x000fe40000000000 */
[----:B-----5:R-:W-:Y:S01]  /*2c40*/  FMUL R19, R35, R19 ;  /* 0x0000001323137220 */ /* 0x020fe20000400000 */
[----:B------:R-:W-:Y:S01]  /*2c50*/  ISETP.GE.AND P0, PT, R56, UR19, PT ;  /* 0x0000001338007c0c */ /* 0x000fe2000bf06270 */
[C---:B------:R-:W-:Y:S01]  /*2c60*/  VIADD R56, R7.reuse, 0x4 ;  /* 0x0000000407387836 */ /* 0x040fe20000000000 */
[----:B------:R-:W-:Y:S02]  /*2c70*/  ISETP.GE.AND P6, PT, R34, UR19, PT ;  /* 0x0000001322007c0c */ /* 0x000fe4000bfc6270 */
[-C--:B------:R-:W-:Y:S02]  /*2c80*/  FMNMX R34, |R32|, R59.reuse, !PT ;  /* 0x0000003b20227209 */ /* 0x080fe40007800200 */
[----:B------:R-:W-:Y:S01]  /*2c90*/  ISETP.GE.AND P3, PT, R56, UR19, PT ;  /* 0x0000001338007c0c */ /* 0x000fe2000bf66270 */
[----:B------:R-:W-:Y:S01]  /*2ca0*/  VIADD R56, R7, 0x3 ;  /* 0x0000000307387836 */ /* 0x000fe20000000000 */
[----:B------:R-:W-:-:S04]  /*2cb0*/  FSEL R34, R34, R59, !P6 ;  /* 0x0000003b22227208 */ /* 0x000fc80007000000 */
[----:B------:R-:W-:Y:S01]  /*2cc0*/  ISETP.GE.AND P4, PT, R56, UR19, PT ;  /* 0x0000001338007c0c */ /* 0x000fe2000bf86270 */
[----:B------:R-:W-:Y:S01]  /*2cd0*/  VIADD R56, R7, 0x2 ;  /* 0x0000000207387836 */ /* 0x000fe20000000000 */
[----:B------:R-:W-:Y:S01]  /*2ce0*/  FMNMX R59, |R17|, R34, !PT ;  /* 0x00000022113b7209 */ /* 0x000fe20007800200 */
[----:B------:R-:W-:-:S03]  /*2cf0*/  @!P6 FMUL R32, R35, R32 ;  /* 0x000000202320e220 */ /* 0x000fc60000400000 */
[----:B------:R-:W-:-:S04]  /*2d00*/  ISETP.GE.AND P5, PT, R56, UR19, PT ;  /* 0x0000001338007c0c */ /* 0x000fc8000bfa6270 */
[----:B------:R-:W-:Y:S01]  /*2d10*/  FSEL R59, R59, R34, !P5 ;  /* 0x000000223b3b7208 */ /* 0x000fe20006800000 */
[----:B------:R-:W-:-:S05]  /*2d20*/  VIADD R34, R7, 0x6 ;  /* 0x0000000607227836 */ /* 0x000fca0000000000 */
[----:B------:R-:W-:Y:S02]  /*2d30*/  ISETP.GE.AND P1, PT, R34, UR19, PT ;  /* 0x0000001322007c0c */ /* 0x000fe4000bf26270 */
[----:B------:R-:W-:Y:S01]  /*2d40*/  FMNMX R34, |R18|, R59, !PT ;  /* 0x0000003b12227209 */ /* 0x000fe20007800200 */
[C---:B------:R-:W-:Y:S01]  /*2d50*/  @!P5 FMUL R17, R35.reuse, R17 ;  /* 0x000000112311d220 */ /* 0x040fe20000400000 */
[----:B------:R-:W-:Y:S02]  /*2d60*/  @!P4 FMUL R18, R35, R18 ;  /* 0x000000122312c220 */ /* 0x000fe40000400000 */
[----:B------:R-:W-:Y:S01]  /*2d70*/  FSEL R59, R34, R59, !P4 ;  /* 0x0000003b223b7208 */ /* 0x000fe20006000000 */
[----:B------:R-:W-:-:S05]  /*2d80*/  VIADD R34, R7, 0x7 ;  /* 0x0000000707227836 */ /* 0x000fca0000000000 */
[----:B------:R-:W-:Y:S02]  /*2d90*/  ISETP.GE.AND P2, PT, R34, UR19, PT ;  /* 0x0000001322007c0c */ /* 0x000fe4000bf46270 */
[----:B------:R-:W-:Y:S01]  /*2da0*/  FMNMX R34, |R16|, R59, !PT ;  /* 0x0000003b10227209 */ /* 0x000fe20007800200 */
[----:B------:R-:W-:-:S03]  /*2db0*/  @!P3 FMUL R16, R35, R16 ;  /* 0x000000102310b220 */ /* 0x000fc60000400000 */
        /* <DEDUP_REMOVED lines=9> */
.L_x_2412:
[----:B------:R-:W-:Y:S01]  /*2e50*/  VIADD R56, R7, 0x1 ;  /* 0x0000000107387836 */ /* 0x000fe20000000000 */
[----:B------:R-:W-:-:S04]  /*2e60*/  FMNMX R34, R34, |R19|, !PT ;  /* 0x4000001322227209 */ /* 0x000fc80007800000 */
[----:B------:R-:W-:Y:S01]  /*2e70*/  ISETP.GE.AND P1, PT, R56, UR19, PT ;  /* 0x0000001338007c0c */ /* 0x000fe2000bf26270 */
[----:B------:R-:W-:-:S05]  /*2e80*/  VIADD R56, R7, 0x2 ;  /* 0x0000000207387836 */ /* 0x000fca0000000000 */
[----:B------:R-:W-:Y:S01]  /*2e90*/  ISETP.GE.AND P0, PT, R56, UR19, PT ;  /* 0x0000001338007c0c */ /* 0x000fe2000bf06270 */
[----:B------:R-:W-:-:S05]  /*2ea0*/  VIADD R56, R7, 0x3 ;  /* 0x0000000307387836 */ /* 0x000fca0000000000 */
[----:B------:R-:W-:Y:S01]  /*2eb0*/  ISETP.GE.AND P2, PT, R56, UR19, PT ;  /* 0x0000001338007c0c */ /* 0x000fe2000bf46270 */
[----:B------:R-:W-:Y:S01]  /*2ec0*/  VIADD R56, R7, 0x4 ;  /* 0x0000000407387836 */ /* 0x000fe20000000000 */
[----:B------:R-:W-:-:S04]  /*2ed0*/  @!P1 FMNMX R34, |R32|, R34, !PT ;  /* 0x0000002220229209 */ /* 0x000fc80007800200 */
        /* <DEDUP_REMOVED lines=9> */
[----:B------:R-:W-:Y:S02]  /*2f70*/  ISETP.GE.AND P1, PT, R56, UR19, PT ;  /* 0x0000001338007c0c */ /* 0x000fe4000bf26270 */
[----:B------:R-:W-:-:S05]  /*2f80*/  @!P0 FMNMX R34, R34, |R33|, !PT ;  /* 0x4000002122228209 */ /* 0x000fca0007800000 */
[----:B------:R-:W-:-:S06]  /*2f90*/  @!P2 FMNMX R34, R34, |R57|, !PT ;  /* 0x400000392222a209 */ /* 0x000fcc0007800000 */
[----:B------:R-:W-:-:S07]  /*2fa0*/  @!P1 FMNMX R34, R34, |R53|, !PT ;  /* 0x4000003522229209 */ /* 0x000fce0007800000 */
.L_x_2413:
[----:B------:R-:W-:Y:S05]  /*2fb0*/  BSYNC.RECONVERGENT B1 ;  /* 0x0000000000017941 */ /* 0x000fea0003800200 */
.L_x_2411:
        /* <DEDUP_REMOVED lines=32> */
.L_x_2404:
[----:B------:R-:W-:Y:S05]  /*31c0*/  BSYNC.RECONVERGENT B0 ;  /* 0x0000000000007941 */ /* 0x000fea0003800200 */
.L_x_2403:
[----:B------:R-:W4:Y:S02]  /*31d0*/  LDCU UR8, c[0x0][0x380] ;  /* 0x00007000ff0877ac */ /* 0x000f240008000800 */
[----:B----4-:R-:W-:-:S04]  /*31e0*/  ULEA UR7, UR8, UR7, 0x2 ;  /* 0x0000000708077291 */ /* 0x010fc8000f8e10ff */
[----:B------:R-:W-:-:S09]  /*31f0*/  UISETP.GE.AND UP0, UPT, UR7, UR18, UPT ;  /* 0x000000120700728c */ /* 0x000fd2000bf06270 */
[----:B------:R-:W-:Y:S05]  /*3200*/  BRA.U !UP0, `(.L_x_2414) ;  /* 0xffffffd908b47547 */ /* 0x000fea000b83ffff */
.L_x_2377:
[----:B------:R-:W4:Y:S01]  /*3210*/  LDCU.64 UR4, c[0x0][0x3f8] ;  /* 0x00007f00ff0477ac */ /* 0x000f220008000a00 */
[----:B------:R-:W0:Y:S01]  /*3220*/  S2R R11, SR_TID.X ;  /* 0x00000000000b7919 */ /* 0x000e220000002100 */
[----:B----4-:R-:W-:-:S04]  /*3230*/  UISETP.NE.U32.AND UP0, UPT, UR4, URZ, UPT ;  /* 0x000000ff0400728c */ /* 0x010fc8000bf05070 */
[----:B------:R-:W-:-:S09]  /*3240*/  UISETP.NE.AND.EX UP0, UPT, UR5, URZ, UPT, UP0 ;  /* 0x000000ff0500728c */ /* 0x000fd2000bf05300 */
[----:B------:R-:W-:Y:S05]  /*3250*/  BRA.U !UP0, `(.L_x_2415) ;  /* 0x0000000108a47547 */ /* 0x000fea000b800000 */
[----:B0-----:R-:W0:Y:S01]  /*3260*/  SHFL.DOWN PT, R3, R34, 0x10, 0x1f ;  /* 0x0a001f0022037f89 */ /* 0x001e2200000e0000 */
[----:B------:R-:W-:Y:S01]  /*3270*/  LOP3.LUT R4, R11, 0x1f, RZ, 0xc0, !PT ;  /* 0x0000001f0b047812 */ /* 0x000fe200078ec0ff */
[----:B------:R-:W-:Y:S03]  /*3280*/  BSSY B0, `(.L_x_2415) ;  /* 0x0000026000007945 */ /* 0x000fe60003800000 */
[----:B------:R-:W-:-:S13]  /*3290*/  ISETP.NE.AND P0, PT, R4, RZ, PT ;  /* 0x000000ff0400720c */ /* 0x000fda0003f05270 */
[----:B------:R-:W4:Y:S01]  /*32a0*/  @!P0 S2R R9, SR_CgaCtaId ;  /* 0x0000000000098919 */ /* 0x000f220000008800 */
[----:B------:R-:W-:Y:S02]  /*32b0*/  @!P0 MOV R4, 0x400 ;  /* 0x0000040000048802 */ /* 0x000fe40000000f00 */
[----:B0-----:R-:W-:-:S05]  /*32c0*/  FMNMX R3, R3, R34, !PT ;  /* 0x0000002203037209 */ /* 0x001fca0007800000 */
[----:B------:R-:W0:Y:S01]  /*32d0*/  SHFL.DOWN PT, R0, R3, 0x8, 0x1f ;  /* 0x09001f0003007f89 */ /* 0x000e2200000e0000 */
[----:B----4-:R-:W-:Y:S02]  /*32e0*/  @!P0 LEA R4, R9, R4, 0x18 ;  /* 0x0000000409048211 */ /* 0x010fe400078ec0ff */
[----:B0-----:R-:W-:Y:S02]  /*32f0*/  FMNMX R0, R3, R0, !PT ;  /* 0x0000000003007209 */ /* 0x001fe40007800000 */
        /* <DEDUP_REMOVED lines=25> */
.L_x_2423:
[----:B------:R-:W-:Y:S02]  /*3490*/  ISETP.NE.AND P0, PT, R11, RZ, PT ;  /* 0x000000ff0b00720c */ /* 0x000fe40003f05270 */
[----:B----4-:R-:W-:-:S11]  /*34a0*/  FMNMX R5, R3, R2, !PT ;  /* 0x0000000203057209 */ /* 0x010fd60007800000 */
[----:B------:R-:W-:Y:S05]  /*34b0*/  @P0 BRA `(.L_x_2416) ;  /* 0x0000000000080947 */ /* 0x000fea0003800000 */
[----:B0-----:R-:W0:Y:S02]  /*34c0*/  LDC.64 R2, c[0x0][0x3f8] ;  /* 0x0000fe00ff027b82 */ /* 0x001e240000000a00 */
[----:B0-----:R4:W-:Y:S02]  /*34d0*/  REDG.E.MAX.S32.STRONG.GPU desc[UR14][R2.64], R5 ;  /* 0x000000050200798e */ /* 0x0019e4000d12e30e */
.L_x_2416:
[----:B------:R-:W-:Y:S05]  /*34e0*/  BSYNC B0 ;  /* 0x0000000000007941 */ /* 0x000fea0003800000 */
.L_x_2415:
        /* <DEDUP_REMOVED lines=14> */
[----:B-1-3--:R-:W-:-:S07]  /*35d0*/  MOV R33, 0x35f0 ;  /* 0x000035f000217802 */ /* 0x00afce0000000f00 */
[----:B--2-4-:R-:W-:Y:S05]  /*35e0*/  CALL.REL.NOINC `($__internal_16_$__cuda_sm20_rcp_rn_f32_slowpath) ;  /* 0x0000000000607944 */ /* 0x014fea0003c00000 */
[----:B------:R-:W-:Y:S01]  /*35f0*/  IMAD.MOV.U32 R5, RZ, RZ, R2 ;  /* 0x000000ffff057224 */ /* 0x000fe200078e0002 */
[----:B------:R-:W-:Y:S06]  /*3600*/  BRA `(.L_x_2420) ;  /* 0x0000000000107947 */ /* 0x000fec0003800000 */
.L_x_2419:
[----:B------:R-:W4:Y:S02]  /*3610*/  MUFU.RCP R0, R35 ;  /* 0x0000002300007308 */ /* 0x000f240000001000 */
[----:B----4-:R-:W-:-:S04]  /*3620*/  FFMA R2, R35, R0, -1 ;  /* 0xbf80000023027423 */ /* 0x010fc80000000000 */
[----:B------:R-:W-:-:S04]  /*3630*/  FADD.FTZ R5, -R2, -RZ ;  /* 0x800000ff02057221 */ /* 0x000fc80000010100 */
[----:B------:R-:W-:-:S07]  /*3640*/  FFMA R5, R0, R5, R0 ;  /* 0x0000000500057223 */ /* 0x000fce0000000000 */
.L_x_2420:
[----:B------:R-:W-:Y:S05]  /*3650*/  BSYNC.RECONVERGENT B0 ;  /* 0x0000000000007941 */ /* 0x000fea0003800200 */
.L_x_2418:
[----:B------:R-:W0:Y:S02]  /*3660*/  LDC.64 R2, c[0x0][0x3f0] ;  /* 0x0000fc00ff027b82 */ /* 0x000e240000000a00 */
[----:B0-----:R-:W-:Y:S01]  /*3670*/  STG.E desc[UR14][R2.64], R5 ;  /* 0x0000000502007986 */ /* 0x001fe2000c10190e */
[----:B------:R-:W-:Y:S05]  /*3680*/  EXIT ;  /* 0x000000000000794d */ /* 0x000fea0003800000 */
.L_x_2417:
[----:B------:R-:W-:Y:S02]  /*3690*/  IMAD.MOV.U32 R5, RZ, RZ, 0x2 ;  /* 0x00000002ff057424 */ /* 0x000fe400078e00ff */
[----:B------:R-:W-:Y:S02]  /*36a0*/  IMAD.MOV.U32 R7, RZ, RZ, 0x1f ;  /* 0x0000001fff077424 */ /* 0x000fe400078e00ff */
[----:B------:R-:W-:-:S07]  /*36b0*/  IMAD.MOV.U32 R4, RZ, RZ, -0x1 ;  /* 0xffffffffff047424 */ /* 0x000fce00078e00ff */
[----:B012345:R-:W-:Y:S05]  /*36c0*/  WARPSYNC.COLLECTIVE R4, `(.L_x_2421) ;  /* 0x0000000004087348 */ /* 0x03ffea0003c00000 */
[----:B0---4-:R0:W4:Y:S02]  /*36d0*/  SHFL.DOWN P0, R2, R0, R5, R7 ;  /* 0x0800000500027389 */ /* 0x0111240000000007 */
[----:B012345:R-:W-:Y:S05]  /*36e0*/  ENDCOLLECTIVE ;  /* 0x000000000000791b */ /* 0x03ffea0003800000 */
.L_x_2421:
[----:B------:R-:W-:Y:S02]  /*36f0*/  IMAD.MOV.U32 R5, RZ, RZ, 0x1 ;  /* 0x00000001ff057424 */ /* 0x000fe400078e00ff */
[----:B------:R-:W-:-:S05]  /*3700*/  IMAD.MOV.U32 R3, RZ, RZ, R2 ;  /* 0x000000ffff037224 */ /* 0x000fca00078e0002 */
[----:B------:R-:W-:-:S05]  /*3710*/  FMNMX R3, R3, R0, !PT ;  /* 0x0000000003037209 */ /* 0x000fca0007800000 */
[----:B------:R-:W-:-:S07]  /*3720*/  IMAD.MOV.U32 R0, RZ, RZ, R3 ;  /* 0x000000ffff007224 */ /* 0x000fce00078e0003 */
[----:B------:R-:W-:Y:S05]  /*3730*/  WARPSYNC.COLLECTIVE R4, `(.L_x_2422) ;  /* 0x0000000004087348 */ /* 0x000fea0003c00000 */
[----:B------:R0:W1:Y:S02]  /*3740*/  SHFL.DOWN P0, R2, R0, R5, R7 ;  /* 0x0800000500027389 */ /* 0x0000640000000007 */
[----:B01----:R-:W-:Y:S05]  /*3750*/  ENDCOLLECTIVE ;  /* 0x000000000000791b */ /* 0x003fea0003800000 */
.L_x_2422:
[----:B------:R-:W-:Y:S05]  /*3760*/  BRA `(.L_x_2423) ;  /* 0xfffffffc00487947 */ /* 0x000fea000383ffff */
        .weak           $__internal_16_$__cuda_sm20_rcp_rn_f32_slowpath
        .type           $__internal_16_$__cuda_sm20_rcp_rn_f32_slowpath,@function
        .size           $__internal_16_$__cuda_sm20_rcp_rn_f32_slowpath,(.L_x_6058 - $__internal_16_$__cuda_sm20_rcp_rn_f32_slowpath)
$__internal_16_$__cuda_sm20_rcp_rn_f32_slowpath:
        /* <DEDUP_REMOVED lines=15> */
.L_x_2425:
[----:B------:R-:W-:-:S05]  /*3860*/  VIADD R16, R2, 0xffffff03 ;  /* 0xffffff0302107836 */ /* 0x000fca0000000000 */
[----:B------:R-:W-:-:S13]  /*3870*/  ISETP.GT.U32.AND P0, PT, R16, 0x1, PT ;  /* 0x000000011000780c */ /* 0x000fda0003f04070 */
[----:B------:R-:W-:Y:S05]  /*3880*/  @P0 BRA `(.L_x_2427) ;  /* 0x0000000000780947 */ /* 0x000fea0003800000 */
[----:B------:R-:W-:Y:S01]  /*3890*/  LOP3.LUT R17, R0, 0x7fffff, RZ, 0xc0, !PT ;  /* 0x007fffff00117812 */ /* 0x000fe200078ec0ff */
[----:B------:R-:W-:Y:S02]  /*38a0*/  IMAD.MOV.U32 R53, RZ, RZ, 0x3 ;  /* 0x00000003ff357424 */ /* 0x000fe400078e00ff */
[----:B------:R-:W-:Y:S01]  /*38b0*/  VIADD R2, R2, 0xffffff04 ;  /* 0xffffff0402027836 */ /* 0x000fe20000000000 */
        /* <DEDUP_REMOVED lines=14> */
[--C-:B------:R-:W-:Y:S02]  /*39a0*/  LOP3.LUT P1, RZ, R18, R16, R19.reuse, 0xf8, !PT ;  /* 0x0000001012ff7212 */ /* 0x100fe4000782f813 */
        /* <DEDUP_REMOVED lines=12> */
.L_x_2427:
[----:B------:R0:W1:Y:S02]  /*3a70*/  MUFU.RCP R16, R0 ;  /* 0x0000000000107308 */ /* 0x0000640000001000 */
.L_x_2426:
[----:B------:R-:W-:Y:S05]  /*3a80*/  BSYNC.RECONVERGENT B1 ;  /* 0x0000000000017941 */ /* 0x000fea0003800200 */
.L_x_2424:
[----:B-1----:R-:W-:Y:S02]  /*3a90*/  IMAD.MOV.U32 R2, RZ, RZ, R16 ;  /* 0x000000ffff027224 */ /* 0x002fe400078e0010 */
[----:B------:R-:W-:Y:S02]  /*3aa0*/  IMAD.MOV.U32 R16, RZ, RZ, R33 ;  /* 0x000000ffff107224 */ /* 0x000fe400078e0021 */
[----:B------:R-:W-:-:S04]  /*3ab0*/  IMAD.MOV.U32 R17, RZ, RZ, 0x0 ;  /* 0x00000000ff117424 */ /* 0x000fc800078e00ff */
[----:B0-----:R-:W-:Y:S05]  /*3ac0*/  RET.REL.NODEC R16 `(_ZN18transformer_engine13normalization26rmsnorm_fwd_general_kernelINS0_13Kernel_traitsI13__nv_bfloat16S3_S3_fjLj512ELj1ELj4ELj1ELj16ENS0_18Kernel_traits_baseILj512ES3_S3_S3_fjLj128EEEEEEEvNS0_19ForwardKernelParamsE) ;  /* 0xffffffc4104c7950 */ /* 0x001fea0003c3ffff */
.L_x_2428:
        /* <DEDUP_REMOVED lines=11> */
.L_x_6058:


//--------------------- .text._ZN18transformer_engine13normalization26rmsnorm_fwd_general_kernelINS0_13Kernel_traitsIff6__halffjLj512ELj1ELj4ELj1ELj16ENS0_18Kernel_traits_baseILj512EffS3_fjLj128EEEEEEEvNS0_19ForwardKernelParamsE --------------------------
	.section	.text._ZN18transformer_engine13normalization26rmsnorm_fwd_general_kernelINS0_13Kernel_traitsIff6__halffjLj512ELj1ELj4ELj1ELj16ENS0_18Kernel_traits_baseILj512EffS3_fjLj128EEEEEEEvNS0_19ForwardKernelParamsE,"ax",@progbits
	.align	128
        .global         _ZN18transformer_engine13normalization26rmsnorm_fwd_general_kernelINS0_13Kernel_traitsIff6__halffjLj512ELj1ELj4ELj1ELj16ENS0_18Kernel_traits_baseILj512EffS3_fjLj128EEEEEEEvNS0_19ForwardKernelParamsE
        .type           _ZN18transformer_engine13normalization26rmsnorm_fwd_general_kernelINS0_13Kernel_traitsIff6__halffjLj512ELj1ELj4ELj1ELj16ENS0_18Kernel_traits_baseILj512EffS3_fjLj128EEEEEEEvNS0_19ForwardKernelParamsE,@function
        .size           _ZN18transformer_engine13normalization26rmsnorm_fwd_general_kernelINS0_13Kernel_traitsIff6__halffjLj512ELj1ELj4ELj1ELj16ENS0_18Kernel_traits_baseILj512EffS3_fjLj128EEEEEEEvNS0_19ForwardKernelParamsE,(.L_x_6059 - _ZN18transformer_engine13normalization26rmsnorm_fwd_general_kernelINS0_13Kernel_traitsIff6__halffjLj512ELj1ELj4ELj1ELj16ENS0_18Kernel_traits_baseILj512EffS3_fjLj128EEEEEEEvNS0_19ForwardKernelParamsE)
        .other          _ZN18transformer_engine13normalization26rmsnorm_fwd_general_kernelINS0_13Kernel_traitsIff6__halffjLj512ELj1ELj4ELj1ELj16ENS0_18Kernel_traits_baseILj512EffS3_fjLj128EEEEEEEvNS0_19ForwardKernelParamsE,@"STO_CUDA_ENTRY STV_DEFAULT"
_ZN18transformer_engine13normalization26rmsnorm_fwd_general_kernelINS0_13Kernel_traitsIff6__halffjLj512ELj1ELj4ELj1ELj16ENS0_18Kernel_traits_baseILj512EffS3_fjLj128EEEEEEEvNS0_19ForwardKernelParamsE:
.text._ZN18transformer_engine13normalization26rmsnorm_fwd_general_kernelINS0_13Kernel_traitsIff6__halffjLj512ELj1ELj4ELj1ELj16ENS0_18Kernel_traits_baseILj512EffS3_fjLj128EEEEEEEvNS0_19ForwardKernelParamsE:
        /* <DEDUP_REMOVED lines=54> */
.L_x_2432:
[----:B------:R1:W5:Y:S02]  /*0360*/  LDG.E.128 R20, desc[UR14][R2.64] ;  /* 0x0000000e02147981 */ /* 0x000364000c1e1d00 */
.L_x_2433:
[----:B------:R-:W-:Y:S05]  /*0370*/  BSYNC.RECONVERGENT B1 ;  /* 0x0000000000017941 */ /* 0x000fea0003800200 */
.L_x_2431:
        /* <DEDUP_REMOVED lines=12> */
.L_x_2435:
        /* <DEDUP_REMOVED lines=10> */
.L_x_2436:
[----:B------:R-:W-:Y:S05]  /*04e0*/  BSYNC.RECONVERGENT B1 ;  /* 0x0000000000017941 */ /* 0x000fea0003800200 */
.L_x_2434:
        /* <DEDUP_REMOVED lines=11> */
.L_x_2438:
        /* <DEDUP_REMOVED lines=10> */
.L_x_2439:
[----:B------:R-:W-:Y:S05]  /*0640*/  BSYNC.RECONVERGENT B1 ;  /* 0x0000000000017941 */ /* 0x000fea0003800200 */
.L_x_2437:
        /* <DEDUP_REMOVED lines=10> */
.L_x_2440:
        /* <DEDUP_REMOVED lines=10> */
.L_x_2430:
[----:B------:R-:W-:Y:S05]  /*0790*/  BSYNC.RECONVERGENT B0 ;  /* 0x0000000000007941 */ /* 0x000fea0003800200 */
.L_x_2429:
        /* <DEDUP_REMOVED lines=58> */
[----:B------:R-:W-:Y:S05]  /*0b40*/  CALL.REL.NOINC `($__internal_17_$__cuda_sm20_rcp_rn_f32_slowpath) ;  /* 0x0000002c00487944 */ /* 0x000fea0003c00000 */
[----:B------:R-:W-:Y:S05]  /*0b50*/  BRA `(.L_x_2443) ;  /* 0x0000000000107947 */ /* 0x000fea0003800000 */
.L_x_2442:
[----:B------:R-:W0:Y:S02]  /*0b60*/  MUFU.RCP R4, R13 ;  /* 0x0000000d00047308 */ /* 0x000e240000001000 */
[----:B0-----:R-:W-:-:S04]  /*0b70*/  FFMA R5, R13, R4, -1 ;  /* 0xbf8000000d057423 */ /* 0x001fc80000000004 */
[----:B------:R-:W-:-:S04]  /*0b80*/  FADD.FTZ R5, -R5, -RZ ;  /* 0x800000ff05057221 */ /* 0x000fc80000010100 */
[----:B------:R-:W-:-:S07]  /*0b90*/  FFMA R49, R4, R5, R4 ;  /* 0x0000000504317223 */ /* 0x000fce0000000004 */
.L_x_2443:
[----:B------:R-:W-:Y:S01]  /*0ba0*/  IMAD.MOV.U32 R13, RZ, RZ, RZ ;  /* 0x000000ffff0d7224 */ /* 0x000fe200078e00ff */
[----:B------:R-:W-:-:S06]  /*0bb0*/  UMOV UR4, URZ ;  /* 0x000000ff00047c82 */ /* 0x000fcc0008000000 */
.L_x_2492:
        /* <DEDUP_REMOVED lines=16> */
.L_x_2447:
        /* <DEDUP_REMOVED lines=9> */
.L_x_2448:
[----:B------:R-:W-:Y:S05]  /*0d50*/  BSYNC.RECONVERGENT B1 ;  /* 0x0000000000017941 */ /* 0x000fea0003800200 */
.L_x_2446:
        /* <DEDUP_REMOVED lines=11> */
.L_x_2450:
        /* <DEDUP_REMOVED lines=9> */
.L_x_2451:
[----:B------:R-:W-:Y:S05]  /*0ea0*/  BSYNC.RECONVERGENT B1 ;  /* 0x0000000000017941 */ /* 0x000fea0003800200 */
.L_x_2449:
        /* <DEDUP_REMOVED lines=11> */
.L_x_2453:
        /* <DEDUP_REMOVED lines=9> */
.L_x_2454:
[----:B------:R-:W-:Y:S05]  /*0ff0*/  BSYNC.RECONVERGENT B1 ;  /* 0x0000000000017941 */ /* 0x000fea0003800200 */
.L_x_2452:
        /* <DEDUP_REMOVED lines=19> */
.L_x_2455:
[----:B------:R2:W5:Y:S02]  /*1130*/  LDG.E.128 R24, desc[UR14][R38.64] ;  /* 0x0000000e26187981 */ /* 0x000564000c1e1d00 */
.L_x_2445:
[----:B------:R-:W-:Y:S05]  /*1140*/  BSYNC.RECONVERGENT B0 ;  /* 0x0000000000007941 */ /* 0x000fea0003800200 */
.L_x_2444:
        /* <DEDUP_REMOVED lines=49> */
.L_x_2457:
[----:B------:R-:W-:Y:S05]  /*1460*/  BSYNC.RECONVERGENT B0 ;  /* 0x0000000000007941 */ /* 0x000fea0003800200 */
.L_x_2456:
        /* <DEDUP_REMOVED lines=14> */
.L_x_2458:
        /* <DEDUP_REMOVED lines=55> */
.L_x_2461:
[----:B------:R-:W2:Y:S04]  /*18c0*/  LDG.E.STRONG.GPU R51, desc[UR14][R36.64] ;  /* 0x0000000e24337981 */ /* 0x000ea8000c1ef900 */
[----:B--2---:R-:W-:Y:S01]  /*18d0*/  CCTL.IVALL ;  /* 0x00000000ff00798f */ /* 0x004fe20002000000 */
[----:B------:R-:W-:Y:S05]  /*18e0*/  YIELD ;  /* 0x0000000000007946 */ /* 0x000fea0003800000 */
[----:B------:R-:W-:-:S13]  /*18f0*/  ISETP.NE.AND P0, PT, R51, R52, PT ;  /* 0x000000343300720c */ /* 0x000fda0003f05270 */
[----:B------:R-:W-:Y:S05]  /*1900*/  @P0 BRA `(.L_x_2461) ;  /* 0xfffffffc00ec0947 */ /* 0x000fea000383ffff */
.L_x_2460:
        /* <DEDUP_REMOVED lines=18> */
.L_x_2466:
        /* <DEDUP_REMOVED lines=37> */
.L_x_2465:
[----:B------:R-:W-:Y:S05]  /*1c80*/  BSYNC.RECONVERGENT B1 ;  /* 0x0000000000017941 */ /* 0x000fea0003800200 */
.L_x_2464:
        /* <DEDUP_REMOVED lines=31> */
.L_x_2468:
[----:B------:R-:W-:Y:S05]  /*1e80*/  BSYNC.RECONVERGENT B1 ;  /* 0x0000000000017941 */ /* 0x000fea0003800200 */
.L_x_2467:
        /* <DEDUP_REMOVED lines=17> */
.L_x_2470:
[----:B------:R-:W-:Y:S05]  /*1fa0*/  BSYNC.RECONVERGENT B1 ;  /* 0x0000000000017941 */ /* 0x000fea0003800200 */
.L_x_2469:
        /* <DEDUP_REMOVED lines=11> */
.L_x_2463:
[----:B------:R-:W-:Y:S05]  /*2060*/  BSYNC.RECONVERGENT B0 ;  /* 0x0000000000007941 */ /* 0x000fea0003800200 */
.L_x_2462:
        /* <DEDUP_REMOVED lines=12> */
.L_x_2459:
        /* <DEDUP_REMOVED lines=41> */
.L_x_2474:
        /* <DEDUP_REMOVED lines=14> */
.L_x_2475:
[----:B------:R-:W-:Y:S05]  /*24a0*/  BSYNC.RECONVERGENT B1 ;  /* 0x0000000000017941 */ /* 0x000fea0003800200 */
.L_x_2473:
        /* <DEDUP_REMOVED lines=21> */
.L_x_2477:
[----:B------:R-:W-:-:S04]  /*2600*/  IMAD.WIDE.U32 R40, R41, 0x10000, RZ ;  /* 0x0001000029287825 */ /* 0x000fc800078e00ff */
[----:B0-----:R-:W-:Y:S01]  /*2610*/  IMAD.U32 R55, R55, 0x10000, RZ ;  /* 0x0001000037377824 */ /* 0x001fe200078e00ff */
[----:B------:R-:W-:-:S04]  /*2620*/  LOP3.LUT R40, R40, R53, RZ, 0xfc, !PT ;  /* 0x0000003528287212 */ /* 0x000fc800078efcff */
[----:B------:R-:W-:-:S05]  /*2630*/  LOP3.LUT R41, R41, R55, R57, 0xfe, !PT ;  /* 0x0000003729297212 */ /* 0x000fca00078efe39 */
[----:B------:R0:W-:Y:S02]  /*2640*/  STG.E.64 desc[UR14][R38.64], R40 ;  /* 0x0000002826007986 */ /* 0x0001e4000c101b0e */
.L_x_2478:
[----:B------:R-:W-:Y:S05]  /*2650*/  BSYNC.RECONVERGENT B1 ;  /* 0x0000000000017941 */ /* 0x000fea0003800200 */
.L_x_2476:
        /* <DEDUP_REMOVED lines=33> */
.L_x_2480:
        /* <DEDUP_REMOVED lines=10> */
.L_x_2481:
[----:B------:R-:W-:Y:S05]  /*2910*/  BSYNC.RECONVERGENT B1 ;  /* 0x0000000000017941 */ /* 0x000fea0003800200 */
.L_x_2479:
        /* <DEDUP_REMOVED lines=24> */
.L_x_2483:
[----:B------:R-:W-:Y:S05]  /*2aa0*/  BSYNC.RECONVERGENT B1 ;  /* 0x0000000000017941 */ /* 0x000fea0003800200 */
.L_x_2482:
        /* <DEDUP_REMOVED lines=31> */
.L_x_2485:
        /* <DEDUP_REMOVED lines=10> */
.L_x_2486:
[----:B------:R-:W-:Y:S05]  /*2d40*/  BSYNC.RECONVERGENT B1 ;  /* 0x0000000000017941 */ /* 0x000fea0003800200 */
.L_x_2484:
        /* <DEDUP_REMOVED lines=24> */
.L_x_2488:
[----:B------:R-:W-:Y:S05]  /*2ed0*/  BSYNC.RECONVERGENT B1 ;  /* 0x0000000000017941 */ /* 0x000fea0003800200 */
.L_x_2487:
        /* <DEDUP_REMOVED lines=31> */
.L_x_2490:
        /* <DEDUP_REMOVED lines=10> */
.L_x_2491:
[----:B------:R-:W-:Y:S05]  /*3170*/  BSYNC.RECONVERGENT B1 ;  /* 0x0000000000017941 */ /* 0x000fea0003800200 */
.L_x_2489:
        /* <DEDUP_REMOVED lines=22> */
.L_x_2472:
[----:B------:R-:W-:Y:S05]  /*32e0*/  BSYNC.RECONVERGENT B0 ;  /* 0x0000000000007941 */ /* 0x000fea0003800200 */
.L_x_2471:
[----:B------:R-:W4:Y:S02]  /*32f0*/  LDCU UR8, c[0x0][0x380] ;  /* 0x00007000ff0877ac */ /* 0x000f240008000800 */
[----:B----4-:R-:W-:-:S04]  /*3300*/  ULEA UR7, UR8, UR7, 0x2 ;  /* 0x0000000708077291 */ /* 0x010fc8000f8e10ff */
[----:B------:R-:W-:-:S09]  /*3310*/  UISETP.GE.AND UP1, UPT, UR7, UR20, UPT ;  /* 0x000000140700728c */ /* 0x000fd2000bf26270 */
[----:B------:R-:W-:Y:S05]  /*3320*/  BRA.U !UP1, `(.L_x_2492) ;  /* 0xffffffd909247547 */ /* 0x000fea000b83ffff */
.L_x_2441:
        /* <DEDUP_REMOVED lines=39> */
.L_x_2500:
[----:B------:R-:W-:Y:S02]  /*35a0*/  ISETP.NE.AND P0, PT, R15, RZ, PT ;  /* 0x000000ff0f00720c */ /* 0x000fe40003f05270 */
[----:B----4-:R-:W-:-:S11]  /*35b0*/  FMNMX R5, R3, R2, !PT ;  /* 0x0000000203057209 */ /* 0x010fd60007800000 */
[----:B------:R-:W-:Y:S05]  /*35c0*/  @P0 BRA `(.L_x_2494) ;  /* 0x0000000000080947 */ /* 0x000fea0003800000 */
[----:B0-----:R-:W0:Y:S02]  /*35d0*/  LDC.64 R2, c[0x0][0x3f8] ;  /* 0x0000fe00ff027b82 */ /* 0x001e240000000a00 */
[----:B0-----:R4:W-:Y:S02]  /*35e0*/  REDG.E.MAX.S32.STRONG.GPU desc[UR14][R2.64], R5 ;  /* 0x000000050200798e */ /* 0x0019e4000d12e30e */
.L_x_2494:
[----:B------:R-:W-:Y:S05]  /*35f0*/  BSYNC B0 ;  /* 0x0000000000007941 */ /* 0x000fea0003800000 */
.L_x_2493:
        /* <DEDUP_REMOVED lines=14> */
[----:B-123--:R-:W-:Y:S05]  /*36e0*/  CALL.REL.NOINC `($__internal_17_$__cuda_sm20_rcp_rn_f32_slowpath) ;  /* 0x0000000000607944 */ /* 0x00efea0003c00000 */
[----:B------:R-:W-:Y:S01]  /*36f0*/  IMAD.MOV.U32 R5, RZ, RZ, R49 ;  /* 0x000000ffff057224 */ /* 0x000fe200078e0031 */
[----:B------:R-:W-:Y:S06]  /*3700*/  BRA `(.L_x_2497) ;  /* 0x0000000000147947 */ /* 0x000fec0003800000 */
.L_x_2496:
[----:B----45:R-:W0:Y:S01]  /*3710*/  MUFU.RCP R5, UR16 ;  /* 0x0000001000057d08 */ /* 0x030e220008001000 */
[----:B------:R-:W-:-:S04]  /*3720*/  IMAD.U32 R0, RZ, RZ, UR16 ;  /* 0x00000010ff007e24 */ /* 0x000fc8000f8e00ff */
[----:B0-----:R-:W-:-:S04]  /*3730*/  FFMA R0, R5, R0, -1 ;  /* 0xbf80000005007423 */ /* 0x001fc80000000000 */
[----:B------:R-:W-:-:S04]  /*3740*/  FADD.FTZ R0, -R0, -RZ ;  /* 0x800000ff00007221 */ /* 0x000fc80000010100 */
[----:B------:R-:W-:-:S07]  /*3750*/  FFMA R5, R5, R0, R5 ;  /* 0x0000000005057223 */ /* 0x000fce0000000005 */
.L_x_2497:
[----:B------:R-:W0:Y:S02]  /*3760*/  LDC.64 R2, c[0x0][0x3f0] ;  /* 0x0000fc00ff027b82 */ /* 0x000e240000000a00 */
[----:B0-----:R-:W-:Y:S01]  /*3770*/  STG.E desc[UR14][R2.64], R5 ;  /* 0x0000000502007986 */ /* 0x001fe2000c10190e */
[----:B------:R-:W-:Y:S05]  /*3780*/  EXIT ;  /* 0x000000000000794d */ /* 0x000fea0003800000 */
.L_x_2495:
[----:B------:R-:W-:Y:S02]  /*3790*/  IMAD.MOV.U32 R5, RZ, RZ, 0x2 ;  /* 0x00000002ff057424 */ /* 0x000fe400078e00ff */
[----:B------:R-:W-:Y:S02]  /*37a0*/  IMAD.MOV.U32 R7, RZ, RZ, 0x1f ;  /* 0x0000001fff077424 */ /* 0x000fe400078e00ff */
[----:B------:R-:W-:-:S07]  /*37b0*/  IMAD.MOV.U32 R4, RZ, RZ, -0x1 ;  /* 0xffffffffff047424 */ /* 0x000fce00078e00ff */
[----:B01234-:R-:W-:Y:S05]  /*37c0*/  WARPSYNC.COLLECTIVE R4, `(.L_x_2498) ;  /* 0x0000000004087348 */ /* 0x01ffea0003c00000 */
[----:B0---4-:R0:W4:Y:S02]  /*37d0*/  SHFL.DOWN P0, R2, R0, R5, R7 ;  /* 0x0800000500027389 */ /* 0x0111240000000007 */
[----:B01234-:R-:W-:Y:S05]  /*37e0*/  ENDCOLLECTIVE ;  /* 0x000000000000791b */ /* 0x01ffea0003800000 */
.L_x_2498:
[----:B------:R-:W-:Y:S02]  /*37f0*/  IMAD.MOV.U32 R5, RZ, RZ, 0x1 ;  /* 0x00000001ff057424 */ /* 0x000fe400078e00ff */
[----:B------:R-:W-:-:S05]  /*3800*/  IMAD.MOV.U32 R3, RZ, RZ, R2 ;  /* 0x000000ffff037224 */ /* 0x000fca00078e0002 */
[----:B------:R-:W-:-:S05]  /*3810*/  FMNMX R3, R3, R0, !PT ;  /* 0x0000000003037209 */ /* 0x000fca0007800000 */
[----:B------:R-:W-:-:S07]  /*3820*/  IMAD.MOV.U32 R0, RZ, RZ, R3 ;  /* 0x000000ffff007224 */ /* 0x000fce00078e0003 */
[----:B------:R-:W-:Y:S05]  /*3830*/  WARPSYNC.COLLECTIVE R4, `(.L_x_2499) ;  /* 0x0000000004087348 */ /* 0x000fea0003c00000 */
[----:B------:R0:W1:Y:S02]  /*3840*/  SHFL.DOWN P0, R2, R0, R5, R7 ;  /* 0x0800000500027389 */ /* 0x0000640000000007 */
[----:B01----:R-:W-:Y:S05]  /*3850*/  ENDCOLLECTIVE ;  /* 0x000000000000791b */ /* 0x003fea0003800000 */
.L_x_2499:
[----:B------:R-:W-:Y:S05]  /*3860*/  BRA `(.L_x_2500) ;  /* 0xfffffffc004c7947 */ /* 0x000fea000383ffff */
        .weak           $__internal_17_$__cuda_sm20_rcp_rn_f32_slowpath
        .type           $__internal_17_$__cuda_sm20_rcp_rn_f32_slowpath,@function
        .size           $__internal_17_$__cuda_sm20_rcp_rn_f32_slowpath,(.L_x_6059 - $__internal_17_$__cuda_sm20_rcp_rn_f32_slowpath)
$__internal_17_$__cuda_sm20_rcp_rn_f32_slowpath:
        /* <DEDUP_REMOVED lines=14> */
.L_x_2501:
        /* <DEDUP_REMOVED lines=33> */
.L_x_2503:
[----:B------:R0:W1:Y:S02]  /*3b60*/  MUFU.RCP R36, R4 ;  /* 0x0000000400247308 */ /* 0x0000640000001000 */
.L_x_2502:
[----:B-1----:R-:W-:Y:S02]  /*3b70*/  IMAD.MOV.U32 R49, RZ, RZ, R36 ;  /* 0x000000ffff317224 */ /* 0x002fe400078e0024 */
[----:B------:R-:W-:Y:S02]  /*3b80*/  IMAD.MOV.U32 R36, RZ, RZ, R5 ;  /* 0x000000ffff247224 */ /* 0x000fe400078e0005 */
[----:B------:R-:W-:-:S04]  /*3b90*/  IMAD.MOV.U32 R37, RZ, RZ, 0x0 ;  /* 0x00000000ff257424 */ /* 0x000fc800078e00ff */
[----:B0-----:R-:W-:Y:S05]  /*3ba0*/  RET.REL.NODEC R36 `(_ZN18transformer_engine13normalization26rmsnorm_fwd_general_kernelINS0_13Kernel_traitsIff6__halffjLj512ELj1ELj4ELj1ELj16ENS0_18Kernel_traits_baseILj512EffS3_fjLj128EEEEEEEvNS0_19ForwardKernelParamsE) ;  /* 0xffffffc424147950 */ /* 0x001fea0003c3ffff */
.L_x_2504:
        /* <DEDUP_REMOVED lines=13> */
.L_x_6059:


//--------------------- .text._ZN18transformer_engine13normalization26rmsnorm_fwd_general_kernelINS0_13Kernel_traitsI6__halfS3_S3_fjLj512ELj1ELj4ELj1ELj16ENS0_18Kernel_traits_baseILj512ES3_S3_S3_fjLj128EEEEEEEvNS0_19ForwardKernelParamsE --------------------------
	.section	.text._ZN18transformer_engine13normalization26rmsnorm_fwd_general_kernelINS0_13Kernel_traitsI6__halfS3_S3_fjLj512ELj1ELj4ELj1ELj16ENS0_18Kernel_traits_baseILj512ES3_S3_S3_fjLj128EEEEEEEvNS0_19ForwardKernelParamsE,"ax",@progbits
	.align	128
        .global         _ZN18transformer_engine13normalization26rmsnorm_fwd_general_kernelINS0_13Kernel_traitsI6__halfS3_S3_fjLj512ELj1ELj4ELj1ELj16ENS0_18Kernel_traits_baseILj512ES3_S3_S3_fjLj128EEEEEEEvNS0_19ForwardKernelParamsE
        .type           _ZN18transformer_engine13normalization26rmsnorm_fwd_general_kernelINS0_13Kernel_traitsI6__halfS3_S3_fjLj512ELj1ELj4ELj1ELj16ENS0_18Kernel_traits_baseILj512ES3_S3_S3_fjLj128EEEEEEEvNS0_19ForwardKernelParamsE,@function
        .size           _ZN18transformer_engine13normalization26rmsnorm_fwd_general_kernelINS0_13Kernel_traitsI6__halfS3_S3_fjLj512ELj1ELj4ELj1ELj16ENS0_18Kernel_traits_baseILj512ES3_S3_S3_fjLj128EEEEEEEvNS0_19ForwardKernelParamsE,(.L_x_6060 - _ZN18transformer_engine13normalization26rmsnorm_fwd_general_kernelINS0_13Kernel_traitsI6__halfS3_S3_fjLj512ELj1ELj4ELj1ELj16ENS0_18Kernel_traits_baseILj512ES3_S3_S3_fjLj128EEEEEEEvNS0_19ForwardKernelParamsE)
        .other          _ZN18transformer_engine13normalization26rmsnorm_fwd_general_kernelINS0_13Kernel_traitsI6__halfS3_S3_fjLj512ELj1ELj4ELj1ELj16ENS0_18Kernel_traits_baseILj512ES3_S3_S3_fjLj128EEEEEEEvNS0_19ForwardKernelParamsE,@"STO_CUDA_ENTRY STV_DEFAULT"
_ZN18transformer_engine13normalization26rmsnorm_fwd_general_kernelINS0_13Kernel_traitsI6__halfS3_S3_fjLj512ELj1ELj4ELj1ELj16ENS0_18Kernel_traits_baseILj512ES3_S3_S3_fjLj128EEEEEEEvNS0_19ForwardKernelParamsE:
.text._ZN18transformer_engine13normalization26rmsnorm_fwd_general_kernelINS0_13Kernel_traitsI6__halfS3_S3_fjLj512ELj1ELj4ELj1ELj16ENS0_18Kernel_traits_baseILj512ES3_S3_S3_fjLj128EEEEEEEvNS0_19ForwardKernelParamsE:
        /* <DEDUP_REMOVED lines=71> */
.L_x_2508:
[----:B------:R-:W5:Y:S02]  /*0470*/  LDG.E.128 R4, desc[UR14][R4.64] ;  /* 0x0000000e04047981 */ /* 0x000f64000c1e1d00 */
.L_x_2509:
[----:B------:R-:W-:Y:S05]  /*0480*/  BSYNC.RECONVERGENT B1 ;  /* 0x0000000000017941 */ /* 0x000fea0003800200 */
.L_x_2507:
[----:B------:R-:W-:Y:S02]  /*0490*/  IMAD.U32 R0, RZ, RZ, UR8 ;  /* 0x00000008ff007e24 */ /* 0x000fe4000f8e00ff */
[--C-:B-----5:R-:W-:Y:S02]  /*04a0*/  HADD2.F32 R13, -RZ, R4.reuse.H0_H0 ;  /* 0x20000004ff0d7230 */ /* 0x120fe40000004100 */
[----:B------:R-:W-:Y:S02]  /*04b0*/  IMAD R9, R0, 0x100, R37 ;  /* 0x0000010000097824 */ /* 0x000fe400078e0225 */
[----:B------:R-:W-:Y:S02]  /*04c0*/  HADD2.F32 R10, -RZ, R4.H1_H1 ;  /* 0x30000004ff0a7230 */ /* 0x000fe40000004100 */
[--C-:B------:R-:W-:Y:S01]  /*04d0*/  HADD2.F32 R15, -RZ, R5.reuse.H0_H0 ;  /* 0x20000005ff0f7230 */ /* 0x100fe20000004100 */
[----:B------:R-:W-:Y:S01]  /*04e0*/  ISETP.GE.AND P0, PT, R9, UR4, PT ;  /* 0x0000000409007c0c */ /* 0x000fe2000bf06270 */
[----:B------:R-:W-:-:S02]  /*04f0*/  HADD2.F32 R12, -RZ, R5.H1_H1 ;  /* 0x30000005ff0c7230 */ /* 0x000fc40000004100 */
[--C-:B------:R-:W-:Y:S02]  /*0500*/  HADD2.F32 R17, -RZ, R6.reuse.H0_H0 ;  /* 0x20000006ff117230 */ /* 0x100fe40000004100 */
[----:B------:R-:W-:Y:S02]  /*0510*/  HADD2.F32 R14, -RZ, R6.H1_H1 ;  /* 0x30000006ff0e7230 */ /* 0x000fe40000004100 */
[--C-:B------:R-:W-:Y:S02]  /*0520*/  HADD2.F32 R19, -RZ, R7.reuse.H0_H0 ;  /* 0x20000007ff137230 */ /* 0x100fe40000004100 */
[----:B------:R-:W-:-:S04]  /*0530*/  HADD2.F32 R16, -RZ, R7.H1_H1 ;  /* 0x30000007ff107230 */ /* 0x000fc80000004100 */
        /* <DEDUP_REMOVED lines=9> */
.L_x_2511:
        /* <DEDUP_REMOVED lines=28> */
.L_x_2512:
[----:B------:R-:W-:Y:S05]  /*0790*/  BSYNC.RECONVERGENT B1 ;  /* 0x0000000000017941 */ /* 0x000fea0003800200 */
.L_x_2510:
[--C-:B-----5:R-:W-:Y:S02]  /*07a0*/  HADD2.F32 R11, -RZ, R5.reuse.H0_H0 ;  /* 0x20000005ff0b7230 */ /* 0x120fe40000004100 */
[----:B------:R-:W-:Y:S02]  /*07b0*/  HADD2.F32 R8, -RZ, R5.H1_H1 ;  /* 0x30000005ff087230 */ /* 0x000fe40000004100 */
[----:B------:R-:W-:Y:S02]  /*07c0*/  HADD2.F32 R9, -RZ, R4.H0_H0 ;  /* 0x20000004ff097230 */ /* 0x000fe40000004100 */
[----:B------:R-:W-:Y:S02]  /*07d0*/  HADD2.F32 R5, -RZ, R6.H0_H0 ;  /* 0x20000006ff057230 */ /* 0x000fe40000004100 */
[----:B------:R-:W-:Y:S02]  /*07e0*/  HADD2.F32 R4, -RZ, R4.H1_H1 ;  /* 0x30000004ff047230 */ /* 0x000fe40000004100 */
[----:B------:R-:W-:-:S02]  /*07f0*/  HADD2.F32 R6, -RZ, R6.H1_H1 ;  /* 0x30000006ff067230 */ /* 0x000fc40000004100 */
[--C-:B------:R-:W-:Y:S02]  /*0800*/  HADD2.F32 R33, -RZ, R7.reuse.H0_H0 ;  /* 0x20000007ff217230 */ /* 0x100fe40000004100 */
[----:B------:R-:W-:-:S07]  /*0810*/  HADD2.F32 R18, -RZ, R7.H1_H1 ;  /* 0x30000007ff127230 */ /* 0x000fce0000004100 */
.L_x_2506:
[----:B------:R-:W-:Y:S05]  /*0820*/  BSYNC.RECONVERGENT B0 ;  /* 0x0000000000007941 */ /* 0x000fea0003800200 */
.L_x_2505:
[----:B------:R-:W0:Y:S01]  /*0830*/  LDCU.U8 UR17, c[0x0][0x404] ;  /* 0x00008080ff1177ac */ /* 0x000e220008000000 */
[----:B------:R-:W1:Y:S01]  /*0840*/  LDCU UR9, c[0x0][0x388] ;  /* 0x00007100ff0977ac */ /* 0x000e620008000800 */
[----:B0-----:R-:W-:Y:S02]  /*0850*/  UISETP.NE.AND UP0, UPT, UR17, URZ, UPT ;  /* 0x000000ff1100728c */ /* 0x001fe4000bf05270 */
[----:B-1----:R-:W-:-:S07]  /*0860*/  UISETP.GE.AND UP1, UPT, UR7, UR9, UPT ;  /* 0x000000090700728c */ /* 0x002fce000bf26270 */
[----:B------:R-:W-:Y:S05]  /*0870*/  BRA.U !UP0, `(.L_x_2513) ;  /* 0x0000000108087547 */ /* 0x000fea000b800000 */
[----:B------:R-:W0:Y:S02]  /*0880*/  LDC.64 R2, c[0x0][0x3e0] ;  /* 0x0000f800ff027b82 */ /* 0x000e240000000a00 */
[----:B0-----:R0:W5:Y:S02]  /*0890*/  LDG.E R36, desc[UR14][R2.64] ;  /* 0x0000000e02247981 */ /* 0x001164000c1e1900 */
.L_x_2513:
        /* <DEDUP_REMOVED lines=29> */
[----:B------:R-:W-:Y:S02]  /*0a70*/  FSEL R29, R12, R29, !P0 ;  /* 0x0000001d0c1d7208 */ /* 0x000fe40004000000 */
        /* <DEDUP_REMOVED lines=22> */
[----:B-----5:R-:W-:Y:S05]  /*0be0*/  CALL.REL.NOINC `($__internal_18_$__cuda_sm20_rcp_rn_f32_slowpath) ;  /* 0x0000002800a07944 */ /* 0x020fea0003c00000 */
[----:B------:R-:W-:Y:S05]  /*0bf0*/  BRA `(.L_x_2516) ;  /* 0x0000000000107947 */ /* 0x000fea0003800000 */
.L_x_2515:
[----:B------:R-:W0:Y:S02]  /*0c00*/  MUFU.RCP R3, R0 ;  /* 0x0000000000037308 */ /* 0x000e240000001000 */
[----:B0-----:R-:W-:-:S04]  /*0c10*/  FFMA R2, R0, R3, -1 ;  /* 0xbf80000000027423 */ /* 0x001fc80000000003 */
[----:B------:R-:W-:-:S04]  /*0c20*/  FADD.FTZ R2, -R2, -RZ ;  /* 0x800000ff02027221 */ /* 0x000fc80000010100 */
[----:B------:R-:W-:-:S07]  /*0c30*/  FFMA R3, R3, R2, R3 ;  /* 0x0000000203037223 */ /* 0x000fce0000000003 */
.L_x_2516:
[----:B------:R-:W-:Y:S01]  /*0c40*/  IMAD.MOV.U32 R35, RZ, RZ, RZ ;  /* 0x000000ffff237224 */ /* 0x000fe200078e00ff */
[----:B------:R-:W-:-:S06]  /*0c50*/  UMOV UR4, URZ ;  /* 0x000000ff00047c82 */ /* 0x000fcc0008000000 */
.L_x_2551:
[----:B0-----:R-:W0:Y:S01]  /*0c60*/  S2R R53, SR_TID.X ;  /* 0x0000000000357919 */ /* 0x001e220000002100 */
[----:B-1----:R-:W1:Y:S01]  /*0c70*/  LDCU.64 UR18, c[0x0][0x388] ;  /* 0x00007100ff1277ac */ /* 0x002e620008000a00 */
[----:B------:R-:W-:Y:S01]  /*0c80*/  BSSY.RECONVERGENT B0, `(.L_x_2517) ;  /* 0x0000062000007945 */ /* 0x000fe20003800200 */
[----:B-1----:R-:W-:Y:S02]  /*0c90*/  ISETP.GE.AND P0, PT, R37, UR19, PT ;  /* 0x0000001325007c0c */ /* 0x002fe4000bf06270 */
[----:B0-----:R-:W-:-:S04]  /*0ca0*/  LEA.HI R52, R53, UR7, RZ, 0x1b ;  /* 0x0000000735347c11 */ /* 0x001fc8000f8fd8ff */
[----:B------:R-:W-:-:S13]  /*0cb0*/  ISETP.LT.AND P0, PT, R52, UR18, !P0 ;  /* 0x0000001234007c0c */ /* 0x000fda000c701270 */
[----:B--23--:R-:W-:Y:S05]  /*0cc0*/  @!P0 BRA `(.L_x_2518) ;  /* 0x0000000400748947 */ /* 0x00cfea0003800000 */
        /* <DEDUP_REMOVED lines=9> */
.L_x_2520:
        /* <DEDUP_REMOVED lines=28> */
.L_x_2521:
[----:B------:R-:W-:Y:S05]  /*0f20*/  BSYNC.RECONVERGENT B1 ;  /* 0x0000000000017941 */ /* 0x000fea0003800200 */
.L_x_2519:
        /* <DEDUP_REMOVED lines=18> */
.L_x_2523:
        /* <DEDUP_REMOVED lines=28> */
.L_x_2524:
[----:B------:R-:W-:Y:S05]  /*1210*/  BSYNC.RECONVERGENT B1 ;  /* 0x0000000000017941 */ /* 0x000fea0003800200 */
.L_x_2522:
        /* <DEDUP_REMOVED lines=8> */
.L_x_2518:
[----:B------:R-:W-:Y:S05]  /*12a0*/  BSYNC.RECONVERGENT B0 ;  /* 0x0000000000007941 */ /* 0x000fea0003800200 */
.L_x_2517:
        /* <DEDUP_REMOVED lines=27> */
[----:B------:R-:W-:Y:S01]  /*1460*/  ISETP.GE.AND P1, PT, R16, UR19, PT ;  /* 0x0000001310007c0c */ /* 0x000fe2000bf26270 */
[----:B------:R-:W-:Y:S02]  /*1470*/  VIADD R16, R8, 0x4 ;  /* 0x0000000408107836 */ /* 0x000fe40000000000 */
        /* <DEDUP_REMOVED lines=15> */
.L_x_2526:
[----:B------:R-:W-:Y:S05]  /*1570*/  BSYNC.RECONVERGENT B0 ;  /* 0x0000000000007941 */ /* 0x000fea0003800200 */
.L_x_2525:
        /* <DEDUP_REMOVED lines=13> */
.L_x_2527:
[----:B------:R-:W0:Y:S01]  /*1650*/  SHFL.DOWN PT, R16, R17, 0x10, 0x1f ;  /* 0x0a001f0011107f89 */ /* 0x000e2200000e0000 */
[----:B------:R-:W1:Y:S01]  /*1660*/  LDCU.64 UR8, c[0x0][0x380] ;  /* 0x00007000ff0877ac */ /* 0x000e620008000a00 */
[----:B------:R-:W-:Y:S01]  /*1670*/  SHF.R.U32.HI R32, RZ, 0x5, R53 ;  /* 0x00000005ff207819 */ /* 0x000fe20000011635 */
[----:B------:R-:W-:Y:S01]  /*1680*/  IMAD.U32 R55, RZ, RZ, UR5 ;  /* 0x00000005ff377e24 */ /* 0x000fe2000f8e00ff */
[----:B------:R-:W-:Y:S01]  /*1690*/  ULOP3.LUT UR12, UR4, 0x1, URZ, 0xc0, !UPT ;  /* 0x00000001040c7892 */ /* 0x000fe2000f8ec0ff */
[----:B------:R-:W-:Y:S01]  /*16a0*/  IMAD.U32 R57, RZ, RZ, UR6 ;  /* 0x00000006ff397e24 */ /* 0x000fe2000f8e00ff */
[----:B------:R-:W2:Y:S02]  /*16b0*/  LDCU.64 UR10, c[0x0][0x3b0] ;  /* 0x00007600ff0a77ac */ /* 0x000ea40008000a00 */
[----:B------:R-:W-:Y:S02]  /*16c0*/  UISETP.NE.AND UP0, UPT, UR12, URZ, UPT ;  /* 0x000000ff0c00728c */ /* 0x000fe4000bf05270 */
[----:B-1----:R-:W-:-:S02]  /*16d0*/  UIMAD UR9, UR9, UR8, URZ ;  /* 0x00000008090972a4 */ /* 0x002fc4000f8e02ff */
[----:B------:R-:W-:Y:S02]  /*16e0*/  UIADD3 UR8, UPT, UPT, -UR12, URZ, URZ ;  /* 0x000000ff0c087290 */ /* 0x000fe4000fffe1ff */
[----:B------:R-:W-:Y:S01]  /*16f0*/  USHF.L.U32 UR9, UR9, 0x2, URZ ;  /* 0x0000000209097899 */ /* 0x000fe200080006ff */
[----:B0-----:R-:W-:-:S03]  /*1700*/  FADD R16, R16, R17 ;  /* 0x0000001110107221 */ /* 0x001fc60000000000 */
[----:B------:R-:W-:Y:S02]  /*1710*/  ULOP3.LUT UR8, UR8, UR9, URZ, 0xc0, !UPT ;  /* 0x0000000908087292 */ /* 0x000fe4000f8ec0ff */
[----:B------:R-:W0:Y:S02]  /*1720*/  SHFL.DOWN PT, R19, R16, 0x8, 0x1f ;  /* 0x09001f0010137f89 */ /* 0x000e2400000e0000 */
[----:B0-----:R-:W-:-:S05]  /*1730*/  FADD R19, R16, R19 ;  /* 0x0000001310137221 */ /* 0x001fca0000000000 */
[----:B------:R-:W0:Y:S02]  /*1740*/  SHFL.DOWN PT, R18, R19, 0x4, 0x1f ;  /* 0x08801f0013127f89 */ /* 0x000e2400000e0000 */
[----:B0-----:R-:W-:-:S05]  /*1750*/  FADD R18, R19, R18 ;  /* 0x0000001213127221 */ /* 0x001fca0000000000 */
[----:B------:R-:W0:Y:S02]  /*1760*/  SHFL.DOWN PT, R33, R18, 0x2, 0x1f ;  /* 0x08401f0012217f89 */ /* 0x000e2400000e0000 */
[----:B0-----:R-:W-:Y:S01]  /*1770*/  FADD R17, R18, R33 ;  /* 0x0000002112117221 */ /* 0x001fe20000000000 */
[----:B------:R-:W-:-:S04]  /*1780*/  IMAD R33, R55, 0x4, R32 ;  /* 0x0000000437217824 */ /* 0x000fc800078e0220 */
[----:B------:R-:W0:Y:S01]  /*1790*/  SHFL.DOWN PT, R16, R17, 0x1, 0x1f ;  /* 0x08201f0011107f89 */ /* 0x000e2200000e0000 */
[----:B------:R-:W-:Y:S01]  /*17a0*/  IMAD R19, R33, R54, RZ ;  /* 0x0000003621137224 */ /* 0x000fe200078e02ff */
[----:B------:R-:W-:-:S04]  /*17b0*/  LOP3.LUT R33, R53, 0x1f, RZ, 0xc0, !PT ;  /* 0x0000001f35217812 */ /* 0x000fc800078ec0ff */
[----:B------:R-:W-:Y:S02]  /*17c0*/  IADD3 R19, P1, PT, R19, UR8, RZ ;  /* 0x0000000813137c10 */ /* 0x000fe4000ff3e0ff */
[----:B------:R-:W-:-:S03]  /*17d0*/  ISETP.NE.AND P0, PT, R33, RZ, PT ;  /* 0x000000ff2100720c */ /* 0x000fc60003f05270 */
[----:B------:R-:W-:Y:S01]  /*17e0*/  IMAD.X R32, RZ, RZ, RZ, P1 ;  /* 0x000000ffff207224 */ /* 0x000fe200008e06ff */
[----:B--2---:R-:W-:-:S04]  /*17f0*/  LEA R18, P1, R19, UR10, 0x2 ;  /* 0x0000000a13127c11 */ /* 0x004fc8000f8210ff */
[----:B------:R-:W-:Y:S02]  /*1800*/  LEA.HI.X R19, R19, UR11, R32, 0x2, P1 ;  /* 0x0000000b13137c11 */ /* 0x000fe400088f1420 */
[----:B------:R-:W-:Y:S01]  /*1810*/  ISETP.NE.AND P1, PT, R53, RZ, PT ;  /* 0x000000ff3500720c */ /* 0x000fe20003f25270 */
[----:B0-----:R-:W-:Y:S02]  /*1820*/  FADD R55, R17, R16 ;  /* 0x0000001011377221 */ /* 0x001fe40000000000 */
[----:B------:R-:W-:-:S05]  /*1830*/  @!P0 IMAD.WIDE.U32 R16, R57, 0x4, R18 ;  /* 0x0000000439108825 */ /* 0x000fca00078e0012 */
[----:B------:R0:W-:Y:S05]  /*1840*/  @!P0 STG.E desc[UR14][R16.64], R55 ;  /* 0x0000003710008986 */ /* 0x0001ea000c10190e */
        /* <DEDUP_REMOVED lines=23> */
.L_x_2530:
[----:B------:R-:W2:Y:S04]  /*19c0*/  LDG.E.STRONG.GPU R32, desc[UR14][R16.64] ;  /* 0x0000000e10207981 */ /* 0x000ea8000c1ef900 */
[----:B--2---:R-:W-:Y:S01]  /*19d0*/  CCTL.IVALL ;  /* 0x00000000ff00798f */ /* 0x004fe20002000000 */
[----:B------:R-:W-:Y:S05]  /*19e0*/  YIELD ;  /* 0x0000000000007946 */ /* 0x000fea0003800000 */
[----:B------:R-:W-:-:S13]  /*19f0*/  ISETP.NE.AND P0, PT, R32, R55, PT ;  /* 0x000000372000720c */ /* 0x000fda0003f05270 */
[----:B------:R-:W-:Y:S05]  /*1a00*/  @P0 BRA `(.L_x_2530) ;  /* 0xfffffffc00ec0947 */ /* 0x000fea000383ffff */
.L_x_2529:
        /* <DEDUP_REMOVED lines=18> */
.L_x_2535:
        /* <DEDUP_REMOVED lines=37> */
.L_x_2534:
[----:B------:R-:W-:Y:S05]  /*1d80*/  BSYNC.RECONVERGENT B1 ;  /* 0x0000000000017941 */ /* 0x000fea0003800200 */
.L_x_2533:
        /* <DEDUP_REMOVED lines=29> */
.L_x_2537:
[----:B------:R-:W-:Y:S05]  /*1f60*/  BSYNC.RECONVERGENT B1 ;  /* 0x0000000000017941 */ /* 0x000fea0003800200 */
.L_x_2536:
        /* <DEDUP_REMOVED lines=19> */
.L_x_2539:
[----:B------:R-:W-:Y:S05]  /*20a0*/  BSYNC.RECONVERGENT B1 ;  /* 0x0000000000017941 */ /* 0x000fea0003800200 */
.L_x_2538:
        /* <DEDUP_REMOVED lines=11> */
.L_x_2532:
[----:B------:R-:W-:Y:S05]  /*2160*/  BSYNC.RECONVERGENT B0 ;  /* 0x0000000000007941 */ /* 0x000fea0003800200 */
.L_x_2531:
        /* <DEDUP_REMOVED lines=12> */
.L_x_2528:
        /* <DEDUP_REMOVED lines=21> */
[----:B------:R-:W-:Y:S01]  /*2380*/  FMUL R58, R49, R53 ;  /* 0x00000035313a7220 */ /* 0x000fe20000400000 */
[----:B------:R-:W-:Y:S01]  /*2390*/  FMUL R16, R34, R17 ;  /* 0x0000001122107220 */ /* 0x000fe20000400000 */
[----:B------:R-:W-:Y:S01]  /*23a0*/  FMUL R17, R29, R54 ;  /* 0x000000361d117220 */ /* 0x000fe20000400000 */
        /* <DEDUP_REMOVED lines=35> */
.L_x_2543:
        /* <DEDUP_REMOVED lines=24> */
.L_x_2544:
[----:B------:R-:W-:Y:S05]  /*2760*/  BSYNC.RECONVERGENT B1 ;  /* 0x0000000000017941 */ /* 0x000fea0003800200 */
.L_x_2542:
[----:B------:R-:W0:Y:S01]  /*2770*/  LDC.64 R54, c[0x0][0x3c8] ;  /* 0x0000f200ff367b82 */ /* 0x000e220000000a00 */
[----:B------:R-:W-:Y:S01]  /*2780*/  IMAD R33, R52, UR19, R37 ;  /* 0x0000001334217c24 */ /* 0x000fe2000f8e0225 */
[----:B------:R-:W-:Y:S01]  /*2790*/  F2FP.F16.F32.PACK_AB R16, R32, R16 ;  /* 0x000000102010723e */ /* 0x000fe200000000ff */
[----:B------:R-:W-:Y:S01]  /*27a0*/  BSSY.RECONVERGENT B1, `(.L_x_2545) ;  /* 0x000001f000017945 */ /* 0x000fe20003800200 */
[----:B------:R-:W-:Y:S02]  /*27b0*/  ISETP.GT.U32.AND P2, PT, R12, 0x7, PT ;  /* 0x000000070c00780c */ /* 0x000fe40003f44070 */
        /* <DEDUP_REMOVED lines=28> */
.L_x_2546:
[----:B------:R0:W-:Y:S02]  /*2980*/  STG.E.128 desc[UR14][R32.64], R16 ;  /* 0x0000001020007986 */ /* 0x0001e4000c101d0e */
.L_x_2547:
[----:B------:R-:W-:Y:S05]  /*2990*/  BSYNC.RECONVERGENT B1 ;  /* 0x0000000000017941 */ /* 0x000fea0003800200 */
.L_x_2545:
        /* <DEDUP_REMOVED lines=59> */
.L_x_2549:
        /* <DEDUP_REMOVED lines=22> */
.L_x_2550:
[----:B------:R-:W-:Y:S05]  /*2eb0*/  BSYNC.RECONVERGENT B1 ;  /* 0x0000000000017941 */ /* 0x000fea0003800200 */
.L_x_2548:
        /* <DEDUP_REMOVED lines=32> */
.L_x_2541:
[----:B------:R-:W-:Y:S05]  /*30c0*/  BSYNC.RECONVERGENT B0 ;  /* 0x0000000000007941 */ /* 0x000fea0003800200 */
.L_x_2540:
[----:B------:R-:W4:Y:S02]  /*30d0*/  LDCU UR8, c[0x0][0x380] ;  /* 0x00007000ff0877ac */ /* 0x000f240008000800 */
[----:B----4-:R-:W-:-:S04]  /*30e0*/  ULEA UR7, UR8, UR7, 0x2 ;  /* 0x0000000708077291 */ /* 0x010fc8000f8e10ff */
[----:B------:R-:W-:-:S09]  /*30f0*/  UISETP.GE.AND UP0, UPT, UR7, UR18, UPT ;  /* 0x000000120700728c */ /* 0x000fd2000bf06270 */
[----:B------:R-:W-:Y:S05]  /*3100*/  BRA.U !UP0, `(.L_x_2551) ;  /* 0xffffffd908d47547 */ /* 0x000fea000b83ffff */
.L_x_2514:
[----:B------:R-:W4:Y:S01]  /*3110*/  LDCU.64 UR4, c[0x0][0x3f8] ;  /* 0x00007f00ff0477ac */ /* 0x000f220008000a00 */
[----:B------:R-:W0:Y:S01]  /*3120*/  S2R R9, SR_TID.X ;  /* 0x0000000000097919 */ /* 0x000e220000002100 */
[----:B----4-:R-:W-:-:S04]  /*3130*/  UISETP.NE.U32.AND UP0, UPT, UR4, URZ, UPT ;  /* 0x000000ff0400728c */ /* 0x010fc8000bf05070 */
[----:B------:R-:W-:-:S09]  /*3140*/  UISETP.NE.AND.EX UP0, UPT, UR5, URZ, UPT, UP0 ;  /* 0x000000ff0500728c */ /* 0x000fd2000bf05300 */
[----:B------:R-:W-:Y:S05]  /*3150*/  BRA.U !UP0, `(.L_x_2552) ;  /* 0x0000000108a47547 */ /* 0x000fea000b800000 */
[----:B------:R-:W4:Y:S01]  /*3160*/  SHFL.DOWN PT, R0, R35, 0x10, 0x1f ;  /* 0x0a001f0023007f89 */ /* 0x000f2200000e0000 */
[----:B0-----:R-:W-:Y:S01]  /*3170*/  LOP3.LUT R4, R9, 0x1f, RZ, 0xc0, !PT ;  /* 0x0000001f09047812 */ /* 0x001fe200078ec0ff */
        /* <DEDUP_REMOVED lines=33> */
.L_x_2560:
[----:B------:R-:W-:Y:S02]  /*3390*/  ISETP.NE.AND P0, PT, R9, RZ, PT ;  /* 0x000000ff0900720c */ /* 0x000fe40003f05270 */
[----:B----4-:R-:W-:-:S11]  /*33a0*/  FMNMX R5, R3, R2, !PT ;  /* 0x0000000203057209 */ /* 0x010fd60007800000 */
[----:B------:R-:W-:Y:S05]  /*33b0*/  @P0 BRA `(.L_x_2553) ;  /* 0x0000000000080947 */ /* 0x000fea0003800000 */
[----:B0-----:R-:W0:Y:S02]  /*33c0*/  LDC.64 R2, c[0x0][0x3f8] ;  /* 0x0000fe00ff027b82 */ /* 0x001e240000000a00 */
[----:B0-----:R4:W-:Y:S02]  /*33d0*/  REDG.E.MAX.S32.STRONG.GPU desc[UR14][R2.64], R5 ;  /* 0x000000050200798e */ /* 0x0019e4000d12e30e */
.L_x_2553:
[----:B------:R-:W-:Y:S05]  /*33e0*/  BSYNC B0 ;  /* 0x0000000000007941 */ /* 0x000fea0003800000 */
.L_x_2552:
        /* <DEDUP_REMOVED lines=14> */
[----:B----4-:R-:W-:-:S07]  /*34d0*/  MOV R2, 0x34f0 ;  /* 0x000034f000027802 */ /* 0x010fce0000000f00 */
[----:B-123--:R-:W-:Y:S05]  /*34e0*/  CALL.REL.NOINC `($__internal_18_$__cuda_sm20_rcp_rn_f32_slowpath) ;  /* 0x0000000000607944 */ /* 0x00efea0003c00000 */
[----:B------:R-:W-:Y:S01]  /*34f0*/  IMAD.MOV.U32 R5, RZ, RZ, R3 ;  /* 0x000000ffff057224 */ /* 0x000fe200078e0003 */
[----:B------:R-:W-:Y:S06]  /*3500*/  BRA `(.L_x_2557) ;  /* 0x0000000000107947 */ /* 0x000fec0003800000 */
.L_x_2556:
[----:B----4-:R-:W0:Y:S02]  /*3510*/  MUFU.RCP R5, R36 ;  /* 0x0000002400057308 */ /* 0x010e240000001000 */
[----:B0-----:R-:W-:-:S04]  /*3520*/  FFMA R0, R36, R5, -1 ;  /* 0xbf80000024007423 */ /* 0x001fc80000000005 */
[----:B------:R-:W-:-:S04]  /*3530*/  FADD.FTZ R0, -R0, -RZ ;  /* 0x800000ff00007221 */ /* 0x000fc80000010100 */
[----:B------:R-:W-:-:S07]  /*3540*/  FFMA R5, R5, R0, R5 ;  /* 0x0000000005057223 */ /* 0x000fce0000000005 */
.L_x_2557:
[----:B------:R-:W-:Y:S05]  /*3550*/  BSYNC.RECONVERGENT B0 ;  /* 0x0000000000007941 */ /* 0x000fea0003800200 */
.L_x_2555:
[----:B------:R-:W0:Y:S02]  /*3560*/  LDC.64 R2, c[0x0][0x3f0] ;  /* 0x0000fc00ff027b82 */ /* 0x000e240000000a00 */
[----:B0-----:R-:W-:Y:S01]  /*3570*/  STG.E desc[UR14][R2.64], R5 ;  /* 0x0000000502007986 */ /* 0x001fe2000c10190e */
[----:B------:R-:W-:Y:S05]  /*3580*/  EXIT ;  /* 0x000000000000794d */ /* 0x000fea0003800000 */
.L_x_2554:
[----:B------:R-:W-:Y:S02]  /*3590*/  IMAD.MOV.U32 R5, RZ, RZ, 0x2 ;  /* 0x00000002ff057424 */ /* 0x000fe400078e00ff */
[----:B------:R-:W-:Y:S02]  /*35a0*/  IMAD.MOV.U32 R7, RZ, RZ, 0x1f ;  /* 0x0000001fff077424 */ /* 0x000fe400078e00ff */
[----:B------:R-:W-:-:S07]  /*35b0*/  IMAD.MOV.U32 R4, RZ, RZ, -0x1 ;  /* 0xffffffffff047424 */ /* 0x000fce00078e00ff */
[----:B012345:R-:W-:Y:S05]  /*35c0*/  WARPSYNC.COLLECTIVE R4, `(.L_x_2558) ;  /* 0x0000000004087348 */ /* 0x03ffea0003c00000 */
[----:B0---4-:R0:W4:Y:S02]  /*35d0*/  SHFL.DOWN P0, R2, R0, R5, R7 ;  /* 0x0800000500027389 */ /* 0x0111240000000007 */
[----:B012345:R-:W-:Y:S05]  /*35e0*/  ENDCOLLECTIVE ;  /* 0x000000000000791b */ /* 0x03ffea0003800000 */
.L_x_2558:
[----:B------:R-:W-:Y:S02]  /*35f0*/  IMAD.MOV.U32 R5, RZ, RZ, 0x1 ;  /* 0x00000001ff057424 */ /* 0x000fe400078e00ff */
[----:B------:R-:W-:-:S05]  /*3600*/  IMAD.MOV.U32 R3, RZ, RZ, R2 ;  /* 0x000000ffff037224 */ /* 0x000fca00078e0002 */
[----:B------:R-:W-:-:S05]  /*3610*/  FMNMX R3, R3, R0, !PT ;  /* 0x0000000003037209 */ /* 0x000fca0007800000 */
[----:B------:R-:W-:-:S07]  /*3620*/  IMAD.MOV.U32 R0, RZ, RZ, R3 ;  /* 0x000000ffff007224 */ /* 0x000fce00078e0003 */
[----:B------:R-:W-:Y:S05]  /*3630*/  WARPSYNC.COLLECTIVE R4, `(.L_x_2559) ;  /* 0x0000000004087348 */ /* 0x000fea0003c00000 */
[----:B------:R0:W1:Y:S02]  /*3640*/  SHFL.DOWN P0, R2, R0, R5, R7 ;  /* 0x0800000500027389 */ /* 0x0000640000000007 */
[----:B01----:R-:W-:Y:S05]  /*3650*/  ENDCOLLECTIVE ;  /* 0x000000000000791b */ /* 0x003fea0003800000 */
.L_x_2559:
[----:B------:R-:W-:Y:S05]  /*3660*/  BRA `(.L_x_2560) ;  /* 0xfffffffc00487947 */ /* 0x000fea000383ffff */
        .weak           $__internal_18_$__cuda_sm20_rcp_rn_f32_slowpath
        .type           $__internal_18_$__cuda_sm20_rcp_rn_f32_slowpath,@function
        .size           $__internal_18_$__cuda_sm20_rcp_rn_f32_slowpath,(.L_x_6060 - $__internal_18_$__cuda_sm20_rcp_rn_f32_slowpath)
$__internal_18_$__cuda_sm20_rcp_rn_f32_slowpath:
        /* <DEDUP_REMOVED lines=15> */
.L_x_2562:
        /* <DEDUP_REMOVED lines=33> */
.L_x_2564:
[----:B------:R0:W1:Y:S02]  /*3970*/  MUFU.RCP R16, R0 ;  /* 0x0000000000107308 */ /* 0x0000640000001000 */
.L_x_2563:
[----:B------:R-:W-:Y:S05]  /*3980*/  BSYNC.RECONVERGENT B1 ;  /* 0x0000000000017941 */ /* 0x000fea0003800200 */
.L_x_2561:
[----:B-1----:R-:W-:Y:S02]  /*3990*/  IMAD.MOV.U32 R3, RZ, RZ, R16 ;  /* 0x000000ffff037224 */ /* 0x002fe400078e0010 */
[----:B------:R-:W-:Y:S02]  /*39a0*/  IMAD.MOV.U32 R16, RZ, RZ, R2 ;  /* 0x000000ffff107224 */ /* 0x000fe400078e0002 */
[----:B------:R-:W-:-:S04]  /*39b0*/  IMAD.MOV.U32 R17, RZ, RZ, 0x0 ;  /* 0x00000000ff117424 */ /* 0x000fc800078e00ff */
[----:B0-----:R-:W-:Y:S05]  /*39c0*/  RET.REL.NODEC R16 `(_ZN18transformer_engine13normalization26rmsnorm_fwd_general_kernelINS0_13Kernel_traitsI6__halfS3_S3_fjLj512ELj1ELj4ELj1ELj16ENS0_18Kernel_traits_baseILj512ES3_S3_S3_fjLj128EEEEEEEvNS0_19ForwardKernelParamsE) ;  /* 0xffffffc4108c7950 */ /* 0x001fea0003c3ffff */
.L_x_2565:
        /* <DEDUP_REMOVED lines=11> */
.L_x_6060:


//--------------------- .text._ZN18transformer_engine13normalization26rmsnorm_fwd_general_kernelINS0_13Kernel_traitsIffffjLj512ELj1ELj4ELj1ELj16ENS0_18Kernel_traits_baseILj512EffffjLj128EEEEEEEvNS0_19ForwardKernelParamsE --------------------------
	.section	.text._ZN18transformer_engine13normalization26rmsnorm_fwd_general_kernelINS0_13Kernel_traitsIffffjLj512ELj1ELj4ELj1ELj16ENS0_18Kernel_traits_baseILj512EffffjLj128EEEEEEEvNS0_19ForwardKernelParamsE,"ax",@progbits
	.align	128
        .global         _ZN18transformer_engine13normalization26rmsnorm_fwd_general_kernelINS0_13Kernel_traitsIffffjLj512ELj1ELj4ELj1ELj16ENS0_18Kernel_traits_baseILj512EffffjLj128EEEEEEEvNS0_19ForwardKernelParamsE
        .type           _ZN18transformer_engine13normalization26rmsnorm_fwd_general_kernelINS0_13Kernel_traitsIffffjLj512ELj1ELj4ELj1ELj16ENS0_18Kernel_traits_baseILj512EffffjLj128EEEEEEEvNS0_19ForwardKernelParamsE,@function
        .size           _ZN18transformer_engine13normalization26rmsnorm_fwd_general_kernelINS0_13Kernel_traitsIffffjLj512ELj1ELj4ELj1ELj16ENS0_18Kernel_traits_baseILj512EffffjLj128EEEEEEEvNS0_19ForwardKernelParamsE,(.L_x_6061 - _ZN18transformer_engine13normalization26rmsnorm_fwd_general_kernelINS0_13Kernel_traitsIffffjLj512ELj1ELj4ELj1ELj16ENS0_18Kernel_traits_baseILj512EffffjLj128EEEEEEEvNS0_19ForwardKernelParamsE)
        .other          _ZN18transformer_engine13normalization26rmsnorm_fwd_general_kernelINS0_13Kernel_traitsIffffjLj512ELj1ELj4ELj1ELj16ENS0_18Kernel_traits_baseILj512EffffjLj128EEEEEEEvNS0_19ForwardKernelParamsE,@"STO_CUDA_ENTRY STV_DEFAULT"
_ZN18transformer_engine13normalization26rmsnorm_fwd_general_kernelINS0_13Kernel_traitsIffffjLj512ELj1ELj4ELj1ELj16ENS0_18Kernel_traits_baseILj512EffffjLj128EEEEEEEvNS0_19ForwardKernelParamsE:
.text._ZN18transformer_engine13normalization26rmsnorm_fwd_general_kernelINS0_13Kernel_traitsIffffjLj512ELj1ELj4ELj1ELj16ENS0_18Kernel_traits_baseILj512EffffjLj128EEEEEEEvNS0_19ForwardKernelParamsE:
        /* <DEDUP_REMOVED lines=10> */
[----:B--2---:R-:W-:Y:S01]  /*00a0*/  LOP3.LUT R14, R32, 0x1f, RZ, 0xc0, !PT ;  /* 0x0000001f200e7812 */ /* 0x004fe200078ec0ff */
[----:B0-----:R-:W-:Y:S02]  /*00b0*/  VIADD R2, R0, 0xffffffe ;  /* 0x0ffffffe00027836 */ /* 0x001fe40000000000 */
[----:B------:R-:W-:-:S04]  /*00c0*/  IMAD.SHL.U32 R0, R32, 0x4, RZ ;  /* 0x0000000420007824 */ /* 0x000fc800078e00ff */
        /* <DEDUP_REMOVED lines=42> */
.L_x_2569:
[----:B------:R1:W5:Y:S02]  /*0370*/  LDG.E.128 R24, desc[UR14][R2.64] ;  /* 0x0000000e02187981 */ /* 0x000364000c1e1d00 */
.L_x_2570:
[----:B------:R-:W-:Y:S05]  /*0380*/  BSYNC.RECONVERGENT B1 ;  /* 0x0000000000017941 */ /* 0x000fea0003800200 */
.L_x_2568:
        /* <DEDUP_REMOVED lines=12> */
.L_x_2572:
        /* <DEDUP_REMOVED lines=10> */
.L_x_2573:
[----:B------:R-:W-:Y:S05]  /*04f0*/  BSYNC.RECONVERGENT B1 ;  /* 0x0000000000017941 */ /* 0x000fea0003800200 */
.L_x_2571:
        /* <DEDUP_REMOVED lines=11> */
.L_x_2575:
        /* <DEDUP_REMOVED lines=10> */
.L_x_2576:
[----:B------:R-:W-:Y:S05]  /*0650*/  BSYNC.RECONVERGENT B1 ;  /* 0x0000000000017941 */ /* 0x000fea0003800200 */
.L_x_2574:
        /* <DEDUP_REMOVED lines=10> */
.L_x_2577:
        /* <DEDUP_REMOVED lines=10> */
.L_x_2567:
[----:B------:R-:W-:Y:S05]  /*07a0*/  BSYNC.RECONVERGENT B0 ;  /* 0x0000000000007941 */ /* 0x000fea0003800200 */
.L_x_2566:
        /* <DEDUP_REMOVED lines=12> */
[----:B------:R-:W-:Y:S01]  /*0870*/  MOV R35, R18 ;  /* 0x0000001200237202 */ /* 0x000fe20000000f00 */
[----:B------:R-:W1:Y:S01]  /*0880*/  LDCU.64 UR10, c[0x0][0x3f8] ;  /* 0x00007f00ff0a77ac */ /* 0x000e620008000a00 */
[----:B------:R-:W-:Y:S01]  /*0890*/  IMAD.MOV.U32 R37, RZ, RZ, R4 ;  /* 0x000000ffff257224 */ /* 0x000fe200078e0004 */
[----:B------:R-:W-:Y:S01]  /*08a0*/  IADD3 R46, PT, PT, -R15, UR4, RZ ;  /* 0x000000040f2e7c10 */ /* 0x000fe2000fffe1ff */
[----:B------:R-:W-:Y:S02]  /*08b0*/  VIADD R16, R13, 0x1800000 ;  /* 0x018000000d107836 */ /* 0x000fe40000000000 */
[----:B------:R-:W-:Y:S02]  /*08c0*/  IMAD.U32 R4, RZ, RZ, UR8 ;  /* 0x00000008ff047e24 */ /* 0x000fe4000f8e00ff */
[----:B------:R-:W-:Y:S01]  /*08d0*/  IMAD.MOV.U32 R12, RZ, RZ, R24 ;  /* 0x000000ffff0c7224 */ /* 0x000fe200078e0018 */
[----:B------:R-:W-:Y:S01]  /*08e0*/  LOP3.LUT R16, R16, 0x7f800000, RZ, 0xc0, !PT ;  /* 0x7f80000010107812 */ /* 0x000fe200078ec0ff */
[----:B------:R-:W-:-:S02]  /*08f0*/  IMAD R49, R4, 0x80, R15 ;  /* 0x0000008004317824 */ /* 0x000fc400078e020f */
[----:B------:R-:W-:Y:S01]  /*0900*/  IMAD.MOV.U32 R11, RZ, RZ, R25 ;  /* 0x000000ffff0b7224 */ /* 0x000fe200078e0019 */
[----:B------:R-:W-:Y:S01]  /*0910*/  ISETP.GT.U32.AND P1, PT, R16, 0x1ffffff, PT ;  /* 0x01ffffff1000780c */ /* 0x000fe20003f24070 */
[C---:B------:R-:W-:Y:S01]  /*0920*/  IMAD R47, R4.reuse, 0x80, R49 ;  /* 0x00000080042f7824 */ /* 0x040fe200078e0231 */
[----:B0-----:R-:W-:Y:S01]  /*0930*/  ISETP.NE.AND P0, PT, RZ, UR9, PT ;  /* 0x00000009ff007c0c */ /* 0x001fe2000bf05270 */
[----:B------:R-:W-:Y:S01]  /*0940*/  IMAD.MOV.U32 R10, RZ, RZ, R26 ;  /* 0x000000ffff0a7224 */ /* 0x000fe200078e001a */
[----:B------:R-:W-:Y:S01]  /*0950*/  IADD3 R44, PT, PT, -R49, UR4, RZ ;  /* 0x00000004312c7c10 */ /* 0x000fe2000fffe1ff */
[----:B------:R-:W-:Y:S01]  /*0960*/  IMAD R45, R4, 0x80, R47 ;  /* 0x00000080042d7824 */ /* 0x000fe200078e022f */
[----:B-1----:R-:W-:Y:S01]  /*0970*/  UISETP.NE.U32.AND UP0, UPT, UR10, URZ, UPT ;  /* 0x000000ff0a00728c */ /* 0x002fe2000bf05070 */
[----:B------:R-:W-:Y:S01]  /*0980*/  IMAD.MOV.U32 R9, RZ, RZ, R27 ;  /* 0x000000ffff097224 */ /* 0x000fe200078e001b */
[----:B------:R-:W-:Y:S01]  /*0990*/  IADD3 R43, PT, PT, -R47, UR4, RZ ;  /* 0x000000042f2b7c10 */ /* 0x000fe2000fffe1ff */
[----:B------:R-:W-:Y:S01]  /*09a0*/  IMAD.MOV.U32 R8, RZ, RZ, R20 ;  /* 0x000000ffff087224 */ /* 0x000fe200078e0014 */
[----:B------:R-:W-:Y:S01]  /*09b0*/  UISETP.NE.AND.EX UP0, UPT, UR11, URZ, UPT, UP0 ;  /* 0x000000ff0b00728c */ /* 0x000fe2000bf05300 */
[----:B------:R-:W-:Y:S01]  /*09c0*/  IMAD.MOV.U32 R3, RZ, RZ, R21 ;  /* 0x000000ffff037224 */ /* 0x000fe200078e0015 */
[----:B------:R-:W-:Y:S01]  /*09d0*/  IADD3 R42, PT, PT, -R45, UR4, RZ ;  /* 0x000000042d2a7c10 */ /* 0x000fe2000fffe1ff */
[----:B------:R-:W-:Y:S01]  /*09e0*/  IMAD.MOV.U32 R2, RZ, RZ, R22 ;  /* 0x000000ffff027224 */ /* 0x000fe200078e0016 */
[----:B------:R-:W-:Y:S01]  /*09f0*/  UISETP.NE.OR UP0, UPT, UR18, URZ, UP0 ;  /* 0x000000ff1200728c */ /* 0x000fe20008705670 */
        /* <DEDUP_REMOVED lines=25> */
[----:B------:R-:W-:Y:S05]  /*0b90*/  CALL.REL.NOINC `($__internal_19_$__cuda_sm20_rcp_rn_f32_slowpath) ;  /* 0x0000002800c07944 */ /* 0x000fea0003c00000 */
[----:B------:R-:W-:Y:S05]  /*0ba0*/  BRA `(.L_x_2580) ;  /* 0x0000000000107947 */ /* 0x000fea0003800000 */
.L_x_2579:
[----:B------:R-:W0:Y:S02]  /*0bb0*/  MUFU.RCP R4, R13 ;  /* 0x0000000d00047308 */ /* 0x000e240000001000 */
[----:B0-----:R-:W-:-:S04]  /*0bc0*/  FFMA R5, R13, R4, -1 ;  /* 0xbf8000000d057423 */ /* 0x001fc80000000004 */
[----:B------:R-:W-:-:S04]  /*0bd0*/  FADD.FTZ R5, -R5, -RZ ;  /* 0x800000ff05057221 */ /* 0x000fc80000010100 */
[----:B------:R-:W-:-:S07]  /*0be0*/  FFMA R41, R4, R5, R4 ;  /* 0x0000000504297223 */ /* 0x000fce0000000004 */
.L_x_2580:
[----:B------:R-:W-:Y:S01]  /*0bf0*/  IMAD.MOV.U32 R13, RZ, RZ, RZ ;  /* 0x000000ffff0d7224 */ /* 0x000fe200078e00ff */
[----:B------:R-:W-:-:S06]  /*0c00*/  UMOV UR4, URZ ;  /* 0x000000ff00047c82 */ /* 0x000fcc0008000000 */
.L_x_2629:
        /* <DEDUP_REMOVED lines=16> */
.L_x_2584:
        /* <DEDUP_REMOVED lines=9> */
.L_x_2585:
[----:B------:R-:W-:Y:S05]  /*0da0*/  BSYNC.RECONVERGENT B1 ;  /* 0x0000000000017941 */ /* 0x000fea0003800200 */
.L_x_2583:
        /* <DEDUP_REMOVED lines=11> */
.L_x_2587:
        /* <DEDUP_REMOVED lines=9> */
.L_x_2588:
[----:B------:R-:W-:Y:S05]  /*0ef0*/  BSYNC.RECONVERGENT B1 ;  /* 0x0000000000017941 */ /* 0x000fea0003800200 */
.L_x_2586:
        /* <DEDUP_REMOVED lines=11> */
.L_x_2590:
        /* <DEDUP_REMOVED lines=9> */
.L_x_2591:
[----:B------:R-:W-:Y:S05]  /*1040*/  BSYNC.RECONVERGENT B1 ;  /* 0x0000000000017941 */ /* 0x000fea0003800200 */
.L_x_2589:
        /* <DEDUP_REMOVED lines=19> */
.L_x_2592:
[----:B------:R2:W5:Y:S02]  /*1180*/  LDG.E.128 R16, desc[UR14][R30.64] ;  /* 0x0000000e1e107981 */ /* 0x000564000c1e1d00 */
.L_x_2582:
[----:B------:R-:W-:Y:S05]  /*1190*/  BSYNC.RECONVERGENT B0 ;  /* 0x0000000000007941 */ /* 0x000fea0003800200 */
.L_x_2581:
[----:B------:R-:W-:Y:S01]  /*11a0*/  BSSY.RECONVERGENT B0, `(.L_x_2593) ;  /* 0x0000031000007945 */ /* 0x000fe20003800200 */
[----:B01----:R-:W-:-:S03]  /*11b0*/  IMAD.MOV.U32 R29, RZ, RZ, RZ ;  /* 0x000000ffff1d7224 */ /* 0x003fc600078e00ff */
        /* <DEDUP_REMOVED lines=13> */
[C---:B------:R-:W-:Y:S01]  /*1290*/  IADD3 R28, PT, PT, R49.reuse, 0x1, RZ ;  /* 0x00000001311c7810 */ /* 0x040fe20007ffe0ff */
[C---:B--23--:R-:W-:Y:S02]  /*12a0*/  VIADD R30, R49.reuse, 0x2 ;  /* 0x00000002311e7836 */ /* 0x04cfe40000000000 */
[----:B------:R-:W-:Y:S01]  /*12b0*/  FFMA R29, R24, R24, R29 ;  /* 0x00000018181d7223 */ /* 0x000fe2000000001d */
[----:B------:R-:W-:Y:S01]  /*12c0*/  ISETP.GE.AND P2, PT, R28, UR21, PT ;  /* 0x000000151c007c0c */ /* 0x000fe2000bf46270 */
[----:B------:R-:W-:Y:S01]  /*12d0*/  VIADD R28, R49, 0x3 ;  /* 0x00000003311c7836 */ /* 0x000fe20000000000 */
[----:B------:R-:W-:-:S04]  /*12e0*/  ISETP.GE.AND P1, PT, R30, UR21, PT ;  /* 0x000000151e007c0c */ /* 0x000fc8000bf26270 */
        /* <DEDUP_REMOVED lines=28> */
.L_x_2594:
[----:B------:R-:W-:Y:S05]  /*14b0*/  BSYNC.RECONVERGENT B0 ;  /* 0x0000000000007941 */ /* 0x000fea0003800200 */
.L_x_2593:
        /* <DEDUP_REMOVED lines=14> */
.L_x_2595:
[----:B------:R-:W0:Y:S01]  /*15a0*/  SHFL.DOWN PT, R28, R29, 0x10, 0x1f ;  /* 0x0a001f001d1c7f89 */ /* 0x000e2200000e0000 */
[----:B------:R-:W1:Y:S01]  /*15b0*/  LDCU.64 UR8, c[0x0][0x380] ;  /* 0x00007000ff0877ac */ /* 0x000e620008000a00 */
[----:B------:R-:W-:Y:S02]  /*15c0*/  SHF.R.U32.HI R50, RZ, 0x5, R32 ;  /* 0x00000005ff327819 */ /* 0x000fe40000011620 */
[----:B------:R-:W-:Y:S01]  /*15d0*/  ISETP.NE.AND P0, PT, R14, RZ, PT ;  /* 0x000000ff0e00720c */ /* 0x000fe20003f05270 */
[----:B------:R-:W-:Y:S01]  /*15e0*/  ULOP3.LUT UR12, UR4, 0x1, URZ, 0xc0, !UPT ;  /* 0x00000001040c7892 */ /* 0x000fe2000f8ec0ff */
[----:B------:R-:W4:Y:S03]  /*15f0*/  LDCU.64 UR10, c[0x0][0x3b0] ;  /* 0x00007600ff0a77ac */ /* 0x000f260008000a00 */
[----:B------:R-:W-:Y:S02]  /*1600*/  UISETP.NE.AND UP1, UPT, UR12, URZ, UPT ;  /* 0x000000ff0c00728c */ /* 0x000fe4000bf25270 */
[----:B-1----:R-:W-:-:S02]  /*1610*/  UIMAD UR9, UR9, UR8, URZ ;  /* 0x00000008090972a4 */ /* 0x002fc4000f8e02ff */
[----:B------:R-:W-:Y:S02]  /*1620*/  UIADD3 UR8, UPT, UPT, -UR12, URZ, URZ ;  /* 0x000000ff0c087290 */ /* 0x000fe4000fffe1ff */
[----:B------:R-:W-:Y:S01]  /*1630*/  USHF.L.U32 UR9, UR9, 0x2, URZ ;  /* 0x0000000209097899 */ /* 0x000fe200080006ff */
[----:B0-----:R-:W-:Y:S01]  /*1640*/  FADD R28, R28, R29 ;  /* 0x0000001d1c1c7221 */ /* 0x001fe20000000000 */
[----:B------:R-:W-:Y:S02]  /*1650*/  IMAD.U32 R29, RZ, RZ, UR5 ;  /* 0x00000005ff1d7e24 */ /* 0x000fe4000f8e00ff */
[----:B------:R-:W-:Y:S02]  /*1660*/  ULOP3.LUT UR8, UR8, UR9, URZ, 0xc0, !UPT ;  /* 0x0000000908087292 */ /* 0x000fe4000f8ec0ff */
[----:B--23--:R-:W0:Y:S02]  /*1670*/  SHFL.DOWN PT, R31, R28, 0x8, 0x1f ;  /* 0x09001f001c1f7f89 */ /* 0x00ce2400000e0000 */
[----:B0-----:R-:W-:Y:S01]  /*1680*/  FADD R31, R28, R31 ;  /* 0x0000001f1c1f7221 */ /* 0x001fe20000000000 */
[----:B------:R-:W-:-:S04]  /*1690*/  IMAD R28, R29, 0x4, R50 ;  /* 0x000000041d1c7824 */ /* 0x000fc800078e0232 */
[----:B------:R-:W0:Y:S01]  /*16a0*/  SHFL.DOWN PT, R30, R31, 0x4, 0x1f ;  /* 0x08801f001f1e7f89 */ /* 0x000e2200000e0000 */
[----:B------:R-:W-:-:S05]  /*16b0*/  IMAD R28, R28, R51, RZ ;  /* 0x000000331c1c7224 */ /* 0x000fca00078e02ff */
[----:B------:R-:W-:-:S05]  /*16c0*/  IADD3 R28, P1, PT, R28, UR8, RZ ;  /* 0x000000081c1c7c10 */ /* 0x000fca000ff3e0ff */
        /* <DEDUP_REMOVED lines=35> */
.L_x_2598:
[----:B------:R-:W2:Y:S04]  /*1900*/  LDG.E.STRONG.GPU R50, desc[UR14][R28.64] ;  /* 0x0000000e1c327981 */ /* 0x000ea8000c1ef900 */
[----:B--2---:R-:W-:Y:S01]  /*1910*/  CCTL.IVALL ;  /* 0x00000000ff00798f */ /* 0x004fe20002000000 */
[----:B------:R-:W-:Y:S05]  /*1920*/  YIELD ;  /* 0x0000000000007946 */ /* 0x000fea0003800000 */
[----:B------:R-:W-:-:S13]  /*1930*/  ISETP.NE.AND P0, PT, R50, R53, PT ;  /* 0x000000353200720c */ /* 0x000fda0003f05270 */
[----:B------:R-:W-:Y:S05]  /*1940*/  @P0 BRA `(.L_x_2598) ;  /* 0xfffffffc00ec0947 */ /* 0x000fea000383ffff */
.L_x_2597:
[----:B------:R-:W-:Y:S01]  /*1950*/  ISETP.GE.AND P0, PT, R14, R51, PT ;  /* 0x000000330e00720c */ /* 0x000fe20003f06270 */
[----:B------:R-:W-:Y:S05]  /*1960*/  WARPSYNC.ALL ;  /* 0x0000000000007948 */ /* 0x000fea0003800000 */
[----:B------:R-:W-:Y:S01]  /*1970*/  BAR.SYNC.DEFER_BLOCKING 0x0 ;  /* 0x0000000000007b1d */ /* 0x000fe20000010000 */
[----:B------:R-:W-:-:S05]  /*1980*/  HFMA2 R52, -RZ, RZ, 0, 0 ;  /* 0x00000000ff347431 */ /* 0x000fca00000001ff */
[----:B------:R-:W-:Y:S04]  /*1990*/  BSSY.RECONVERGENT B0, `(.L_x_2599) ;  /* 0x0000071000007945 */ /* 0x000fe80003800200 */
[----:B------:R-:W-:Y:S05]  /*19a0*/  @P0 BRA `(.L_x_2600) ;  /* 0x0000000400bc0947 */ /* 0x000fea0003800000 */
[----:B0-----:R-:W-:Y:S01]  /*19b0*/  LOP3.LUT R28, RZ, R14, RZ, 0x33, !PT ;  /* 0x0000000eff1c7212 */ /* 0x001fe200078e33ff */
[----:B------:R-:W-:Y:S01]  /*19c0*/  BSSY.RECONVERGENT B1, `(.L_x_2601) ;  /* 0x0000030000017945 */ /* 0x000fe20003800200 */
[----:B------:R-:W-:-:S03]  /*19d0*/  IMAD.MOV.U32 R52, RZ, RZ, RZ ;  /* 0x000000ffff347224 */ /* 0x000fc600078e00ff */
        /* <DEDUP_REMOVED lines=9> */
.L_x_2603:
        /* <DEDUP_REMOVED lines=37> */
.L_x_2602:
[----:B------:R-:W-:Y:S05]  /*1cc0*/  BSYNC.RECONVERGENT B1 ;  /* 0x0000000000017941 */ /* 0x000fea0003800200 */
.L_x_2601:
        /* <DEDUP_REMOVED lines=22> */
[----:B------:R-:W3:Y:S04]  /*1e30*/  LDG.E R56, desc[UR14][R28.64+0x280] ;  /* 0x0002800e1c387981 */ /* 0x000ee8000c1e1900 */
[----:B------:R-:W3:Y:S01]  /*1e40*/  LDG.E R55, desc[UR14][R28.64+0x300] ;  /* 0x0003000e1c377981 */ /* 0x000ee2000c1e1900 */
[----:B----4-:R-:W-:Y:S01]  /*1e50*/  FADD R59, R59, R54 ;  /* 0x000000363b3b7221 */ /* 0x010fe20000000000 */
[----:B------:R-:W-:-:S03]  /*1e60*/  VIADD R51, R51, 0x100 ;  /* 0x0000010033337836 */ /* 0x000fc60000000000 */
[----:B--2---:R-:W-:-:S04]  /*1e70*/  FADD R52, R59, R52 ;  /* 0x000000343b347221 */ /* 0x004fc80000000000 */
[----:B------:R-:W-:-:S04]  /*1e80*/  FADD R61, R52, R61 ;  /* 0x0000003d343d7221 */ /* 0x000fc80000000000 */
[----:B---3--:R-:W-:-:S04]  /*1e90*/  FADD R56, R61, R56 ;  /* 0x000000383d387221 */ /* 0x008fc80000000000 */
[----:B------:R-:W-:-:S04]  /*1ea0*/  FADD R56, R56, R55 ;  /* 0x0000003738387221 */ /* 0x000fc80000000000 */
[----:B------:R-:W-:-:S07]  /*1eb0*/  FADD R52, R56, R57 ;  /* 0x0000003938347221 */ /* 0x000fce0000000000 */
.L_x_2605:
[----:B------:R-:W-:Y:S05]  /*1ec0*/  BSYNC.RECONVERGENT B1 ;  /* 0x0000000000017941 */ /* 0x000fea0003800200 */
.L_x_2604:
        /* <DEDUP_REMOVED lines=17> */
.L_x_2607:
[----:B------:R-:W-:Y:S05]  /*1fe0*/  BSYNC.RECONVERGENT B1 ;  /* 0x0000000000017941 */ /* 0x000fea0003800200 */
.L_x_2606:
        /* <DEDUP_REMOVED lines=11> */
.L_x_2600:
[----:B------:R-:W-:Y:S05]  /*20a0*/  BSYNC.RECONVERGENT B0 ;  /* 0x0000000000007941 */ /* 0x000fea0003800200 */
.L_x_2599:
        /* <DEDUP_REMOVED lines=12> */
.L_x_2596:
        /* <DEDUP_REMOVED lines=30> */
[----:B------:R-:W-:Y:S02]  /*2350*/  IADD3 R51, PT, PT, R15, 0x2, RZ ;  /* 0x000000020f337810 */ /* 0x000fe40007ffe0ff */
[----:B------:R-:W-:Y:S02]  /*2360*/  FMNMX R13, R13, |R28|, !PT ;  /* 0x4000001c0d0d7209 */ /* 0x000fe40007800000 */
        /* <DEDUP_REMOVED lines=9> */
.L_x_2611:
[----:B------:R-:W-:Y:S01]  /*2400*/  VIADD R50, R15, 0x1 ;  /* 0x000000010f327836 */ /* 0x000fe20000000000 */
[----:B------:R-:W-:Y:S01]  /*2410*/  FMNMX R13, R13, |R28|, !PT ;  /* 0x4000001c0d0d7209 */ /* 0x000fe20007800000 */
[C---:B------:R-:W-:Y:S02]  /*2420*/  VIADD R51, R15.reuse, 0x2 ;  /* 0x000000020f337836 */ /* 0x040fe40000000000 */
        /* <DEDUP_REMOVED lines=11> */
.L_x_2612:
[----:B------:R-:W-:Y:S05]  /*24e0*/  BSYNC.RECONVERGENT B1 ;  /* 0x0000000000017941 */ /* 0x000fea0003800200 */
.L_x_2610:
        /* <DEDUP_REMOVED lines=17> */
.L_x_2614:
[----:B------:R0:W-:Y:S02]  /*2600*/  STG.E.128 desc[UR14][R54.64], R28 ;  /* 0x0000001c36007986 */ /* 0x0001e4000c101d0e */
.L_x_2615:
[----:B------:R-:W-:Y:S05]  /*2610*/  BSYNC.RECONVERGENT B1 ;  /* 0x0000000000017941 */ /* 0x000fea0003800200 */
.L_x_2613:
        /* <DEDUP_REMOVED lines=33> */
.L_x_2617:
        /* <DEDUP_REMOVED lines=10> */
.L_x_2618:
[----:B------:R-:W-:Y:S05]  /*28d0*/  BSYNC.RECONVERGENT B1 ;  /* 0x0000000000017941 */ /* 0x000fea0003800200 */
.L_x_2616:
        /* <DEDUP_REMOVED lines=16> */
.L_x_2620:
[----:B------:R-:W-:Y:S05]  /*29e0*/  BSYNC.RECONVERGENT B1 ;  /* 0x0000000000017941 */ /* 0x000fea0003800200 */
.L_x_2619:
        /* <DEDUP_REMOVED lines=31> */
.L_x_2622:
[----:B------:R-:W-:Y:S01]  /*2be0*/  VIADD R54, R47, 0x1 ;  /* 0x000000012f367836 */ /* 0x000fe20000000000 */
[----:B------:R-:W-:Y:S01]  /*2bf0*/  FMNMX R13, R13, |R28|, !PT ;  /* 0x4000001c0d0d7209 */ /* 0x000fe20007800000 */
[----:B------:R-:W-:-:S03]  /*2c00*/  VIADD R53, R47, 0x2 ;  /* 0x000000022f357836 */ /* 0x000fc60000000000 */
[----:B------:R-:W-:Y:S02]  /*2c10*/  ISETP.GE.AND P2, PT, R54, UR21, PT ;  /* 0x0000001536007c0c */ /* 0x000fe4000bf46270 */
[----:B------:R-:W-:Y:S02]  /*2c20*/  ISETP.GE.AND P1, PT, R53, UR21, PT ;  /* 0x0000001535007c0c */ /* 0x000fe4000bf26270 */
[----:B------:R-:W-:-:S04]  /*2c30*/  IADD3 R53, PT, PT, R47, 0x3, RZ ;  /* 0x000000032f357810 */ /* 0x000fc80007ffe0ff */
[----:B------:R-:W-:-:S05]  /*2c40*/  ISETP.GE.AND P0, PT, R53, UR21, PT ;  /* 0x0000001535007c0c */ /* 0x000fca000bf06270 */
[----:B------:R-:W-:-:S04]  /*2c50*/  @!P2 FMNMX R13, |R29|, R13, !PT ;  /* 0x0000000d1d0da209 */ /* 0x000fc80007800200 */
[----:B------:R-:W-:-:S04]  /*2c60*/  @!P1 FMNMX R13, |R30|, R13, !PT ;  /* 0x0000000d1e0d9209 */ /* 0x000fc80007800200 */
[----:B------:R-:W-:-:S07]  /*2c70*/  @!P0 FMNMX R13, R13, |R31|, !PT ;  /* 0x4000001f0d0d8209 */ /* 0x000fce0007800000 */
.L_x_2623:
[----:B------:R-:W-:Y:S05]  /*2c80*/  BSYNC.RECONVERGENT B1 ;  /* 0x0000000000017941 */ /* 0x000fea0003800200 */
.L_x_2621:
        /* <DEDUP_REMOVED lines=16> */
.L_x_2625:
[----:B------:R-:W-:Y:S05]  /*2d90*/  BSYNC.RECONVERGENT B1 ;  /* 0x0000000000017941 */ /* 0x000fea0003800200 */
.L_x_2624:
        /* <DEDUP_REMOVED lines=31> */
.L_x_2627:
        /* <DEDUP_REMOVED lines=10> */
.L_x_2628:
[----:B------:R-:W-:Y:S05]  /*3030*/  BSYNC.RECONVERGENT B1 ;  /* 0x0000000000017941 */ /* 0x000fea0003800200 */
.L_x_2626:
        /* <DEDUP_REMOVED lines=14> */
.L_x_2609:
[----:B------:R-:W-:Y:S05]  /*3120*/  BSYNC.RECONVERGENT B0 ;  /* 0x0000000000007941 */ /* 0x000fea0003800200 */
.L_x_2608:
[----:B------:R-:W4:Y:S02]  /*3130*/  LDCU UR8, c[0x0][0x380] ;  /* 0x00007000ff0877ac */ /* 0x000f240008000800 */
[----:B----4-:R-:W-:-:S04]  /*3140*/  ULEA UR7, UR8, UR7, 0x2 ;  /* 0x0000000708077291 */ /* 0x010fc8000f8e10ff */
[----:B------:R-:W-:-:S09]  /*3150*/  UISETP.GE.AND UP1, UPT, UR7, UR20, UPT ;  /* 0x000000140700728c */ /* 0x000fd2000bf26270 */
[----:B------:R-:W-:Y:S05]  /*3160*/  BRA.U !UP1, `(.L_x_2629) ;  /* 0xffffffd909a87547 */ /* 0x000fea000b83ffff */
.L_x_2578:
[----:B------:R-:W4:Y:S02]  /*3170*/  LDCU.64 UR4, c[0x0][0x3f8] ;  /* 0x00007f00ff0477ac */ /* 0x000f240008000a00 */
[----:B----4-:R-:W-:-:S04]  /*3180*/  UISETP.NE.U32.AND UP0, UPT, UR4, URZ, UPT ;  /* 0x000000ff0400728c */ /* 0x010fc8000bf05070 */
[----:B------:R-:W-:-:S09]  /*3190*/  UISETP.NE.AND.EX UP0, UPT, UR5, URZ, UPT, UP0 ;  /* 0x000000ff0500728c */ /* 0x000fd2000bf05300 */
[----:B------:R-:W-:Y:S05]  /*31a0*/  BRA.U !UP0, `(.L_x_2630) ;  /* 0x0000000108a07547 */ /* 0x000fea000b800000 */
[----:B------:R-:W4:Y:S01]  /*31b0*/  SHFL.DOWN PT, R0, R13, 0x10, 0x1f ;  /* 0x0a001f000d007f89 */ /* 0x000f2200000e0000 */
[----:B------:R-:W-:Y:S01]  /*31c0*/  ISETP.NE.AND P0, PT, R14, RZ, PT ;  /* 0x000000ff0e00720c */ /* 0x000fe20003f05270 */
[----:B------:R-:W-:-:S12]  /*31d0*/  BSSY B0, `(.L_x_2630) ;  /* 0x0000025000007945 */ /* 0x000fd80003800000 */
[----:B------:R-:W0:Y:S01]  /*31e0*/  @!P0 S2R R8, SR_CgaCtaId ;  /* 0x0000000000088919 */ /* 0x000e220000008800 */
[----:B-----5:R-:W-:Y:S02]  /*31f0*/  @!P0 MOV R7, 0x400 ;  /* 0x0000040000078802 */ /* 0x020fe40000000f00 */
        /* <DEDUP_REMOVED lines=29> */
.L_x_2637:
[----:B------:R-:W-:Y:S02]  /*33d0*/  ISETP.NE.AND P0, PT, R32, RZ, PT ;  /* 0x000000ff2000720c */ /* 0x000fe40003f05270 */
[----:B----4-:R-:W-:-:S11]  /*33e0*/  FMNMX R5, R3, R2, !PT ;  /* 0x0000000203057209 */ /* 0x010fd60007800000 */
[----:B------:R-:W-:Y:S05]  /*33f0*/  @P0 BRA `(.L_x_2631) ;  /* 0x0000000000080947 */ /* 0x000fea0003800000 */
[----:B0-----:R-:W0:Y:S02]  /*3400*/  LDC.64 R2, c[0x0][0x3f8] ;  /* 0x0000fe00ff027b82 */ /* 0x001e240000000a00 */
[----:B0-----:R4:W-:Y:S02]  /*3410*/  REDG.E.MAX.S32.STRONG.GPU desc[UR14][R2.64], R5 ;  /* 0x000000050200798e */ /* 0x0019e4000d12e30e */
.L_x_2631:
[----:B------:R-:W-:Y:S05]  /*3420*/  BSYNC B0 ;  /* 0x0000000000007941 */ /* 0x000fea0003800000 */
.L_x_2630:
        /* <DEDUP_REMOVED lines=12> */
[----:B-----5:R-:W-:Y:S01]  /*34f0*/  IMAD.U32 R4, RZ, RZ, UR16 ;  /* 0x00000010ff047e24 */ /* 0x020fe2000f8e00ff */
[----:B----4-:R-:W-:-:S07]  /*3500*/  MOV R5, 0x3520 ;  /* 0x0000352000057802 */ /* 0x010fce0000000f00 */
[----:B-123--:R-:W-:Y:S05]  /*3510*/  CALL.REL.NOINC `($__internal_19_$__cuda_sm20_rcp_rn_f32_slowpath) ;  /* 0x0000000000607944 */ /* 0x00efea0003c00000 */
[----:B------:R-:W-:Y:S01]  /*3520*/  IMAD.MOV.U32 R5, RZ, RZ, R41 ;  /* 0x000000ffff057224 */ /* 0x000fe200078e0029 */
[----:B------:R-:W-:Y:S06]  /*3530*/  BRA `(.L_x_2634) ;  /* 0x0000000000147947 */ /* 0x000fec0003800000 */
.L_x_2633:
[----:B----45:R-:W0:Y:S01]  /*3540*/  MUFU.RCP R5, UR16 ;  /* 0x0000001000057d08 */ /* 0x030e220008001000 */
[----:B------:R-:W-:-:S04]  /*3550*/  IMAD.U32 R0, RZ, RZ, UR16 ;  /* 0x00000010ff007e24 */ /* 0x000fc8000f8e00ff */
[----:B0-----:R-:W-:-:S04]  /*3560*/  FFMA R0, R5, R0, -1 ;  /* 0xbf80000005007423 */ /* 0x001fc80000000000 */
[----:B------:R-:W-:-:S04]  /*3570*/  FADD.FTZ R0, -R0, -RZ ;  /* 0x800000ff00007221 */ /* 0x000fc80000010100 */
[----:B------:R-:W-:-:S07]  /*3580*/  FFMA R5, R5, R0, R5 ;  /* 0x0000000005057223 */ /* 0x000fce0000000005 */
.L_x_2634:
[----:B------:R-:W0:Y:S02]  /*3590*/  LDC.64 R2, c[0x0][0x3f0] ;  /* 0x0000fc00ff027b82 */ /* 0x000e240000000a00 */
[----:B0-----:R-:W-:Y:S01]  /*35a0*/  STG.E desc[UR14][R2.64], R5 ;  /* 0x0000000502007986 */ /* 0x001fe2000c10190e */
[----:B------:R-:W-:Y:S05]  /*35b0*/  EXIT ;  /* 0x000000000000794d */ /* 0x000fea0003800000 */
.L_x_2632:
[----:B------:R-:W-:Y:S02]  /*35c0*/  IMAD.MOV.U32 R5, RZ, RZ, 0x2 ;  /* 0x00000002ff057424 */ /* 0x000fe400078e00ff */
[----:B------:R-:W-:Y:S02]  /*35d0*/  IMAD.MOV.U32 R7, RZ, RZ, 0x1f ;  /* 0x0000001fff077424 */ /* 0x000fe400078e00ff */
[----:B------:R-:W-:-:S07]  /*35e0*/  IMAD.MOV.U32 R4, RZ, RZ, -0x1 ;  /* 0xffffffffff047424 */ /* 0x000fce00078e00ff */
[----:B01234-:R-:W-:Y:S05]  /*35f0*/  WARPSYNC.COLLECTIVE R4, `(.L_x_2635) ;  /* 0x0000000004087348 */ /* 0x01ffea0003c00000 */
[----:B0---4-:R0:W4:Y:S02]  /*3600*/  SHFL.DOWN P0, R2, R0, R5, R7 ;  /* 0x0800000500027389 */ /* 0x0111240000000007 */
[----:B01234-:R-:W-:Y:S05]  /*3610*/  ENDCOLLECTIVE ;  /* 0x000000000000791b */ /* 0x01ffea0003800000 */
.L_x_2635:
[----:B------:R-:W-:Y:S01]  /*3620*/  IMAD.MOV.U32 R5, RZ, RZ, 0x1 ;  /* 0x00000001ff057424 */ /* 0x000fe200078e00ff */
[----:B------:R-:W-:-:S04]  /*3630*/  MOV R3, R2 ;  /* 0x0000000200037202 */ /* 0x000fc80000000f00 */
[----:B------:R-:W-:-:S05]  /*3640*/  FMNMX R3, R3, R0, !PT ;  /* 0x0000000003037209 */ /* 0x000fca0007800000 */
[----:B------:R-:W-:-:S07]  /*3650*/  IMAD.MOV.U32 R0, RZ, RZ, R3 ;  /* 0x000000ffff007224 */ /* 0x000fce00078e0003 */
[----:B------:R-:W-:Y:S05]  /*3660*/  WARPSYNC.COLLECTIVE R4, `(.L_x_2636) ;  /* 0x0000000004087348 */ /* 0x000fea0003c00000 */
[----:B------:R0:W1:Y:S02]  /*3670*/  SHFL.DOWN P0, R2, R0, R5, R7 ;  /* 0x0800000500027389 */ /* 0x0000640000000007 */
[----:B01----:R-:W-:Y:S05]  /*3680*/  ENDCOLLECTIVE ;  /* 0x000000000000791b */ /* 0x003fea0003800000 */
.L_x_2636:
[----:B------:R-:W-:Y:S05]  /*3690*/  BRA `(.L_x_2637) ;  /* 0xfffffffc004c7947 */ /* 0x000fea000383ffff */
        .weak           $__internal_19_$__cuda_sm20_rcp_rn_f32_slowpath
        .type           $__internal_19_$__cuda_sm20_rcp_rn_f32_slowpath,@function
        .size           $__internal_19_$__cuda_sm20_rcp_rn_f32_slowpath,(.L_x_6061 - $__internal_19_$__cuda_sm20_rcp_rn_f32_slowpath)
$__internal_19_$__cuda_sm20_rcp_rn_f32_slowpath:
        /* <DEDUP_REMOVED lines=14> */
.L_x_2638:
        /* <DEDUP_REMOVED lines=33> */
.L_x_2640:
[----:B------:R0:W1:Y:S02]  /*3990*/  MUFU.RCP R28, R4 ;  /* 0x00000004001c7308 */ /* 0x0000640000001000 */
.L_x_2639:
[----:B-1----:R-:W-:Y:S02]  /*39a0*/  IMAD.MOV.U32 R41, RZ, RZ, R28 ;  /* 0x000000ffff297224 */ /* 0x002fe400078e001c */
[----:B------:R-:W-:Y:S02]  /*39b0*/  IMAD.MOV.U32 R28, RZ, RZ, R5 ;  /* 0x000000ffff1c7224 */ /* 0x000fe400078e0005 */
[----:B------:R-:W-:-:S04]  /*39c0*/  IMAD.MOV.U32 R29, RZ, RZ, 0x0 ;  /* 0x00000000ff1d7424 */ /* 0x000fc800078e00ff */
[----:B0-----:R-:W-:Y:S05]  /*39d0*/  RET.REL.NODEC R28 `(_ZN18transformer_engine13normalization26rmsnorm_fwd_general_kernelINS0_13Kernel_traitsIffffjLj512ELj1ELj4ELj1ELj16ENS0_18Kernel_traits_baseILj512EffffjLj128EEEEEEEvNS0_19ForwardKernelParamsE) ;  /* 0xffffffc41c887950 */ /* 0x001fea0003c3ffff */
.L_x_2641:
        /* <DEDUP_REMOVED lines=10> */
.L_x_6061:


//--------------------- .text._ZN18transformer_engine13normalization26rmsnorm_fwd_general_kernelINS0_13Kernel_traitsIff13__nv_bfloat16fjLj128ELj1ELj4ELj1ELj8ENS0_18Kernel_traits_baseILj128EffS3_fjLj128EEEEEEEvNS0_19ForwardKernelParamsE --------------------------
	.section	.text._ZN18transformer_engine13normalization26rmsnorm_fwd_general_kernelINS0_13Kernel_traitsIff13__nv_bfloat16fjLj128ELj1ELj4ELj1ELj8ENS0_18Kernel_traits_baseILj128EffS3_fjLj128EEEEEEEvNS0_19ForwardKernelParamsE,"ax",@progbits
	.align	128
        .global         _ZN18transformer_engine13normalization26rmsnorm_fwd_general_kernelINS0_13Kernel_traitsIff13__nv_bfloat16fjLj128ELj1ELj4ELj1ELj8ENS0_18Kernel_traits_baseILj128EffS3_fjLj128EEEEEEEvNS0_19ForwardKernelParamsE
        .type           _ZN18transformer_engine13normalization26rmsnorm_fwd_general_kernelINS0_13Kernel_traitsIff13__nv_bfloat16fjLj128ELj1ELj4ELj1ELj8ENS0_18Kernel_traits_baseILj128EffS3_fjLj128EEEEEEEvNS0_19ForwardKernelParamsE,@function
        .size           _ZN18transformer_engine13normalization26rmsnorm_fwd_general_kernelINS0_13Kernel_traitsIff13__nv_bfloat16fjLj128ELj1ELj4ELj1ELj8ENS0_18Kernel_traits_baseILj128EffS3_fjLj128EEEEEEEvNS0_19ForwardKernelParamsE,(.L_x_6062 - _ZN18transformer_engine13normalization26rmsnorm_fwd_general_kernelINS0_13Kernel_traitsIff13__nv_bfloat16fjLj128ELj1ELj4ELj1ELj8ENS0_18Kernel_traits_baseILj128EffS3_fjLj128EEEEEEEvNS0_19ForwardKernelParamsE)
        .other          _ZN18transformer_engine13normalization26rmsnorm_fwd_general_kernelINS0_13Kernel_traitsIff13__nv_bfloat16fjLj128ELj1ELj4ELj1ELj8ENS0_18Kernel_traits_baseILj128EffS3_fjLj128EEEEEEEvNS0_19ForwardKernelParamsE,@"STO_CUDA_ENTRY STV_DEFAULT"
_ZN18transformer_engine13normalization26rmsnorm_fwd_general_kernelINS0_13Kernel_traitsIff13__nv_bfloat16fjLj128ELj1ELj4ELj1ELj8ENS0_18Kernel_traits_baseILj128EffS3_fjLj128EEEEEEEvNS0_19ForwardKernelParamsE:
.text._ZN18transformer_engine13normalization26rmsnorm_fwd_general_kernelINS0_13Kernel_traitsIff13__nv_bfloat16fjLj128ELj1ELj4ELj1ELj8ENS0_18Kernel_traits_baseILj128EffS3_fjLj128EEEEEEEvNS0_19ForwardKernelParamsE:
        /* <DEDUP_REMOVED lines=14> */
[----:B0-----:R-:W-:Y:S02]  /*00e0*/  LOP3.LUT R4, R0, 0x1f, RZ, 0xc0, !PT ;  /* 0x0000001f00047812 */ /* 0x001fe400078ec0ff */
[----:B------:R-:W-:Y:S01]  /*00f0*/  SHF.R.U32.HI R3, RZ, 0x5, R0 ;  /* 0x00000005ff037819 */ /* 0x000fe20000011600 */
        /* <DEDUP_REMOVED lines=27> */
[C---:B------:R-:W-:Y:S01]  /*02b0*/  ISETP.NE.AND P0, PT, R2.reuse, RZ, PT ;  /* 0x000000ff0200720c */ /* 0x040fe20003f05270 */
[----:B------:R-:W-:Y:S01]  /*02c0*/  BSSY.RECONVERGENT B2, `(.L_x_2646) ;  /* 0x0000005000027945 */ /* 0x000fe20003800200 */
[----:B------:R-:W-:Y:S01]  /*02d0*/  HFMA2 R8, -RZ, RZ, 0, 0 ;  /* 0x00000000ff087431 */ /* 0x000fe200000001ff */
[----:B------:R-:W-:-:S10]  /*02e0*/  ISETP.GE.U32.AND P1, PT, R2, 0x2, PT ;  /* 0x000000020200780c */ /* 0x000fd40003f26070 */
[----:B------:R-:W-:Y:S05]  /*02f0*/  @!P0 BRA `(.L_x_2647) ;  /* 0x0000000000048947 */ /* 0x000fea0003800000 */
[----:B------:R0:W5:Y:S02]  /*0300*/  LDG.E R8, desc[UR14][R6.64] ;  /* 0x0000000e06087981 */ /* 0x000164000c1e1900 */
.L_x_2647:
[----:B------:R-:W-:Y:S05]  /*0310*/  BSYNC.RECONVERGENT B2 ;  /* 0x0000000000027941 */ /* 0x000fea0003800200 */
.L_x_2646:
[----:B------:R-:W-:Y:S01]  /*0320*/  IMAD.MOV.U32 R9, RZ, RZ, RZ ;  /* 0x000000ffff097224 */ /* 0x000fe200078e00ff */
[----:B------:R-:W-:Y:S06]  /*0330*/  @!P1 BRA `(.L_x_2648) ;  /* 0x00000000000c9947 */ /* 0x000fec0003800000 */
[----:B------:R1:W5:Y:S01]  /*0340*/  LDG.E R9, desc[UR14][R6.64+0x4] ;  /* 0x0000040e06097981 */ /* 0x000362000c1e1900 */
[----:B------:R-:W-:Y:S05]  /*0350*/  BRA `(.L_x_2648) ;  /* 0x0000000000047947 */ /* 0x000fea0003800000 */
.L_x_2645:
[----:B------:R2:W5:Y:S02]  /*0360*/  LDG.E.64 R8, desc[UR14][R6.64] ;  /* 0x0000000e06087981 */ /* 0x000564000c1e1b00 */
.L_x_2648:
[----:B------:R-:W-:Y:S05]  /*0370*/  BSYNC.RECONVERGENT B1 ;  /* 0x0000000000017941 */ /* 0x000fea0003800200 */
.L_x_2644:
[----:B------:R-:W-:-:S04]  /*0380*/  IMAD.U32 R2, RZ, RZ, UR8 ;  /* 0x00000008ff027e24 */ /* 0x000fc8000f8e00ff */
[----:B------:R-:W-:-:S05]  /*0390*/  IMAD R15, R2, 0x40, R13 ;  /* 0x00000040020f7824 */ /* 0x000fca00078e020d */
[----:B------:R-:W-:-:S13]  /*03a0*/  ISETP.GE.AND P0, PT, R15, UR4, PT ;  /* 0x000000040f007c0c */ /* 0x000fda000bf06270 */
[----:B------:R-:W-:Y:S05]  /*03b0*/  @P0 BRA `(.L_x_2643) ;  /* 0x0000000000300947 */ /* 0x000fea0003800000 */
[C---:B012---:R-:W-:Y:S01]  /*03c0*/  IMAD.WIDE R6, R15.reuse, 0x4, R10 ;  /* 0x000000040f067825 */ /* 0x047fe200078e020a */
[----:B------:R-:W-:Y:S02]  /*03d0*/  IADD3 R15, PT, PT, -R15, UR4, RZ ;  /* 0x000000040f0f7c10 */ /* 0x000fe4000fffe1ff */
[----:B------:R-:W-:-:S04]  /*03e0*/  LOP3.LUT P0, RZ, R6, 0x7, RZ, 0xc0, !PT ;  /* 0x0000000706ff7812 */ /* 0x000fc8000780c0ff */
[----:B------:R-:W-:-:S13]  /*03f0*/  ISETP.LT.U32.OR P0, PT, R15, 0x2, P0 ;  /* 0x000000020f00780c */ /* 0x000fda0000701470 */
[----:B------:R-:W-:Y:S05]  /*0400*/  @P0 BRA `(.L_x_2649) ;  /* 0x0000000000080947 */ /* 0x000fea0003800000 */
[----:B------:R3:W5:Y:S01]  /*0410*/  LDG.E.64 R14, desc[UR14][R6.64] ;  /* 0x0000000e060e7981 */ /* 0x000762000c1e1b00 */
[----:B------:R-:W-:Y:S05]  /*0420*/  BRA `(.L_x_2643) ;  /* 0x0000000000147947 */ /* 0x000fea0003800000 */
.L_x_2649:
[C---:B------:R-:W-:Y:S02]  /*0430*/  ISETP.NE.AND P0, PT, R15.reuse, RZ, PT ;  /* 0x000000ff0f00720c */ /* 0x040fe40003f05270 */
[----:B------:R-:W-:Y:S02]  /*0440*/  ISETP.GE.U32.AND P1, PT, R15, 0x2, PT ;  /* 0x000000020f00780c */ /* 0x000fe40003f26070 */
[----:B------:R-:W-:-:S09]  /*0450*/  CS2R R14, SRZ ;  /* 0x00000000000e7805 */ /* 0x000fd2000001ff00 */
[----:B------:R4:W5:Y:S04]  /*0460*/  @P0 LDG.E R14, desc[UR14][R6.64] ;  /* 0x0000000e060e0981 */ /* 0x000968000c1e1900 */
[----:B------:R4:W5:Y:S02]  /*0470*/  @P1 LDG.E R15, desc[UR14][R6.64+0x4] ;  /* 0x0000040e060f1981 */ /* 0x000964000c1e1900 */
.L_x_2643:
[----:B------:R-:W-:Y:S05]  /*0480*/  BSYNC.RECONVERGENT B0 ;  /* 0x0000000000007941 */ /* 0x000fea0003800200 */
.L_x_2642:
[----:B------:R-:W0:Y:S01]  /*0490*/  LDCU.U8 UR18, c[0x0][0x404] ;  /* 0x00008080ff1277ac */ /* 0x000e220008000000 */
[----:B------:R-:W1:Y:S01]  /*04a0*/  LDCU UR9, c[0x0][0x388] ;  /* 0x00007100ff0977ac */ /* 0x000e620008000800 */
[----:B0-----:R-:W-:-:S13]  /*04b0*/  ISETP.NE.AND P0, PT, RZ, UR18, PT ;  /* 0x00000012ff007c0c */ /* 0x001fda000bf05270 */
[----:B------:R-:W0:Y:S02]  /*04c0*/  @P0 LDC.64 R10, c[0x0][0x3e0] ;  /* 0x0000f800ff0a0b82 */ /* 0x000e240000000a00 */
[----:B0-----:R-:W2:Y:S01]  /*04d0*/  @P0 LDG.E R10, desc[UR14][R10.64] ;  /* 0x0000000e0a0a0981 */ /* 0x001ea2000c1e1900 */
[----:B-1----:R-:W-:Y:S01]  /*04e0*/  UISETP.GE.AND UP0, UPT, UR7, UR9, UPT ;  /* 0x000000090700728c */ /* 0x002fe2000bf06270 */
[----:B--234-:R-:W-:Y:S01]  /*04f0*/  IMAD.MOV.U32 R6, RZ, RZ, RZ ;  /* 0x000000ffff067224 */ /* 0x01cfe200078e00ff */
[----:B------:R-:W-:-:S07]  /*0500*/  @P0 R2UR UR16, R10 ;  /* 0x000000000a1002ca */ /* 0x000fce00000e0000 */
[----:B------:R-:W-:Y:S08]  /*0510*/  BRA.U UP0, `(.L_x_2650) ;  /* 0x0000001500f47547 */ /* 0x000ff0000b800000 */
[----:B------:R-:W0:Y:S01]  /*0520*/  LDCU.U8 UR9, c[0x0][0x3c0] ;  /* 0x00007800ff0977ac */ /* 0x000e220008000000 */
[----:B------:R-:W-:Y:S01]  /*0530*/  I2FP.F32.S32 R6, UR4 ;  /* 0x0000000400067c45 */ /* 0x000fe20008201400 */
[----:B------:R-:W-:Y:S01]  /*0540*/  IMAD.U32 R12, RZ, RZ, UR8 ;  /* 0x00000008ff0c7e24 */ /* 0x000fe2000f8e00ff */
[----:B-----5:R-:W-:Y:S01]  /*0550*/  MOV R10, R15 ;  /* 0x0000000f000a7202 */ /* 0x020fe20000000f00 */
[----:B------:R-:W1:Y:S01]  /*0560*/  LDCU.64 UR10, c[0x0][0x3f8] ;  /* 0x00007f00ff0a77ac */ /* 0x000e620008000a00 */
[----:B------:R-:W-:Y:S01]  /*0570*/  IADD3 R2, PT, PT, R6, 0x1800000, RZ ;  /* 0x0180000006027810 */ /* 0x000fe20007ffe0ff */
[----:B------:R-:W-:Y:S01]  /*0580*/  IMAD R11, R12, 0x40, R13 ;  /* 0x000000400c0b7824 */ /* 0x000fe200078e020d */
[----:B------:R-:W-:Y:S01]  /*0590*/  IADD3 R12, PT, PT, -R13, UR4, RZ ;  /* 0x000000040d0c7c10 */ /* 0x000fe2000fffe1ff */
[----:B------:R-:W-:Y:S01]  /*05a0*/  IMAD.MOV.U32 R7, RZ, RZ, R8 ;  /* 0x000000ffff077224 */ /* 0x000fe200078e0008 */
[----:B------:R-:W-:Y:S01]  /*05b0*/  LOP3.LUT R2, R2, 0x7f800000, RZ, 0xc0, !PT ;  /* 0x7f80000002027812 */ /* 0x000fe200078ec0ff */
[----:B------:R-:W-:-:S02]  /*05c0*/  IMAD.MOV.U32 R8, RZ, RZ, R9 ;  /* 0x000000ffff087224 */ /* 0x000fc400078e0009 */
[----:B------:R-:W-:Y:S01]  /*05d0*/  IMAD.MOV.U32 R9, RZ, RZ, R14 ;  /* 0x000000ffff097224 */ /* 0x000fe200078e000e */
[----:B------:R-:W-:Y:S02]  /*05e0*/  ISETP.GT.U32.AND P1, PT, R2, 0x1ffffff, PT ;  /* 0x01ffffff0200780c */ /* 0x000fe40003f24070 */
[----:B------:R-:W-:Y:S02]  /*05f0*/  LOP3.LUT R2, RZ, R4, RZ, 0x33, !PT ;  /* 0x00000004ff027212 */ /* 0x000fe400078e33ff */
[----:B------:R-:W-:Y:S02]  /*0600*/  IADD3 R14, PT, PT, -R11, UR4, RZ ;  /* 0x000000040b0e7c10 */ /* 0x000fe4000fffe1ff */
[----:B0-----:R-:W-:Y:S01]  /*0610*/  ISETP.NE.AND P0, PT, RZ, UR9, PT ;  /* 0x00000009ff007c0c */ /* 0x001fe2000bf05270 */
[----:B------:R-:W-:Y:S01]  /*0620*/  VIADD R13, R2, UR8 ;  /* 0x00000008020d7c36 */ /* 0x000fe20008000000 */
[----:B-1----:R-:W-:-:S04]  /*0630*/  UISETP.NE.U32.AND UP0, UPT, UR10, URZ, UPT ;  /* 0x000000ff0a00728c */ /* 0x002fc8000bf05070 */
[----:B------:R-:W-:Y:S01]  /*0640*/  LEA.HI R17, R13, 0x1, RZ, 0x1b ;  /* 0x000000010d117811 */ /* 0x000fe200078fd8ff */
[----:B------:R-:W-:-:S03]  /*0650*/  UISETP.NE.AND.EX UP0, UPT, UR11, URZ, UPT, UP0 ;  /* 0x000000ff0b00728c */ /* 0x000fc6000bf05300 */
[C---:B------:R-:W-:Y:S01]  /*0660*/  LOP3.LUT R15, R17.reuse, 0xf, RZ, 0xc0, !PT ;  /* 0x0000000f110f7812 */ /* 0x040fe200078ec0ff */
[----:B------:R-:W-:Y:S01]  /*0670*/  UISETP.NE.OR UP0, UPT, UR18, URZ, UP0 ;  /* 0x000000ff1200728c */ /* 0x000fe20008705670 */
[----:B------:R-:W-:Y:S01]  /*0680*/  LOP3.LUT R16, R17, 0x7, RZ, 0xc0, !PT ;  /* 0x0000000711107812 */ /* 0x000fe200078ec0ff */
[----:B------:R-:W-:Y:S01]  /*0690*/  @P0 FADD R7, R7, 1 ;  /* 0x3f80000007070421 */ /* 0x000fe20000000000 */
[----:B------:R-:W-:Y:S01]  /*06a0*/  @P0 FADD R8, R8, 1 ;  /* 0x3f80000008080421 */ /* 0x000fe20000000000 */
[----:B------:R-:W-:Y:S01]  /*06b0*/  @P0 FADD R9, R9, 1 ;  /* 0x3f80000009090421 */ /* 0x000fe20000000000 */
[----:B------:R-:W-:Y:S01]  /*06c0*/  @P0 FADD R10, R10, 1 ;  /* 0x3f8000000a0a0421 */ /* 0x000fe20000000000 */
[----:B------:R-:W-:Y:S01]  /*06d0*/  LOP3.LUT R17, R17, 0x3, RZ, 0xc0, !PT ;  /* 0x0000000311117812 */ /* 0x000fe200078ec0ff */
[----:B------:R-:W-:Y:S06]  /*06e0*/  @P1 BRA `(.L_x_2651) ;  /* 0x0000000000101947 */ /* 0x000fec0003800000 */
[----:B------:R-:W-:Y:S01]  /*06f0*/  IMAD.MOV.U32 R2, RZ, RZ, R6 ;  /* 0x000000ffff027224 */ /* 0x000fe200078e0006 */
[----:B------:R-:W-:-:S07]  /*0700*/  MOV R18, 0x720 ;  /* 0x0000072000127802 */ /* 0x000fce0000000f00 */
[----:B------:R-:W-:Y:S05]  /*0710*/  CALL.REL.NOINC `($__internal_20_$__cuda_sm20_rcp_rn_f32_slowpath) ;  /* 0x0000001800bc7944 */ /* 0x000fea0003c00000 */
[----:B------:R-:W-:Y:S05]  /*0720*/  BRA `(.L_x_2652) ;  /* 0x0000000000107947 */ /* 0x000fea0003800000 */
.L_x_2651:
[----:B------:R-:W0:Y:S02]  /*0730*/  MUFU.RCP R19, R6 ;  /* 0x0000000600137308 */ /* 0x000e240000001000 */
[----:B0-----:R-:W-:-:S04]  /*0740*/  FFMA R2, R6, R19, -1 ;  /* 0xbf80000006027423 */ /* 0x001fc80000000013 */
[----:B------:R-:W-:-:S04]  /*0750*/  FADD.FTZ R2, -R2, -RZ ;  /* 0x800000ff02027221 */ /* 0x000fc80000010100 */
[----:B------:R-:W-:-:S07]  /*0760*/  FFMA R24, R19, R2, R19 ;  /* 0x0000000213187223 */ /* 0x000fce0000000013 */
.L_x_2652:
[----:B------:R-:W0:Y:S01]  /*0770*/  LDCU.64 UR8, c[0x0][0x380] ;  /* 0x00007000ff0877ac */ /* 0x000e220008000a00 */
[----:B------:R-:W-:Y:S02]  /*0780*/  VIADD R3, R3, UR7 ;  /* 0x0000000703037c36 */ /* 0x000fe40008000000 */
[----:B------:R-:W-:Y:S01]  /*0790*/  HFMA2 R6, -RZ, RZ, 0, 0 ;  /* 0x00000000ff067431 */ /* 0x000fe200000001ff */
[----:B0-----:R-:W-:Y:S02]  /*07a0*/  UIMAD UR4, UR9, UR8, URZ ;  /* 0x00000008090472a4 */ /* 0x001fe4000f8e02ff */
[----:B------:R-:W-:Y:S02]  /*07b0*/  IMAD R25, R3, UR9, RZ ;  /* 0x0000000903197c24 */ /* 0x000fe4000f8e02ff */
[----:B------:R-:W-:-:S03]  /*07c0*/  USHF.L.U32 UR8, UR4, 0x2, URZ ;  /* 0x0000000204087899 */ /* 0x000fc600080006ff */
[----:B------:R-:W-:-:S09]  /*07d0*/  UMOV UR4, URZ ;  /* 0x000000ff00047c82 */ /* 0x000fd20008000000 */
.L_x_2685:
[----:B0-----:R-:W0:Y:S01]  /*07e0*/  LDCU.64 UR20, c[0x0][0x388] ;  /* 0x00007100ff1477ac */ /* 0x001e220008000a00 */
[----:B------:R-:W-:Y:S01]  /*07f0*/  SHF.R.U32.HI R26, RZ, 0x5, R0 ;  /* 0x00000005ff1a7819 */ /* 0x000fe20000011600 */
[----:B------:R-:W-:Y:S01]  /*0800*/  IMAD.SHL.U32 R29, R5, 0x2, RZ ;  /* 0x00000002051d7824 */ /* 0x000fe200078e00ff */
[----:B------:R-:W-:Y:S03]  /*0810*/  BSSY.RECONVERGENT B0, `(.L_x_2653) ;  /* 0x0000022000007945 */ /* 0x000fe60003800200 */
[----:B------:R-:W-:Y:S01]  /*0820*/  VIADD R26, R26, UR7 ;  /* 0x000000071a1a7c36 */ /* 0x000fe20008000000 */
        /* <DEDUP_REMOVED lines=11> */
[----:B------:R1:W5:Y:S01]  /*08e0*/  LDG.E.64 R2, desc[UR14][R22.64] ;  /* 0x0000000e16027981 */ /* 0x000362000c1e1b00 */
[----:B------:R-:W-:Y:S05]  /*08f0*/  BRA `(.L_x_2657) ;  /* 0x0000000000107947 */ /* 0x000fea0003800000 */
.L_x_2656:
[----:B------:R-:W-:Y:S02]  /*0900*/  ISETP.NE.AND P1, PT, R12, RZ, PT ;  /* 0x000000ff0c00720c */ /* 0x000fe40003f25270 */
[----:B------:R-:W-:-:S06]  /*0910*/  CS2R R2, SRZ ;  /* 0x0000000000027805 */ /* 0x000fcc000001ff00 */
[----:B------:R0:W5:Y:S05]  /*0920*/  @P2 LDG.E R3, desc[UR14][R22.64+0x4] ;  /* 0x0000040e16032981 */ /* 0x00016a000c1e1900 */
[----:B------:R0:W5:Y:S02]  /*0930*/  @P1 LDG.E R2, desc[UR14][R22.64] ;  /* 0x0000000e16021981 */ /* 0x000164000c1e1900 */
.L_x_2657:
[----:B------:R-:W-:Y:S05]  /*0940*/  BSYNC.RECONVERGENT B1 ;  /* 0x0000000000017941 */ /* 0x000fea0003800200 */
.L_x_2655:
[----:B------:R-:W-:-:S13]  /*0950*/  ISETP.GE.AND P1, PT, R11, UR21, PT ;  /* 0x000000150b007c0c */ /* 0x000fda000bf26270 */
[----:B------:R-:W-:Y:S05]  /*0960*/  @P1 BRA `(.L_x_2654) ;  /* 0x0000000000301947 */ /* 0x000fea0003800000 */
[----:B------:R-:W-:Y:S01]  /*0970*/  IMAD R19, R26, UR21, R11 ;  /* 0x000000151a137c24 */ /* 0x000fe2000f8e020b */
[----:B------:R-:W-:-:S03]  /*0980*/  ISETP.GE.U32.AND P2, PT, R14, 0x2, PT ;  /* 0x000000020e00780c */ /* 0x000fc60003f46070 */
[----:B------:R-:W-:-:S03]  /*0990*/  IMAD.WIDE R20, R19, 0x4, R20 ;  /* 0x0000000413147825 */ /* 0x000fc600078e0214 */
[----:B------:R-:W-:-:S04]  /*09a0*/  LOP3.LUT P1, RZ, R20, 0x7, RZ, 0xc0, !PT ;  /* 0x0000000714ff7812 */ /* 0x000fc8000782c0ff */
[----:B------:R-:W-:-:S13]  /*09b0*/  ISETP.LT.U32.OR P1, PT, R14, 0x2, P1 ;  /* 0x000000020e00780c */ /* 0x000fda0000f21470 */
[----:B------:R-:W-:Y:S05]  /*09c0*/  @P1 BRA `(.L_x_2658) ;  /* 0x0000000000081947 */ /* 0x000fea0003800000 */
[----:B------:R2:W5:Y:S01]  /*09d0*/  LDG.E.64 R18, desc[UR14][R20.64] ;  /* 0x0000000e14127981 */ /* 0x000562000c1e1b00 */
[----:B------:R-:W-:Y:S05]  /*09e0*/  BRA `(.L_x_2654) ;  /* 0x0000000000107947 */ /* 0x000fea0003800000 */
.L_x_2658:
[----:B------:R-:W-:Y:S02]  /*09f0*/  ISETP.NE.AND P1, PT, R14, RZ, PT ;  /* 0x000000ff0e00720c */ /* 0x000fe40003f25270 */
[----:B------:R-:W-:-:S06]  /*0a00*/  CS2R R18, SRZ ;  /* 0x0000000000127805 */ /* 0x000fcc000001ff00 */
[----:B------:R3:W5:Y:S05]  /*0a10*/  @P2 LDG.E R19, desc[UR14][R20.64+0x4] ;  /* 0x0000040e14132981 */ /* 0x00076a000c1e1900 */
[----:B------:R3:W5:Y:S02]  /*0a20*/  @P1 LDG.E R18, desc[UR14][R20.64] ;  /* 0x0000000e14121981 */ /* 0x000764000c1e1900 */
.L_x_2654:
[----:B------:R-:W-:Y:S05]  /*0a30*/  BSYNC.RECONVERGENT B0 ;  /* 0x0000000000007941 */ /* 0x000fea0003800200 */
.L_x_2653:
[----:B------:R-:W4:Y:S01]  /*0a40*/  LDC R27, c[0x0][0x384] ;  /* 0x0000e100ff1b7b82 */ /* 0x000f220000000800 */
[----:B------:R-:W-:Y:S01]  /*0a50*/  BSSY.RECONVERGENT B0, `(.L_x_2659) ;  /* 0x000000e000007945 */ /* 0x000fe20003800200 */
[----:B--23--:R-:W-:Y:S01]  /*0a60*/  IMAD.MOV.U32 R20, RZ, RZ, RZ ;  /* 0x000000ffff147224 */ /* 0x00cfe200078e00ff */
[----:B----4-:R-:W-:Y:S02]  /*0a70*/  ISETP.NE.AND P1, PT, R27, 0x1, PT ;  /* 0x000000011b00780c */ /* 0x010fe40003f25270 */
[----:B------:R-:W-:Y:S11]  /*0a80*/  @!P0 BRA `(.L_x_2660) ;  /* 0x0000000000288947 */ /* 0x000ff60003800000 */
[----:B------:R-:W-:Y:S01]  /*0a90*/  VIADD R29, R29, 0x1 ;  /* 0x000000011d1d7836 */ /* 0x000fe20000000000 */
[C---:B------:R-:W-:Y:S02]  /*0aa0*/  ISETP.GE.AND P2, PT, R11.reuse, UR21, PT ;  /* 0x000000150b007c0c */ /* 0x040fe4000bf46270 */
[----:B------:R-:W-:Y:S02]  /*0ab0*/  IADD3 R20, PT, PT, R11, 0x1, RZ ;  /* 0x000000010b147810 */ /* 0x000fe40007ffe0ff */
[----:B------:R-:W-:Y:S02]  /*0ac0*/  ISETP.GE.AND P0, PT, R29, UR21, PT ;  /* 0x000000151d007c0c */ /* 0x000fe4000bf06270 */
[----:B------:R-:W-:Y:S01]  /*0ad0*/  ISETP.GE.OR P3, PT, R20, UR21, P2 ;  /* 0x0000001514007c0c */ /* 0x000fe20009766670 */
[----:B-----5:R-:W-:-:S10]  /*0ae0*/  FFMA R20, R2, R2, RZ ;  /* 0x0000000202147223 */ /* 0x020fd400000000ff */
[----:B------:R-:W-:-:S04]  /*0af0*/  @!P0 FFMA R20, R3, R3, R20 ;  /* 0x0000000303148223 */ /* 0x000fc80000000014 */
[----:B01----:R-:W-:-:S04]  /*0b00*/  @!P2 FFMA R22, R18, R18, R20 ;  /* 0x000000121216a223 */ /* 0x003fc80000000014 */
[----:B------:R-:W-:-:S04]  /*0b10*/  @!P3 FFMA R22, R19, R19, R22 ;  /* 0x000000131316b223 */ /* 0x000fc80000000016 */
[----:B------:R-:W-:-:S07]  /*0b20*/  @!P2 IMAD.MOV.U32 R20, RZ, RZ, R22 ;  /* 0x000000ffff14a224 */ /* 0x000fce00078e0016 */
.L_x_2660:
[----:B------:R-:W-:Y:S05]  /*0b30*/  BSYNC.RECONVERGENT B0 ;  /* 0x0000000000007941 */ /* 0x000fea0003800200 */
.L_x_2659:
[----:B------:R-:W-:Y:S05]  /*0b40*/  @P1 BRA `(.L_x_2661) ;  /* 0x00000000002c1947 */ /* 0x000fea0003800000 */
[----:B------:R-:W2:Y:S02]  /*0b50*/  SHFL.BFLY PT, R21, R20, 0x1, 0x1f ;  /* 0x0c201f0014157f89 */ /* 0x000ea400000e0000 */
[----:B--2---:R-:W-:-:S05]  /*0b60*/  FADD R21, R21, R20 ;  /* 0x0000001415157221 */ /* 0x004fca0000000000 */
[----:B01----:R-:W0:Y:S02]  /*0b70*/  SHFL.BFLY PT, R22, R21, 0x2, 0x1f ;  /* 0x0c401f0015167f89 */ /* 0x003e2400000e0000 */
        /* <DEDUP_REMOVED lines=8> */
.L_x_2661:
[----:B------:R-:W2:Y:S01]  /*0c00*/  SHFL.DOWN PT, R21, R20, 0x10, 0x1f ;  /* 0x0a001f0014157f89 */ /* 0x000ea200000e0000 */
[----:B------:R-:W-:Y:S01]  /*0c10*/  ULOP3.LUT UR12, UR4, 0x1, URZ, 0xc0, !UPT ;  /* 0x00000001040c7892 */ /* 0x000fe2000f8ec0ff */
[----:B------:R-:W-:Y:S01]  /*0c20*/  ISETP.NE.AND P0, PT, R4, RZ, PT ;  /* 0x000000ff0400720c */ /* 0x000fe20003f05270 */
[----:B------:R-:W3:Y:S02]  /*0c30*/  LDCU.64 UR10, c[0x0][0x3b0] ;  /* 0x00007600ff0a77ac */ /* 0x000ee40008000a00 */
[----:B------:R-:W-:Y:S02]  /*0c40*/  UIADD3 UR9, UPT, UPT, -UR12, URZ, URZ ;  /* 0x000000ff0c097290 */ /* 0x000fe4000fffe1ff */
[----:B------:R-:W-:Y:S02]  /*0c50*/  UISETP.NE.AND UP1, UPT, UR12, URZ, UPT ;  /* 0x000000ff0c00728c */ /* 0x000fe4000bf25270 */
[----:B------:R-:W-:Y:S01]  /*0c60*/  ULOP3.LUT UR9, UR9, UR8, URZ, 0xc0, !UPT ;  /* 0x0000000809097292 */ /* 0x000fe2000f8ec0ff */
[----:B--2---:R-:W-:-:S05]  /*0c70*/  FADD R21, R21, R20 ;  /* 0x0000001415157221 */ /* 0x004fca0000000000 */
[----:B01----:R-:W0:Y:S02]  /*0c80*/  SHFL.DOWN PT, R22, R21, 0x8, 0x1f ;  /* 0x09001f0015167f89 */ /* 0x003e2400000e0000 */
[----:B0-----:R-:W-:Y:S01]  /*0c90*/  FADD R22, R21, R22 ;  /* 0x0000001615167221 */ /* 0x001fe20000000000 */
[----:B------:R-:W-:-:S04]  /*0ca0*/  IADD3 R21, P1, PT, R25, UR9, RZ ;  /* 0x0000000919157c10 */ /* 0x000fc8000ff3e0ff */
[----:B------:R-:W0:Y:S02]  /*0cb0*/  SHFL.DOWN PT, R23, R22, 0x4, 0x1f ;  /* 0x08801f0016177f89 */ /* 0x000e2400000e0000 */
[----:B0-----:R-:W-:Y:S01]  /*0cc0*/  FADD R23, R22, R23 ;  /* 0x0000001716177221 */ /* 0x001fe20000000000 */
[----:B------:R-:W-:Y:S01]  /*0cd0*/  IMAD.X R22, RZ, RZ, RZ, P1 ;  /* 0x000000ffff167224 */ /* 0x000fe200008e06ff */
[----:B---3--:R-:W-:-:S03]  /*0ce0*/  LEA R20, P1, R21, UR10, 0x2 ;  /* 0x0000000a15147c11 */ /* 0x008fc6000f8210ff */
        /* <DEDUP_REMOVED lines=21> */
[----:B0-----:R-:W-:Y:S01]  /*0e40*/  MOV R22, UR10 ;  /* 0x0000000a00167c02 */ /* 0x001fe20008000f00 */
[----:B------:R-:W-:-:S02]  /*0e50*/  IMAD.U32 R31, RZ, RZ, UR9 ;  /* 0x00000009ff1f7e24 */ /* 0x000fc4000f8e00ff */
        /* <DEDUP_REMOVED lines=9> */
.L_x_2664:
[----:B------:R-:W2:Y:S04]  /*0ef0*/  LDG.E.STRONG.GPU R26, desc[UR14][R22.64] ;  /* 0x0000000e161a7981 */ /* 0x000ea8000c1ef900 */
[----:B--2---:R-:W-:Y:S01]  /*0f00*/  CCTL.IVALL ;  /* 0x00000000ff00798f */ /* 0x004fe20002000000 */
[----:B------:R-:W-:Y:S05]  /*0f10*/  YIELD ;  /* 0x0000000000007946 */ /* 0x000fea0003800000 */
[----:B------:R-:W-:-:S13]  /*0f20*/  ISETP.NE.AND P0, PT, R26, R29, PT ;  /* 0x0000001d1a00720c */ /* 0x000fda0003f05270 */
[----:B------:R-:W-:Y:S05]  /*0f30*/  @P0 BRA `(.L_x_2664) ;  /* 0xfffffffc00ec0947 */ /* 0x000fea000383ffff */
.L_x_2663:
        /* <DEDUP_REMOVED lines=8> */
[----:B------:R-:W-:Y:S01]  /*0fc0*/  HFMA2 R28, -RZ, RZ, 0, 0 ;  /* 0x00000000ff1c7431 */ /* 0x000fe200000001ff */
[----:B------:R-:W-:Y:S01]  /*0fd0*/  ISETP.NE.AND P1, PT, R15, RZ, PT ;  /* 0x000000ff0f00720c */ /* 0x000fe20003f25270 */
[----:B------:R-:W-:-:S09]  /*0fe0*/  IMAD.MOV.U32 R27, RZ, RZ, R4 ;  /* 0x000000ffff1b7224 */ /* 0x000fd200078e0004 */
[----:B------:R-:W-:Y:S05]  /*0ff0*/  @!P0 BRA `(.L_x_2668) ;  /* 0x0000000000a88947 */ /* 0x000fea0003800000 */
[----:B0-----:R-:W-:Y:S01]  /*1000*/  LEA.HI R22, R13, 0x1, RZ, 0x1b ;  /* 0x000000010d167811 */ /* 0x001fe200078fd8ff */
[----:B------:R-:W-:Y:S02]  /*1010*/  IMAD.MOV.U32 R28, RZ, RZ, RZ ;  /* 0x000000ffff1c7224 */ /* 0x000fe400078e00ff */
[----:B------:R-:W-:Y:S01]  /*1020*/  IMAD.MOV.U32 R27, RZ, RZ, R4 ;  /* 0x000000ffff1b7224 */ /* 0x000fe200078e0004 */
[----:B------:R-:W-:-:S04]  /*1030*/  LOP3.LUT R22, R22, 0xffffff0, RZ, 0xc0, !PT ;  /* 0x0ffffff016167812 */ /* 0x000fc800078ec0ff */
[----:B------:R-:W-:-:S07]  /*1040*/  IADD3 R26, PT, PT, -R22, RZ, RZ ;  /* 0x000000ff161a7210 */ /* 0x000fce0007ffe1ff */
.L_x_2669:
[----:B------:R-:W-:-:S05]  /*1050*/  IMAD.WIDE.U32 R22, R27, 0x4, R20 ;  /* 0x000000041b167825 */ /* 0x000fca00078e0014 */
[----:B------:R-:W2:Y:S04]  /*1060*/  LDG.E R31, desc[UR14][R22.64] ;  /* 0x0000000e161f7981 */ /* 0x000ea8000c1e1900 */
[----:B------:R-:W3:Y:S04]  /*1070*/  LDG.E R33, desc[UR14][R22.64+0x80] ;  /* 0x0000800e16217981 */ /* 0x000ee8000c1e1900 */
[----:B------:R-:W4:Y:S04]  /*1080*/  LDG.E R35, desc[UR14][R22.64+0x100] ;  /* 0x0001000e16237981 */ /* 0x000f28000c1e1900 */
[----:B------:R-:W4:Y:S04]  /*1090*/  LDG.E R29, desc[UR14][R22.64+0x180] ;  /* 0x0001800e161d7981 */ /* 0x000f28000c1e1900 */
[----:B------:R-:W4:Y:S04]  /*10a0*/  LDG.E R30, desc[UR14][R22.64+0x200] ;  /* 0x0002000e161e7981 */ /* 0x000f28000c1e1900 */
[----:B------:R-:W4:Y:S04]  /*10b0*/  LDG.E R32, desc[UR14][R22.64+0x300] ;  /* 0x0003000e16207981 */ /* 0x000f28000c1e1900 */
[----:B------:R-:W4:Y:S01]  /*10c0*/  LDG.E R34, desc[UR14][R22.64+0x380] ;  /* 0x0003800e16227981 */ /* 0x000f22000c1e1900 */
[----:B--2---:R-:W-:-:S03]  /*10d0*/  FADD R28, R31, R28 ;  /* 0x0000001c1f1c7221 */ /* 0x004fc60000000000 */
[----:B------:R-:W2:Y:S01]  /*10e0*/  LDG.E R31, desc[UR14][R22.64+0x280] ;  /* 0x0002800e161f7981 */ /* 0x000ea2000c1e1900 */
[----:B---3--:R-:W-:-:S03]  /*10f0*/  FADD R28, R28, R33 ;  /* 0x000000211c1c7221 */ /* 0x008fc60000000000 */
[----:B------:R-:W3:Y:S01]  /*1100*/  LDG.E R33, desc[UR14][R22.64+0x400] ;  /* 0x0004000e16217981 */ /* 0x000ee2000c1e1900 */
[----:B----4-:R-:W-:-:S04]  /*1110*/  FADD R28, R28, R35 ;  /* 0x000000231c1c7221 */ /* 0x010fc80000000000 */
[----:B------:R-:W-:Y:S02]  /*1120*/  FADD R29, R28, R29 ;  /* 0x0000001d1c1d7221 */ /* 0x000fe40000000000 */
[----:B------:R-:W4:Y:S02]  /*1130*/  LDG.E R28, desc[UR14][R22.64+0x480] ;  /* 0x0004800e161c7981 */ /* 0x000f24000c1e1900 */
[----:B------:R-:W-:Y:S02]  /*1140*/  FADD R30, R29, R30 ;  /* 0x0000001e1d1e7221 */ /* 0x000fe40000000000 */
[----:B------:R-:W4:Y:S02]  /*1150*/  LDG.E R29, desc[UR14][R22.64+0x500] ;  /* 0x0005000e161d7981 */ /* 0x000f24000c1e1900 */
[----:B--2---:R-:W-:Y:S02]  /*1160*/  FADD R31, R30, R31 ;  /* 0x0000001f1e1f7221 */ /* 0x004fe40000000000 */
[----:B------:R-:W2:Y:S02]  /*1170*/  LDG.E R30, desc[UR14][R22.64+0x580] ;  /* 0x0005800e161e7981 */ /* 0x000ea4000c1e1900 */
[----:B------:R-:W-:-:S02]  /*1180*/  FADD R31, R31, R32 ;  /* 0x000000201f1f7221 */ /* 0x000fc40000000000 */
[----:B------:R-:W2:Y:S02]  /*1190*/  LDG.E R32, desc[UR14][R22.64+0x680] ;  /* 0x0006800e16207981 */ /* 0x000ea4000c1e1900 */
[----:B------:R-:W-:Y:S02]  /*11a0*/  FADD R34, R31, R34 ;  /* 0x000000221f227221 */ /* 0x000fe40000000000 */
[----:B------:R-:W2:Y:S02]  /*11b0*/  LDG.E R31, desc[UR14][R22.64+0x600] ;  /* 0x0006000e161f7981 */ /* 0x000ea4000c1e1900 */
[----:B---3--:R-:W-:Y:S02]  /*11c0*/  FADD R35, R34, R33 ;  /* 0x0000002122237221 */ /* 0x008fe40000000000 */
[----:B------:R-:W3:Y:S04]  /*11d0*/  LDG.E R33, desc[UR14][R22.64+0x700] ;  /* 0x0007000e16217981 */ /* 0x000ee8000c1e1900 */
[----:B------:R-:W3:Y:S01]  /*11e0*/  LDG.E R34, desc[UR14][R22.64+0x780] ;  /* 0x0007800e16227981 */ /* 0x000ee2000c1e1900 */
[----:B----4-:R-:W-:Y:S01]  /*11f0*/  FADD R28, R35, R28 ;  /* 0x0000001c231c7221 */ /* 0x010fe20000000000 */
[----:B------:R-:W-:-:S03]  /*1200*/  VIADD R26, R26, 0x10 ;  /* 0x000000101a1a7836 */ /* 0x000fc60000000000 */
[----:B------:R-:W-:Y:S02]  /*1210*/  FADD R29, R28, R29 ;  /* 0x0000001d1c1d7221 */ /* 0x000fe40000000000 */
[----:B------:R-:W-:Y:S01]  /*1220*/  ISETP.NE.AND P0, PT, R26, RZ, PT ;  /* 0x000000ff1a00720c */ /* 0x000fe20003f05270 */
[----:B------:R-:W-:Y:S02]  /*1230*/  VIADD R27, R27, 0x200 ;  /* 0x000002001b1b7836 */ /* 0x000fe40000000000 */
[----:B--2---:R-:W-:-:S04]  /*1240*/  FADD R30, R29, R30 ;  /* 0x0000001e1d1e7221 */ /* 0x004fc80000000000 */
[----:B------:R-:W-:-:S04]  /*1250*/  FADD R31, R30, R31 ;  /* 0x0000001f1e1f7221 */ /* 0x000fc80000000000 */
[----:B------:R-:W-:-:S04]  /*1260*/  FADD R32, R31, R32 ;  /* 0x000000201f207221 */ /* 0x000fc80000000000 */
[----:B---3--:R-:W-:-:S04]  /*1270*/  FADD R33, R32, R33 ;  /* 0x0000002120217221 */ /* 0x008fc80000000000 */
[----:B------:R-:W-:Y:S01]  /*1280*/  FADD R28, R33, R34 ;  /* 0x00000022211c7221 */ /* 0x000fe20000000000 */
[----:B------:R-:W-:Y:S06]  /*1290*/  @P0 BRA `(.L_x_2669) ;  /* 0xfffffffc006c0947 */ /* 0x000fec000383ffff */
.L_x_2668:
[----:B------:R-:W-:Y:S05]  /*12a0*/  BSYNC.RECONVERGENT B1 ;  /* 0x0000000000017941 */ /* 0x000fea0003800200 */
.L_x_2667:
        /* <DEDUP_REMOVED lines=15> */
[----:B------:R-:W-:Y:S01]  /*13a0*/  IADD3 R27, PT, PT, R27, 0x100, RZ ;  /* 0x000001001b1b7810 */ /* 0x000fe20007ffe0ff */
        /* <DEDUP_REMOVED lines=8> */
.L_x_2671:
[----:B------:R-:W-:Y:S05]  /*1430*/  BSYNC.RECONVERGENT B1 ;  /* 0x0000000000017941 */ /* 0x000fea0003800200 */
.L_x_2670:
        /* <DEDUP_REMOVED lines=16> */
.L_x_2673:
[----:B------:R-:W-:Y:S05]  /*1540*/  BSYNC.RECONVERGENT B1 ;  /* 0x0000000000017941 */ /* 0x000fea0003800200 */
.L_x_2672:
        /* <DEDUP_REMOVED lines=11> */
.L_x_2666:
[----:B------:R-:W-:Y:S05]  /*1600*/  BSYNC.RECONVERGENT B0 ;  /* 0x0000000000007941 */ /* 0x000fea0003800200 */
.L_x_2665:
        /* <DEDUP_REMOVED lines=12> */
.L_x_2662:
[----:B------:R-:W0:Y:S01]  /*16d0*/  LDCU UR9, c[0x0][0x3d8] ;  /* 0x00007b00ff0977ac */ /* 0x000e220008000800 */
[----:B------:R-:W-:Y:S01]  /*16e0*/  SHF.R.U32.HI R26, RZ, 0x5, R0 ;  /* 0x00000005ff1a7819 */ /* 0x000fe20000011600 */
[----:B------:R-:W-:Y:S04]  /*16f0*/  BSSY.RECONVERGENT B0, `(.L_x_2674) ;  /* 0x000005b000007945 */ /* 0x000fe80003800200 */
[----:B------:R-:W-:-:S05]  /*1700*/  VIADD R23, R26, UR7 ;  /* 0x000000071a177c36 */ /* 0x000fca0008000000 */
[----:B------:R-:W-:-:S04]  /*1710*/  ISETP.GE.AND P0, PT, R23, UR20, PT ;  /* 0x0000001417007c0c */ /* 0x000fc8000bf06270 */
[----:B------:R-:W-:Y:S01]  /*1720*/  ISETP.NE.OR P1, PT, R5, RZ, P0 ;  /* 0x000000ff0500720c */ /* 0x000fe20000725670 */
[----:B0-----:R-:W-:-:S05]  /*1730*/  FFMA R22, R27, R24, UR9 ;  /* 0x000000091b167e23 */ /* 0x001fca0008000018 */
[----:B------:R-:W-:-:S07]  /*1740*/  FSETP.GEU.AND P2, PT, |R22|, 1.175494350822287508e-38, PT ;  /* 0x008000001600780b */ /* 0x000fce0003f4e200 */
[----:B------:R-:W0:Y:S06]  /*1750*/  @!P1 LDC.64 R20, c[0x0][0x3a0] ;  /* 0x0000e800ff149b82 */ /* 0x000e2c0000000a00 */
[----:B------:R-:W-:-:S04]  /*1760*/  @!P2 FMUL R22, R22, 16777216 ;  /* 0x4b8000001616a820 */ /* 0x000fc80000400000 */
[----:B------:R-:W1:Y:S01]  /*1770*/  MUFU.RSQ R27, R22 ;  /* 0x00000016001b7308 */ /* 0x000e620000001400 */
[----:B0-----:R-:W-:Y:S01]  /*1780*/  @!P1 IMAD.WIDE R20, R23, 0x4, R20 ;  /* 0x0000000417149825 */ /* 0x001fe200078e0214 */
[----:B------:R-:W-:-:S03]  /*1790*/  SHF.L.U32 R23, R5, 0x1, RZ ;  /* 0x0000000105177819 */ /* 0x000fc600000006ff */
[----:B-1----:R-:W-:Y:S01]  /*17a0*/  @!P2 FMUL R27, R27, 4096 ;  /* 0x458000001b1ba820 */ /* 0x002fe20000400000 */
[----:B------:R-:W-:-:S04]  /*17b0*/  ISETP.GE.OR P0, PT, R23, UR21, P0 ;  /* 0x0000001517007c0c */ /* 0x000fc80008706670 */
[----:B------:R0:W-:Y:S09]  /*17c0*/  @!P1 STG.E desc[UR14][R20.64], R27 ;  /* 0x0000001b14009986 */ /* 0x0001f2000c10190e */
[----:B------:R-:W-:Y:S05]  /*17d0*/  @P0 BRA `(.L_x_2675) ;  /* 0x0000000400300947 */ /* 0x000fea0003800000 */
[-C--:B0----5:R-:W-:Y:S01]  /*17e0*/  FMUL R20, R2, R27.reuse ;  /* 0x0000001b02147220 */ /* 0x0a1fe20000400000 */
[----:B------:R-:W-:-:S03]  /*17f0*/  FMUL R21, R3, R27 ;  /* 0x0000001b03157220 */ /* 0x000fc60000400000 */
[----:B------:R-:W-:Y:S01]  /*1800*/  FMUL R29, R7, R20 ;  /* 0x00000014071d7220 */ /* 0x000fe20000400000 */
[----:B------:R-:W-:Y:S01]  /*1810*/  FMUL R31, R8, R21 ;  /* 0x00000015081f7220 */ /* 0x000fe20000400000 */
[----:B------:R-:W-:Y:S06]  /*1820*/  BRA.U !UP0, `(.L_x_2676) ;  /* 0x0000000108407547 */ /* 0x000fec000b800000 */
[----:B------:R-:W-:Y:S01]  /*1830*/  UISETP.NE.AND UP1, UPT, UR18, URZ, UPT ;  /* 0x000000ff1200728c */ /* 0x000fe2000bf25270 */
[----:B------:R-:W-:Y:S08]  /*1840*/  BSSY.RECONVERGENT B1, `(.L_x_2676) ;  /* 0x000000e000017945 */ /* 0x000ff00003800200 */
[----:B------:R-:W-:Y:S05]  /*1850*/  BRA.U UP1, `(.L_x_2677) ;  /* 0x0000000101187547 */ /* 0x000fea000b800000 */
[----:B------:R-:W-:Y:S01]  /*1860*/  VIADD R20, R23, 0x1 ;  /* 0x0000000117147836 */ /* 0x000fe20000000000 */
[----:B------:R-:W-:-:S04]  /*1870*/  FMNMX R6, R6, |R29|, !PT ;  /* 0x4000001d06067209 */ /* 0x000fc80007800000 */
[----:B------:R-:W-:-:S13]  /*1880*/  ISETP.GE.AND P0, PT, R20, UR21, PT ;  /* 0x0000001514007c0c */ /* 0x000fda000bf06270 */
[----:B------:R-:W-:Y:S05]  /*1890*/  @P0 BRA `(.L_x_2678) ;  /* 0x0000000000200947 */ /* 0x000fea0003800000 */
[----:B------:R-:W-:Y:S01]  /*18a0*/  FMNMX R6, R6, |R31|, !PT ;  /* 0x4000001f06067209 */ /* 0x000fe20007800000 */
[----:B------:R-:W-:Y:S06]  /*18b0*/  BRA `(.L_x_2678) ;  /* 0x0000000000187947 */ /* 0x000fec0003800000 */
.L_x_2677:
[----:B------:R-:W-:Y:S01]  /*18c0*/  VIADD R20, R23, 0x1 ;  /* 0x0000000117147836 */ /* 0x000fe20000000000 */
[----:B------:R-:W-:Y:S01]  /*18d0*/  FMNMX R6, R6, |R29|, !PT ;  /* 0x4000001d06067209 */ /* 0x000fe20007800000 */
[----:B------:R-:W-:-:S03]  /*18e0*/  FMUL R29, R29, UR16 ;  /* 0x000000101d1d7c20 */ /* 0x000fc60008400000 */
[----:B------:R-:W-:-:S13]  /*18f0*/  ISETP.GE.AND P0, PT, R20, UR21, PT ;  /* 0x0000001514007c0c */ /* 0x000fda000bf06270 */
[----:B------:R-:W-:Y:S01]  /*1900*/  @!P0 FMNMX R6, R6, |R31|, !PT ;  /* 0x4000001f06068209 */ /* 0x000fe20007800000 */
[----:B------:R-:W-:-:S07]  /*1910*/  @!P0 FMUL R31, R31, UR16 ;  /* 0x000000101f1f8c20 */ /* 0x000fce0008400000 */
.L_x_2678:
[----:B------:R-:W-:Y:S05]  /*1920*/  BSYNC.RECONVERGENT B1 ;  /* 0x0000000000017941 */ /* 0x000fea0003800200 */
.L_x_2676:
[----:B------:R-:W0:Y:S01]  /*1930*/  LDC.64 R20, c[0x0][0x3c8] ;  /* 0x0000f200ff147b82 */ /* 0x000e220000000a00 */
[----:B------:R-:W-:Y:S01]  /*1940*/  VIADD R22, R26, UR7 ;  /* 0x000000071a167c36 */ /* 0x000fe20008000000 */
[----:B------:R-:W-:Y:S01]  /*1950*/  ISETP.GT.U32.AND P1, PT, R12, 0x1, PT ;  /* 0x000000010c00780c */ /* 0x000fe20003f24070 */
[----:B------:R-:W-:Y:S01]  /*1960*/  BSSY.RECONVERGENT B1, `(.L_x_2679) ;  /* 0x000000e000017945 */ /* 0x000fe20003800200 */
[----:B------:R-:W-:Y:S01]  /*1970*/  F2FP.BF16.F32.PACK_AB R29, R31, R29 ;  /* 0x0000001d1f1d723e */ /* 0x000fe200000010ff */
[----:B------:R-:W-:-:S04]  /*1980*/  IMAD R23, R22, UR21, R23 ;  /* 0x0000001516177c24 */ /* 0x000fc8000f8e0217 */
[----:B0-----:R-:W-:-:S03]  /*1990*/  IMAD.WIDE R22, R23, 0x2, R20 ;  /* 0x0000000217167825 */ /* 0x001fc600078e0214 */
[----:B------:R-:W-:-:S13]  /*19a0*/  LOP3.LUT P0, RZ, R22, 0x3, RZ, 0xc0, !PT ;  /* 0x0000000316ff7812 */ /* 0x000fda000780c0ff */
[----:B------:R-:W-:Y:S05]  /*19b0*/  @!P0 BRA P1, `(.L_x_2680) ;  /* 0x00000000001c8947 */ /* 0x000fea0000800000 */
[----:B------:R-:W-:-:S13]  /*19c0*/  ISETP.NE.AND P0, PT, R12, RZ, PT ;  /* 0x000000ff0c00720c */ /* 0x000fda0003f05270 */
[----:B------:R1:W-:Y:S01]  /*19d0*/  @P0 STG.E.U16 desc[UR14][R22.64], R29 ;  /* 0x0000001d16000986 */ /* 0x0003e2000c10150e */
[----:B------:R-:W-:-:S13]  /*19e0*/  ISETP.GE.U32.AND P0, PT, R12, 0x2, PT ;  /* 0x000000020c00780c */ /* 0x000fda0003f06070 */
[----:B-1----:R-:W-:Y:S05]  /*19f0*/  @!P0 BRA `(.L_x_2681) ;  /* 0x0000000000108947 */ /* 0x002fea0003800000 */
[----:B------:R-:W-:-:S05]  /*1a00*/  PRMT R28, R29, 0x7632, R28 ;  /* 0x000076321d1c7816 */ /* 0x000fca000000001c */
[----:B------:R1:W-:Y:S01]  /*1a10*/  STG.E.U16 desc[UR14][R22.64+0x2], R28 ;  /* 0x0000021c16007986 */ /* 0x0003e2000c10150e */
[----:B------:R-:W-:Y:S05]  /*1a20*/  BRA `(.L_x_2681) ;  /* 0x0000000000047947 */ /* 0x000fea0003800000 */
.L_x_2680:
[----:B------:R0:W-:Y:S02]  /*1a30*/  STG.E desc[UR14][R22.64], R29 ;  /* 0x0000001d16007986 */ /* 0x0001e4000c10190e */
.L_x_2681:
[----:B------:R-:W-:Y:S05]  /*1a40*/  BSYNC.RECONVERGENT B1 ;  /* 0x0000000000017941 */ /* 0x000fea0003800200 */
.L_x_2679:
[----:B------:R-:W-:Y:S02]  /*1a50*/  IADD3 R26, PT, PT, R26, UR7, RZ ;  /* 0x000000071a1a7c10 */ /* 0x000fe4000fffe0ff */
[----:B------:R-:W-:-:S04]  /*1a60*/  ISETP.GE.AND P0, PT, R11, UR21, PT ;  /* 0x000000150b007c0c */ /* 0x000fc8000bf06270 */
[----:B------:R-:W-:-:S13]  /*1a70*/  ISETP.GE.OR P0, PT, R26, UR20, P0 ;  /* 0x000000141a007c0c */ /* 0x000fda0008706670 */
[----:B------:R-:W-:Y:S05]  /*1a80*/  @P0 BRA `(.L_x_2675) ;  /* 0x0000000000840947 */ /* 0x000fea0003800000 */
[-C--:B01----:R-:W-:Y:S01]  /*1a90*/  FMUL R22, R18, R27.reuse ;  /* 0x0000001b12167220 */ /* 0x083fe20000400000 */
[----:B------:R-:W-:-:S03]  /*1aa0*/  FMUL R27, R19, R27 ;  /* 0x0000001b131b7220 */ /* 0x000fc60000400000 */
        /* <DEDUP_REMOVED lines=8> */
[----:B------:R-:W-:-:S03]  /*1b30*/  FMUL R23, R23, UR16 ;  /* 0x0000001017177c20 */ /* 0x000fc60008400000 */
[----:B------:R-:W-:-:S13]  /*1b40*/  ISETP.GE.AND P0, PT, R22, UR21, PT ;  /* 0x0000001516007c0c */ /* 0x000fda000bf06270 */
[----:B------:R-:W-:Y:S05]  /*1b50*/  @P0 BRA `(.L_x_2684) ;  /* 0x00000000001c0947 */ /* 0x000fea0003800000 */
[----:B------:R-:W-:Y:S01]  /*1b60*/  FMNMX R6, R6, |R27|, !PT ;  /* 0x4000001b06067209 */ /* 0x000fe20007800000 */
[----:B------:R-:W-:Y:S01]  /*1b70*/  FMUL R27, R27, UR16 ;  /* 0x000000101b1b7c20 */ /* 0x000fe20008400000 */
[----:B------:R-:W-:Y:S06]  /*1b80*/  BRA `(.L_x_2684) ;  /* 0x0000000000107947 */ /* 0x000fec0003800000 */
.L_x_2683:
[----:B------:R-:W-:Y:S01]  /*1b90*/  VIADD R22, R11, 0x1 ;  /* 0x000000010b167836 */ /* 0x000fe20000000000 */
[----:B------:R-:W-:-:S04]  /*1ba0*/  FMNMX R6, R6, |R23|, !PT ;  /* 0x4000001706067209 */ /* 0x000fc80007800000 */
[----:B------:R-:W-:-:S13]  /*1bb0*/  ISETP.GE.AND P0, PT, R22, UR21, PT ;  /* 0x0000001516007c0c */ /* 0x000fda000bf06270 */
[----:B------:R-:W-:-:S07]  /*1bc0*/  @!P0 FMNMX R6, R6, |R27|, !PT ;  /* 0x4000001b06068209 */ /* 0x000fce0007800000 */
.L_x_2684:
[----:B------:R-:W-:Y:S05]  /*1bd0*/  BSYNC.RECONVERGENT B1 ;  /* 0x0000000000017941 */ /* 0x000fea0003800200 */
.L_x_2682:
[----:B------:R-:W-:Y:S01]  /*1be0*/  IMAD R29, R26, UR21, R11 ;  /* 0x000000151a1d7c24 */ /* 0x000fe2000f8e020b */
[----:B------:R-:W-:-:S03]  /*1bf0*/  F2FP.BF16.F32.PACK_AB R23, R27, R23 ;  /* 0x000000171b17723e */ /* 0x000fc600000010ff */
[----:B------:R-:W-:-:S03]  /*1c00*/  IMAD.WIDE R20, R29, 0x2, R20 ;  /* 0x000000021d147825 */ /* 0x000fc600078e0214 */
[----:B------:R-:W-:-:S04]  /*1c10*/  LOP3.LUT P0, RZ, R20, 0x3, RZ, 0xc0, !PT ;  /* 0x0000000314ff7812 */ /* 0x000fc8000780c0ff */
[----:B------:R-:W-:-:S13]  /*1c20*/  ISETP.LT.U32.OR P0, PT, R14, 0x2, P0 ;  /* 0x000000020e00780c */ /* 0x000fda0000701470 */
[----:B------:R2:W-:Y:S01]  /*1c30*/  @!P0 STG.E desc[UR14][R20.64], R23 ;  /* 0x0000001714008986 */ /* 0x0005e2000c10190e */
[----:B------:R-:W-:Y:S05]  /*1c40*/  @!P0 BRA `(.L_x_2675) ;  /* 0x0000000000148947 */ /* 0x000fea0003800000 */
[C---:B------:R-:W-:Y:S02]  /*1c50*/  ISETP.NE.AND P1, PT, R14.reuse, RZ, PT ;  /* 0x000000ff0e00720c */ /* 0x040fe40003f25270 */
[----:B------:R-:W-:Y:S02]  /*1c60*/  ISETP.GE.U32.AND P0, PT, R14, 0x2, PT ;  /* 0x000000020e00780c */ /* 0x000fe40003f06070 */
[----:B------:R-:W-:-:S09]  /*1c70*/  PRMT R22, R23, 0x7632, R22 ;  /* 0x0000763217167816 */ /* 0x000fd20000000016 */
[----:B------:R3:W-:Y:S04]  /*1c80*/  @P1 STG.E.U16 desc[UR14][R20.64], R23 ;  /* 0x0000001714001986 */ /* 0x0007e8000c10150e */
[----:B------:R3:W-:Y:S02]  /*1c90*/  @P0 STG.E.U16 desc[UR14][R20.64+0x2], R22 ;  /* 0x0000021614000986 */ /* 0x0007e4000c10150e */
.L_x_2675:
[----:B------:R-:W-:Y:S05]  /*1ca0*/  BSYNC.RECONVERGENT B0 ;  /* 0x0000000000007941 */ /* 0x000fea0003800200 */
.L_x_2674:
[----:B------:R-:W4:Y:S02]  /*1cb0*/  LDCU UR9, c[0x0][0x380] ;  /* 0x00007000ff0977ac */ /* 0x000f240008000800 */
[----:B----4-:R-:W-:-:S04]  /*1cc0*/  ULEA UR7, UR9, UR7, 0x2 ;  /* 0x0000000709077291 */ /* 0x010fc8000f8e10ff */
[----:B------:R-:W-:-:S09]  /*1cd0*/  UISETP.GE.AND UP1, UPT, UR7, UR20, UPT ;  /* 0x000000140700728c */ /* 0x000fd2000bf26270 */
[----:B------:R-:W-:Y:S05]  /*1ce0*/  BRA.U !UP1, `(.L_x_2685) ;  /* 0xffffffe909bc7547 */ /* 0x000fea000b83ffff */
.L_x_2650:
[----:B------:R-:W4:Y:S02]  /*1cf0*/  LDCU.64 UR4, c[0x0][0x3f8] ;  /* 0x00007f00ff0477ac */ /* 0x000f240008000a00 */
[----:B----4-:R-:W-:-:S04]  /*1d00*/  UISETP.NE.U32.AND UP0, UPT, UR4, URZ, UPT ;  /* 0x000000ff0400728c */ /* 0x010fc8000bf05070 */
[----:B------:R-:W-:-:S09]  /*1d10*/  UISETP.NE.AND.EX UP0, UPT, UR5, URZ, UPT, UP0 ;  /* 0x000000ff0500728c */ /* 0x000fd2000bf05300 */
[----:B------:R-:W-:Y:S05]  /*1d20*/  BRA.U !UP0, `(.L_x_2686) ;  /* 0x00000001089c7547 */ /* 0x000fea000b800000 */
[----:B-----5:R-:W4:Y:S01]  /*1d30*/  SHFL.DOWN PT, R3, R6, 0x10, 0x1f ;  /* 0x0a001f0006037f89 */ /* 0x020f2200000e0000 */
[----:B------:R-:W-:Y:S01]  /*1d40*/  ISETP.NE.AND P0, PT, R4, RZ, PT ;  /* 0x000000ff0400720c */ /* 0x000fe20003f05270 */
[----:B------:R-:W-:Y:S01]  /*1d50*/  BSSY B0, `(.L_x_2686) ;  /* 0x0000024000007945 */ /* 0x000fe20003800000 */
[----:B------:R-:W-:-:S11]  /*1d60*/  SHF.R.U32.HI R11, RZ, 0x5, R0 ;  /* 0x00000005ff0b7819 */ /* 0x000fd60000011600 */
[----:B------:R-:W0:Y:S01]  /*1d70*/  @!P0 S2R R9, SR_CgaCtaId ;  /* 0x0000000000098919 */ /* 0x000e220000008800 */
[----:B------:R-:W-:Y:S02]  /*1d80*/  @!P0 MOV R4, 0x400 ;  /* 0x0000040000048802 */ /* 0x000fe40000000f00 */
[----:B----4-:R-:W-:-:S05]  /*1d90*/  FMNMX R3, R3, R6, !PT ;  /* 0x0000000603037209 */ /* 0x010fca0007800000 */
[----:B------:R-:W4:Y:S01]  /*1da0*/  SHFL.DOWN PT, R2, R3, 0x8, 0x1f ;  /* 0x09001f0003027f89 */ /* 0x000f2200000e0000 */
[----:B0-----:R-:W-:-:S05]  /*1db0*/  @!P0 LEA R4, R9, R4, 0x18 ;  /* 0x0000000409048211 */ /* 0x001fca00078ec0ff */
[----:B------:R-:W-:Y:S01]  /*1dc0*/  @!P0 IMAD R4, R11, 0x4, R4 ;  /* 0x000000040b048824 */ /* 0x000fe200078e0204 */
        /* <DEDUP_REMOVED lines=15> */
[----:B0-----:R-:W-:Y:S02]  /*1ec0*/  @!P0 LEA R3, R3, R2, 0x18 ;  /* 0x0000000203038211 */ /* 0x001fe400078ec0ff */
[----:B------:R-:W-:-:S03]  /*1ed0*/  MOV R2, RZ ;  /* 0x000000ff00027202 */ /* 0x000fc60000000f00 */
[----:B------:R-:W-:-:S05]  /*1ee0*/  @!P0 IMAD R3, R0, 0x4, R3 ;  /* 0x0000000400038824 */ /* 0x000fca00078e0203 */
[----:B------:R0:W4:Y:S01]  /*1ef0*/  @!P0 LDS R2, [R3] ;  /* 0x0000000003028984 */ /* 0x0001220000000800 */
[----:B------:R-:W-:Y:S05]  /*1f00*/  BRA.DIV UR4, `(.L_x_2688) ;  /* 0x0000000204887947 */ /* 0x000fea000b800000 */
[----:B0---4-:R-:W0:Y:S02]  /*1f10*/  SHFL.DOWN PT, R3, R2, 0x2, 0x1f ;  /* 0x08401f0002037f89 */ /* 0x011e2400000e0000 */
[----:B0-----:R-:W-:-:S05]  /*1f20*/  FMNMX R3, R3, R2, !PT ;  /* 0x0000000203037209 */ /* 0x001fca0007800000 */
[----:B------:R0:W4:Y:S02]  /*1f30*/  SHFL.DOWN PT, R4, R3, 0x1, 0x1f ;  /* 0x08201f0003047f89 */ /* 0x00012400000e0000 */
.L_x_2693:
[----:B------:R-:W-:Y:S02]  /*1f40*/  ISETP.NE.AND P0, PT, R0, RZ, PT ;  /* 0x000000ff0000720c */ /* 0x000fe40003f05270 */
[----:B----4-:R-:W-:-:S11]  /*1f50*/  FMNMX R5, R3, R4, !PT ;  /* 0x0000000403057209 */ /* 0x010fd60007800000 */
[----:B------:R-:W-:Y:S05]  /*1f60*/  @P0 BRA `(.L_x_2687) ;  /* 0x0000000000080947 */ /* 0x000fea0003800000 */
[----:B0-----:R-:W0:Y:S02]  /*1f70*/  LDC.64 R2, c[0x0][0x3f8] ;  /* 0x0000fe00ff027b82 */ /* 0x001e240000000a00 */
[----:B0-----:R4:W-:Y:S02]  /*1f80*/  REDG.E.MAX.S32.STRONG.GPU desc[UR14][R2.64], R5 ;  /* 0x000000050200798e */ /* 0x0019e4000d12e30e */
.L_x_2687:
[----:B------:R-:W-:Y:S05]  /*1f90*/  BSYNC B0 ;  /* 0x0000000000007941 */ /* 0x000fea0003800000 */
.L_x_2686:
        /* <DEDUP_REMOVED lines=12> */
[----:B----45:R-:W-:Y:S01]  /*2060*/  IMAD.U32 R2, RZ, RZ, UR16 ;  /* 0x00000010ff027e24 */ /* 0x030fe2000f8e00ff */
[----:B------:R-:W-:-:S07]  /*2070*/  MOV R18, 0x2090 ;  /* 0x0000209000127802 */ /* 0x000fce0000000f00 */
[----:B-123--:R-:W-:Y:S05]  /*2080*/  CALL.REL.NOINC `($__internal_20_$__cuda_sm20_rcp_rn_f32_slowpath) ;  /* 0x0000000000607944 */ /* 0x00efea0003c00000 */
[----:B------:R-:W-:Y:S01]  /*2090*/  IMAD.MOV.U32 R5, RZ, RZ, R24 ;  /* 0x000000ffff057224 */ /* 0x000fe200078e0018 */
[----:B------:R-:W-:Y:S06]  /*20a0*/  BRA `(.L_x_2690) ;  /* 0x0000000000147947 */ /* 0x000fec0003800000 */
.L_x_2689:
[----:B----4-:R-:W0:Y:S01]  /*20b0*/  MUFU.RCP R5, UR16 ;  /* 0x0000001000057d08 */ /* 0x010e220008001000 */
[----:B------:R-:W-:-:S05]  /*20c0*/  MOV R0, UR16 ;  /* 0x0000001000007c02 */ /* 0x000fca0008000f00 */
[----:B0-----:R-:W-:-:S04]  /*20d0*/  FFMA R0, R5, R0, -1 ;  /* 0xbf80000005007423 */ /* 0x001fc80000000000 */
[----:B------:R-:W-:-:S04]  /*20e0*/  FADD.FTZ R0, -R0, -RZ ;  /* 0x800000ff00007221 */ /* 0x000fc80000010100 */
[----:B------:R-:W-:-:S07]  /*20f0*/  FFMA R5, R5, R0, R5 ;  /* 0x0000000005057223 */ /* 0x000fce0000000005 */
.L_x_2690:
[----:B-----5:R-:W0:Y:S02]  /*2100*/  LDC.64 R2, c[0x0][0x3f0] ;  /* 0x0000fc00ff027b82 */ /* 0x020e240000000a00 */
[----:B0-----:R-:W-:Y:S01]  /*2110*/  STG.E desc[UR14][R2.64], R5 ;  /* 0x0000000502007986 */ /* 0x001fe2000c10190e */
[----:B------:R-:W-:Y:S05]  /*2120*/  EXIT ;  /* 0x000000000000794d */ /* 0x000fea0003800000 */
.L_x_2688:
[----:B------:R-:W-:Y:S02]  /*2130*/  IMAD.MOV.U32 R6, RZ, RZ, 0x2 ;  /* 0x00000002ff067424 */ /* 0x000fe400078e00ff */
[----:B------:R-:W-:Y:S02]  /*2140*/  IMAD.MOV.U32 R7, RZ, RZ, 0x1f ;  /* 0x0000001fff077424 */ /* 0x000fe400078e00ff */
[----:B------:R-:W-:-:S07]  /*2150*/  IMAD.MOV.U32 R5, RZ, RZ, -0x1 ;  /* 0xffffffffff057424 */ /* 0x000fce00078e00ff */
[----:B01234-:R-:W-:Y:S05]  /*2160*/  WARPSYNC.COLLECTIVE R5, `(.L_x_2691) ;  /* 0x0000000005087348 */ /* 0x01ffea0003c00000 */
[----:B----4-:R4:W0:Y:S02]  /*2170*/  SHFL.DOWN P0, R4, R2, R6, R7 ;  /* 0x0800000602047389 */ /* 0x0108240000000007 */
[----:B01234-:R-:W-:Y:S05]  /*2180*/  ENDCOLLECTIVE ;  /* 0x000000000000791b */ /* 0x01ffea0003800000 */
.L_x_2691:
[----:B------:R-:W-:Y:S01]  /*2190*/  IMAD.MOV.U32 R6, RZ, RZ, 0x1 ;  /* 0x00000001ff067424 */ /* 0x000fe200078e00ff */
[----:B------:R-:W-:-:S04]  /*21a0*/  MOV R3, R4 ;  /* 0x0000000400037202 */ /* 0x000fc80000000f00 */
[----:B------:R-:W-:-:S05]  /*21b0*/  FMNMX R3, R3, R2, !PT ;  /* 0x0000000203037209 */ /* 0x000fca0007800000 */
[----:B------:R-:W-:-:S07]  /*21c0*/  IMAD.MOV.U32 R2, RZ, RZ, R3 ;  /* 0x000000ffff027224 */ /* 0x000fce00078e0003 */
[----:B------:R-:W-:Y:S05]  /*21d0*/  WARPSYNC.COLLECTIVE R5, `(.L_x_2692) ;  /* 0x0000000005087348 */ /* 0x000fea0003c00000 */
[----:B------:R0:W1:Y:S02]  /*21e0*/  SHFL.DOWN P0, R4, R2, R6, R7 ;  /* 0x0800000602047389 */ /* 0x0000640000000007 */
[----:B01----:R-:W-:Y:S05]  /*21f0*/  ENDCOLLECTIVE ;  /* 0x000000000000791b */ /* 0x003fea0003800000 */
.L_x_2692:
[----:B------:R-:W-:Y:S05]  /*2200*/  BRA `(.L_x_2693) ;  /* 0xfffffffc004c7947 */ /* 0x000fea000383ffff */
        .weak           $__internal_20_$__cuda_sm20_rcp_rn_f32_slowpath
        .type           $__internal_20_$__cuda_sm20_rcp_rn_f32_slowpath,@function
        .size           $__internal_20_$__cuda_sm20_rcp_rn_f32_slowpath,(.L_x_6062 - $__internal_20_$__cuda_sm20_rcp_rn_f32_slowpath)
$__internal_20_$__cuda_sm20_rcp_rn_f32_slowpath:
[----:B------:R-:W-:-:S05]  /*2210*/  IMAD.SHL.U32 R6, R2, 0x2, RZ ;  /* 0x0000000202067824 */ /* 0x000fca00078e00ff */
[----:B------:R-:W-:-:S04]  /*2220*/  SHF.R.U32.HI R6, RZ, 0x18, R6 ;  /* 0x00000018ff067819 */ /* 0x000fc80000011606 */
[----:B------:R-:W-:-:S13]  /*2230*/  ISETP.NE.U32.AND P0, PT, R6, RZ, PT ;  /* 0x000000ff0600720c */ /* 0x000fda0003f05070 */
[----:B------:R-:W-:Y:S05]  /*2240*/  @P0 BRA `(.L_x_2694) ;  /* 0x0000000000280947 */ /* 0x000fea0003800000 */
[----:B------:R-:W-:-:S04]  /*2250*/  SHF.L.U32 R6, R2, 0x1, RZ ;  /* 0x0000000102067819 */ /* 0x000fc800000006ff */
        /* <DEDUP_REMOVED lines=9> */
.L_x_2694:
        /* <DEDUP_REMOVED lines=26> */
[----:B------:R-:W-:-:S04]  /*2490*/  SEL R20, RZ, 0x1, !P0 ;  /* 0x00000001ff147807 */ /* 0x000fc80004000000 */
[----:B------:R-:W-:-:S04]  /*24a0*/  IADD3 R20, PT, PT, -R20, RZ, RZ ;  /* 0x000000ff14147210 */ /* 0x000fc80007ffe1ff */
[----:B------:R-:W-:-:S13]  /*24b0*/  ISETP.GE.AND P0, PT, R20, RZ, PT ;  /* 0x000000ff1400720c */ /* 0x000fda0003f06270 */
[----:B------:R-:W-:-:S04]  /*24c0*/  @!P0 VIADD R23, R23, 0x1 ;  /* 0x0000000117178836 */ /* 0x000fc80000000000 */
[----:B------:R-:W-:-:S05]  /*24d0*/  @!P1 IMAD.SHL.U32 R23, R23, 0x2, RZ ;  /* 0x0000000217179824 */ /* 0x000fca00078e00ff */
[----:B------:R-:W-:Y:S01]  /*24e0*/  LOP3.LUT R20, R23, 0x80000000, R2, 0xf8, !PT ;  /* 0x8000000017147812 */ /* 0x000fe200078ef802 */
[----:B------:R-:W-:Y:S06]  /*24f0*/  BRA `(.L_x_2695) ;  /* 0x0000000000047947 */ /* 0x000fec0003800000 */
.L_x_2696:
[----:B------:R0:W1:Y:S02]  /*2500*/  MUFU.RCP R20, R2 ;  /* 0x0000000200147308 */ /* 0x0000640000001000 */
.L_x_2695:
[----:B-1----:R-:W-:Y:S01]  /*2510*/  MOV R24, R20 ;  /* 0x0000001400187202 */ /* 0x002fe20000000f00 */
[----:B------:R-:W-:Y:S02]  /*2520*/  IMAD.MOV.U32 R20, RZ, RZ, R18 ;  /* 0x000000ffff147224 */ /* 0x000fe400078e0012 */
[----:B------:R-:W-:-:S04]  /*2530*/  IMAD.MOV.U32 R21, RZ, RZ, 0x0 ;  /* 0x00000000ff157424 */ /* 0x000fc800078e00ff */
[----:B0-----:R-:W-:Y:S05]  /*2540*/  RET.REL.NODEC R20 `(_ZN18transformer_engine13normalization26rmsnorm_fwd_general_kernelINS0_13Kernel_traitsIff13__nv_bfloat16fjLj128ELj1ELj4ELj1ELj8ENS0_18Kernel_traits_baseILj128EffS3_fjLj128EEEEEEEvNS0_19ForwardKernelParamsE) ;  /* 0xffffffd814ac7950 */ /* 0x001fea0003c3ffff */
.L_x_2697:
        /* <DEDUP_REMOVED lines=11> */
.L_x_6062:


//--------------------- .text._ZN18transformer_engine13normalization26rmsnorm_fwd_general_kernelINS0_13Kernel_traitsI13__nv_bfloat16S3_S3_fjLj128ELj1ELj4ELj1ELj8ENS0_18Kernel_traits_baseILj128ES3_S3_S3_fjLj128EEEEEEEvNS0_19ForwardKernelParamsE --------------------------
	.section	.text._ZN18transformer_engine13normalization26rmsnorm_fwd_general_kernelINS0_13Kernel_traitsI13__nv_bfloat16S3_S3_fjLj128ELj1ELj4ELj1ELj8ENS0_18Kernel_traits_baseILj128ES3_S3_S3_fjLj128EEEEEEEvNS0_19ForwardKernelParamsE,"ax",@progbits
	.align	128
        .global         _ZN18transformer_engine13normalization26rmsnorm_fwd_general_kernelINS0_13Kernel_traitsI13__nv_bfloat16S3_S3_fjLj128ELj1ELj4ELj1ELj8ENS0_18Kernel_traits_baseILj128ES3_S3_S3_fjLj128EEEEEEEvNS0_19ForwardKernelParamsE
        .type           _ZN18transformer_engine13normalization26rmsnorm_fwd_general_kernelINS0_13Kernel_traitsI13__nv_bfloat16S3_S3_fjLj128ELj1ELj4ELj1ELj8ENS0_18Kernel_traits_baseILj128ES3_S3_S3_fjLj128EEEEEEEvNS0_19ForwardKernelParamsE,@function
        .size           _ZN18transformer_engine13normalization26rmsnorm_fwd_general_kernelINS0_13Kernel_traitsI13__nv_bfloat16S3_S3_fjLj128ELj1ELj4ELj1ELj8ENS0_18Kernel_traits_baseILj128ES3_S3_S3_fjLj128EEEEEEEvNS0_19ForwardKernelParamsE,(.L_x_6063 - _ZN18transformer_engine13normalization26rmsnorm_fwd_general_kernelINS0_13Kernel_traitsI13__nv_bfloat16S3_S3_fjLj128ELj1ELj4ELj1ELj8ENS0_18Kernel_traits_baseILj128ES3_S3_S3_fjLj128EEEEEEEvNS0_19ForwardKernelParamsE)
        .other          _ZN18transformer_engine13normalization26rmsnorm_fwd_general_kernelINS0_13Kernel_traitsI13__nv_bfloat16S3_S3_fjLj128ELj1ELj4ELj1ELj8ENS0_18Kernel_traits_baseILj128ES3_S3_S3_fjLj128EEEEEEEvNS0_19ForwardKernelParamsE,@"STO_CUDA_ENTRY STV_DEFAULT"
_ZN18transformer_engine13normalization26rmsnorm_fwd_general_kernelINS0_13Kernel_traitsI13__nv_bfloat16S3_S3_fjLj128ELj1ELj4ELj1ELj8ENS0_18Kernel_traits_baseILj128ES3_S3_S3_fjLj128EEEEEEEvNS0_19ForwardKernelParamsE:
.text._ZN18transformer_engine13normalization26rmsnorm_fwd_general_kernelINS0_13Kernel_traitsI13__nv_bfloat16S3_S3_fjLj128ELj1ELj4ELj1ELj8ENS0_18Kernel_traits_baseILj128ES3_S3_S3_fjLj128EEEEEEEvNS0_19ForwardKernelParamsE:
        /* <DEDUP_REMOVED lines=46> */
[----:B------:R-:W-:-:S07]  /*02e0*/  ISETP.NE.AND P0, PT, R0, RZ, PT ;  /* 0x000000ff0000720c */ /* 0x000fce0003f05270 */
[----:B------:R-:W-:Y:S02]  /*02f0*/  @!P1 PRMT R4, RZ, 0x7610, R4 ;  /* 0x00007610ff049816 */ /* 0x000fe40000000004 */
[----:B------:R-:W-:Y:S02]  /*0300*/  @!P2 PRMT R5, RZ, 0x7610, R5 ;  /* 0x00007610ff05a816 */ /* 0x000fe40000000005 */
[----:B------:R-:W-:Y:S02]  /*0310*/  @!P3 PRMT R6, RZ, 0x7610, R6 ;  /* 0x00007610ff06b816 */ /* 0x000fe40000000006 */
[----:B------:R0:W5:Y:S04]  /*0320*/  @P0 LDG.E.U16 R0, desc[UR14][R2.64] ;  /* 0x0000000e02000981 */ /* 0x000168000c1e1500 */
[----:B------:R0:W5:Y:S04]  /*0330*/  @P1 LDG.E.U16 R4, desc[UR14][R2.64+0x2] ;  /* 0x0000020e02041981 */ /* 0x000168000c1e1500 */
[----:B------:R0:W5:Y:S04]  /*0340*/  @P2 LDG.E.U16 R5, desc[UR14][R2.64+0x4] ;  /* 0x0000040e02052981 */ /* 0x000168000c1e1500 */
[----:B------:R0:W5:Y:S01]  /*0350*/  @P3 LDG.E.U16 R6, desc[UR14][R2.64+0x6] ;  /* 0x0000060e02063981 */ /* 0x000162000c1e1500 */
[----:B------:R-:W-:Y:S01]  /*0360*/  @!P0 PRMT R0, RZ, 0x7610, R0 ;  /* 0x00007610ff008816 */ /* 0x000fe20000000000 */
[----:B0-----:R-:W-:Y:S06]  /*0370*/  BRA `(.L_x_2702) ;  /* 0x0000000000147947 */ /* 0x001fec0003800000 */
.L_x_2701:
[----:B------:R-:W2:Y:S02]  /*0380*/  LDG.E.64 R2, desc[UR14][R2.64] ;  /* 0x0000000e02027981 */ /* 0x000ea4000c1e1b00 */
[C-C-:B--2---:R-:W-:Y:S02]  /*0390*/  SHF.R.U64 R4, R2.reuse, 0x10, R3.reuse ;  /* 0x0000001002047819 */ /* 0x144fe40000001203 */
[----:B------:R-:W-:Y:S02]  /*03a0*/  SHF.R.U32.HI R6, RZ, 0x10, R3 ;  /* 0x00000010ff067819 */ /* 0x000fe40000011603 */
[----:B------:R-:W-:Y:S02]  /*03b0*/  PRMT R0, R2, 0x7610, R0 ;  /* 0x0000761002007816 */ /* 0x000fe40000000000 */
[----:B------:R-:W-:-:S07]  /*03c0*/  PRMT R5, R3, 0x7610, R5 ;  /* 0x0000761003057816 */ /* 0x000fce0000000005 */
.L_x_2702:
[----:B------:R-:W-:Y:S05]  /*03d0*/  BSYNC.RECONVERGENT B1 ;  /* 0x0000000000017941 */ /* 0x000fea0003800200 */
.L_x_2700:
[----:B-----5:R-:W-:Y:S01]  /*03e0*/  IMAD.U32 R7, R4, 0x10000, RZ ;  /* 0x0001000004077824 */ /* 0x020fe200078e00ff */
[----:B------:R-:W-:Y:S01]  /*03f0*/  SHF.L.U32 R4, R5, 0x10, RZ ;  /* 0x0000001005047819 */ /* 0x000fe200000006ff */
[----:B------:R-:W-:Y:S02]  /*0400*/  IMAD.U32 R0, R0, 0x10000, RZ ;  /* 0x0001000000007824 */ /* 0x000fe400078e00ff */
[----:B------:R-:W-:-:S07]  /*0410*/  IMAD.U32 R6, R6, 0x10000, RZ ;  /* 0x0001000006067824 */ /* 0x000fce00078e00ff */
.L_x_2699:
[----:B------:R-:W-:Y:S05]  /*0420*/  BSYNC.RECONVERGENT B0 ;  /* 0x0000000000007941 */ /* 0x000fea0003800200 */
.L_x_2698:
[----:B------:R-:W0:Y:S01]  /*0430*/  LDCU.U8 UR17, c[0x0][0x404] ;  /* 0x00008080ff1177ac */ /* 0x000e220008000000 */
[----:B------:R-:W1:Y:S01]  /*0440*/  LDCU UR9, c[0x0][0x388] ;  /* 0x00007100ff0977ac */ /* 0x000e620008000800 */
[----:B0-----:R-:W-:Y:S02]  /*0450*/  UISETP.NE.AND UP0, UPT, UR17, URZ, UPT ;  /* 0x000000ff1100728c */ /* 0x001fe4000bf05270 */
[----:B-1----:R-:W-:-:S07]  /*0460*/  UISETP.GE.AND UP1, UPT, UR7, UR9, UPT ;  /* 0x000000090700728c */ /* 0x002fce000bf26270 */
[----:B------:R-:W-:Y:S05]  /*0470*/  BRA.U !UP0, `(.L_x_2703) ;  /* 0x0000000108087547 */ /* 0x000fea000b800000 */
[----:B------:R-:W0:Y:S02]  /*0480*/  LDC.64 R2, c[0x0][0x3e0] ;  /* 0x0000f800ff027b82 */ /* 0x000e240000000a00 */
[----:B0-----:R0:W5:Y:S02]  /*0490*/  LDG.E R15, desc[UR14][R2.64] ;  /* 0x0000000e020f7981 */ /* 0x001164000c1e1900 */
.L_x_2703:
[----:B------:R-:W-:Y:S01]  /*04a0*/  IMAD.MOV.U32 R14, RZ, RZ, RZ ;  /* 0x000000ffff0e7224 */ /* 0x000fe200078e00ff */
[----:B------:R-:W-:Y:S06]  /*04b0*/  BRA.U UP1, `(.L_x_2704) ;  /* 0x0000001501987547 */ /* 0x000fec000b800000 */
[----:B------:R-:W1:Y:S01]  /*04c0*/  LDCU.U8 UR9, c[0x0][0x3c0] ;  /* 0x00007800ff0977ac */ /* 0x000e620008000000 */
[----:B------:R-:W-:Y:S01]  /*04d0*/  FADD R13, R0, 1 ;  /* 0x3f800000000d7421 */ /* 0x000fe20000000000 */
[----:B0-----:R-:W-:Y:S01]  /*04e0*/  I2FP.F32.S32 R2, UR4 ;  /* 0x0000000400027c45 */ /* 0x001fe20008201400 */
[----:B------:R-:W-:Y:S01]  /*04f0*/  FADD R12, R7, 1 ;  /* 0x3f800000070c7421 */ /* 0x000fe20000000000 */
[----:B------:R-:W0:Y:S01]  /*0500*/  LDCU.64 UR10, c[0x0][0x3f8] ;  /* 0x00007f00ff0a77ac */ /* 0x000e220008000a00 */
[----:B------:R-:W-:Y:S01]  /*0510*/  FADD R11, R4, 1 ;  /* 0x3f800000040b7421 */ /* 0x000fe20000000000 */
[----:B------:R-:W-:Y:S01]  /*0520*/  FADD R9, R6, 1 ;  /* 0x3f80000006097421 */ /* 0x000fe20000000000 */
[----:B------:R-:W-:Y:S02]  /*0530*/  LOP3.LUT R10, RZ, R23, RZ, 0x33, !PT ;  /* 0x00000017ff0a7212 */ /* 0x000fe400078e33ff */
[----:B------:R-:W-:-:S03]  /*0540*/  IADD3 R8, PT, PT, -R17, UR4, RZ ;  /* 0x0000000411087c10 */ /* 0x000fc6000fffe1ff */
[----:B------:R-:W-:Y:S01]  /*0550*/  VIADD R10, R10, UR8 ;  /* 0x000000080a0a7c36 */ /* 0x000fe20008000000 */
[----:B-1----:R-:W-:-:S04]  /*0560*/  ISETP.NE.AND P0, PT, RZ, UR9, PT ;  /* 0x00000009ff007c0c */ /* 0x002fc8000bf05270 */
[----:B------:R-:W-:Y:S01]  /*0570*/  FSEL R13, R0, R13, !P0 ;  /* 0x0000000d000d7208 */ /* 0x000fe20004000000 */
[----:B------:R-:W-:Y:S01]  /*0580*/  VIADD R0, R2, 0x1800000 ;  /* 0x0180000002007836 */ /* 0x000fe20000000000 */
[----:B------:R-:W-:Y:S01]  /*0590*/  FSEL R12, R7, R12, !P0 ;  /* 0x0000000c070c7208 */ /* 0x000fe20004000000 */
[----:B0-----:R-:W-:Y:S01]  /*05a0*/  UISETP.NE.U32.AND UP0, UPT, UR10, URZ, UPT ;  /* 0x000000ff0a00728c */ /* 0x001fe2000bf05070 */
[----:B------:R-:W-:Y:S01]  /*05b0*/  FSEL R11, R4, R11, !P0 ;  /* 0x0000000b040b7208 */ /* 0x000fe20004000000 */
[----:B------:R-:W-:Y:S01]  /*05c0*/  VIADD R7, R17, 0x2 ;  /* 0x0000000211077836 */ /* 0x000fe20000000000 */
[----:B------:R-:W-:Y:S01]  /*05d0*/  LOP3.LUT R0, R0, 0x7f800000, RZ, 0xc0, !PT ;  /* 0x7f80000000007812 */ /* 0x000fe200078ec0ff */
[----:B------:R-:W-:Y:S01]  /*05e0*/  UISETP.NE.AND.EX UP0, UPT, UR11, URZ, UPT, UP0 ;  /* 0x000000ff0b00728c */ /* 0x000fe2000bf05300 */
[----:B------:R-:W-:Y:S02]  /*05f0*/  FSEL R9, R6, R9, !P0 ;  /* 0x0000000906097208 */ /* 0x000fe40004000000 */
[----:B------:R-:W-:Y:S01]  /*0600*/  ISETP.GT.U32.AND P0, PT, R0, 0x1ffffff, PT ;  /* 0x01ffffff0000780c */ /* 0x000fe20003f04070 */
[----:B------:R-:W-:Y:S01]  /*0610*/  UISETP.NE.OR UP0, UPT, UR17, URZ, UP0 ;  /* 0x000000ff1100728c */ /* 0x000fe20008705670 */
[----:B------:R-:W-:-:S02]  /*0620*/  LEA.HI R0, R10, 0x1, RZ, 0x1b ;  /* 0x000000010a007811 */ /* 0x000fc400078fd8ff */
[----:B------:R-:W-:Y:S02]  /*0630*/  IADD3 R6, PT, PT, R17, 0x3, RZ ;  /* 0x0000000311067810 */ /* 0x000fe40007ffe0ff */
[C---:B------:R-:W-:Y:S02]  /*0640*/  LOP3.LUT R14, R0.reuse, 0xf, RZ, 0xc0, !PT ;  /* 0x0000000f000e7812 */ /* 0x040fe400078ec0ff */
[C---:B------:R-:W-:Y:S02]  /*0650*/  LOP3.LUT R18, R0.reuse, 0x7, RZ, 0xc0, !PT ;  /* 0x0000000700127812 */ /* 0x040fe400078ec0ff */
[----:B------:R-:W-:Y:S01]  /*0660*/  LOP3.LUT R5, R0, 0xffffff0, RZ, 0xc0, !PT ;  /* 0x0ffffff000057812 */ /* 0x000fe200078ec0ff */
[----:B------:R-:W-:Y:S02]  /*0670*/  VIADD R14, R14, 0xffffffff ;  /* 0xffffffff0e0e7836 */ /* 0x000fe40000000000 */
[----:B------:R-:W-:Y:S02]  /*0680*/  VIADD R18, R18, 0xffffffff ;  /* 0xffffffff12127836 */ /* 0x000fe40000000000 */
[----:B------:R-:W-:Y:S01]  /*0690*/  IMAD.MOV R5, RZ, RZ, -R5 ;  /* 0x000000ffff057224 */ /* 0x000fe200078e0a05 */
[----:B------:R-:W-:Y:S06]  /*06a0*/  @P0 BRA `(.L_x_2705) ;  /* 0x0000000000140947 */ /* 0x000fec0003800000 */
[----:B------:R-:W-:Y:S01]  /*06b0*/  IMAD.MOV.U32 R0, RZ, RZ, R2 ;  /* 0x000000ffff007224 */ /* 0x000fe200078e0002 */
[----:B------:R-:W-:-:S07]  /*06c0*/  MOV R4, 0x6e0 ;  /* 0x000006e000047802 */ /* 0x000fce0000000f00 */
[----:B-----5:R-:W-:Y:S05]  /*06d0*/  CALL.REL.NOINC `($__internal_21_$__cuda_sm20_rcp_rn_f32_slowpath) ;  /* 0x0000001800587944 */ /* 0x020fea0003c00000 */
[----:B------:R-:W-:Y:S01]  /*06e0*/  IMAD.MOV.U32 R4, RZ, RZ, R19 ;  /* 0x000000ffff047224 */ /* 0x000fe200078e0013 */
[----:B------:R-:W-:Y:S06]  /*06f0*/  BRA `(.L_x_2706) ;  /* 0x0000000000107947 */ /* 0x000fec0003800000 */
.L_x_2705:
[----:B------:R-:W0:Y:S02]  /*0700*/  MUFU.RCP R3, R2 ;  /* 0x0000000200037308 */ /* 0x000e240000001000 */
[----:B0-----:R-:W-:-:S04]  /*0710*/  FFMA R0, R2, R3, -1 ;  /* 0xbf80000002007423 */ /* 0x001fc80000000003 */
[----:B------:R-:W-:-:S04]  /*0720*/  FADD.FTZ R0, -R0, -RZ ;  /* 0x800000ff00007221 */ /* 0x000fc80000010100 */
[----:B------:R-:W-:-:S07]  /*0730*/  FFMA R4, R3, R0, R3 ;  /* 0x0000000003047223 */ /* 0x000fce0000000003 */
.L_x_2706:
[----:B------:R-:W0:Y:S01]  /*0740*/  LDCU.64 UR8, c[0x0][0x380] ;  /* 0x00007000ff0877ac */ /* 0x000e220008000a00 */
[----:B------:R-:W-:Y:S02]  /*0750*/  IADD3 R3, PT, PT, R16, UR7, RZ ;  /* 0x0000000710037c10 */ /* 0x000fe4000fffe0ff */
[----:B------:R-:W-:Y:S01]  /*0760*/  ISETP.GE.U32.AND P2, PT, R14, 0x7, PT ;  /* 0x000000070e00780c */ /* 0x000fe20003f46070 */
[----:B------:R-:W-:Y:S01]  /*0770*/  IMAD.MOV.U32 R14, RZ, RZ, RZ ;  /* 0x000000ffff0e7224 */ /* 0x000fe200078e00ff */
[----:B------:R-:W-:Y:S01]  /*0780*/  ISETP.GE.U32.AND P3, PT, R18, 0x3, PT ;  /* 0x000000031200780c */ /* 0x000fe20003f66070 */
[----:B0-----:R-:W-:Y:S02]  /*0790*/  UIMAD UR4, UR9, UR8, URZ ;  /* 0x00000008090472a4 */ /* 0x001fe4000f8e02ff */
[----:B------:R-:W-:Y:S02]  /*07a0*/  IMAD R3, R3, UR9, RZ ;  /* 0x0000000903037c24 */ /* 0x000fe4000f8e02ff */
[----:B------:R-:W-:-:S03]  /*07b0*/  USHF.L.U32 UR8, UR4, 0x2, URZ ;  /* 0x0000000204087899 */ /* 0x000fc600080006ff */
[----:B------:R-:W-:-:S09]  /*07c0*/  UMOV UR4, URZ ;  /* 0x000000ff00047c82 */ /* 0x000fd20008000000 */
.L_x_2731:
[----:B0-----:R-:W0:Y:S01]  /*07d0*/  LDCU.64 UR18, c[0x0][0x388] ;  /* 0x00007100ff1277ac */ /* 0x001e220008000a00 */
[----:B------:R-:W-:Y:S01]  /*07e0*/  VIADD R2, R16, UR7 ;  /* 0x0000000710027c36 */ /* 0x000fe20008000000 */
[----:B------:R-:W-:Y:S04]  /*07f0*/  BSSY.RECONVERGENT B0, `(.L_x_2707) ;  /* 0x0000022000007945 */ /* 0x000fe80003800200 */
[----:B0-----:R-:W-:-:S04]  /*0800*/  ISETP.GE.AND P0, PT, R2, UR18, PT ;  /* 0x0000001202007c0c */ /* 0x001fc8000bf06270 */
[----:B------:R-:W-:-:S13]  /*0810*/  ISETP.LT.AND P0, PT, R17, UR19, !P0 ;  /* 0x0000001311007c0c */ /* 0x000fda000c701270 */
[----:B-12---:R-:W-:Y:S05]  /*0820*/  @!P0 BRA `(.L_x_2708) ;  /* 0x0000000000788947 */ /* 0x006fea0003800000 */
[----:B------:R-:W0:Y:S01]  /*0830*/  LDC.64 R18, c[0x0][0x390] ;  /* 0x0000e400ff127b82 */ /* 0x000e220000000a00 */
[----:B------:R-:W-:Y:S01]  /*0840*/  IMAD R21, R2, UR19, R17 ;  /* 0x0000001302157c24 */ /* 0x000fe2000f8e0211 */
[C---:B------:R-:W-:Y:S01]  /*0850*/  ISETP.GT.U32.AND P5, PT, R8.reuse, 0x3, PT ;  /* 0x000000030800780c */ /* 0x040fe20003fa4070 */
[----:B------:R-:W-:Y:S01]  /*0860*/  BSSY.RECONVERGENT B1, `(.L_x_2709) ;  /* 0x0000016000017945 */ /* 0x000fe20003800200 */
[----:B------:R-:W-:Y:S01]  /*0870*/  ISETP.GT.U32.AND P1, PT, R8, 0x3, PT ;  /* 0x000000030800780c */ /* 0x000fe20003f24070 */
[----:B0-----:R-:W-:-:S03]  /*0880*/  IMAD.WIDE R18, R21, 0x2, R18 ;  /* 0x0000000215127825 */ /* 0x001fc600078e0212 */
[----:B------:R-:W-:-:S13]  /*0890*/  LOP3.LUT P4, RZ, R18, 0x7, RZ, 0xc0, !PT ;  /* 0x0000000712ff7812 */ /* 0x000fda000788c0ff */
[----:B------:R-:W-:Y:S05]  /*08a0*/  @!P4 BRA P5, `(.L_x_2710) ;  /* 0x000000000030c947 */ /* 0x000fea0002800000 */
[C---:B------:R-:W-:Y:S02]  /*08b0*/  ISETP.GT.U32.AND P5, PT, R8.reuse, 0x1, PT ;  /* 0x000000010800780c */ /* 0x040fe40003fa4070 */
[C---:B------:R-:W-:Y:S02]  /*08c0*/  ISETP.GT.U32.AND P6, PT, R8.reuse, 0x2, PT ;  /* 0x000000020800780c */ /* 0x040fe40003fc4070 */
[----:B------:R-:W-:Y:S02]  /*08d0*/  ISETP.NE.AND P4, PT, R8, RZ, PT ;  /* 0x000000ff0800720c */ /* 0x000fe40003f85270 */
[----:B------:R-:W-:-:S06]  /*08e0*/  @!P1 PRMT R27, RZ, 0x7610, R27 ;  /* 0x00007610ff1b9816 */ /* 0x000fcc000000001b */
[----:B------:R0:W5:Y:S01]  /*08f0*/  @P1 LDG.E.U16 R27, desc[UR14][R18.64+0x6] ;  /* 0x0000060e121b1981 */ /* 0x000162000c1e1500 */
[----:B------:R-:W-:Y:S02]  /*0900*/  @!P5 PRMT R25, RZ, 0x7610, R25 ;  /* 0x00007610ff19d816 */ /* 0x000fe40000000019 */
[----:B------:R-:W-:Y:S02]  /*0910*/  @!P6 PRMT R26, RZ, 0x7610, R26 ;  /* 0x00007610ff1ae816 */ /* 0x000fe4000000001a */
[----:B------:R0:W5:Y:S04]  /*0920*/  @P4 LDG.E.U16 R0, desc[UR14][R18.64] ;  /* 0x0000000e12004981 */ /* 0x000168000c1e1500 */
[----:B------:R0:W5:Y:S04]  /*0930*/  @P5 LDG.E.U16 R25, desc[UR14][R18.64+0x2] ;  /* 0x0000020e12195981 */ /* 0x000168000c1e1500 */
[----:B------:R0:W5:Y:S01]  /*0940*/  @P6 LDG.E.U16 R26, desc[UR14][R18.64+0x4] ;  /* 0x0000040e121a6981 */ /* 0x000162000c1e1500 */
[----:B------:R-:W-:Y:S01]  /*0950*/  @!P4 PRMT R0, RZ, 0x7610, R0 ;  /* 0x00007610ff00c816 */ /* 0x000fe20000000000 */
[----:B0-----:R-:W-:Y:S06]  /*0960*/  BRA `(.L_x_2711) ;  /* 0x0000000000147947 */ /* 0x001fec0003800000 */
.L_x_2710:
[----:B------:R-:W2:Y:S02]  /*0970*/  LDG.E.64 R18, desc[UR14][R18.64] ;  /* 0x0000000e12127981 */ /* 0x000ea4000c1e1b00 */
[C-C-:B--2---:R-:W-:Y:S02]  /*0980*/  SHF.R.U64 R25, R18.reuse, 0x10, R19.reuse ;  /* 0x0000001012197819 */ /* 0x144fe40000001213 */
[----:B------:R-:W-:Y:S02]  /*0990*/  SHF.R.U32.HI R27, RZ, 0x10, R19 ;  /* 0x00000010ff1b7819 */ /* 0x000fe40000011613 */
[----:B------:R-:W-:Y:S02]  /*09a0*/  PRMT R0, R18, 0x7610, R0 ;  /* 0x0000761012007816 */ /* 0x000fe40000000000 */
[----:B------:R-:W-:-:S07]  /*09b0*/  PRMT R26, R19, 0x7610, R26 ;  /* 0x00007610131a7816 */ /* 0x000fce000000001a */
.L_x_2711:
[----:B------:R-:W-:Y:S05]  /*09c0*/  BSYNC.RECONVERGENT B1 ;  /* 0x0000000000017941 */ /* 0x000fea0003800200 */
.L_x_2709:
[----:B-----5:R-:W-:Y:S01]  /*09d0*/  IMAD.U32 R0, R0, 0x10000, RZ ;  /* 0x0001000000007824 */ /* 0x020fe200078e00ff */
[----:B------:R-:W-:Y:S01]  /*09e0*/  SHF.L.U32 R27, R27, 0x10, RZ ;  /* 0x000000101b1b7819 */ /* 0x000fe200000006ff */
[----:B------:R-:W-:Y:S02]  /*09f0*/  IMAD.U32 R25, R25, 0x10000, RZ ;  /* 0x0001000019197824 */ /* 0x000fe400078e00ff */
[----:B------:R-:W-:-:S07]  /*0a00*/  IMAD.U32 R26, R26, 0x10000, RZ ;  /* 0x000100001a1a7824 */ /* 0x000fce00078e00ff */
.L_x_2708:
[----:B------:R-:W-:Y:S05]  /*0a10*/  BSYNC.RECONVERGENT B0 ;  /* 0x0000000000007941 */ /* 0x000fea0003800200 */
.L_x_2707:
[----:B------:R-:W0:Y:S01]  /*0a20*/  LDC R28, c[0x0][0x384] ;  /* 0x0000e100ff1c7b82 */ /* 0x000e220000000800 */
[----:B------:R-:W-:Y:S01]  /*0a30*/  VIADD R18, R17, 0x1 ;  /* 0x0000000111127836 */ /* 0x000fe20000000000 */
[----:B------:R-:W-:Y:S01]  /*0a40*/  ISETP.GE.OR P4, PT, R7, UR19, !P0 ;  /* 0x0000001307007c0c */ /* 0x000fe2000c786670 */
[----:B------:R-:W-:Y:S01]  /*0a50*/  @P0 FFMA R20, R0, R0, RZ ;  /* 0x0000000000140223 */ /* 0x000fe200000000ff */
[----:B------:R-:W-:Y:S02]  /*0a60*/  ISETP.GE.OR P5, PT, R6, UR19, !P0 ;  /* 0x0000001306007c0c */ /* 0x000fe4000c7a6670 */
[----:B------:R-:W-:Y:S01]  /*0a70*/  ISETP.GE.OR P1, PT, R18, UR19, !P0 ;  /* 0x0000001312007c0c */ /* 0x000fe2000c726670 */
[----:B------:R-:W-:-:S12]  /*0a80*/  IMAD.MOV.U32 R18, RZ, RZ, RZ ;  /* 0x000000ffff127224 */ /* 0x000fd800078e00ff */
[----:B------:R-:W-:-:S04]  /*0a90*/  @!P1 FFMA R20, R25, R25, R20 ;  /* 0x0000001919149223 */ /* 0x000fc80000000014 */
[----:B------:R-:W-:Y:S01]  /*0aa0*/  @!P4 FFMA R20, R26, R26, R20 ;  /* 0x0000001a1a14c223 */ /* 0x000fe20000000014 */
[----:B0-----:R-:W-:-:S03]  /*0ab0*/  ISETP.NE.AND P1, PT, R28, 0x1, PT ;  /* 0x000000011c00780c */ /* 0x001fc60003f25270 */
[----:B------:R-:W-:-:S04]  /*0ac0*/  @!P5 FFMA R20, R27, R27, R20 ;  /* 0x0000001b1b14d223 */ /* 0x000fc80000000014 */
[----:B------:R-:W-:-:S06]  /*0ad0*/  @P0 IMAD.MOV.U32 R18, RZ, RZ, R20 ;  /* 0x000000ffff120224 */ /* 0x000fcc00078e0014 */
        /* <DEDUP_REMOVED lines=12> */
.L_x_2712:
        /* <DEDUP_REMOVED lines=47> */
.L_x_2715:
[----:B------:R-:W2:Y:S04]  /*0e90*/  LDG.E.STRONG.GPU R29, desc[UR14][R20.64] ;  /* 0x0000000e141d7981 */ /* 0x000ea8000c1ef900 */
[----:B--2---:R-:W-:Y:S01]  /*0ea0*/  CCTL.IVALL ;  /* 0x00000000ff00798f */ /* 0x004fe20002000000 */
[----:B------:R-:W-:Y:S05]  /*0eb0*/  YIELD ;  /* 0x0000000000007946 */ /* 0x000fea0003800000 */
[----:B------:R-:W-:-:S13]  /*0ec0*/  ISETP.NE.AND P1, PT, R29, R30, PT ;  /* 0x0000001e1d00720c */ /* 0x000fda0003f25270 */
[----:B------:R-:W-:Y:S05]  /*0ed0*/  @P1 BRA `(.L_x_2715) ;  /* 0xfffffffc00ec1947 */ /* 0x000fea000383ffff */
.L_x_2714:
        /* <DEDUP_REMOVED lines=8> */
[----:B------:R-:W-:Y:S02]  /*0f60*/  IMAD.MOV.U32 R28, RZ, RZ, RZ ;  /* 0x000000ffff1c7224 */ /* 0x000fe400078e00ff */
[----:B0-----:R-:W-:-:S09]  /*0f70*/  IMAD.MOV.U32 R29, RZ, RZ, R23 ;  /* 0x000000ffff1d7224 */ /* 0x001fd200078e0017 */
[----:B------:R-:W-:Y:S05]  /*0f80*/  @!P1 BRA `(.L_x_2719) ;  /* 0x0000000000a09947 */ /* 0x000fea0003800000 */
[----:B------:R-:W-:Y:S02]  /*0f90*/  HFMA2 R28, -RZ, RZ, 0, 0 ;  /* 0x00000000ff1c7431 */ /* 0x000fe400000001ff */
[----:B------:R-:W-:Y:S02]  /*0fa0*/  IMAD.MOV.U32 R30, RZ, RZ, R5 ;  /* 0x000000ffff1e7224 */ /* 0x000fe400078e0005 */
[----:B------:R-:W-:-:S07]  /*0fb0*/  IMAD.MOV.U32 R29, RZ, RZ, R23 ;  /* 0x000000ffff1d7224 */ /* 0x000fce00078e0017 */
.L_x_2720:
[----:B------:R-:W-:-:S05]  /*0fc0*/  IMAD.WIDE.U32 R20, R29, 0x4, R18 ;  /* 0x000000041d147825 */ /* 0x000fca00078e0012 */
[----:B------:R-:W2:Y:S04]  /*0fd0*/  LDG.E R31, desc[UR14][R20.64] ;  /* 0x0000000e141f7981 */ /* 0x000ea8000c1e1900 */
[----:B------:R-:W3:Y:S04]  /*0fe0*/  LDG.E R32, desc[UR14][R20.64+0x80] ;  /* 0x0000800e14207981 */ /* 0x000ee8000c1e1900 */
        /* <DEDUP_REMOVED lines=8> */
[----:B--2---:R-:W-:-:S04]  /*1070*/  FADD R28, R33, R28 ;  /* 0x0000001c211c7221 */ /* 0x004fc80000000000 */
[----:B------:R-:W-:Y:S02]  /*1080*/  FADD R35, R28, R35 ;  /* 0x000000231c237221 */ /* 0x000fe40000000000 */
[----:B------:R-:W2:Y:S02]  /*1090*/  LDG.E R28, desc[UR14][R20.64+0x380] ;  /* 0x0003800e141c7981 */ /* 0x000ea4000c1e1900 */
[----:B---3--:R-:W-:Y:S02]  /*10a0*/  FADD R32, R35, R32 ;  /* 0x0000002023207221 */ /* 0x008fe40000000000 */
[----:B------:R-:W3:Y:S02]  /*10b0*/  LDG.E R35, desc[UR14][R20.64+0x400] ;  /* 0x0004000e14237981 */ /* 0x000ee4000c1e1900 */
[----:B----4-:R-:W-:Y:S02]  /*10c0*/  FADD R33, R32, R31 ;  /* 0x0000001f20217221 */ /* 0x010fe40000000000 */
[----:B------:R-:W4:Y:S04]  /*10d0*/  LDG.E R32, desc[UR14][R20.64+0x480] ;  /* 0x0004800e14207981 */ /* 0x000f28000c1e1900 */
[----:B------:R-:W4:Y:S01]  /*10e0*/  LDG.E R31, desc[UR14][R20.64+0x500] ;  /* 0x0005000e141f7981 */ /* 0x000f22000c1e1900 */
[----:B--2---:R-:W-:-:S04]  /*10f0*/  FADD R28, R33, R28 ;  /* 0x0000001c211c7221 */ /* 0x004fc80000000000 */
[----:B---3--:R-:W-:Y:S02]  /*1100*/  FADD R35, R28, R35 ;  /* 0x000000231c237221 */ /* 0x008fe40000000000 */
[----:B------:R-:W2:Y:S02]  /*1110*/  LDG.E R28, desc[UR14][R20.64+0x580] ;  /* 0x0005800e141c7981 */ /* 0x000ea4000c1e1900 */
[----:B----4-:R-:W-:Y:S02]  /*1120*/  FADD R34, R35, R32 ;  /* 0x0000002023227221 */ /* 0x010fe40000000000 */
[----:B------:R-:W3:Y:S04]  /*1130*/  LDG.E R32, desc[UR14][R20.64+0x600] ;  /* 0x0006000e14207981 */ /* 0x000ee8000c1e1900 */
[----:B------:R-:W4:Y:S01]  /*1140*/  LDG.E R35, desc[UR14][R20.64+0x680] ;  /* 0x0006800e14237981 */ /* 0x000f22000c1e1900 */
[----:B------:R-:W-:-:S03]  /*1150*/  FADD R33, R34, R31 ;  /* 0x0000001f22217221 */ /* 0x000fc60000000000 */
[----:B------:R-:W4:Y:S04]  /*1160*/  LDG.E R31, desc[UR14][R20.64+0x700] ;  /* 0x0007000e141f7981 */ /* 0x000f28000c1e1900 */
[----:B------:R-:W4:Y:S01]  /*1170*/  LDG.E R34, desc[UR14][R20.64+0x780] ;  /* 0x0007800e14227981 */ /* 0x000f22000c1e1900 */
[----:B------:R-:W-:-:S05]  /*1180*/  VIADD R30, R30, 0x10 ;  /* 0x000000101e1e7836 */ /* 0x000fca0000000000 */
[----:B------:R-:W-:Y:S01]  /*1190*/  ISETP.NE.AND P1, PT, R30, RZ, PT ;  /* 0x000000ff1e00720c */ /* 0x000fe20003f25270 */
[----:B------:R-:W-:Y:S02]  /*11a0*/  VIADD R29, R29, 0x200 ;  /* 0x000002001d1d7836 */ /* 0x000fe40000000000 */
[----:B--2---:R-:W-:-:S04]  /*11b0*/  FADD R33, R33, R28 ;  /* 0x0000001c21217221 */ /* 0x004fc80000000000 */
[----:B---3--:R-:W-:-:S04]  /*11c0*/  FADD R32, R33, R32 ;  /* 0x0000002021207221 */ /* 0x008fc80000000000 */
[----:B----4-:R-:W-:-:S04]  /*11d0*/  FADD R32, R32, R35 ;  /* 0x0000002320207221 */ /* 0x010fc80000000000 */
[----:B------:R-:W-:-:S04]  /*11e0*/  FADD R31, R32, R31 ;  /* 0x0000001f201f7221 */ /* 0x000fc80000000000 */
[----:B------:R-:W-:Y:S01]  /*11f0*/  FADD R28, R31, R34 ;  /* 0x000000221f1c7221 */ /* 0x000fe20000000000 */
[----:B------:R-:W-:Y:S06]  /*1200*/  @P1 BRA `(.L_x_2720) ;  /* 0xfffffffc006c1947 */ /* 0x000fec000383ffff */
.L_x_2719:
[----:B------:R-:W-:Y:S05]  /*1210*/  BSYNC.RECONVERGENT B1 ;  /* 0x0000000000017941 */ /* 0x000fea0003800200 */
.L_x_2718:
[----:B------:R-:W-:-:S04]  /*1220*/  LEA.HI R30, R10, 0x1, RZ, 0x1b ;  /* 0x000000010a1e7811 */ /* 0x000fc800078fd8ff */
[----:B------:R-:W-:-:S04]  /*1230*/  LOP3.LUT R20, R30, 0xf, RZ, 0xc0, !PT ;  /* 0x0000000f1e147812 */ /* 0x000fc800078ec0ff */
[----:B------:R-:W-:-:S13]  /*1240*/  ISETP.NE.AND P1, PT, R20, RZ, PT ;  /* 0x000000ff1400720c */ /* 0x000fda0003f25270 */
[----:B------:R-:W-:Y:S05]  /*1250*/  @!P1 BRA `(.L_x_2717) ;  /* 0x0000000000c89947 */ /* 0x000fea0003800000 */
[----:B------:R-:W-:Y:S01]  /*1260*/  LOP3.LUT R20, R30, 0x7, RZ, 0xc0, !PT ;  /* 0x000000071e147812 */ /* 0x000fe200078ec0ff */
[----:B------:R-:W-:Y:S03]  /*1270*/  BSSY.RECONVERGENT B1, `(.L_x_2721) ;  /* 0x0000015000017945 */ /* 0x000fe60003800200 */
[----:B------:R-:W-:Y:S01]  /*1280*/  ISETP.NE.AND P1, PT, R20, RZ, PT ;  /* 0x000000ff1400720c */ /* 0x000fe20003f25270 */
[----:B------:R-:W-:-:S12]  /*1290*/  @!P2 BRA `(.L_x_2722) ;  /* 0x000000000048a947 */ /* 0x000fd80003800000 */
[----:B------:R-:W-:-:S05]  /*12a0*/  IMAD.WIDE R20, R29, 0x4, R18 ;  /* 0x000000041d147825 */ /* 0x000fca00078e0212 */
        /* <DEDUP_REMOVED lines=10> */
[----:B------:R-:W4:Y:S01]  /*1350*/  LDG.E R34, desc[UR14][R20.64+0x380] ;  /* 0x0003800e14227981 */ /* 0x000f22000c1e1900 */
[----:B------:R-:W-:Y:S02]  /*1360*/  VIADD R29, R29, 0x100 ;  /* 0x000001001d1d7836 */ /* 0x000fe40000000000 */
[----:B--2---:R-:W-:-:S04]  /*1370*/  FADD R33, R33, R28 ;  /* 0x0000001c21217221 */ /* 0x004fc80000000000 */
[----:B---3--:R-:W-:-:S04]  /*1380*/  FADD R32, R33, R32 ;  /* 0x0000002021207221 */ /* 0x008fc80000000000 */
[----:B------:R-:W-:-:S04]  /*1390*/  FADD R32, R32, R35 ;  /* 0x0000002320207221 */ /* 0x000fc80000000000 */
[----:B----4-:R-:W-:-:S04]  /*13a0*/  FADD R31, R32, R31 ;  /* 0x0000001f201f7221 */ /* 0x010fc80000000000 */
[----:B------:R-:W-:-:S07]  /*13b0*/  FADD R28, R31, R34 ;  /* 0x000000221f1c7221 */ /* 0x000fce0000000000 */
.L_x_2722:
[----:B------:R-:W-:Y:S05]  /*13c0*/  BSYNC.RECONVERGENT B1 ;  /* 0x0000000000017941 */ /* 0x000fea0003800200 */
.L_x_2721:
        /* <DEDUP_REMOVED lines=10> */
[----:B------:R-:W-:Y:S01]  /*1470*/  IADD3 R29, PT, PT, R29, 0x80, RZ ;  /* 0x000000801d1d7810 */ /* 0x000fe20007ffe0ff */
[----:B--2---:R-:W-:-:S04]  /*1480*/  FADD R31, R28, R31 ;  /* 0x0000001f1c1f7221 */ /* 0x004fc80000000000 */
[----:B---3--:R-:W-:-:S04]  /*1490*/  FADD R31, R31, R32 ;  /* 0x000000201f1f7221 */ /* 0x008fc80000000000 */
[----:B----4-:R-:W-:-:S04]  /*14a0*/  FADD R31, R31, R34 ;  /* 0x000000221f1f7221 */ /* 0x010fc80000000000 */
[----:B------:R-:W-:-:S07]  /*14b0*/  FADD R28, R31, R36 ;  /* 0x000000241f1c7221 */ /* 0x000fce0000000000 */
.L_x_2724:
[----:B------:R-:W-:Y:S05]  /*14c0*/  BSYNC.RECONVERGENT B1 ;  /* 0x0000000000017941 */ /* 0x000fea0003800200 */
.L_x_2723:
        /* <DEDUP_REMOVED lines=11> */
.L_x_2717:
[----:B------:R-:W-:Y:S05]  /*1580*/  BSYNC.RECONVERGENT B0 ;  /* 0x0000000000007941 */ /* 0x000fea0003800200 */
.L_x_2716:
        /* <DEDUP_REMOVED lines=12> */
.L_x_2713:
[----:B------:R-:W0:Y:S01]  /*1650*/  LDCU UR9, c[0x0][0x3d8] ;  /* 0x00007b00ff0977ac */ /* 0x000e220008000800 */
[----:B------:R-:W-:Y:S01]  /*1660*/  ISETP.GE.AND P1, PT, R2, UR18, PT ;  /* 0x0000001202007c0c */ /* 0x000fe2000bf26270 */
[----:B------:R-:W-:Y:S03]  /*1670*/  BSSY.RECONVERGENT B0, `(.L_x_2725) ;  /* 0x0000046000007945 */ /* 0x000fe60003800200 */
[----:B------:R-:W-:Y:S01]  /*1680*/  ISETP.NE.OR P1, PT, R22, RZ, P1 ;  /* 0x000000ff1600720c */ /* 0x000fe20000f25670 */
[----:B0-----:R-:W-:-:S12]  /*1690*/  FFMA R29, R29, R4, UR9 ;  /* 0x000000091d1d7e23 */ /* 0x001fd80008000004 */
[----:B------:R-:W0:Y:S01]  /*16a0*/  @!P1 LDC.64 R18, c[0x0][0x3a0] ;  /* 0x0000e800ff129b82 */ /* 0x000e220000000a00 */
[----:B------:R-:W-:-:S13]  /*16b0*/  FSETP.GEU.AND P4, PT, |R29|, 1.175494350822287508e-38, PT ;  /* 0x008000001d00780b */ /* 0x000fda0003f8e200 */
[----:B------:R-:W-:-:S04]  /*16c0*/  @!P4 FMUL R29, R29, 16777216 ;  /* 0x4b8000001d1dc820 */ /* 0x000fc80000400000 */
[----:B------:R-:W1:Y:S01]  /*16d0*/  MUFU.RSQ R21, R29 ;  /* 0x0000001d00157308 */ /* 0x000e620000001400 */
[----:B0-----:R-:W-:-:S04]  /*16e0*/  @!P1 IMAD.WIDE R18, R2, 0x4, R18 ;  /* 0x0000000402129825 */ /* 0x001fc800078e0212 */
[----:B-1----:R-:W-:-:S05]  /*16f0*/  @!P4 FMUL R21, R21, 4096 ;  /* 0x458000001515c820 */ /* 0x002fca0000400000 */
[----:B------:R0:W-:Y:S01]  /*1700*/  @!P1 STG.E desc[UR14][R18.64], R21 ;  /* 0x0000001512009986 */ /* 0x0001e2000c10190e */
[----:B------:R-:W-:Y:S05]  /*1710*/  @!P0 BRA `(.L_x_2726) ;  /* 0x0000000000ec8947 */ /* 0x000fea0003800000 */
[-C--:B0-----:R-:W-:Y:S01]  /*1720*/  FMUL R18, R0, R21.reuse ;  /* 0x0000001500127220 */ /* 0x081fe20000400000 */
        /* <DEDUP_REMOVED lines=9> */
[----:B------:R-:W-:Y:S01]  /*17c0*/  BSSY.RECONVERGENT B1, `(.L_x_2727) ;  /* 0x0000017000017945 */ /* 0x000fe20003800200 */
[----:B------:R-:W-:-:S07]  /*17d0*/  VIADD R18, R17, 0x1 ;  /* 0x0000000111127836 */ /* 0x000fce0000000000 */
        /* <DEDUP_REMOVED lines=10> */
.L_x_2728:
[----:B------:R-:W-:Y:S02]  /*1880*/  ISETP.GE.AND P0, PT, R18, UR19, PT ;  /* 0x0000001312007c0c */ /* 0x000fe4000bf06270 */
[----:B------:R-:W-:Y:S02]  /*1890*/  ISETP.GE.AND P1, PT, R7, UR19, PT ;  /* 0x0000001307007c0c */ /* 0x000fe4000bf26270 */
[----:B------:R-:W-:Y:S02]  /*18a0*/  ISETP.GE.AND P4, PT, R6, UR19, PT ;  /* 0x0000001306007c0c */ /* 0x000fe4000bf86270 */
[-C--:B------:R-:W-:Y:S01]  /*18b0*/  FMNMX R14, R14, |R29|.reuse, !PT ;  /* 0x4000001d0e0e7209 */ /* 0x080fe20007800000 */
[----:B-----5:R-:W-:-:S06]  /*18c0*/  FMUL R29, R15, R29 ;  /* 0x0000001d0f1d7220 */ /* 0x020fcc0000400000 */
[-C--:B------:R-:W-:Y:S01]  /*18d0*/  @!P0 FMNMX R14, R14, |R21|.reuse, !PT ;  /* 0x400000150e0e8209 */ /* 0x080fe20007800000 */
[----:B------:R-:W-:-:S03]  /*18e0*/  @!P0 FMUL R21, R15, R21 ;  /* 0x000000150f158220 */ /* 0x000fc60000400000 */
[-C--:B------:R-:W-:Y:S01]  /*18f0*/  @!P1 FMNMX R14, R14, |R31|.reuse, !PT ;  /* 0x4000001f0e0e9209 */ /* 0x080fe20007800000 */
[----:B------:R-:W-:-:S03]  /*1900*/  @!P1 FMUL R31, R15, R31 ;  /* 0x0000001f0f1f9220 */ /* 0x000fc60000400000 */
[-C--:B------:R-:W-:Y:S01]  /*1910*/  @!P4 FMNMX R14, R14, |R33|.reuse, !PT ;  /* 0x400000210e0ec209 */ /* 0x080fe20007800000 */
[----:B------:R-:W-:-:S07]  /*1920*/  @!P4 FMUL R33, R15, R33 ;  /* 0x000000210f21c220 */ /* 0x000fce0000400000 */
.L_x_2729:
[----:B------:R-:W-:Y:S05]  /*1930*/  BSYNC.RECONVERGENT B1 ;  /* 0x0000000000017941 */ /* 0x000fea0003800200 */
.L_x_2727:
[----:B------:R-:W0:Y:S01]  /*1940*/  LDC.64 R18, c[0x0][0x3c8] ;  /* 0x0000f200ff127b82 */ /* 0x000e220000000a00 */
[----:B------:R-:W-:Y:S01]  /*1950*/  IMAD R37, R2, UR19, R17 ;  /* 0x0000001302257c24 */ /* 0x000fe2000f8e0211 */
[----:B------:R-:W-:Y:S01]  /*1960*/  ISETP.GT.U32.AND P1, PT, R8, 0x3, PT ;  /* 0x000000030800780c */ /* 0x000fe20003f24070 */
[----:B------:R-:W1:Y:S08]  /*1970*/  F2F.BF16.F32 R29, R29 ;  /* 0x0000001d001d7304 */ /* 0x000e700000202000 */
[----:B------:R-:W2:Y:S08]  /*1980*/  F2F.BF16.F32 R21, R21 ;  /* 0x0000001500157304 */ /* 0x000eb00000202000 */
[----:B------:R3:W4:Y:S01]  /*1990*/  F2F.BF16.F32 R35, R31 ;  /* 0x0000001f00237304 */ /* 0x0007220000202000 */
[----:B0-----:R-:W-:-:S07]  /*19a0*/  IMAD.WIDE R18, R37, 0x2, R18 ;  /* 0x0000000225127825 */ /* 0x001fce00078e0212 */
[----:B------:R-:W0:Y:S01]  /*19b0*/  F2F.BF16.F32 R33, R33 ;  /* 0x0000002100217304 */ /* 0x000e220000202000 */
[----:B------:R-:W-:-:S13]  /*19c0*/  LOP3.LUT P0, RZ, R18, 0x7, RZ, 0xc0, !PT ;  /* 0x0000000712ff7812 */ /* 0x000fda000780c0ff */
[----:B-1234-:R-:W-:Y:S05]  /*19d0*/  @!P0 BRA P1, `(.L_x_2730) ;  /* 0x0000000000288947 */ /* 0x01efea0000800000 */
[C---:B------:R-:W-:Y:S02]  /*19e0*/  ISETP.NE.AND P4, PT, R8.reuse, RZ, PT ;  /* 0x000000ff0800720c */ /* 0x040fe40003f85270 */
[C---:B------:R-:W-:Y:S02]  /*19f0*/  ISETP.GE.U32.AND P1, PT, R8.reuse, 0x3, PT ;  /* 0x000000030800780c */ /* 0x040fe40003f26070 */
[----:B------:R-:W-:-:S09]  /*1a00*/  ISETP.GE.U32.AND P0, PT, R8, 0x2, PT ;  /* 0x000000020800780c */ /* 0x000fd20003f06070 */
[----:B------:R2:W-:Y:S04]  /*1a10*/  @P4 STG.E.U16 desc[UR14][R18.64], R29 ;  /* 0x0000001d12004986 */ /* 0x0005e8000c10150e */
[----:B------:R2:W-:Y:S04]  /*1a20*/  @P1 STG.E.U16 desc[UR14][R18.64+0x4], R35 ;  /* 0x0000042312001986 */ /* 0x0005e8000c10150e */
[----:B------:R2:W-:Y:S01]  /*1a30*/  @P0 STG.E.U16 desc[UR14][R18.64+0x2], R21 ;  /* 0x0000021512000986 */ /* 0x0005e2000c10150e */
[----:B------:R-:W-:-:S13]  /*1a40*/  ISETP.GE.U32.AND P0, PT, R8, 0x4, PT ;  /* 0x000000040800780c */ /* 0x000fda0003f06070 */
[----:B--2---:R-:W-:Y:S05]  /*1a50*/  @!P0 BRA `(.L_x_2726) ;  /* 0x00000000001c8947 */ /* 0x004fea0003800000 */
[----:B0-----:R2:W-:Y:S01]  /*1a60*/  STG.E.U16 desc[UR14][R18.64+0x6], R33 ;  /* 0x0000062112007986 */ /* 0x0015e2000c10150e */
[----:B------:R-:W-:Y:S05]  /*1a70*/  BRA `(.L_x_2726) ;  /* 0x0000000000147947 */ /* 0x000fea0003800000 */
.L_x_2730:
[----:B------:R-:W-:-:S04]  /*1a80*/  IMAD.WIDE.U32 R20, R21, 0x10000, RZ ;  /* 0x0001000015147825 */ /* 0x000fc800078e00ff */
[----:B0-----:R-:W-:Y:S01]  /*1a90*/  IMAD.U32 R31, R33, 0x10000, RZ ;  /* 0x00010000211f7824 */ /* 0x001fe200078e00ff */
[----:B------:R-:W-:-:S04]  /*1aa0*/  LOP3.LUT R20, R20, R29, RZ, 0xfc, !PT ;  /* 0x0000001d14147212 */ /* 0x000fc800078efcff */
[----:B------:R-:W-:-:S05]  /*1ab0*/  LOP3.LUT R21, R21, R31, R35, 0xfe, !PT ;  /* 0x0000001f15157212 */ /* 0x000fca00078efe23 */
[----:B------:R1:W-:Y:S02]  /*1ac0*/  STG.E.64 desc[UR14][R18.64], R20 ;  /* 0x0000001412007986 */ /* 0x0003e4000c101b0e */
.L_x_2726:
[----:B------:R-:W-:Y:S05]  /*1ad0*/  BSYNC.RECONVERGENT B0 ;  /* 0x0000000000007941 */ /* 0x000fea0003800200 */
.L_x_2725:
[----:B------:R-:W3:Y:S02]  /*1ae0*/  LDCU UR9, c[0x0][0x380] ;  /* 0x00007000ff0977ac */ /* 0x000ee40008000800 */
[----:B---3--:R-:W-:-:S04]  /*1af0*/  ULEA UR7, UR9, UR7, 0x2 ;  /* 0x0000000709077291 */ /* 0x008fc8000f8e10ff */
[----:B------:R-:W-:-:S09]  /*1b00*/  UISETP.GE.AND UP1, UPT, UR7, UR18, UPT ;  /* 0x000000120700728c */ /* 0x000fd2000bf26270 */
[----:B------:R-:W-:Y:S05]  /*1b10*/  BRA.U !UP1, `(.L_x_2731) ;  /* 0xffffffed092c7547 */ /* 0x000fea000b83ffff */
.L_x_2704:
[----:B------:R-:W3:Y:S02]  /*1b20*/  LDCU.64 UR4, c[0x0][0x3f8] ;  /* 0x00007f00ff0477ac */ /* 0x000ee40008000a00 */
[----:B---3--:R-:W-:-:S04]  /*1b30*/  UISETP.NE.U32.AND UP0, UPT, UR4, URZ, UPT ;  /* 0x000000ff0400728c */ /* 0x008fc8000bf05070 */
[----:B------:R-:W-:-:S09]  /*1b40*/  UISETP.NE.AND.EX UP0, UPT, UR5, URZ, UPT, UP0 ;  /* 0x000000ff0500728c */ /* 0x000fd2000bf05300 */
[----:B------:R-:W-:Y:S05]  /*1b50*/  BRA.U !UP0, `(.L_x_2732) ;  /* 0x0000000108987547 */ /* 0x000fea000b800000 */
[----:B0-----:R-:W0:Y:S01]  /*1b60*/  SHFL.DOWN PT, R3, R14, 0x10, 0x1f ;  /* 0x0a001f000e037f89 */ /* 0x001e2200000e0000 */
[----:B------:R-:W-:Y:S01]  /*1b70*/  ISETP.NE.AND P0, PT, R23, RZ, PT ;  /* 0x000000ff1700720c */ /* 0x000fe20003f05270 */
[----:B------:R-:W-:-:S12]  /*1b80*/  BSSY B0, `(.L_x_2732) ;  /* 0x0000023000007945 */ /* 0x000fd80003800000 */
[----:B------:R-:W3:Y:S01]  /*1b90*/  @!P0 S2R R9, SR_CgaCtaId ;  /* 0x0000000000098919 */ /* 0x000ee20000008800 */
[----:B------:R-:W-:Y:S02]  /*1ba0*/  @!P0 MOV R4, 0x400 ;  /* 0x0000040000048802 */ /* 0x000fe40000000f00 */
[----:B0-----:R-:W-:-:S05]  /*1bb0*/  FMNMX R3, R3, R14, !PT ;  /* 0x0000000e03037209 */ /* 0x001fca0007800000 */
[----:B------:R-:W0:Y:S01]  /*1bc0*/  SHFL.DOWN PT, R0, R3, 0x8, 0x1f ;  /* 0x09001f0003007f89 */ /* 0x000e2200000e0000 */
[----:B---3--:R-:W-:-:S05]  /*1bd0*/  @!P0 LEA R9, R9, R4, 0x18 ;  /* 0x0000000409098211 */ /* 0x008fca00078ec0ff */
        /* <DEDUP_REMOVED lines=19> */
[----:B------:R0:W3:Y:S01]  /*1d10*/  @!P0 LDS R0, [R2] ;  /* 0x0000000002008984 */ /* 0x0000e20000000800 */
[----:B------:R-:W-:Y:S05]  /*1d20*/  BRA.DIV UR4, `(.L_x_2734) ;  /* 0x00000002048c7947 */ /* 0x000fea000b800000 */
[----:B---3--:R-:W3:Y:S02]  /*1d30*/  SHFL.DOWN PT, R3, R0, 0x2, 0x1f ;  /* 0x08401f0000037f89 */ /* 0x008ee400000e0000 */
[----:B---3--:R-:W-:-:S05]  /*1d40*/  FMNMX R3, R3, R0, !PT ;  /* 0x0000000003037209 */ /* 0x008fca0007800000 */
[----:B0-----:R0:W3:Y:S02]  /*1d50*/  SHFL.DOWN PT, R2, R3, 0x1, 0x1f ;  /* 0x08201f0003027f89 */ /* 0x0010e400000e0000 */
.L_x_2740:
[----:B------:R-:W-:Y:S02]  /*1d60*/  ISETP.NE.AND P0, PT, R24, RZ, PT ;  /* 0x000000ff1800720c */ /* 0x000fe40003f05270 */
[----:B---3--:R-:W-:-:S11]  /*1d70*/  FMNMX R5, R3, R2, !PT ;  /* 0x0000000203057209 */ /* 0x008fd60007800000 */
[----:B------:R-:W-:Y:S05]  /*1d80*/  @P0 BRA `(.L_x_2733) ;  /* 0x0000000000080947 */ /* 0x000fea0003800000 */
[----:B0-----:R-:W0:Y:S02]  /*1d90*/  LDC.64 R2, c[0x0][0x3f8] ;  /* 0x0000fe00ff027b82 */ /* 0x001e240000000a00 */
[----:B0-----:R3:W-:Y:S02]  /*1da0*/  REDG.E.MAX.S32.STRONG.GPU desc[UR14][R2.64], R5 ;  /* 0x000000050200798e */ /* 0x0017e4000d12e30e */
.L_x_2733:
[----:B------:R-:W-:Y:S05]  /*1db0*/  BSYNC B0 ;  /* 0x0000000000007941 */ /* 0x000fea0003800000 */
.L_x_2732:
        /* <DEDUP_REMOVED lines=8> */
[----:B-----5:R-:W-:Y:S01]  /*1e40*/  IADD3 R0, PT, PT, R15, 0x1800000, RZ ;  /* 0x018000000f007810 */ /* 0x020fe20007ffe0ff */
[----:B------:R-:W-:Y:S03]  /*1e50*/  BSSY.RECONVERGENT B0, `(.L_x_2735) ;  /* 0x000000d000007945 */ /* 0x000fe60003800200 */
[----:B------:R-:W-:-:S04]  /*1e60*/  LOP3.LUT R0, R0, 0x7f800000, RZ, 0xc0, !PT ;  /* 0x7f80000000007812 */ /* 0x000fc800078ec0ff */
[----:B------:R-:W-:-:S13]  /*1e70*/  ISETP.GT.U32.AND P0, PT, R0, 0x1ffffff, PT ;  /* 0x01ffffff0000780c */ /* 0x000fda0003f04070 */
[----:B------:R-:W-:Y:S05]  /*1e80*/  @P0 BRA `(.L_x_2736) ;  /* 0x0000000000140947 */ /* 0x000fea0003800000 */
[----:B------:R-:W-:Y:S01]  /*1e90*/  IMAD.MOV.U32 R0, RZ, RZ, R15 ;  /* 0x000000ffff007224 */ /* 0x000fe200078e000f */
[----:B------:R-:W-:-:S07]  /*1ea0*/  MOV R4, 0x1ec0 ;  /* 0x00001ec000047802 */ /* 0x000fce0000000f00 */
[----:B0123--:R-:W-:Y:S05]  /*1eb0*/  CALL.REL.NOINC `($__internal_21_$__cuda_sm20_rcp_rn_f32_slowpath) ;  /* 0x0000000000607944 */ /* 0x00ffea0003c00000 */
[----:B------:R-:W-:Y:S01]  /*1ec0*/  IMAD.MOV.U32 R5, RZ, RZ, R19 ;  /* 0x000000ffff057224 */ /* 0x000fe200078e0013 */
[----:B------:R-:W-:Y:S06]  /*1ed0*/  BRA `(.L_x_2737) ;  /* 0x0000000000107947 */ /* 0x000fec0003800000 */
.L_x_2736:
[----:B------:R-:W0:Y:S02]  /*1ee0*/  MUFU.RCP R0, R15 ;  /* 0x0000000f00007308 */ /* 0x000e240000001000 */
[----:B0--3--:R-:W-:-:S04]  /*1ef0*/  FFMA R2, R15, R0, -1 ;  /* 0xbf8000000f027423 */ /* 0x009fc80000000000 */
[----:B------:R-:W-:-:S04]  /*1f00*/  FADD.FTZ R5, -R2, -RZ ;  /* 0x800000ff02057221 */ /* 0x000fc80000010100 */
[----:B------:R-:W-:-:S07]  /*1f10*/  FFMA R5, R0, R5, R0 ;  /* 0x0000000500057223 */ /* 0x000fce0000000000 */
.L_x_2737:
[----:B------:R-:W-:Y:S05]  /*1f20*/  BSYNC.RECONVERGENT B0 ;  /* 0x0000000000007941 */ /* 0x000fea0003800200 */
.L_x_2735:
[----:B------:R-:W0:Y:S02]  /*1f30*/  LDC.64 R2, c[0x0][0x3f0] ;  /* 0x0000fc00ff027b82 */ /* 0x000e240000000a00 */
[----:B0-----:R-:W-:Y:S01]  /*1f40*/  STG.E desc[UR14][R2.64], R5 ;  /* 0x0000000502007986 */ /* 0x001fe2000c10190e */
[----:B------:R-:W-:Y:S05]  /*1f50*/  EXIT ;  /* 0x000000000000794d */ /* 0x000fea0003800000 */
.L_x_2734:
[----:B------:R-:W-:Y:S02]  /*1f60*/  IMAD.MOV.U32 R5, RZ, RZ, 0x2 ;  /* 0x00000002ff057424 */ /* 0x000fe400078e00ff */
[----:B------:R-:W-:Y:S02]  /*1f70*/  IMAD.MOV.U32 R7, RZ, RZ, 0x1f ;  /* 0x0000001fff077424 */ /* 0x000fe400078e00ff */
[----:B------:R-:W-:-:S07]  /*1f80*/  IMAD.MOV.U32 R4, RZ, RZ, -0x1 ;  /* 0xffffffffff047424 */ /* 0x000fce00078e00ff */
[----:B0123-5:R-:W-:Y:S05]  /*1f90*/  WARPSYNC.COLLECTIVE R4, `(.L_x_2738) ;  /* 0x0000000004087348 */ /* 0x02ffea0003c00000 */
[----:B0--3--:R0:W3:Y:S02]  /*1fa0*/  SHFL.DOWN P0, R2, R0, R5, R7 ;  /* 0x0800000500027389 */ /* 0x0090e40000000007 */
[----:B0123-5:R-:W-:Y:S05]  /*1fb0*/  ENDCOLLECTIVE ;  /* 0x000000000000791b */ /* 0x02ffea0003800000 */
.L_x_2738:
[----:B------:R-:W-:Y:S01]  /*1fc0*/  IMAD.MOV.U32 R5, RZ, RZ, 0x1 ;  /* 0x00000001ff057424 */ /* 0x000fe200078e00ff */
[----:B------:R-:W-:-:S04]  /*1fd0*/  MOV R3, R2 ;  /* 0x0000000200037202 */ /* 0x000fc80000000f00 */
[----:B------:R-:W-:-:S05]  /*1fe0*/  FMNMX R3, R3, R0, !PT ;  /* 0x0000000003037209 */ /* 0x000fca0007800000 */
[----:B------:R-:W-:-:S07]  /*1ff0*/  IMAD.MOV.U32 R0, RZ, RZ, R3 ;  /* 0x000000ffff007224 */ /* 0x000fce00078e0003 */
[----:B------:R-:W-:Y:S05]  /*2000*/  WARPSYNC.COLLECTIVE R4, `(.L_x_2739) ;  /* 0x0000000004087348 */ /* 0x000fea0003c00000 */
[----:B------:R0:W1:Y:S02]  /*2010*/  SHFL.DOWN P0, R2, R0, R5, R7 ;  /* 0x0800000500027389 */ /* 0x0000640000000007 */
[----:B01----:R-:W-:Y:S05]  /*2020*/  ENDCOLLECTIVE ;  /* 0x000000000000791b */ /* 0x003fea0003800000 */
.L_x_2739:
[----:B------:R-:W-:Y:S05]  /*2030*/  BRA `(.L_x_2740) ;  /* 0xfffffffc00487947 */ /* 0x000fea000383ffff */
        .weak           $__internal_21_$__cuda_sm20_rcp_rn_f32_slowpath
        .type           $__internal_21_$__cuda_sm20_rcp_rn_f32_slowpath,@function
        .size           $__internal_21_$__cuda_sm20_rcp_rn_f32_slowpath,(.L_x_6063 - $__internal_21_$__cuda_sm20_rcp_rn_f32_slowpath)
$__internal_21_$__cuda_sm20_rcp_rn_f32_slowpath:
        /* <DEDUP_REMOVED lines=15> */
.L_x_2742:
[----:B------:R-:W-:-:S05]  /*2130*/  VIADD R3, R2, 0xffffff03 ;  /* 0xffffff0302037836 */ /* 0x000fca0000000000 */
[----:B------:R-:W-:-:S13]  /*2140*/  ISETP.GT.U32.AND P0, PT, R3, 0x1, PT ;  /* 0x000000010300780c */ /* 0x000fda0003f04070 */
[----:B------:R-:W-:Y:S05]  /*2150*/  @P0 BRA `(.L_x_2744) ;  /* 0x0000000000780947 */ /* 0x000fea0003800000 */
[----:B------:R-:W-:Y:S01]  /*2160*/  LOP3.LUT R19, R0, 0x7fffff, RZ, 0xc0, !PT ;  /* 0x007fffff00137812 */ /* 0x000fe200078ec0ff */
[----:B------:R-:W-:-:S03]  /*2170*/  HFMA2 R30, -RZ, RZ, 0, 1.78813934326171875e-07 ;  /* 0x00000003ff1e7431 */ /* 0x000fc600000001ff */
[----:B------:R-:W-:-:S04]  /*2180*/  LOP3.LUT R19, R19, 0x3f800000, RZ, 0xfc, !PT ;  /* 0x3f80000013137812 */ /* 0x000fc800078efcff */
[----:B------:R-:W0:Y:S01]  /*2190*/  MUFU.RCP R20, R19 ;  /* 0x0000001300147308 */ /* 0x000e220000001000 */
[----:B------:R-:W-:Y:S01]  /*21a0*/  SHF.L.U32 R29, R30, R3, RZ ;  /* 0x000000031e1d7219 */ /* 0x000fe200000006ff */
        /* <DEDUP_REMOVED lines=21> */
[----:B------:R-:W-:-:S05]  /*2300*/  @!P0 VIADD R3, R3, 0x1 ;  /* 0x0000000103038836 */ /* 0x000fca0000000000 */
[----:B------:R-:W-:-:S04]  /*2310*/  @!P1 SHF.L.U32 R3, R3, 0x1, RZ ;  /* 0x0000000103039819 */ /* 0x000fc800000006ff */
[----:B------:R-:W-:Y:S01]  /*2320*/  LOP3.LUT R3, R3, 0x80000000, R0, 0xf8, !PT ;  /* 0x8000000003037812 */ /* 0x000fe200078ef800 */
[----:B------:R-:W-:Y:S06]  /*2330*/  BRA `(.L_x_2743) ;  /* 0x0000000000047947 */ /* 0x000fec0003800000 */
.L_x_2744:
[----:B------:R0:W1:Y:S02]  /*2340*/  MUFU.RCP R3, R0 ;  /* 0x0000000000037308 */ /* 0x0000640000001000 */
.L_x_2743:
[----:B------:R-:W-:Y:S05]  /*2350*/  BSYNC.RECONVERGENT B1 ;  /* 0x0000000000017941 */ /* 0x000fea0003800200 */
.L_x_2741:
[----:B-1----:R-:W-:Y:S02]  /*2360*/  IMAD.MOV.U32 R19, RZ, RZ, R3 ;  /* 0x000000ffff137224 */ /* 0x002fe400078e0003 */
[----:B------:R-:W-:Y:S02]  /*2370*/  IMAD.MOV.U32 R2, RZ, RZ, R4 ;  /* 0x000000ffff027224 */ /* 0x000fe400078e0004 */
[----:B------:R-:W-:-:S04]  /*2380*/  IMAD.MOV.U32 R3, RZ, RZ, 0x0 ;  /* 0x00000000ff037424 */ /* 0x000fc800078e00ff */
[----:B0-----:R-:W-:Y:S05]  /*2390*/  RET.REL.NODEC R2 `(_ZN18transformer_engine13normalization26rmsnorm_fwd_general_kernelINS0_13Kernel_traitsI13__nv_bfloat16S3_S3_fjLj128ELj1ELj4ELj1ELj8ENS0_18Kernel_traits_baseILj128ES3_S3_S3_fjLj128EEEEEEEvNS0_19ForwardKernelParamsE) ;  /* 0xffffffdc02187950 */ /* 0x001fea0003c3ffff */
.L_x_2745:
        /* <DEDUP_REMOVED lines=14> */
.L_x_6063:


//--------------------- .text._ZN18transformer_engine13normalization26rmsnorm_fwd_general_kernelINS0_13Kernel_traitsIff6__halffjLj128ELj1ELj4ELj1ELj8ENS0_18Kernel_traits_baseILj128EffS3_fjLj128EEEEEEEvNS0_19ForwardKernelParamsE --------------------------
	.section	.text._ZN18transformer_engine13normalization26rmsnorm_fwd_general_kernelINS0_13Kernel_traitsIff6__halffjLj128ELj1ELj4ELj1ELj8ENS0_18Kernel_traits_baseILj128EffS3_fjLj128EEEEEEEvNS0_19ForwardKernelParamsE,"ax",@progbits
	.align	128
        .global         _ZN18transformer_engine13normalization26rmsnorm_fwd_general_kernelINS0_13Kernel_traitsIff6__halffjLj128ELj1ELj4ELj1ELj8ENS0_18Kernel_traits_baseILj128EffS3_fjLj128EEEEEEEvNS0_19ForwardKernelParamsE
        .type           _ZN18transformer_engine13normalization26rmsnorm_fwd_general_kernelINS0_13Kernel_traitsIff6__halffjLj128ELj1ELj4ELj1ELj8ENS0_18Kernel_traits_baseILj128EffS3_fjLj128EEEEEEEvNS0_19ForwardKernelParamsE,@function
        .size           _ZN18transformer_engine13normalization26rmsnorm_fwd_general_kernelINS0_13Kernel_traitsIff6__halffjLj128ELj1ELj4ELj1ELj8ENS0_18Kernel_traits_baseILj128EffS3_fjLj128EEEEEEEvNS0_19ForwardKernelParamsE,(.L_x_6064 - _ZN18transformer_engine13normalization26rmsnorm_fwd_general_kernelINS0_13Kernel_traitsIff6__halffjLj128ELj1ELj4ELj1ELj8ENS0_18Kernel_traits_baseILj128EffS3_fjLj128EEEEEEEvNS0_19ForwardKernelParamsE)
        .other          _ZN18transformer_engine13normalization26rmsnorm_fwd_general_kernelINS0_13Kernel_traitsIff6__halffjLj128ELj1ELj4ELj1ELj8ENS0_18Kernel_traits_baseILj128EffS3_fjLj128EEEEEEEvNS0_19ForwardKernelParamsE,@"STO_CUDA_ENTRY STV_DEFAULT"
_ZN18transformer_engine13normalization26rmsnorm_fwd_general_kernelINS0_13Kernel_traitsIff6__halffjLj128ELj1ELj4ELj1ELj8ENS0_18Kernel_traits_baseILj128EffS3_fjLj128EEEEEEEvNS0_19ForwardKernelParamsE:
.text._ZN18transformer_engine13normalization26rmsnorm_fwd_general_kernelINS0_13Kernel_traitsIff6__halffjLj128ELj1ELj4ELj1ELj8ENS0_18Kernel_traits_baseILj128EffS3_fjLj128EEEEEEEvNS0_19ForwardKernelParamsE:
        /* <DEDUP_REMOVED lines=49> */
.L_x_2751:
[----:B------:R-:W-:Y:S05]  /*0310*/  BSYNC.RECONVERGENT B2 ;  /* 0x0000000000027941 */ /* 0x000fea0003800200 */
.L_x_2750:
[----:B------:R-:W-:Y:S01]  /*0320*/  IMAD.MOV.U32 R9, RZ, RZ, RZ ;  /* 0x000000ffff097224 */ /* 0x000fe200078e00ff */
[----:B------:R-:W-:Y:S06]  /*0330*/  @!P1 BRA `(.L_x_2752) ;  /* 0x00000000000c9947 */ /* 0x000fec0003800000 */
[----:B------:R1:W5:Y:S01]  /*0340*/  LDG.E R9, desc[UR14][R6.64+0x4] ;  /* 0x0000040e06097981 */ /* 0x000362000c1e1900 */
[----:B------:R-:W-:Y:S05]  /*0350*/  BRA `(.L_x_2752) ;  /* 0x0000000000047947 */ /* 0x000fea0003800000 */
.L_x_2749:
[----:B------:R2:W5:Y:S02]  /*0360*/  LDG.E.64 R8, desc[UR14][R6.64] ;  /* 0x0000000e06087981 */ /* 0x000564000c1e1b00 */
.L_x_2752:
[----:B------:R-:W-:Y:S05]  /*0370*/  BSYNC.RECONVERGENT B1 ;  /* 0x0000000000017941 */ /* 0x000fea0003800200 */
.L_x_2748:
        /* <DEDUP_REMOVED lines=11> */
.L_x_2753:
[C---:B------:R-:W-:Y:S02]  /*0430*/  ISETP.NE.AND P0, PT, R15.reuse, RZ, PT ;  /* 0x000000ff0f00720c */ /* 0x040fe40003f05270 */
[----:B------:R-:W-:Y:S02]  /*0440*/  ISETP.GE.U32.AND P1, PT, R15, 0x2, PT ;  /* 0x000000020f00780c */ /* 0x000fe40003f26070 */
[----:B------:R-:W-:-:S09]  /*0450*/  CS2R R14, SRZ ;  /* 0x00000000000e7805 */ /* 0x000fd2000001ff00 */
[----:B------:R4:W5:Y:S04]  /*0460*/  @P0 LDG.E R14, desc[UR14][R6.64] ;  /* 0x0000000e060e0981 */ /* 0x000968000c1e1900 */
[----:B------:R4:W5:Y:S02]  /*0470*/  @P1 LDG.E R15, desc[UR14][R6.64+0x4] ;  /* 0x0000040e060f1981 */ /* 0x000964000c1e1900 */
.L_x_2747:
[----:B------:R-:W-:Y:S05]  /*0480*/  BSYNC.RECONVERGENT B0 ;  /* 0x0000000000007941 */ /* 0x000fea0003800200 */
.L_x_2746:
        /* <DEDUP_REMOVED lines=40> */
[----:B------:R-:W-:Y:S05]  /*0710*/  CALL.REL.NOINC `($__internal_22_$__cuda_sm20_rcp_rn_f32_slowpath) ;  /* 0x0000001800bc7944 */ /* 0x000fea0003c00000 */
[----:B------:R-:W-:Y:S05]  /*0720*/  BRA `(.L_x_2756) ;  /* 0x0000000000107947 */ /* 0x000fea0003800000 */
.L_x_2755:
[----:B------:R-:W0:Y:S02]  /*0730*/  MUFU.RCP R19, R6 ;  /* 0x0000000600137308 */ /* 0x000e240000001000 */
[----:B0-----:R-:W-:-:S04]  /*0740*/  FFMA R2, R6, R19, -1 ;  /* 0xbf80000006027423 */ /* 0x001fc80000000013 */
[----:B------:R-:W-:-:S04]  /*0750*/  FADD.FTZ R2, -R2, -RZ ;  /* 0x800000ff02027221 */ /* 0x000fc80000010100 */
[----:B------:R-:W-:-:S07]  /*0760*/  FFMA R24, R19, R2, R19 ;  /* 0x0000000213187223 */ /* 0x000fce0000000013 */
.L_x_2756:
[----:B------:R-:W0:Y:S01]  /*0770*/  LDCU.64 UR8, c[0x0][0x380] ;  /* 0x00007000ff0877ac */ /* 0x000e220008000a00 */
[----:B------:R-:W-:Y:S02]  /*0780*/  VIADD R3, R3, UR7 ;  /* 0x0000000703037c36 */ /* 0x000fe40008000000 */
[----:B------:R-:W-:Y:S01]  /*0790*/  HFMA2 R6, -RZ, RZ, 0, 0 ;  /* 0x00000000ff067431 */ /* 0x000fe200000001ff */
[----:B0-----:R-:W-:Y:S02]  /*07a0*/  UIMAD UR4, UR9, UR8, URZ ;  /* 0x00000008090472a4 */ /* 0x001fe4000f8e02ff */
[----:B------:R-:W-:Y:S02]  /*07b0*/  IMAD R25, R3, UR9, RZ ;  /* 0x0000000903197c24 */ /* 0x000fe4000f8e02ff */
[----:B------:R-:W-:-:S03]  /*07c0*/  USHF.L.U32 UR8, UR4, 0x2, URZ ;  /* 0x0000000204087899 */ /* 0x000fc600080006ff */
[----:B------:R-:W-:-:S09]  /*07d0*/  UMOV UR4, URZ ;  /* 0x000000ff00047c82 */ /* 0x000fd20008000000 */
.L_x_2789:
        /* <DEDUP_REMOVED lines=18> */
.L_x_2760:
[----:B------:R-:W-:Y:S02]  /*0900*/  ISETP.NE.AND P1, PT, R12, RZ, PT ;  /* 0x000000ff0c00720c */ /* 0x000fe40003f25270 */
[----:B------:R-:W-:-:S06]  /*0910*/  CS2R R2, SRZ ;  /* 0x0000000000027805 */ /* 0x000fcc000001ff00 */
[----:B------:R0:W5:Y:S05]  /*0920*/  @P2 LDG.E R3, desc[UR14][R22.64+0x4] ;  /* 0x0000040e16032981 */ /* 0x00016a000c1e1900 */
[----:B------:R0:W5:Y:S02]  /*0930*/  @P1 LDG.E R2, desc[UR14][R22.64] ;  /* 0x0000000e16021981 */ /* 0x000164000c1e1900 */
.L_x_2761:
[----:B------:R-:W-:Y:S05]  /*0940*/  BSYNC.RECONVERGENT B1 ;  /* 0x0000000000017941 */ /* 0x000fea0003800200 */
.L_x_2759:
        /* <DEDUP_REMOVED lines=10> */
.L_x_2762:
[----:B------:R-:W-:Y:S02]  /*09f0*/  ISETP.NE.AND P1, PT, R14, RZ, PT ;  /* 0x000000ff0e00720c */ /* 0x000fe40003f25270 */
[----:B------:R-:W-:-:S06]  /*0a00*/  CS2R R18, SRZ ;  /* 0x0000000000127805 */ /* 0x000fcc000001ff00 */
[----:B------:R3:W5:Y:S05]  /*0a10*/  @P2 LDG.E R19, desc[UR14][R20.64+0x4] ;  /* 0x0000040e14132981 */ /* 0x00076a000c1e1900 */
[----:B------:R3:W5:Y:S02]  /*0a20*/  @P1 LDG.E R18, desc[UR14][R20.64] ;  /* 0x0000000e14121981 */ /* 0x000764000c1e1900 */
.L_x_2758:
[----:B------:R-:W-:Y:S05]  /*0a30*/  BSYNC.RECONVERGENT B0 ;  /* 0x0000000000007941 */ /* 0x000fea0003800200 */
.L_x_2757:
        /* <DEDUP_REMOVED lines=15> */
.L_x_2764:
[----:B------:R-:W-:Y:S05]  /*0b30*/  BSYNC.RECONVERGENT B0 ;  /* 0x0000000000007941 */ /* 0x000fea0003800200 */
.L_x_2763:
        /* <DEDUP_REMOVED lines=12> */
.L_x_2765:
        /* <DEDUP_REMOVED lines=47> */
.L_x_2768:
[----:B------:R-:W2:Y:S04]  /*0ef0*/  LDG.E.STRONG.GPU R26, desc[UR14][R22.64] ;  /* 0x0000000e161a7981 */ /* 0x000ea8000c1ef900 */
[----:B--2---:R-:W-:Y:S01]  /*0f00*/  CCTL.IVALL ;  /* 0x00000000ff00798f */ /* 0x004fe20002000000 */
[----:B------:R-:W-:Y:S05]  /*0f10*/  YIELD ;  /* 0x0000000000007946 */ /* 0x000fea0003800000 */
[----:B------:R-:W-:-:S13]  /*0f20*/  ISETP.NE.AND P0, PT, R26, R29, PT ;  /* 0x0000001d1a00720c */ /* 0x000fda0003f05270 */
[----:B------:R-:W-:Y:S05]  /*0f30*/  @P0 BRA `(.L_x_2768) ;  /* 0xfffffffc00ec0947 */ /* 0x000fea000383ffff */
.L_x_2767:
        /* <DEDUP_REMOVED lines=17> */
.L_x_2773:
        /* <DEDUP_REMOVED lines=37> */
.L_x_2772:
[----:B------:R-:W-:Y:S05]  /*12a0*/  BSYNC.RECONVERGENT B1 ;  /* 0x0000000000017941 */ /* 0x000fea0003800200 */
.L_x_2771:
        /* <DEDUP_REMOVED lines=24> */
.L_x_2775:
[----:B------:R-:W-:Y:S05]  /*1430*/  BSYNC.RECONVERGENT B1 ;  /* 0x0000000000017941 */ /* 0x000fea0003800200 */
.L_x_2774:
        /* <DEDUP_REMOVED lines=16> */
.L_x_2777:
[----:B------:R-:W-:Y:S05]  /*1540*/  BSYNC.RECONVERGENT B1 ;  /* 0x0000000000017941 */ /* 0x000fea0003800200 */
.L_x_2776:
        /* <DEDUP_REMOVED lines=11> */
.L_x_2770:
[----:B------:R-:W-:Y:S05]  /*1600*/  BSYNC.RECONVERGENT B0 ;  /* 0x0000000000007941 */ /* 0x000fea0003800200 */
.L_x_2769:
        /* <DEDUP_REMOVED lines=12> */
.L_x_2766:
        /* <DEDUP_REMOVED lines=31> */
.L_x_2781:
[----:B------:R-:W-:Y:S01]  /*18c0*/  VIADD R20, R23, 0x1 ;  /* 0x0000000117147836 */ /* 0x000fe20000000000 */
[----:B------:R-:W-:Y:S01]  /*18d0*/  FMNMX R6, R6, |R29|, !PT ;  /* 0x4000001d06067209 */ /* 0x000fe20007800000 */
[----:B------:R-:W-:-:S03]  /*18e0*/  FMUL R29, R29, UR16 ;  /* 0x000000101d1d7c20 */ /* 0x000fc60008400000 */
[----:B------:R-:W-:-:S13]  /*18f0*/  ISETP.GE.AND P0, PT, R20, UR21, PT ;  /* 0x0000001514007c0c */ /* 0x000fda000bf06270 */
[----:B------:R-:W-:Y:S01]  /*1900*/  @!P0 FMNMX R6, R6, |R31|, !PT ;  /* 0x4000001f06068209 */ /* 0x000fe20007800000 */
[----:B------:R-:W-:-:S07]  /*1910*/  @!P0 FMUL R31, R31, UR16 ;  /* 0x000000101f1f8c20 */ /* 0x000fce0008400000 */
.L_x_2782:
[----:B------:R-:W-:Y:S05]  /*1920*/  BSYNC.RECONVERGENT B1 ;  /* 0x0000000000017941 */ /* 0x000fea0003800200 */
.L_x_2780:
[----:B------:R-:W0:Y:S01]  /*1930*/  LDC.64 R20, c[0x0][0x3c8] ;  /* 0x0000f200ff147b82 */ /* 0x000e220000000a00 */
[----:B------:R-:W-:Y:S01]  /*1940*/  VIADD R22, R26, UR7 ;  /* 0x000000071a167c36 */ /* 0x000fe20008000000 */
[----:B------:R-:W-:Y:S01]  /*1950*/  ISETP.GT.U32.AND P1, PT, R12, 0x1, PT ;  /* 0x000000010c00780c */ /* 0x000fe20003f24070 */
[----:B------:R-:W-:Y:S01]  /*1960*/  BSSY.RECONVERGENT B1, `(.L_x_2783) ;  /* 0x000000e000017945 */ /* 0x000fe20003800200 */
[----:B------:R-:W-:Y:S01]  /*1970*/  F2FP.F16.F32.PACK_AB R29, R31, R29 ;  /* 0x0000001d1f1d723e */ /* 0x000fe200000000ff */
        /* <DEDUP_REMOVED lines=11> */
.L_x_2784:
[----:B------:R0:W-:Y:S02]  /*1a30*/  STG.E desc[UR14][R22.64], R29 ;  /* 0x0000001d16007986 */ /* 0x0001e4000c10190e */
.L_x_2785:
[----:B------:R-:W-:Y:S05]  /*1a40*/  BSYNC.RECONVERGENT B1 ;  /* 0x0000000000017941 */ /* 0x000fea0003800200 */
.L_x_2783:
        /* <DEDUP_REMOVED lines=20> */
.L_x_2787:
[----:B------:R-:W-:Y:S01]  /*1b90*/  VIADD R22, R11, 0x1 ;  /* 0x000000010b167836 */ /* 0x000fe20000000000 */
[----:B------:R-:W-:-:S04]  /*1ba0*/  FMNMX R6, R6, |R23|, !PT ;  /* 0x4000001706067209 */ /* 0x000fc80007800000 */
[----:B------:R-:W-:-:S13]  /*1bb0*/  ISETP.GE.AND P0, PT, R22, UR21, PT ;  /* 0x0000001516007c0c */ /* 0x000fda000bf06270 */
[----:B------:R-:W-:-:S07]  /*1bc0*/  @!P0 FMNMX R6, R6, |R27|, !PT ;  /* 0x4000001b06068209 */ /* 0x000fce0007800000 */
.L_x_2788:
[----:B------:R-:W-:Y:S05]  /*1bd0*/  BSYNC.RECONVERGENT B1 ;  /* 0x0000000000017941 */ /* 0x000fea0003800200 */
.L_x_2786:
[----:B------:R-:W-:Y:S01]  /*1be0*/  IMAD R29, R26, UR21, R11 ;  /* 0x000000151a1d7c24 */ /* 0x000fe2000f8e020b */
[----:B------:R-:W-:-:S03]  /*1bf0*/  F2FP.F16.F32.PACK_AB R23, R27, R23 ;  /* 0x000000171b17723e */ /* 0x000fc600000000ff */
        /* <DEDUP_REMOVED lines=10> */
.L_x_2779:
[----:B------:R-:W-:Y:S05]  /*1ca0*/  BSYNC.RECONVERGENT B0 ;  /* 0x0000000000007941 */ /* 0x000fea0003800200 */
.L_x_2778:
[----:B------:R-:W4:Y:S02]  /*1cb0*/  LDCU UR9, c[0x0][0x380] ;  /* 0x00007000ff0977ac */ /* 0x000f240008000800 */
[----:B----4-:R-:W-:-:S04]  /*1cc0*/  ULEA UR7, UR9, UR7, 0x2 ;  /* 0x0000000709077291 */ /* 0x010fc8000f8e10ff */
[----:B------:R-:W-:-:S09]  /*1cd0*/  UISETP.GE.AND UP1, UPT, UR7, UR20, UPT ;  /* 0x000000140700728c */ /* 0x000fd2000bf26270 */
[----:B------:R-:W-:Y:S05]  /*1ce0*/  BRA.U !UP1, `(.L_x_2789) ;  /* 0xffffffe909bc7547 */ /* 0x000fea000b83ffff */
.L_x_2754:
        /* <DEDUP_REMOVED lines=37> */
.L_x_2797:
[----:B------:R-:W-:Y:S02]  /*1f40*/  ISETP.NE.AND P0, PT, R0, RZ, PT ;  /* 0x000000ff0000720c */ /* 0x000fe40003f05270 */
[----:B----4-:R-:W-:-:S11]  /*1f50*/  FMNMX R5, R3, R4, !PT ;  /* 0x0000000403057209 */ /* 0x010fd60007800000 */
[----:B------:R-:W-:Y:S05]  /*1f60*/  @P0 BRA `(.L_x_2791) ;  /* 0x0000000000080947 */ /* 0x000fea0003800000 */
[----:B0-----:R-:W0:Y:S02]  /*1f70*/  LDC.64 R2, c[0x0][0x3f8] ;  /* 0x0000fe00ff027b82 */ /* 0x001e240000000a00 */
[----:B0-----:R4:W-:Y:S02]  /*1f80*/  REDG.E.MAX.S32.STRONG.GPU desc[UR14][R2.64], R5 ;  /* 0x000000050200798e */ /* 0x0019e4000d12e30e */
.L_x_2791:
[----:B------:R-:W-:Y:S05]  /*1f90*/  BSYNC B0 ;  /* 0x0000000000007941 */ /* 0x000fea0003800000 */
.L_x_2790:
        /* <DEDUP_REMOVED lines=14> */
[----:B-123--:R-:W-:Y:S05]  /*2080*/  CALL.REL.NOINC `($__internal_22_$__cuda_sm20_rcp_rn_f32_slowpath) ;  /* 0x0000000000607944 */ /* 0x00efea0003c00000 */
[----:B------:R-:W-:Y:S01]  /*2090*/  IMAD.MOV.U32 R5, RZ, RZ, R24 ;  /* 0x000000ffff057224 */ /* 0x000fe200078e0018 */
[----:B------:R-:W-:Y:S06]  /*20a0*/  BRA `(.L_x_2794) ;  /* 0x0000000000147947 */ /* 0x000fec0003800000 */
.L_x_2793:
[----:B----4-:R-:W0:Y:S01]  /*20b0*/  MUFU.RCP R5, UR16 ;  /* 0x0000001000057d08 */ /* 0x010e220008001000 */
[----:B------:R-:W-:-:S05]  /*20c0*/  MOV R0, UR16 ;  /* 0x0000001000007c02 */ /* 0x000fca0008000f00 */
[----:B0-----:R-:W-:-:S04]  /*20d0*/  FFMA R0, R5, R0, -1 ;  /* 0xbf80000005007423 */ /* 0x001fc80000000000 */
[----:B------:R-:W-:-:S04]  /*20e0*/  FADD.FTZ R0, -R0, -RZ ;  /* 0x800000ff00007221 */ /* 0x000fc80000010100 */
[----:B------:R-:W-:-:S07]  /*20f0*/  FFMA R5, R5, R0, R5 ;  /* 0x0000000005057223 */ /* 0x000fce0000000005 */
.L_x_2794:
[----:B-----5:R-:W0:Y:S02]  /*2100*/  LDC.64 R2, c[0x0][0x3f0] ;  /* 0x0000fc00ff027b82 */ /* 0x020e240000000a00 */
[----:B0-----:R-:W-:Y:S01]  /*2110*/  STG.E desc[UR14][R2.64], R5 ;  /* 0x0000000502007986 */ /* 0x001fe2000c10190e */
[----:B------:R-:W-:Y:S05]  /*2120*/  EXIT ;  /* 0x000000000000794d */ /* 0x000fea0003800000 */
.L_x_2792:
[----:B------:R-:W-:Y:S02]  /*2130*/  IMAD.MOV.U32 R6, RZ, RZ, 0x2 ;  /* 0x00000002ff067424 */ /* 0x000fe400078e00ff */
[----:B------:R-:W-:Y:S02]  /*2140*/  IMAD.MOV.U32 R7, RZ, RZ, 0x1f ;  /* 0x0000001fff077424 */ /* 0x000fe400078e00ff */
[----:B------:R-:W-:-:S07]  /*2150*/  IMAD.MOV.U32 R5, RZ, RZ, -0x1 ;  /* 0xffffffffff057424 */ /* 0x000fce00078e00ff */
[----:B01234-:R-:W-:Y:S05]  /*2160*/  WARPSYNC.COLLECTIVE R5, `(.L_x_2795) ;  /* 0x0000000005087348 */ /* 0x01ffea0003c00000 */
[----:B----4-:R4:W0:Y:S02]  /*2170*/  SHFL.DOWN P0, R4, R2, R6, R7 ;  /* 0x0800000602047389 */ /* 0x0108240000000007 */
[----:B01234-:R-:W-:Y:S05]  /*2180*/  ENDCOLLECTIVE ;  /* 0x000000000000791b */ /* 0x01ffea0003800000 */
.L_x_2795:
[----:B------:R-:W-:Y:S01]  /*2190*/  IMAD.MOV.U32 R6, RZ, RZ, 0x1 ;  /* 0x00000001ff067424 */ /* 0x000fe200078e00ff */
[----:B------:R-:W-:-:S04]  /*21a0*/  MOV R3, R4 ;  /* 0x0000000400037202 */ /* 0x000fc80000000f00 */
[----:B------:R-:W-:-:S05]  /*21b0*/  FMNMX R3, R3, R2, !PT ;  /* 0x0000000203037209 */ /* 0x000fca0007800000 */
[----:B------:R-:W-:-:S07]  /*21c0*/  IMAD.MOV.U32 R2, RZ, RZ, R3 ;  /* 0x000000ffff027224 */ /* 0x000fce00078e0003 */
[----:B------:R-:W-:Y:S05]  /*21d0*/  WARPSYNC.COLLECTIVE R5, `(.L_x_2796) ;  /* 0x0000000005087348 */ /* 0x000fea0003c00000 */
[----:B------:R0:W1:Y:S02]  /*21e0*/  SHFL.DOWN P0, R4, R2, R6, R7 ;  /* 0x0800000602047389 */ /* 0x0000640000000007 */
[----:B01----:R-:W-:Y:S05]  /*21f0*/  ENDCOLLECTIVE ;  /* 0x000000000000791b */ /* 0x003fea0003800000 */
.L_x_2796:
[----:B------:R-:W-:Y:S05]  /*2200*/  BRA `(.L_x_2797) ;  /* 0xfffffffc004c7947 */ /* 0x000fea000383ffff */
        .weak           $__internal_22_$__cuda_sm20_rcp_rn_f32_slowpath
        .type           $__internal_22_$__cuda_sm20_rcp_rn_f32_slowpath,@function
        .size           $__internal_22_$__cuda_sm20_rcp_rn_f32_slowpath,(.L_x_6064 - $__internal_22_$__cuda_sm20_rcp_rn_f32_slowpath)
$__internal_22_$__cuda_sm20_rcp_rn_f32_slowpath:
        /* <DEDUP_REMOVED lines=14> */
.L_x_2798:
        /* <DEDUP_REMOVED lines=33> */
.L_x_2800:
[----:B------:R0:W1:Y:S02]  /*2500*/  MUFU.RCP R20, R2 ;  /* 0x0000000200147308 */ /* 0x0000640000001000 */
.L_x_2799:
[----:B-1----:R-:W-:Y:S01]  /*2510*/  MOV R24, R20 ;  /* 0x0000001400187202 */ /* 0x002fe20000000f00 */
[----:B------:R-:W-:Y:S02]  /*2520*/  IMAD.MOV.U32 R20, RZ, RZ, R18 ;  /* 0x000000ffff147224 */ /* 0x000fe400078e0012 */
[----:B------:R-:W-:-:S04]  /*2530*/  IMAD.MOV.U32 R21, RZ, RZ, 0x0 ;  /* 0x00000000ff157424 */ /* 0x000fc800078e00ff */
[----:B0-----:R-:W-:Y:S05]  /*2540*/  RET.REL.NODEC R20 `(_ZN18transformer_engine13normalization26rmsnorm_fwd_general_kernelINS0_13Kernel_traitsIff6__halffjLj128ELj1ELj4ELj1ELj8ENS0_18Kernel_traits_baseILj128EffS3_fjLj128EEEEEEEvNS0_19ForwardKernelParamsE) ;  /* 0xffffffd814ac7950 */ /* 0x001fea0003c3ffff */
.L_x_2801:
        /* <DEDUP_REMOVED lines=11> */
.L_x_6064:


//--------------------- .text._ZN18transformer_engine13normalization26rmsnorm_fwd_general_kernelINS0_13Kernel_traitsI6__halfS3_S3_fjLj128ELj1ELj4ELj1ELj8ENS0_18Kernel_traits_baseILj128ES3_S3_S3_fjLj128EEEEEEEvNS0_19ForwardKernelParamsE --------------------------
	.section	.text._ZN18transformer_engine13normalization26rmsnorm_fwd_general_kernelINS0_13Kernel_traitsI6__halfS3_S3_fjLj128ELj1ELj4ELj1ELj8ENS0_18Kernel_traits_baseILj128ES3_S3_S3_fjLj128EEEEEEEvNS0_19ForwardKernelParamsE,"ax",@progbits
	.align	128
        .global         _ZN18transformer_engine13normalization26rmsnorm_fwd_general_kernelINS0_13Kernel_traitsI6__halfS3_S3_fjLj128ELj1ELj4ELj1ELj8ENS0_18Kernel_traits_baseILj128ES3_S3_S3_fjLj128EEEEEEEvNS0_19ForwardKernelParamsE
        .type           _ZN18transformer_engine13normalization26rmsnorm_fwd_general_kernelINS0_13Kernel_traitsI6__halfS3_S3_fjLj128ELj1ELj4ELj1ELj8ENS0_18Kernel_traits_baseILj128ES3_S3_S3_fjLj128EEEEEEEvNS0_19ForwardKernelParamsE,@function
        .size           _ZN18transformer_engine13normalization26rmsnorm_fwd_general_kernelINS0_13Kernel_traitsI6__halfS3_S3_fjLj128ELj1ELj4ELj1ELj8ENS0_18Kernel_traits_baseILj128ES3_S3_S3_fjLj128EEEEEEEvNS0_19ForwardKernelParamsE,(.L_x_6065 - _ZN18transformer_engine13normalization26rmsnorm_fwd_general_kernelINS0_13Kernel_traitsI6__halfS3_S3_fjLj128ELj1ELj4ELj1ELj8ENS0_18Kernel_traits_baseILj128ES3_S3_S3_fjLj128EEEEEEEvNS0_19ForwardKernelParamsE)
        .other          _ZN18transformer_engine13normalization26rmsnorm_fwd_general_kernelINS0_13Kernel_traitsI6__halfS3_S3_fjLj128ELj1ELj4ELj1ELj8ENS0_18Kernel_traits_baseILj128ES3_S3_S3_fjLj128EEEEEEEvNS0_19ForwardKernelParamsE,@"STO_CUDA_ENTRY STV_DEFAULT"
_ZN18transformer_engine13normalization26rmsnorm_fwd_general_kernelINS0_13Kernel_traitsI6__halfS3_S3_fjLj128ELj1ELj4ELj1ELj8ENS0_18Kernel_traits_baseILj128ES3_S3_S3_fjLj128EEEEEEEvNS0_19ForwardKernelParamsE:
.text._ZN18transformer_engine13normalization26rmsnorm_fwd_general_kernelINS0_13Kernel_traitsI6__halfS3_S3_fjLj128ELj1ELj4ELj1ELj8ENS0_18Kernel_traits_baseILj128ES3_S3_S3_fjLj128EEEEEEEvNS0_19ForwardKernelParamsE:
        /* <DEDUP_REMOVED lines=56> */
.L_x_2805:
[----:B------:R-:W2:Y:S02]  /*0380*/  LDG.E.64 R2, desc[UR14][R2.64] ;  /* 0x0000000e02027981 */ /* 0x000ea4000c1e1b00 */
[C-C-:B--2---:R-:W-:Y:S02]  /*0390*/  SHF.R.U64 R4, R2.reuse, 0x10, R3.reuse ;  /* 0x0000001002047819 */ /* 0x144fe40000001203 */
[----:B------:R-:W-:Y:S02]  /*03a0*/  SHF.R.U32.HI R6, RZ, 0x10, R3 ;  /* 0x00000010ff067819 */ /* 0x000fe40000011603 */
[----:B------:R-:W-:Y:S02]  /*03b0*/  PRMT R0, R2, 0x7610, R0 ;  /* 0x0000761002007816 */ /* 0x000fe40000000000 */
[----:B------:R-:W-:-:S07]  /*03c0*/  PRMT R5, R3, 0x7610, R5 ;  /* 0x0000761003057816 */ /* 0x000fce0000000005 */
.L_x_2806:
[----:B------:R-:W-:Y:S05]  /*03d0*/  BSYNC.RECONVERGENT B1 ;  /* 0x0000000000017941 */ /* 0x000fea0003800200 */
.L_x_2804:
[----:B-----5:R-:W-:Y:S02]  /*03e0*/  HADD2.F32 R7, -RZ, R4.H0_H0 ;  /* 0x20000004ff077230 */ /* 0x020fe40000004100 */
[----:B------:R-:W-:Y:S02]  /*03f0*/  HADD2.F32 R0, -RZ, R0.H0_H0 ;  /* 0x20000000ff007230 */ /* 0x000fe40000004100 */
[----:B------:R-:W-:Y:S02]  /*0400*/  HADD2.F32 R4, -RZ, R5.H0_H0 ;  /* 0x20000005ff047230 */ /* 0x000fe40000004100 */
[----:B------:R-:W-:-:S07]  /*0410*/  HADD2.F32 R6, -RZ, R6.H0_H0 ;  /* 0x20000006ff067230 */ /* 0x000fce0000004100 */
.L_x_2803:
[----:B------:R-:W-:Y:S05]  /*0420*/  BSYNC.RECONVERGENT B0 ;  /* 0x0000000000007941 */ /* 0x000fea0003800200 */
.L_x_2802:
[----:B------:R-:W0:Y:S01]  /*0430*/  LDCU.U8 UR17, c[0x0][0x404] ;  /* 0x00008080ff1177ac */ /* 0x000e220008000000 */
[----:B------:R-:W1:Y:S01]  /*0440*/  LDCU UR9, c[0x0][0x388] ;  /* 0x00007100ff0977ac */ /* 0x000e620008000800 */
[----:B0-----:R-:W-:Y:S02]  /*0450*/  UISETP.NE.AND UP0, UPT, UR17, URZ, UPT ;  /* 0x000000ff1100728c */ /* 0x001fe4000bf05270 */
[----:B-1----:R-:W-:-:S07]  /*0460*/  UISETP.GE.AND UP1, UPT, UR7, UR9, UPT ;  /* 0x000000090700728c */ /* 0x002fce000bf26270 */
[----:B------:R-:W-:Y:S05]  /*0470*/  BRA.U !UP0, `(.L_x_2807) ;  /* 0x0000000108087547 */ /* 0x000fea000b800000 */
[----:B------:R-:W0:Y:S02]  /*0480*/  LDC.64 R2, c[0x0][0x3e0] ;  /* 0x0000f800ff027b82 */ /* 0x000e240000000a00 */
[----:B0-----:R0:W5:Y:S02]  /*0490*/  LDG.E R15, desc[UR14][R2.64] ;  /* 0x0000000e020f7981 */ /* 0x001164000c1e1900 */
.L_x_2807:
        /* <DEDUP_REMOVED lines=14> */
[----:B0-----:R-:W-:Y:S01]  /*0580*/  UISETP.NE.U32.AND UP0, UPT, UR10, URZ, UPT ;  /* 0x000000ff0a00728c */ /* 0x001fe2000bf05070 */
[----:B------:R-:W-:Y:S02]  /*0590*/  IADD3 R0, PT, PT, R2, 0x1800000, RZ ;  /* 0x0180000002007810 */ /* 0x000fe40007ffe0ff */
[----:B------:R-:W-:Y:S01]  /*05a0*/  FSEL R12, R7, R12, !P0 ;  /* 0x0000000c070c7208 */ /* 0x000fe20004000000 */
[----:B------:R-:W-:Y:S01]  /*05b0*/  UISETP.NE.AND.EX UP0, UPT, UR11, URZ, UPT, UP0 ;  /* 0x000000ff0b00728c */ /* 0x000fe2000bf05300 */
[----:B------:R-:W-:Y:S01]  /*05c0*/  LOP3.LUT R0, R0, 0x7f800000, RZ, 0xc0, !PT ;  /* 0x7f80000000007812 */ /* 0x000fe200078ec0ff */
[C---:B------:R-:W-:Y:S01]  /*05d0*/  VIADD R7, R17.reuse, 0x2 ;  /* 0x0000000211077836 */ /* 0x040fe20000000000 */
[----:B------:R-:W-:Y:S01]  /*05e0*/  FSEL R11, R4, R11, !P0 ;  /* 0x0000000b040b7208 */ /* 0x000fe20004000000 */
[----:B------:R-:W-:Y:S01]  /*05f0*/  UISETP.NE.OR UP0, UPT, UR17, URZ, UP0 ;  /* 0x000000ff1100728c */ /* 0x000fe20008705670 */
[----:B------:R-:W-:Y:S01]  /*0600*/  FSEL R9, R6, R9, !P0 ;  /* 0x0000000906097208 */ /* 0x000fe20004000000 */
[----:B------:R-:W-:Y:S01]  /*0610*/  VIADD R6, R17, 0x3 ;  /* 0x0000000311067836 */ /* 0x000fe20000000000 */
[----:B------:R-:W-:-:S02]  /*0620*/  ISETP.GT.U32.AND P0, PT, R0, 0x1ffffff, PT ;  /* 0x01ffffff0000780c */ /* 0x000fc40003f04070 */
[----:B------:R-:W-:-:S04]  /*0630*/  LEA.HI R0, R10, 0x1, RZ, 0x1b ;  /* 0x000000010a007811 */ /* 0x000fc800078fd8ff */
[C---:B------:R-:W-:Y:S02]  /*0640*/  LOP3.LUT R14, R0.reuse, 0xf, RZ, 0xc0, !PT ;  /* 0x0000000f000e7812 */ /* 0x040fe400078ec0ff */
[C---:B------:R-:W-:Y:S02]  /*0650*/  LOP3.LUT R18, R0.reuse, 0x7, RZ, 0xc0, !PT ;  /* 0x0000000700127812 */ /* 0x040fe400078ec0ff */
[----:B------:R-:W-:Y:S01]  /*0660*/  LOP3.LUT R5, R0, 0xffffff0, RZ, 0xc0, !PT ;  /* 0x0ffffff000057812 */ /* 0x000fe200078ec0ff */
[----:B------:R-:W-:Y:S02]  /*0670*/  VIADD R14, R14, 0xffffffff ;  /* 0xffffffff0e0e7836 */ /* 0x000fe40000000000 */
[----:B------:R-:W-:Y:S01]  /*0680*/  VIADD R18, R18, 0xffffffff ;  /* 0xffffffff12127836 */ /* 0x000fe20000000000 */
[----:B------:R-:W-:Y:S01]  /*0690*/  IADD3 R5, PT, PT, -R5, RZ, RZ ;  /* 0x000000ff05057210 */ /* 0x000fe20007ffe1ff */
[----:B------:R-:W-:Y:S06]  /*06a0*/  @P0 BRA `(.L_x_2809) ;  /* 0x0000000000140947 */ /* 0x000fec0003800000 */
[----:B------:R-:W-:Y:S01]  /*06b0*/  IMAD.MOV.U32 R0, RZ, RZ, R2 ;  /* 0x000000ffff007224 */ /* 0x000fe200078e0002 */
[----:B------:R-:W-:-:S07]  /*06c0*/  MOV R4, 0x6e0 ;  /* 0x000006e000047802 */ /* 0x000fce0000000f00 */
[----:B-----5:R-:W-:Y:S05]  /*06d0*/  CALL.REL.NOINC `($__internal_23_$__cuda_sm20_rcp_rn_f32_slowpath) ;  /* 0x0000001800587944 */ /* 0x020fea0003c00000 */
[----:B------:R-:W-:Y:S01]  /*06e0*/  IMAD.MOV.U32 R4, RZ, RZ, R19 ;  /* 0x000000ffff047224 */ /* 0x000fe200078e0013 */
[----:B------:R-:W-:Y:S06]  /*06f0*/  BRA `(.L_x_2810) ;  /* 0x0000000000107947 */ /* 0x000fec0003800000 */
.L_x_2809:
[----:B------:R-:W0:Y:S02]  /*0700*/  MUFU.RCP R3, R2 ;  /* 0x0000000200037308 */ /* 0x000e240000001000 */
[----:B0-----:R-:W-:-:S04]  /*0710*/  FFMA R0, R2, R3, -1 ;  /* 0xbf80000002007423 */ /* 0x001fc80000000003 */
[----:B------:R-:W-:-:S04]  /*0720*/  FADD.FTZ R0, -R0, -RZ ;  /* 0x800000ff00007221 */ /* 0x000fc80000010100 */
[----:B------:R-:W-:-:S07]  /*0730*/  FFMA R4, R3, R0, R3 ;  /* 0x0000000003047223 */ /* 0x000fce0000000003 */
.L_x_2810:
[----:B------:R-:W0:Y:S01]  /*0740*/  LDCU.64 UR8, c[0x0][0x380] ;  /* 0x00007000ff0877ac */ /* 0x000e220008000a00 */
[----:B------:R-:W-:Y:S01]  /*0750*/  VIADD R3, R16, UR7 ;  /* 0x0000000710037c36 */ /* 0x000fe20008000000 */
[----:B------:R-:W-:Y:S01]  /*0760*/  ISETP.GE.U32.AND P2, PT, R14, 0x7, PT ;  /* 0x000000070e00780c */ /* 0x000fe20003f46070 */
[----:B------:R-:W-:Y:S01]  /*0770*/  IMAD.MOV.U32 R14, RZ, RZ, RZ ;  /* 0x000000ffff0e7224 */ /* 0x000fe200078e00ff */
[----:B------:R-:W-:Y:S01]  /*0780*/  ISETP.GE.U32.AND P3, PT, R18, 0x3, PT ;  /* 0x000000031200780c */ /* 0x000fe20003f66070 */
[----:B0-----:R-:W-:Y:S02]  /*0790*/  UIMAD UR4, UR9, UR8, URZ ;  /* 0x00000008090472a4 */ /* 0x001fe4000f8e02ff */
[----:B------:R-:W-:Y:S02]  /*07a0*/  IMAD R3, R3, UR9, RZ ;  /* 0x0000000903037c24 */ /* 0x000fe4000f8e02ff */
[----:B------:R-:W-:-:S03]  /*07b0*/  USHF.L.U32 UR8, UR4, 0x2, URZ ;  /* 0x0000000204087899 */ /* 0x000fc600080006ff */
[----:B------:R-:W-:-:S09]  /*07c0*/  UMOV UR4, URZ ;  /* 0x000000ff00047c82 */ /* 0x000fd20008000000 */
.L_x_2835:
        /* <DEDUP_REMOVED lines=26> */
.L_x_2814:
[----:B------:R-:W2:Y:S02]  /*0970*/  LDG.E.64 R18, desc[UR14][R18.64] ;  /* 0x0000000e12127981 */ /* 0x000ea4000c1e1b00 */
[C-C-:B--2---:R-:W-:Y:S02]  /*0980*/  SHF.R.U64 R25, R18.reuse, 0x10, R19.reuse ;  /* 0x0000001012197819 */ /* 0x144fe40000001213 */
[----:B------:R-:W-:Y:S02]  /*0990*/  SHF.R.U32.HI R27, RZ, 0x10, R19 ;  /* 0x00000010ff1b7819 */ /* 0x000fe40000011613 */
[----:B------:R-:W-:Y:S02]  /*09a0*/  PRMT R0, R18, 0x7610, R0 ;  /* 0x0000761012007816 */ /* 0x000fe40000000000 */
[----:B------:R-:W-:-:S07]  /*09b0*/  PRMT R26, R19, 0x7610, R26 ;  /* 0x00007610131a7816 */ /* 0x000fce000000001a */
.L_x_2815:
[----:B------:R-:W-:Y:S05]  /*09c0*/  BSYNC.RECONVERGENT B1 ;  /* 0x0000000000017941 */ /* 0x000fea0003800200 */
.L_x_2813:
[----:B-----5:R-:W-:Y:S02]  /*09d0*/  HADD2.F32 R0, -RZ, R0.H0_H0 ;  /* 0x20000000ff007230 */ /* 0x020fe40000004100 */
[----:B------:R-:W-:Y:S02]  /*09e0*/  HADD2.F32 R25, -RZ, R25.H0_H0 ;  /* 0x20000019ff197230 */ /* 0x000fe40000004100 */
[----:B------:R-:W-:Y:S02]  /*09f0*/  HADD2.F32 R26, -RZ, R26.H0_H0 ;  /* 0x2000001aff1a7230 */ /* 0x000fe40000004100 */
[----:B------:R-:W-:-:S07]  /*0a00*/  HADD2.F32 R27, -RZ, R27.H0_H0 ;  /* 0x2000001bff1b7230 */ /* 0x000fce0000004100 */
.L_x_2812:
[----:B------:R-:W-:Y:S05]  /*0a10*/  BSYNC.RECONVERGENT B0 ;  /* 0x0000000000007941 */ /* 0x000fea0003800200 */
.L_x_2811:
[----:B------:R-:W0:Y:S01]  /*0a20*/  LDC R28, c[0x0][0x384] ;  /* 0x0000e100ff1c7b82 */ /* 0x000e220000000800 */
[----:B------:R-:W-:Y:S01]  /*0a30*/  IADD3 R18, PT, PT, R17, 0x1, RZ ;  /* 0x0000000111127810 */ /* 0x000fe20007ffe0ff */
[----:B------:R-:W-:Y:S01]  /*0a40*/  @P0 FFMA R20, R0, R0, RZ ;  /* 0x0000000000140223 */ /* 0x000fe200000000ff */
[----:B------:R-:W-:Y:S02]  /*0a50*/  ISETP.GE.OR P4, PT, R7, UR19, !P0 ;  /* 0x0000001307007c0c */ /* 0x000fe4000c786670 */
[----:B------:R-:W-:Y:S01]  /*0a60*/  ISETP.GE.OR P1, PT, R18, UR19, !P0 ;  /* 0x0000001312007c0c */ /* 0x000fe2000c726670 */
[----:B------:R-:W-:Y:S01]  /*0a70*/  IMAD.MOV.U32 R18, RZ, RZ, RZ ;  /* 0x000000ffff127224 */ /* 0x000fe200078e00ff */
[----:B------:R-:W-:-:S11]  /*0a80*/  ISETP.GE.OR P5, PT, R6, UR19, !P0 ;  /* 0x0000001306007c0c */ /* 0x000fd6000c7a6670 */
        /* <DEDUP_REMOVED lines=17> */
.L_x_2816:
        /* <DEDUP_REMOVED lines=47> */
.L_x_2819:
[----:B------:R-:W2:Y:S04]  /*0e90*/  LDG.E.STRONG.GPU R29, desc[UR14][R20.64] ;  /* 0x0000000e141d7981 */ /* 0x000ea8000c1ef900 */
[----:B--2---:R-:W-:Y:S01]  /*0ea0*/  CCTL.IVALL ;  /* 0x00000000ff00798f */ /* 0x004fe20002000000 */
[----:B------:R-:W-:Y:S05]  /*0eb0*/  YIELD ;  /* 0x0000000000007946 */ /* 0x000fea0003800000 */
[----:B------:R-:W-:-:S13]  /*0ec0*/  ISETP.NE.AND P1, PT, R29, R30, PT ;  /* 0x0000001e1d00720c */ /* 0x000fda0003f25270 */
[----:B------:R-:W-:Y:S05]  /*0ed0*/  @P1 BRA `(.L_x_2819) ;  /* 0xfffffffc00ec1947 */ /* 0x000fea000383ffff */
.L_x_2818:
        /* <DEDUP_REMOVED lines=8> */
[----:B------:R-:W-:Y:S01]  /*0f60*/  IMAD.MOV.U32 R28, RZ, RZ, RZ ;  /* 0x000000ffff1c7224 */ /* 0x000fe200078e00ff */
[----:B0-----:R-:W-:-:S10]  /*0f70*/  MOV R29, R23 ;  /* 0x00000017001d7202 */ /* 0x001fd40000000f00 */
[----:B------:R-:W-:Y:S05]  /*0f80*/  @!P1 BRA `(.L_x_2823) ;  /* 0x0000000000a09947 */ /* 0x000fea0003800000 */
[----:B------:R-:W-:Y:S02]  /*0f90*/  IMAD.MOV.U32 R28, RZ, RZ, RZ ;  /* 0x000000ffff1c7224 */ /* 0x000fe400078e00ff */
[----:B------:R-:W-:Y:S02]  /*0fa0*/  IMAD.MOV.U32 R30, RZ, RZ, R5 ;  /* 0x000000ffff1e7224 */ /* 0x000fe400078e0005 */
[----:B------:R-:W-:-:S07]  /*0fb0*/  IMAD.MOV.U32 R29, RZ, RZ, R23 ;  /* 0x000000ffff1d7224 */ /* 0x000fce00078e0017 */
.L_x_2824:
        /* <DEDUP_REMOVED lines=29> */
[----:B------:R-:W-:Y:S02]  /*1190*/  ISETP.NE.AND P1, PT, R30, RZ, PT ;  /* 0x000000ff1e00720c */ /* 0x000fe40003f25270 */
[----:B------:R-:W-:Y:S01]  /*11a0*/  IADD3 R29, PT, PT, R29, 0x200, RZ ;  /* 0x000002001d1d7810 */ /* 0x000fe20007ffe0ff */
[----:B--2---:R-:W-:-:S04]  /*11b0*/  FADD R33, R33, R28 ;  /* 0x0000001c21217221 */ /* 0x004fc80000000000 */
[----:B---3--:R-:W-:-:S04]  /*11c0*/  FADD R32, R33, R32 ;  /* 0x0000002021207221 */ /* 0x008fc80000000000 */
[----:B----4-:R-:W-:-:S04]  /*11d0*/  FADD R32, R32, R35 ;  /* 0x0000002320207221 */ /* 0x010fc80000000000 */
[----:B------:R-:W-:-:S04]  /*11e0*/  FADD R31, R32, R31 ;  /* 0x0000001f201f7221 */ /* 0x000fc80000000000 */
[----:B------:R-:W-:Y:S01]  /*11f0*/  FADD R28, R31, R34 ;  /* 0x000000221f1c7221 */ /* 0x000fe20000000000 */
[----:B------:R-:W-:Y:S06]  /*1200*/  @P1 BRA `(.L_x_2824) ;  /* 0xfffffffc006c1947 */ /* 0x000fec000383ffff */
.L_x_2823:
[----:B------:R-:W-:Y:S05]  /*1210*/  BSYNC.RECONVERGENT B1 ;  /* 0x0000000000017941 */ /* 0x000fea0003800200 */
.L_x_2822:
        /* <DEDUP_REMOVED lines=26> */
.L_x_2826:
[----:B------:R-:W-:Y:S05]  /*13c0*/  BSYNC.RECONVERGENT B1 ;  /* 0x0000000000017941 */ /* 0x000fea0003800200 */
.L_x_2825:
        /* <DEDUP_REMOVED lines=15> */
.L_x_2828:
[----:B------:R-:W-:Y:S05]  /*14c0*/  BSYNC.RECONVERGENT B1 ;  /* 0x0000000000017941 */ /* 0x000fea0003800200 */
.L_x_2827:
        /* <DEDUP_REMOVED lines=11> */
.L_x_2821:
[----:B------:R-:W-:Y:S05]  /*1580*/  BSYNC.RECONVERGENT B0 ;  /* 0x0000000000007941 */ /* 0x000fea0003800200 */
.L_x_2820:
        /* <DEDUP_REMOVED lines=12> */
.L_x_2817:
        /* <DEDUP_REMOVED lines=35> */
.L_x_2832:
        /* <DEDUP_REMOVED lines=11> */
.L_x_2833:
[----:B------:R-:W-:Y:S05]  /*1930*/  BSYNC.RECONVERGENT B1 ;  /* 0x0000000000017941 */ /* 0x000fea0003800200 */
.L_x_2831:
[----:B------:R-:W0:Y:S01]  /*1940*/  LDC.64 R18, c[0x0][0x3c8] ;  /* 0x0000f200ff127b82 */ /* 0x000e220000000a00 */
[----:B------:R-:W-:Y:S01]  /*1950*/  IMAD R37, R2, UR19, R17 ;  /* 0x0000001302257c24 */ /* 0x000fe2000f8e0211 */
[----:B------:R-:W-:Y:S01]  /*1960*/  ISETP.GT.U32.AND P1, PT, R8, 0x3, PT ;  /* 0x000000030800780c */ /* 0x000fe20003f24070 */
[----:B------:R-:W1:Y:S08]  /*1970*/  F2F.F16.F32 R29, R29 ;  /* 0x0000001d001d7304 */ /* 0x000e700000200800 */
[----:B------:R-:W2:Y:S08]  /*1980*/  F2F.F16.F32 R21, R21 ;  /* 0x0000001500157304 */ /* 0x000eb00000200800 */
[----:B------:R3:W4:Y:S01]  /*1990*/  F2F.F16.F32 R35, R31 ;  /* 0x0000001f00237304 */ /* 0x0007220000200800 */
[----:B0-----:R-:W-:-:S07]  /*19a0*/  IMAD.WIDE R18, R37, 0x2, R18 ;  /* 0x0000000225127825 */ /* 0x001fce00078e0212 */
[----:B------:R-:W0:Y:S01]  /*19b0*/  F2F.F16.F32 R33, R33 ;  /* 0x0000002100217304 */ /* 0x000e220000200800 */
        /* <DEDUP_REMOVED lines=12> */
.L_x_2834:
[----:B------:R-:W-:-:S04]  /*1a80*/  IMAD.WIDE.U32 R20, R21, 0x10000, RZ ;  /* 0x0001000015147825 */ /* 0x000fc800078e00ff */
[----:B0-----:R-:W-:Y:S01]  /*1a90*/  IMAD.U32 R31, R33, 0x10000, RZ ;  /* 0x00010000211f7824 */ /* 0x001fe200078e00ff */
[----:B------:R-:W-:-:S04]  /*1aa0*/  LOP3.LUT R20, R20, R29, RZ, 0xfc, !PT ;  /* 0x0000001d14147212 */ /* 0x000fc800078efcff */
[----:B------:R-:W-:-:S05]  /*1ab0*/  LOP3.LUT R21, R21, R31, R35, 0xfe, !PT ;  /* 0x0000001f15157212 */ /* 0x000fca00078efe23 */
[----:B------:R1:W-:Y:S02]  /*1ac0*/  STG.E.64 desc[UR14][R18.64], R20 ;  /* 0x0000001412007986 */ /* 0x0003e4000c101b0e */
.L_x_2830:
[----:B------:R-:W-:Y:S05]  /*1ad0*/  BSYNC.RECONVERGENT B0 ;  /* 0x0000000000007941 */ /* 0x000fea0003800200 */
.L_x_2829:
[----:B------:R-:W3:Y:S02]  /*1ae0*/  LDCU UR9, c[0x0][0x380] ;  /* 0x00007000ff0977ac */ /* 0x000ee40008000800 */
[----:B---3--:R-:W-:-:S04]  /*1af0*/  ULEA UR7, UR9, UR7, 0x2 ;  /* 0x0000000709077291 */ /* 0x008fc8000f8e10ff */
[----:B------:R-:W-:-:S09]  /*1b00*/  UISETP.GE.AND UP1, UPT, UR7, UR18, UPT ;  /* 0x000000120700728c */ /* 0x000fd2000bf26270 */
[----:B------:R-:W-:Y:S05]  /*1b10*/  BRA.U !UP1, `(.L_x_2835) ;  /* 0xffffffed092c7547 */ /* 0x000fea000b83ffff */
.L_x_2808:
        /* <DEDUP_REMOVED lines=11> */
[----:B---3--:R-:W-:-:S04]  /*1bd0*/  @!P0 LEA R9, R9, R4, 0x18 ;  /* 0x0000000409098211 */ /* 0x008fc800078ec0ff */
[----:B------:R-:W-:Y:S02]  /*1be0*/  @!P0 LEA R9, R16, R9, 0x2 ;  /* 0x0000000910098211 */ /* 0x000fe400078e10ff */
        /* <DEDUP_REMOVED lines=23> */
.L_x_2844:
[----:B------:R-:W-:Y:S02]  /*1d60*/  ISETP.NE.AND P0, PT, R24, RZ, PT ;  /* 0x000000ff1800720c */ /* 0x000fe40003f05270 */
[----:B---3--:R-:W-:-:S11]  /*1d70*/  FMNMX R5, R3, R2, !PT ;  /* 0x0000000203057209 */ /* 0x008fd60007800000 */
[----:B------:R-:W-:Y:S05]  /*1d80*/  @P0 BRA `(.L_x_2837) ;  /* 0x0000000000080947 */ /* 0x000fea0003800000 */
[----:B0-----:R-:W0:Y:S02]  /*1d90*/  LDC.64 R2, c[0x0][0x3f8] ;  /* 0x0000fe00ff027b82 */ /* 0x001e240000000a00 */
[----:B0-----:R3:W-:Y:S02]  /*1da0*/  REDG.E.MAX.S32.STRONG.GPU desc[UR14][R2.64], R5 ;  /* 0x000000050200798e */ /* 0x0017e4000d12e30e */
.L_x_2837:
[----:B------:R-:W-:Y:S05]  /*1db0*/  BSYNC B0 ;  /* 0x0000000000007941 */ /* 0x000fea0003800000 */
.L_x_2836:
        /* <DEDUP_REMOVED lines=15> */
[----:B0123--:R-:W-:Y:S05]  /*1eb0*/  CALL.REL.NOINC `($__internal_23_$__cuda_sm20_rcp_rn_f32_slowpath) ;  /* 0x0000000000607944 */ /* 0x00ffea0003c00000 */
[----:B------:R-:W-:Y:S01]  /*1ec0*/  MOV R5, R19 ;  /* 0x0000001300057202 */ /* 0x000fe20000000f00 */
[----:B------:R-:W-:Y:S06]  /*1ed0*/  BRA `(.L_x_2841) ;  /* 0x0000000000107947 */ /* 0x000fec0003800000 */
.L_x_2840:
[----:B------:R-:W0:Y:S02]  /*1ee0*/  MUFU.RCP R0, R15 ;  /* 0x0000000f00007308 */ /* 0x000e240000001000 */
[----:B0--3--:R-:W-:-:S04]  /*1ef0*/  FFMA R2, R15, R0, -1 ;  /* 0xbf8000000f027423 */ /* 0x009fc80000000000 */
[----:B------:R-:W-:-:S04]  /*1f00*/  FADD.FTZ R5, -R2, -RZ ;  /* 0x800000ff02057221 */ /* 0x000fc80000010100 */
[----:B------:R-:W-:-:S07]  /*1f10*/  FFMA R5, R0, R5, R0 ;  /* 0x0000000500057223 */ /* 0x000fce0000000000 */
.L_x_2841:
[----:B------:R-:W-:Y:S05]  /*1f20*/  BSYNC.RECONVERGENT B0 ;  /* 0x0000000000007941 */ /* 0x000fea0003800200 */
.L_x_2839:
[----:B------:R-:W0:Y:S02]  /*1f30*/  LDC.64 R2, c[0x0][0x3f0] ;  /* 0x0000fc00ff027b82 */ /* 0x000e240000000a00 */
[----:B0-----:R-:W-:Y:S01]  /*1f40*/  STG.E desc[UR14][R2.64], R5 ;  /* 0x0000000502007986 */ /* 0x001fe2000c10190e */
[----:B------:R-:W-:Y:S05]  /*1f50*/  EXIT ;  /* 0x000000000000794d */ /* 0x000fea0003800000 */
.L_x_2838:
[----:B------:R-:W-:Y:S02]  /*1f60*/  IMAD.MOV.U32 R5, RZ, RZ, 0x2 ;  /* 0x00000002ff057424 */ /* 0x000fe400078e00ff */
[----:B------:R-:W-:Y:S02]  /*1f70*/  IMAD.MOV.U32 R7, RZ, RZ, 0x1f ;  /* 0x0000001fff077424 */ /* 0x000fe400078e00ff */
[----:B------:R-:W-:-:S07]  /*1f80*/  IMAD.MOV.U32 R4, RZ, RZ, -0x1 ;  /* 0xffffffffff047424 */ /* 0x000fce00078e00ff */
[----:B0123-5:R-:W-:Y:S05]  /*1f90*/  WARPSYNC.COLLECTIVE R4, `(.L_x_2842) ;  /* 0x0000000004087348 */ /* 0x02ffea0003c00000 */
[----:B0--3--:R0:W3:Y:S02]  /*1fa0*/  SHFL.DOWN P0, R2, R0, R5, R7 ;  /* 0x0800000500027389 */ /* 0x0090e40000000007 */
[----:B0123-5:R-:W-:Y:S05]  /*1fb0*/  ENDCOLLECTIVE ;  /* 0x000000000000791b */ /* 0x02ffea0003800000 */
.L_x_2842:
[----:B------:R-:W-:Y:S02]  /*1fc0*/  IMAD.MOV.U32 R5, RZ, RZ, 0x1 ;  /* 0x00000001ff057424 */ /* 0x000fe400078e00ff */
[----:B------:R-:W-:-:S05]  /*1fd0*/  IMAD.MOV.U32 R3, RZ, RZ, R2 ;  /* 0x000000ffff037224 */ /* 0x000fca00078e0002 */
[----:B------:R-:W-:-:S04]  /*1fe0*/  FMNMX R3, R3, R0, !PT ;  /* 0x0000000003037209 */ /* 0x000fc80007800000 */
[----:B------:R-:W-:-:S07]  /*1ff0*/  MOV R0, R3 ;  /* 0x0000000300007202 */ /* 0x000fce0000000f00 */
[----:B------:R-:W-:Y:S05]  /*2000*/  WARPSYNC.COLLECTIVE R4, `(.L_x_2843) ;  /* 0x0000000004087348 */ /* 0x000fea0003c00000 */
[----:B------:R0:W1:Y:S02]  /*2010*/  SHFL.DOWN P0, R2, R0, R5, R7 ;  /* 0x0800000500027389 */ /* 0x0000640000000007 */
[----:B01----:R-:W-:Y:S05]  /*2020*/  ENDCOLLECTIVE ;  /* 0x000000000000791b */ /* 0x003fea0003800000 */
.L_x_2843:
[----:B------:R-:W-:Y:S05]  /*2030*/  BRA `(.L_x_2844) ;  /* 0xfffffffc00487947 */ /* 0x000fea000383ffff */
        .weak           $__internal_23_$__cuda_sm20_rcp_rn_f32_slowpath
        .type           $__internal_23_$__cuda_sm20_rcp_rn_f32_slowpath,@function
        .size           $__internal_23_$__cuda_sm20_rcp_rn_f32_slowpath,(.L_x_6065 - $__internal_23_$__cuda_sm20_rcp_rn_f32_slowpath)
$__internal_23_$__cuda_sm20_rcp_rn_f32_slowpath:
        /* <DEDUP_REMOVED lines=15> */
.L_x_2846:
        /* <DEDUP_REMOVED lines=33> */
.L_x_2848:
[----:B------:R0:W1:Y:S02]  /*2340*/  MUFU.RCP R3, R0 ;  /* 0x0000000000037308 */ /* 0x0000640000001000 */
.L_x_2847:
[----:B------:R-:W-:Y:S05]  /*2350*/  BSYNC.RECONVERGENT B1 ;  /* 0x0000000000017941 */ /* 0x000fea0003800200 */
.L_x_2845:
[----:B-1----:R-:W-:Y:S02]  /*2360*/  IMAD.MOV.U32 R19, RZ, RZ, R3 ;  /* 0x000000ffff137224 */ /* 0x002fe400078e0003 */
[----:B------:R-:W-:Y:S02]  /*2370*/  IMAD.MOV.U32 R2, RZ, RZ, R4 ;  /* 0x000000ffff027224 */ /* 0x000fe400078e0004 */
[----:B------:R-:W-:-:S04]  /*2380*/  IMAD.MOV.U32 R3, RZ, RZ, 0x0 ;  /* 0x00000000ff037424 */ /* 0x000fc800078e00ff */
[----:B0-----:R-:W-:Y:S05]  /*2390*/  RET.REL.NODEC R2 `(_ZN18transformer_engine13normalization26rmsnorm_fwd_general_kernelINS0_13Kernel_traitsI6__halfS3_S3_fjLj128ELj1ELj4ELj1ELj8ENS0_18Kernel_traits_baseILj128ES3_S3_S3_fjLj128EEEEEEEvNS0_19ForwardKernelParamsE) ;  /* 0xffffffdc02187950 */ /* 0x001fea0003c3ffff */
.L_x_2849:
        /* <DEDUP_REMOVED lines=14> */
.L_x_6065:


//--------------------- .text._ZN18transformer_engine13normalization26rmsnorm_fwd_general_kernelINS0_13Kernel_traitsIffffjLj128ELj1ELj4ELj1ELj16ENS0_18Kernel_traits_baseILj128EffffjLj128EEEEEEEvNS0_19ForwardKernelParamsE --------------------------
	.section	.text._ZN18transformer_engine13normalization26rmsnorm_fwd_general_kernelINS0_13Kernel_traitsIffffjLj128ELj1ELj4ELj1ELj16ENS0_18Kernel_traits_baseILj128EffffjLj128EEEEEEEvNS0_19ForwardKernelParamsE,"ax",@progbits
	.align	128
        .global         _ZN18transformer_engine13normalization26rmsnorm_fwd_general_kernelINS0_13Kernel_traitsIffffjLj128ELj1ELj4ELj1ELj16ENS0_18Kernel_traits_baseILj128EffffjLj128EEEEEEEvNS0_19ForwardKernelParamsE
        .type           _ZN18transformer_engine13normalization26rmsnorm_fwd_general_kernelINS0_13Kernel_traitsIffffjLj128ELj1ELj4ELj1ELj16ENS0_18Kernel_traits_baseILj128EffffjLj128EEEEEEEvNS0_19ForwardKernelParamsE,@function
        .size           _ZN18transformer_engine13normalization26rmsnorm_fwd_general_kernelINS0_13Kernel_traitsIffffjLj128ELj1ELj4ELj1ELj16ENS0_18Kernel_traits_baseILj128EffffjLj128EEEEEEEvNS0_19ForwardKernelParamsE,(.L_x_6066 - _ZN18transformer_engine13normalization26rmsnorm_fwd_general_kernelINS0_13Kernel_traitsIffffjLj128ELj1ELj4ELj1ELj16ENS0_18Kernel_traits_baseILj128EffffjLj128EEEEEEEvNS0_19ForwardKernelParamsE)
        .other          _ZN18transformer_engine13normalization26rmsnorm_fwd_general_kernelINS0_13Kernel_traitsIffffjLj128ELj1ELj4ELj1ELj16ENS0_18Kernel_traits_baseILj128EffffjLj128EEEEEEEvNS0_19ForwardKernelParamsE,@"STO_CUDA_ENTRY STV_DEFAULT"
_ZN18transformer_engine13normalization26rmsnorm_fwd_general_kernelINS0_13Kernel_traitsIffffjLj128ELj1ELj4ELj1ELj16ENS0_18Kernel_traits_baseILj128EffffjLj128EEEEEEEvNS0_19ForwardKernelParamsE:
.text._ZN18transformer_engine13normalization26rmsnorm_fwd_general_kernelINS0_13Kernel_traitsIffffjLj128ELj1ELj4ELj1ELj16ENS0_18Kernel_traits_baseILj128EffffjLj128EEEEEEEvNS0_19ForwardKernelParamsE:
        /* <DEDUP_REMOVED lines=33> */
[----:B------:R-:W-:-:S04]  /*0210*/  SHF.L.U32 R8, R3, 0x2, RZ ;  /* 0x0000000203087819 */ /* 0x000fc800000006ff */
[----:B0-----:R-:W-:-:S13]  /*0220*/  ISETP.GE.AND P0, PT, R8, UR4, PT ;  /* 0x0000000408007c0c */ /* 0x001fda000bf06270 */
[----:B--2---:R-:W-:Y:S05]  /*0230*/  @P0 BRA `(.L_x_2851) ;  /* 0x0000000000500947 */ /* 0x004fea0003800000 */
[----:B------:R-:W0:Y:S01]  /*0240*/  LDC.64 R10, c[0x0][0x3a8] ;  /* 0x0000ea00ff0a7b82 */ /* 0x000e220000000a00 */
[----:B------:R-:W-:-:S04]  /*0250*/  IADD3 R7, PT, PT, -R8, UR4, RZ ;  /* 0x0000000408077c10 */ /* 0x000fc8000fffe1ff */
[----:B------:R-:W-:Y:S01]  /*0260*/  ISETP.GT.U32.AND P1, PT, R7, 0x3, PT ;  /* 0x000000030700780c */ /* 0x000fe20003f24070 */
[----:B0-----:R-:W-:-:S03]  /*0270*/  IMAD.WIDE R10, R8, 0x4, R10 ;  /* 0x00000004080a7825 */ /* 0x001fc600078e020a */
[----:B------:R-:W-:-:S13]  /*0280*/  LOP3.LUT P0, RZ, R10, 0xf, RZ, 0xc0, !PT ;  /* 0x0000000f0aff7812 */ /* 0x000fda000780c0ff */
[----:B------:R-:W-:Y:S05]  /*0290*/  @!P0 BRA P1, `(.L_x_2852) ;  /* 0x0000000000348947 */ /* 0x000fea0000800000 */
[C---:B------:R-:W-:Y:S02]  /*02a0*/  ISETP.GE.U32.AND P1, PT, R7.reuse, 0x2, PT ;  /* 0x000000020700780c */ /* 0x040fe40003f26070 */
[----:B------:R-:W-:Y:S02]  /*02b0*/  CS2R R4, SRZ ;  /* 0x0000000000047805 */ /* 0x000fe4000001ff00 */
[C---:B------:R-:W-:Y:S01]  /*02c0*/  ISETP.GE.U32.AND P2, PT, R7.reuse, 0x3, PT ;  /* 0x000000030700780c */ /* 0x040fe20003f46070 */
[----:B------:R-:W-:Y:S01]  /*02d0*/  IMAD.MOV.U32 R6, RZ, RZ, RZ ;  /* 0x000000ffff067224 */ /* 0x000fe200078e00ff */
[----:B------:R-:W-:-:S07]  /*02e0*/  ISETP.NE.AND P0, PT, R7, RZ, PT ;  /* 0x000000ff0700720c */ /* 0x000fce0003f05270 */
[----:B------:R0:W5:Y:S04]  /*02f0*/  @P1 LDG.E R5, desc[UR14][R10.64+0x4] ;  /* 0x0000040e0a051981 */ /* 0x000168000c1e1900 */
[----:B------:R0:W5:Y:S04]  /*0300*/  @P2 LDG.E R6, desc[UR14][R10.64+0x8] ;  /* 0x0000080e0a062981 */ /* 0x000168000c1e1900 */
[----:B------:R0:W5:Y:S01]  /*0310*/  @P0 LDG.E R4, desc[UR14][R10.64] ;  /* 0x0000000e0a040981 */ /* 0x000162000c1e1900 */
[----:B------:R-:W-:Y:S01]  /*0320*/  ISETP.GE.U32.AND P0, PT, R7, 0x4, PT ;  /* 0x000000040700780c */ /* 0x000fe20003f06070 */
[----:B------:R-:W-:-:S12]  /*0330*/  IMAD.MOV.U32 R7, RZ, RZ, RZ ;  /* 0x000000ffff077224 */ /* 0x000fd800078e00ff */
[----:B0-----:R-:W-:Y:S05]  /*0340*/  @!P0 BRA `(.L_x_2851) ;  /* 0x00000000000c8947 */ /* 0x001fea0003800000 */
[----:B------:R0:W5:Y:S01]  /*0350*/  LDG.E R7, desc[UR14][R10.64+0xc] ;  /* 0x00000c0e0a077981 */ /* 0x000162000c1e1900 */
[----:B------:R-:W-:Y:S05]  /*0360*/  BRA `(.L_x_2851) ;  /* 0x0000000000047947 */ /* 0x000fea0003800000 */
.L_x_2852:
[----:B------:R1:W5:Y:S02]  /*0370*/  LDG.E.128 R4, desc[UR14][R10.64] ;  /* 0x0000000e0a047981 */ /* 0x000364000c1e1d00 */
.L_x_2851:
[----:B------:R-:W-:Y:S05]  /*0380*/  BSYNC.RECONVERGENT B0 ;  /* 0x0000000000007941 */ /* 0x000fea0003800200 */
.L_x_2850:
[----:B------:R-:W2:Y:S01]  /*0390*/  LDCU.U8 UR18, c[0x0][0x404] ;  /* 0x00008080ff1277ac */ /* 0x000ea20008000000 */
[----:B------:R-:W3:Y:S01]  /*03a0*/  LDCU UR9, c[0x0][0x388] ;  /* 0x00007100ff0977ac */ /* 0x000ee20008000800 */
[----:B--2---:R-:W-:-:S13]  /*03b0*/  ISETP.NE.AND P0, PT, RZ, UR18, PT ;  /* 0x00000012ff007c0c */ /* 0x004fda000bf05270 */
[----:B------:R-:W2:Y:S02]  /*03c0*/  @P0 LDC.64 R12, c[0x0][0x3e0] ;  /* 0x0000f800ff0c0b82 */ /* 0x000ea40000000a00 */
[----:B--2---:R-:W2:Y:S01]  /*03d0*/  @P0 LDG.E R12, desc[UR14][R12.64] ;  /* 0x0000000e0c0c0981 */ /* 0x004ea2000c1e1900 */
[----:B---3--:R-:W-:Y:S01]  /*03e0*/  UISETP.GE.AND UP0, UPT, UR7, UR9, UPT ;  /* 0x000000090700728c */ /* 0x008fe2000bf06270 */
[----:B01----:R-:W-:Y:S01]  /*03f0*/  IMAD.MOV.U32 R10, RZ, RZ, RZ ;  /* 0x000000ffff0a7224 */ /* 0x003fe200078e00ff */
[----:B--2---:R-:W-:-:S07]  /*0400*/  @P0 R2UR UR16, R12 ;  /* 0x000000000c1002ca */ /* 0x004fce00000e0000 */
[----:B------:R-:W-:Y:S08]  /*0410*/  BRA.U UP0, `(.L_x_2853) ;  /* 0x0000001500447547 */ /* 0x000ff0000b800000 */
[----:B------:R-:W0:Y:S01]  /*0420*/  LDCU.U8 UR9, c[0x0][0x3c0] ;  /* 0x00007800ff0977ac */ /* 0x000e220008000000 */
[----:B------:R-:W-:Y:S01]  /*0430*/  I2FP.F32.S32 R10, UR4 ;  /* 0x00000004000a7c45 */ /* 0x000fe20008201400 */
[----:B-----5:R-:W-:Y:S01]  /*0440*/  IMAD.MOV.U32 R17, RZ, RZ, R6 ;  /* 0x000000ffff117224 */ /* 0x020fe200078e0006 */
[----:B------:R-:W-:Y:S01]  /*0450*/  MOV R11, R4 ;  /* 0x00000004000b7202 */ /* 0x000fe20000000f00 */
[----:B------:R-:W1:Y:S01]  /*0460*/  LDCU.64 UR10, c[0x0][0x3f8] ;  /* 0x00007f00ff0a77ac */ /* 0x000e620008000a00 */
[----:B------:R-:W-:Y:S01]  /*0470*/  LOP3.LUT R25, RZ, R2, RZ, 0x33, !PT ;  /* 0x00000002ff197212 */ /* 0x000fe200078e33ff */
[----:B------:R-:W-:Y:S01]  /*0480*/  VIADD R4, R10, 0x1800000 ;  /* 0x018000000a047836 */ /* 0x000fe20000000000 */
[----:B------:R-:W-:Y:S01]  /*0490*/  MOV R27, R7 ;  /* 0x00000007001b7202 */ /* 0x000fe20000000f00 */
[----:B------:R-:W-:Y:S01]  /*04a0*/  IMAD.MOV.U32 R16, RZ, RZ, R5 ;  /* 0x000000ffff107224 */ /* 0x000fe200078e0005 */
[----:B------:R-:W-:Y:S01]  /*04b0*/  IADD3 R26, PT, PT, -R8, UR4, RZ ;  /* 0x00000004081a7c10 */ /* 0x000fe2000fffe1ff */
[----:B------:R-:W-:Y:S01]  /*04c0*/  VIADD R25, R25, UR8 ;  /* 0x0000000819197c36 */ /* 0x000fe20008000000 */
[----:B------:R-:W-:Y:S01]  /*04d0*/  LOP3.LUT R4, R4, 0x7f800000, RZ, 0xc0, !PT ;  /* 0x7f80000004047812 */ /* 0x000fe200078ec0ff */
[----:B------:R-:W-:-:S02]  /*04e0*/  VIADD R24, R8, 0x2 ;  /* 0x0000000208187836 */ /* 0x000fc40000000000 */
[----:B------:R-:W-:Y:S01]  /*04f0*/  VIADD R21, R8, 0x3 ;  /* 0x0000000308157836 */ /* 0x000fe20000000000 */
[----:B------:R-:W-:Y:S02]  /*0500*/  ISETP.GT.U32.AND P1, PT, R4, 0x1ffffff, PT ;  /* 0x01ffffff0400780c */ /* 0x000fe40003f24070 */
[----:B------:R-:W-:Y:S02]  /*0510*/  LEA.HI R4, R25, 0x1, RZ, 0x1b ;  /* 0x0000000119047811 */ /* 0x000fe400078fd8ff */
[----:B0-----:R-:W-:Y:S02]  /*0520*/  ISETP.NE.AND P0, PT, RZ, UR9, PT ;  /* 0x00000009ff007c0c */ /* 0x001fe4000bf05270 */
[C---:B------:R-:W-:Y:S01]  /*0530*/  LOP3.LUT R6, R4.reuse, 0x7, RZ, 0xc0, !PT ;  /* 0x0000000704067812 */ /* 0x040fe200078ec0ff */
[----:B-1----:R-:W-:Y:S01]  /*0540*/  UISETP.NE.U32.AND UP0, UPT, UR10, URZ, UPT ;  /* 0x000000ff0a00728c */ /* 0x002fe2000bf05070 */
[C---:B------:R-:W-:Y:S02]  /*0550*/  LOP3.LUT R20, R4.reuse, 0xffffff0, RZ, 0xc0, !PT ;  /* 0x0ffffff004147812 */ /* 0x040fe400078ec0ff */
[----:B------:R-:W-:Y:S01]  /*0560*/  LOP3.LUT R5, R4, 0xf, RZ, 0xc0, !PT ;  /* 0x0000000f04057812 */ /* 0x000fe200078ec0ff */
[----:B------:R-:W-:Y:S01]  /*0570*/  UISETP.NE.AND.EX UP0, UPT, UR11, URZ, UPT, UP0 ;  /* 0x000000ff0b00728c */ /* 0x000fe2000bf05300 */
[----:B------:R-:W-:-:S02]  /*0580*/  VIADD R6, R6, 0xffffffff ;  /* 0xffffffff06067836 */ /* 0x000fc40000000000 */
[----:B------:R-:W-:Y:S01]  /*0590*/  IADD3 R5, PT, PT, R5, -0x1, RZ ;  /* 0xffffffff05057810 */ /* 0x000fe20007ffe0ff */
[----:B------:R-:W-:Y:S01]  /*05a0*/  UISETP.NE.OR UP0, UPT, UR18, URZ, UP0 ;  /* 0x000000ff1200728c */ /* 0x000fe20008705670 */
[----:B------:R-:W-:Y:S02]  /*05b0*/  IMAD.MOV R20, RZ, RZ, -R20 ;  /* 0x000000ffff147224 */ /* 0x000fe400078e0a14 */
[----:B------:R-:W-:Y:S01]  /*05c0*/  @P0 FADD R11, R11, 1 ;  /* 0x3f8000000b0b0421 */ /* 0x000fe20000000000 */
[----:B------:R-:W-:Y:S01]  /*05d0*/  @P0 FADD R16, R16, 1 ;  /* 0x3f80000010100421 */ /* 0x000fe20000000000 */
[----:B------:R-:W-:Y:S01]  /*05e0*/  @P0 FADD R17, R17, 1 ;  /* 0x3f80000011110421 */ /* 0x000fe20000000000 */
[----:B------:R-:W-:Y:S01]  /*05f0*/  @P0 FADD R27, R27, 1 ;  /* 0x3f8000001b1b0421 */ /* 0x000fe20000000000 */
[----:B------:R-:W-:Y:S06]  /*0600*/  @P1 BRA `(.L_x_2854) ;  /* 0x0000000000101947 */ /* 0x000fec0003800000 */
[----:B------:R-:W-:Y:S01]  /*0610*/  IMAD.MOV.U32 R4, RZ, RZ, R10 ;  /* 0x000000ffff047224 */ /* 0x000fe200078e000a */
[----:B------:R-:W-:-:S07]  /*0620*/  MOV R12, 0x640 ;  /* 0x00000640000c7802 */ /* 0x000fce0000000f00 */
[----:B------:R-:W-:Y:S05]  /*0630*/  CALL.REL.NOINC `($__internal_24_$__cuda_sm20_rcp_rn_f32_slowpath) ;  /* 0x0000001800007944 */ /* 0x000fea0003c00000 */
[----:B------:R-:W-:Y:S05]  /*0640*/  BRA `(.L_x_2855) ;  /* 0x0000000000107947 */ /* 0x000fea0003800000 */
.L_x_2854:
[----:B------:R-:W0:Y:S02]  /*0650*/  MUFU.RCP R19, R10 ;  /* 0x0000000a00137308 */ /* 0x000e240000001000 */
[----:B0-----:R-:W-:-:S04]  /*0660*/  FFMA R4, R10, R19, -1 ;  /* 0xbf8000000a047423 */ /* 0x001fc80000000013 */
[----:B------:R-:W-:-:S04]  /*0670*/  FADD.FTZ R4, -R4, -RZ ;  /* 0x800000ff04047221 */ /* 0x000fc80000010100 */
[----:B------:R-:W-:-:S07]  /*0680*/  FFMA R19, R19, R4, R19 ;  /* 0x0000000413137223 */ /* 0x000fce0000000013 */
.L_x_2855:
[----:B------:R-:W0:Y:S01]  /*0690*/  LDCU.64 UR8, c[0x0][0x380] ;  /* 0x00007000ff0877ac */ /* 0x000e220008000a00 */
[----:B------:R-:W-:Y:S01]  /*06a0*/  IADD3 R18, PT, PT, R9, UR7, RZ ;  /* 0x0000000709127c10 */ /* 0x000fe2000fffe0ff */
[----:B------:R-:W-:Y:S01]  /*06b0*/  IMAD.MOV.U32 R10, RZ, RZ, RZ ;  /* 0x000000ffff0a7224 */ /* 0x000fe200078e00ff */
[----:B------:R-:W-:Y:S02]  /*06c0*/  ISETP.GE.U32.AND P2, PT, R5, 0x7, PT ;  /* 0x000000070500780c */ /* 0x000fe40003f46070 */
[----:B------:R-:W-:Y:S01]  /*06d0*/  ISETP.GE.U32.AND P3, PT, R6, 0x3, PT ;  /* 0x000000030600780c */ /* 0x000fe20003f66070 */
[----:B0-----:R-:W-:Y:S02]  /*06e0*/  UIMAD UR4, UR9, UR8, URZ ;  /* 0x00000008090472a4 */ /* 0x001fe4000f8e02ff */
[----:B------:R-:W-:Y:S02]  /*06f0*/  IMAD R18, R18, UR9, RZ ;  /* 0x0000000912127c24 */ /* 0x000fe4000f8e02ff */
[----:B------:R-:W-:-:S03]  /*0700*/  USHF.L.U32 UR8, UR4, 0x2, URZ ;  /* 0x0000000204087899 */ /* 0x000fc600080006ff */
[----:B------:R-:W-:-:S09]  /*0710*/  UMOV UR4, URZ ;  /* 0x000000ff00047c82 */ /* 0x000fd20008000000 */
.L_x_2878:
[----:B0-----:R-:W0:Y:S01]  /*0720*/  LDCU.64 UR20, c[0x0][0x388] ;  /* 0x00007100ff1477ac */ /* 0x001e220008000a00 */
[----:B------:R-:W-:Y:S01]  /*0730*/  VIADD R29, R9, UR7 ;  /* 0x00000007091d7c36 */ /* 0x000fe20008000000 */
[----:B------:R-:W-:Y:S04]  /*0740*/  BSSY.RECONVERGENT B0, `(.L_x_2856) ;  /* 0x0000016000007945 */ /* 0x000fe80003800200 */
[----:B0-----:R-:W-:-:S04]  /*0750*/  ISETP.GE.AND P0, PT, R29, UR20, PT ;  /* 0x000000141d007c0c */ /* 0x001fc8000bf06270 */
[----:B------:R-:W-:-:S13]  /*0760*/  ISETP.LT.AND P0, PT, R8, UR21, !P0 ;  /* 0x0000001508007c0c */ /* 0x000fda000c701270 */
[----:B-12---:R-:W-:Y:S05]  /*0770*/  @!P0 BRA `(.L_x_2857) ;  /* 0x0000000000488947 */ /* 0x006fea0003800000 */
[----:B------:R-:W0:Y:S01]  /*0780*/  LDC.64 R12, c[0x0][0x390] ;  /* 0x0000e400ff0c7b82 */ /* 0x000e220000000a00 */
[----:B------:R-:W-:-:S04]  /*0790*/  IMAD R5, R29, UR21, R8 ;  /* 0x000000151d057c24 */ /* 0x000fc8000f8e0208 */
[----:B0-----:R-:W-:-:S03]  /*07a0*/  IMAD.WIDE R12, R5, 0x4, R12 ;  /* 0x00000004050c7825 */ /* 0x001fc600078e020c */
[----:B------:R-:W-:-:S04]  /*07b0*/  LOP3.LUT P1, RZ, R12, 0xf, RZ, 0xc0, !PT ;  /* 0x0000000f0cff7812 */ /* 0x000fc8000782c0ff */
[----:B------:R-:W-:-:S13]  /*07c0*/  ISETP.GT.U32.AND P1, PT, R26, 0x3, !P1 ;  /* 0x000000031a00780c */ /* 0x000fda0004f24070 */
[----:B------:R-:W-:Y:S05]  /*07d0*/  @!P1 BRA `(.L_x_2858) ;  /* 0x0000000000089947 */ /* 0x000fea0003800000 */
[----:B------:R1:W5:Y:S01]  /*07e0*/  LDG.E.128 R4, desc[UR14][R12.64] ;  /* 0x0000000e0c047981 */ /* 0x000362000c1e1d00 */
[----:B------:R-:W-:Y:S05]  /*07f0*/  BRA `(.L_x_2857) ;  /* 0x0000000000287947 */ /* 0x000fea0003800000 */
.L_x_2858:
        /* <DEDUP_REMOVED lines=10> */
.L_x_2857:
[----:B------:R-:W-:Y:S05]  /*08a0*/  BSYNC.RECONVERGENT B0 ;  /* 0x0000000000007941 */ /* 0x000fea0003800200 */
.L_x_2856:
[----:B------:R-:W2:Y:S01]  /*08b0*/  LDC R23, c[0x0][0x384] ;  /* 0x0000e100ff177b82 */ /* 0x000ea20000000800 */
[----:B01----:R-:W-:Y:S01]  /*08c0*/  VIADD R12, R8, 0x1 ;  /* 0x00000001080c7836 */ /* 0x003fe20000000000 */
[----:B------:R-:W-:Y:S01]  /*08d0*/  ISETP.GE.OR P4, PT, R24, UR21, !P0 ;  /* 0x0000001518007c0c */ /* 0x000fe2000c786670 */
[----:B-----5:R-:W-:Y:S01]  /*08e0*/  @P0 FFMA R14, R4, R4, RZ ;  /* 0x00000004040e0223 */ /* 0x020fe200000000ff */
[----:B------:R-:W-:Y:S02]  /*08f0*/  ISETP.GE.OR P5, PT, R21, UR21, !P0 ;  /* 0x0000001515007c0c */ /* 0x000fe4000c7a6670 */
[----:B------:R-:W-:Y:S01]  /*0900*/  ISETP.GE.OR P1, PT, R12, UR21, !P0 ;  /* 0x000000150c007c0c */ /* 0x000fe2000c726670 */
[----:B------:R-:W-:-:S12]  /*0910*/  HFMA2 R12, -RZ, RZ, 0, 0 ;  /* 0x00000000ff0c7431 */ /* 0x000fd800000001ff */
[----:B------:R-:W-:-:S04]  /*0920*/  @!P1 FFMA R14, R5, R5, R14 ;  /* 0x00000005050e9223 */ /* 0x000fc8000000000e */
[----:B------:R-:W-:Y:S01]  /*0930*/  @!P4 FFMA R14, R6, R6, R14 ;  /* 0x00000006060ec223 */ /* 0x000fe2000000000e */
[----:B--2---:R-:W-:-:S03]  /*0940*/  ISETP.NE.AND P1, PT, R23, 0x1, PT ;  /* 0x000000011700780c */ /* 0x004fc60003f25270 */
        /* <DEDUP_REMOVED lines=14> */
.L_x_2859:
        /* <DEDUP_REMOVED lines=47> */
.L_x_2862:
[----:B------:R-:W2:Y:S04]  /*0d20*/  LDG.E.STRONG.GPU R22, desc[UR14][R14.64] ;  /* 0x0000000e0e167981 */ /* 0x000ea8000c1ef900 */
[----:B--2---:R-:W-:Y:S01]  /*0d30*/  CCTL.IVALL ;  /* 0x00000000ff00798f */ /* 0x004fe20002000000 */
[----:B------:R-:W-:Y:S05]  /*0d40*/  YIELD ;  /* 0x0000000000007946 */ /* 0x000fea0003800000 */
[----:B------:R-:W-:-:S13]  /*0d50*/  ISETP.NE.AND P1, PT, R22, R31, PT ;  /* 0x0000001f1600720c */ /* 0x000fda0003f25270 */
[----:B------:R-:W-:Y:S05]  /*0d60*/  @P1 BRA `(.L_x_2862) ;  /* 0xfffffffc00ec1947 */ /* 0x000fea000383ffff */
.L_x_2861:
        /* <DEDUP_REMOVED lines=8> */
[----:B------:R-:W-:Y:S02]  /*0df0*/  HFMA2 R28, -RZ, RZ, 0, 0 ;  /* 0x00000000ff1c7431 */ /* 0x000fe400000001ff */
[----:B------:R-:W-:-:S09]  /*0e00*/  IMAD.MOV.U32 R23, RZ, RZ, R2 ;  /* 0x000000ffff177224 */ /* 0x000fd200078e0002 */
[----:B------:R-:W-:Y:S05]  /*0e10*/  @!P1 BRA `(.L_x_2866) ;  /* 0x0000000000a09947 */ /* 0x000fea0003800000 */
[----:B------:R-:W-:Y:S01]  /*0e20*/  IMAD.MOV.U32 R28, RZ, RZ, RZ ;  /* 0x000000ffff1c7224 */ /* 0x000fe200078e00ff */
[----:B------:R-:W-:Y:S01]  /*0e30*/  MOV R23, R2 ;  /* 0x0000000200177202 */ /* 0x000fe20000000f00 */
[----:B------:R-:W-:-:S07]  /*0e40*/  IMAD.MOV.U32 R22, RZ, RZ, R20 ;  /* 0x000000ffff167224 */ /* 0x000fce00078e0014 */
.L_x_2867:
[----:B0-----:R-:W-:-:S05]  /*0e50*/  IMAD.WIDE.U32 R14, R23, 0x4, R12 ;  /* 0x00000004170e7825 */ /* 0x001fca00078e000c */
[----:B------:R-:W2:Y:S04]  /*0e60*/  LDG.E R33, desc[UR14][R14.64] ;  /* 0x0000000e0e217981 */ /* 0x000ea8000c1e1900 */
[----:B------:R-:W3:Y:S04]  /*0e70*/  LDG.E R32, desc[UR14][R14.64+0x80] ;  /* 0x0000800e0e207981 */ /* 0x000ee8000c1e1900 */
[----:B------:R-:W4:Y:S04]  /*0e80*/  LDG.E R35, desc[UR14][R14.64+0x100] ;  /* 0x0001000e0e237981 */ /* 0x000f28000c1e1900 */
[----:B------:R-:W5:Y:S04]  /*0e90*/  LDG.E R31, desc[UR14][R14.64+0x180] ;  /* 0x0001800e0e1f7981 */ /* 0x000f68000c1e1900 */
[----:B------:R-:W5:Y:S01]  /*0ea0*/  LDG.E R30, desc[UR14][R14.64+0x200] ;  /* 0x0002000e0e1e7981 */ /* 0x000f62000c1e1900 */
[----:B--2---:R-:W-:-:S03]  /*0eb0*/  FADD R33, R33, R28 ;  /* 0x0000001c21217221 */ /* 0x004fc60000000000 */
[----:B------:R-:W2:Y:S01]  /*0ec0*/  LDG.E R28, desc[UR14][R14.64+0x280] ;  /* 0x0002800e0e1c7981 */ /* 0x000ea2000c1e1900 */
[----:B---3--:R-:W-:-:S04]  /*0ed0*/  FADD R32, R33, R32 ;  /* 0x0000002021207221 */ /* 0x008fc80000000000 */
[----:B----4-:R-:W-:Y:S02]  /*0ee0*/  FADD R34, R32, R35 ;  /* 0x0000002320227221 */ /* 0x010fe40000000000 */
[----:B------:R-:W3:Y:S02]  /*0ef0*/  LDG.E R32, desc[UR14][R14.64+0x300] ;  /* 0x0003000e0e207981 */ /* 0x000ee4000c1e1900 */
[----:B-----5:R-:W-:Y:S02]  /*0f00*/  FADD R33, R34, R31 ;  /* 0x0000001f22217221 */ /* 0x020fe40000000000 */
[----:B------:R-:W4:Y:S02]  /*0f10*/  LDG.E R31, desc[UR14][R14.64+0x380] ;  /* 0x0003800e0e1f7981 */ /* 0x000f24000c1e1900 */
[----:B------:R-:W-:Y:S02]  /*0f20*/  FADD R35, R33, R30 ;  /* 0x0000001e21237221 */ /* 0x000fe40000000000 */
[----:B------:R-:W5:Y:S04]  /*0f30*/  LDG.E R33, desc[UR14][R14.64+0x400] ;  /* 0x0004000e0e217981 */ /* 0x000f68000c1e1900 */
        /* <DEDUP_REMOVED lines=11> */
[----:B------:R-:W5:Y:S01]  /*0ff0*/  LDG.E R33, desc[UR14][R14.64+0x700] ;  /* 0x0007000e0e217981 */ /* 0x000f62000c1e1900 */
[----:B------:R-:W-:-:S05]  /*1000*/  VIADD R22, R22, 0x10 ;  /* 0x0000001016167836 */ /* 0x000fca0000000000 */
[----:B------:R-:W-:Y:S01]  /*1010*/  ISETP.NE.AND P1, PT, R22, RZ, PT ;  /* 0x000000ff1600720c */ /* 0x000fe20003f25270 */
[----:B------:R-:W-:Y:S02]  /*1020*/  VIADD R23, R23, 0x200 ;  /* 0x0000020017177836 */ /* 0x000fe40000000000 */
[----:B--2---:R-:W-:-:S04]  /*1030*/  FADD R28, R35, R28 ;  /* 0x0000001c231c7221 */ /* 0x004fc80000000000 */
[----:B---3--:R-:W-:-:S04]  /*1040*/  FADD R31, R28, R31 ;  /* 0x0000001f1c1f7221 */ /* 0x008fc80000000000 */
[----:B----4-:R-:W-:-:S04]  /*1050*/  FADD R31, R31, R32 ;  /* 0x000000201f1f7221 */ /* 0x010fc80000000000 */
[----:B-----5:R-:W-:-:S04]  /*1060*/  FADD R30, R31, R30 ;  /* 0x0000001e1f1e7221 */ /* 0x020fc80000000000 */
[----:B------:R-:W-:-:S04]  /*1070*/  FADD R33, R30, R33 ;  /* 0x000000211e217221 */ /* 0x000fc80000000000 */
[----:B------:R-:W-:Y:S01]  /*1080*/  FADD R28, R33, R34 ;  /* 0x00000022211c7221 */ /* 0x000fe20000000000 */
[----:B------:R-:W-:Y:S06]  /*1090*/  @P1 BRA `(.L_x_2867) ;  /* 0xfffffffc006c1947 */ /* 0x000fec000383ffff */
.L_x_2866:
[----:B------:R-:W-:Y:S05]  /*10a0*/  BSYNC.RECONVERGENT B1 ;  /* 0x0000000000017941 */ /* 0x000fea0003800200 */
.L_x_2865:
[----:B------:R-:W-:-:S04]  /*10b0*/  LEA.HI R22, R25, 0x1, RZ, 0x1b ;  /* 0x0000000119167811 */ /* 0x000fc800078fd8ff */
[----:B0-----:R-:W-:-:S04]  /*10c0*/  LOP3.LUT R14, R22, 0xf, RZ, 0xc0, !PT ;  /* 0x0000000f160e7812 */ /* 0x001fc800078ec0ff */
        /* <DEDUP_REMOVED lines=10> */
[----:B------:R-:W5:Y:S04]  /*1170*/  LDG.E R31, desc[UR14][R14.64+0x180] ;  /* 0x0001800e0e1f7981 */ /* 0x000f68000c1e1900 */
[----:B------:R-:W5:Y:S01]  /*1180*/  LDG.E R34, desc[UR14][R14.64+0x380] ;  /* 0x0003800e0e227981 */ /* 0x000f62000c1e1900 */
[----:B--2---:R-:W-:-:S03]  /*1190*/  FADD R33, R28, R33 ;  /* 0x000000211c217221 */ /* 0x004fc60000000000 */
[----:B------:R-:W2:Y:S01]  /*11a0*/  LDG.E R28, desc[UR14][R14.64+0x200] ;  /* 0x0002000e0e1c7981 */ /* 0x000ea2000c1e1900 */
[----:B---3--:R-:W-:-:S03]  /*11b0*/  FADD R35, R33, R32 ;  /* 0x0000002021237221 */ /* 0x008fc60000000000 */
[----:B------:R-:W3:Y:S04]  /*11c0*/  LDG.E R33, desc[UR14][R14.64+0x280] ;  /* 0x0002800e0e217981 */ /* 0x000ee8000c1e1900 */
[----:B------:R-:W3:Y:S01]  /*11d0*/  LDG.E R32, desc[UR14][R14.64+0x300] ;  /* 0x0003000e0e207981 */ /* 0x000ee2000c1e1900 */
[----:B----4-:R-:W-:-:S04]  /*11e0*/  FADD R30, R35, R30 ;  /* 0x0000001e231e7221 */ /* 0x010fc80000000000 */
[----:B-----5:R-:W-:Y:S01]  /*11f0*/  FADD R31, R30, R31 ;  /* 0x0000001f1e1f7221 */ /* 0x020fe20000000000 */
[----:B------:R-:W-:-:S03]  /*1200*/  VIADD R23, R23, 0x100 ;  /* 0x0000010017177836 */ /* 0x000fc60000000000 */
[----:B--2---:R-:W-:-:S04]  /*1210*/  FADD R28, R31, R28 ;  /* 0x0000001c1f1c7221 */ /* 0x004fc80000000000 */
[----:B---3--:R-:W-:-:S04]  /*1220*/  FADD R33, R28, R33 ;  /* 0x000000211c217221 */ /* 0x008fc80000000000 */
[----:B------:R-:W-:-:S04]  /*1230*/  FADD R33, R33, R32 ;  /* 0x0000002021217221 */ /* 0x000fc80000000000 */
[----:B------:R-:W-:-:S07]  /*1240*/  FADD R28, R33, R34 ;  /* 0x00000022211c7221 */ /* 0x000fce0000000000 */
.L_x_2869:
[----:B------:R-:W-:Y:S05]  /*1250*/  BSYNC.RECONVERGENT B1 ;  /* 0x0000000000017941 */ /* 0x000fea0003800200 */
.L_x_2868:
        /* <DEDUP_REMOVED lines=9> */
[----:B------:R-:W5:Y:S01]  /*12f0*/  LDG.E R35, desc[UR14][R14.64+0x180] ;  /* 0x0001800e0e237981 */ /* 0x000f62000c1e1900 */
[----:B------:R-:W-:Y:S01]  /*1300*/  IADD3 R23, PT, PT, R23, 0x80, RZ ;  /* 0x0000008017177810 */ /* 0x000fe20007ffe0ff */
[----:B--2---:R-:W-:-:S04]  /*1310*/  FADD R31, R28, R31 ;  /* 0x0000001f1c1f7221 */ /* 0x004fc80000000000 */
[----:B---3--:R-:W-:-:S04]  /*1320*/  FADD R30, R31, R30 ;  /* 0x0000001e1f1e7221 */ /* 0x008fc80000000000 */
[----:B----4-:R-:W-:-:S04]  /*1330*/  FADD R30, R30, R33 ;  /* 0x000000211e1e7221 */ /* 0x010fc80000000000 */
[----:B-----5:R-:W-:-:S07]  /*1340*/  FADD R28, R30, R35 ;  /* 0x000000231e1c7221 */ /* 0x020fce0000000000 */
.L_x_2871:
[----:B------:R-:W-:Y:S05]  /*1350*/  BSYNC.RECONVERGENT B1 ;  /* 0x0000000000017941 */ /* 0x000fea0003800200 */
.L_x_2870:
        /* <DEDUP_REMOVED lines=11> */
.L_x_2864:
[----:B------:R-:W-:Y:S05]  /*1410*/  BSYNC.RECONVERGENT B0 ;  /* 0x0000000000007941 */ /* 0x000fea0003800200 */
.L_x_2863:
        /* <DEDUP_REMOVED lines=12> */
.L_x_2860:
        /* <DEDUP_REMOVED lines=35> */
.L_x_2875:
        /* <DEDUP_REMOVED lines=11> */
.L_x_2876:
[----:B------:R-:W-:Y:S05]  /*17c0*/  BSYNC.RECONVERGENT B1 ;  /* 0x0000000000017941 */ /* 0x000fea0003800200 */
.L_x_2874:
[----:B------:R-:W0:Y:S01]  /*17d0*/  LDC.64 R22, c[0x0][0x3c8] ;  /* 0x0000f200ff167b82 */ /* 0x000e220000000a00 */
[----:B------:R-:W-:Y:S01]  /*17e0*/  IMAD R29, R29, UR21, R8 ;  /* 0x000000151d1d7c24 */ /* 0x000fe2000f8e0208 */
[----:B------:R-:W-:-:S03]  /*17f0*/  ISETP.GT.U32.AND P1, PT, R26, 0x3, PT ;  /* 0x000000031a00780c */ /* 0x000fc60003f24070 */
        /* <DEDUP_REMOVED lines=10> */
[----:B--2---:R-:W-:Y:S05]  /*18a0*/  @!P0 BRA `(.L_x_2873) ;  /* 0x00000000000c8947 */ /* 0x004fea0003800000 */
[----:B------:R2:W-:Y:S01]  /*18b0*/  STG.E desc[UR14][R22.64+0xc], R15 ;  /* 0x00000c0f16007986 */ /* 0x0005e2000c10190e */
[----:B------:R-:W-:Y:S05]  /*18c0*/  BRA `(.L_x_2873) ;  /* 0x0000000000047947 */ /* 0x000fea0003800000 */
.L_x_2877:
[----:B------:R1:W-:Y:S02]  /*18d0*/  STG.E.128 desc[UR14][R22.64], R12 ;  /* 0x0000000c16007986 */ /* 0x0003e4000c101d0e */
.L_x_2873:
[----:B------:R-:W-:Y:S05]  /*18e0*/  BSYNC.RECONVERGENT B0 ;  /* 0x0000000000007941 */ /* 0x000fea0003800200 */
.L_x_2872:
[----:B------:R-:W3:Y:S02]  /*18f0*/  LDCU UR9, c[0x0][0x380] ;  /* 0x00007000ff0977ac */ /* 0x000ee40008000800 */
[----:B---3--:R-:W-:-:S04]  /*1900*/  ULEA UR7, UR9, UR7, 0x2 ;  /* 0x0000000709077291 */ /* 0x008fc8000f8e10ff */
[----:B------:R-:W-:-:S09]  /*1910*/  UISETP.GE.AND UP1, UPT, UR7, UR20, UPT ;  /* 0x000000140700728c */ /* 0x000fd2000bf26270 */
[----:B------:R-:W-:Y:S05]  /*1920*/  BRA.U !UP1, `(.L_x_2878) ;  /* 0xffffffed097c7547 */ /* 0x000fea000b83ffff */
.L_x_2853:
[----:B------:R-:W3:Y:S02]  /*1930*/  LDCU.64 UR4, c[0x0][0x3f8] ;  /* 0x00007f00ff0477ac */ /* 0x000ee40008000a00 */
[----:B---3--:R-:W-:-:S04]  /*1940*/  UISETP.NE.U32.AND UP0, UPT, UR4, URZ, UPT ;  /* 0x000000ff0400728c */ /* 0x008fc8000bf05070 */
[----:B------:R-:W-:-:S09]  /*1950*/  UISETP.NE.AND.EX UP0, UPT, UR5, URZ, UPT, UP0 ;  /* 0x000000ff0500728c */ /* 0x000fd2000bf05300 */
[----:B------:R-:W-:Y:S05]  /*1960*/  BRA.U !UP0, `(.L_x_2879) ;  /* 0x0000000108987547 */ /* 0x000fea000b800000 */
[----:B------:R-:W3:Y:S01]  /*1970*/  SHFL.DOWN PT, R3, R10, 0x10, 0x1f ;  /* 0x0a001f000a037f89 */ /* 0x000ee200000e0000 */
[----:B------:R-:W-:Y:S01]  /*1980*/  ISETP.NE.AND P0, PT, R2, RZ, PT ;  /* 0x000000ff0200720c */ /* 0x000fe20003f05270 */
[----:B------:R-:W-:-:S12]  /*1990*/  BSSY B0, `(.L_x_2879) ;  /* 0x0000023000007945 */ /* 0x000fd80003800000 */
[----:B------:R-:W4:Y:S01]  /*19a0*/  @!P0 S2R R11, SR_CgaCtaId ;  /* 0x00000000000b8919 */ /* 0x000f220000008800 */
[----:B------:R-:W-:Y:S02]  /*19b0*/  @!P0 MOV R2, 0x400 ;  /* 0x0000040000028802 */ /* 0x000fe40000000f00 */
[----:B---3--:R-:W-:-:S05]  /*19c0*/  FMNMX R3, R3, R10, !PT ;  /* 0x0000000a03037209 */ /* 0x008fca0007800000 */
[----:B-----5:R-:W3:Y:S01]  /*19d0*/  SHFL.DOWN PT, R4, R3, 0x8, 0x1f ;  /* 0x09001f0003047f89 */ /* 0x020ee200000e0000 */
[----:B----4-:R-:W-:-:S05]  /*19e0*/  @!P0 LEA R2, R11, R2, 0x18 ;  /* 0x000000020b028211 */ /* 0x010fca00078ec0ff */
[----:B------:R-:W-:Y:S01]  /*19f0*/  @!P0 IMAD R2, R9, 0x4, R2 ;  /* 0x0000000409028824 */ /* 0x000fe200078e0202 */
[----:B---3--:R-:W-:-:S05]  /*1a00*/  FMNMX R4, R3, R4, !PT ;  /* 0x0000000403047209 */ /* 0x008fca0007800000 */
[----:B------:R-:W3:Y:S02]  /*1a10*/  SHFL.DOWN PT, R5, R4, 0x4, 0x1f ;  /* 0x08801f0004057f89 */ /* 0x000ee400000e0000 */
[----:B---3--:R-:W-:-:S05]  /*1a20*/  FMNMX R5, R4, R5, !PT ;  /* 0x0000000504057209 */ /* 0x008fca0007800000 */
[----:B------:R-:W3:Y:S02]  /*1a30*/  SHFL.DOWN PT, R6, R5, 0x2, 0x1f ;  /* 0x08401f0005067f89 */ /* 0x000ee400000e0000 */
[----:B---3--:R-:W-:-:S05]  /*1a40*/  FMNMX R6, R5, R6, !PT ;  /* 0x0000000605067209 */ /* 0x008fca0007800000 */
[----:B------:R-:W3:Y:S02]  /*1a50*/  SHFL.DOWN PT, R7, R6, 0x1, 0x1f ;  /* 0x08201f0006077f89 */ /* 0x000ee400000e0000 */
[----:B---3--:R-:W-:-:S05]  /*1a60*/  FMNMX R7, R6, R7, !PT ;  /* 0x0000000706077209 */ /* 0x008fca0007800000 */
[----:B------:R3:W-:Y:S01]  /*1a70*/  @!P0 STS [R2], R7 ;  /* 0x0000000702008388 */ /* 0x0007e20000000800 */
[----:B------:R-:W-:Y:S01]  /*1a80*/  BAR.SYNC.DEFER_BLOCKING 0x0 ;  /* 0x0000000000007b1d */ /* 0x000fe20000010000 */
[----:B------:R-:W-:-:S13]  /*1a90*/  ISETP.GT.U32.AND P0, PT, R0, 0x1f, PT ;  /* 0x0000001f0000780c */ /* 0x000fda0003f04070 */
[----:B---3--:R-:W-:Y:S05]  /*1aa0*/  @P0 BRA `(.L_x_2880) ;  /* 0x0000000000440947 */ /* 0x008fea0003800000 */
[----:B------:R-:W-:Y:S01]  /*1ab0*/  ISETP.GT.U32.AND P0, PT, R0, 0x3, PT ;  /* 0x000000030000780c */ /* 0x000fe20003f04070 */
[----:B------:R-:W-:-:S12]  /*1ac0*/  UMOV UR4, 0xffffffff ;  /* 0xffffffff00047882 */ /* 0x000fd80000000000 */
[----:B------:R-:W3:Y:S01]  /*1ad0*/  @!P0 S2R R3, SR_CgaCtaId ;  /* 0x0000000000038919 */ /* 0x000ee20000008800 */
[----:B------:R-:W-:-:S04]  /*1ae0*/  @!P0 MOV R2, 0x400 ;  /* 0x0000040000028802 */ /* 0x000fc80000000f00 */
[----:B---3--:R-:W-:Y:S01]  /*1af0*/  @!P0 LEA R3, R3, R2, 0x18 ;  /* 0x0000000203038211 */ /* 0x008fe200078ec0ff */
[----:B------:R-:W-:-:S03]  /*1b00*/  IMAD.MOV.U32 R2, RZ, RZ, RZ ;  /* 0x000000ffff027224 */ /* 0x000fc600078e00ff */
[----:B------:R-:W-:-:S05]  /*1b10*/  @!P0 LEA R3, R0, R3, 0x2 ;  /* 0x0000000300038211 */ /* 0x000fca00078e10ff */
[----:B------:R3:W4:Y:S01]  /*1b20*/  @!P0 LDS R2, [R3] ;  /* 0x0000000003028984 */ /* 0x0007220000000800 */
[----:B------:R-:W-:Y:S05]  /*1b30*/  BRA.DIV UR4, `(.L_x_2881) ;  /* 0x0000000204887947 */ /* 0x000fea000b800000 */
[----:B---34-:R-:W3:Y:S02]  /*1b40*/  SHFL.DOWN PT, R3, R2, 0x2, 0x1f ;  /* 0x08401f0002037f89 */ /* 0x018ee400000e0000 */
[----:B---3--:R-:W-:-:S05]  /*1b50*/  FMNMX R3, R3, R2, !PT ;  /* 0x0000000203037209 */ /* 0x008fca0007800000 */
[----:B------:R3:W4:Y:S02]  /*1b60*/  SHFL.DOWN PT, R4, R3, 0x1, 0x1f ;  /* 0x08201f0003047f89 */ /* 0x00072400000e0000 */
.L_x_2886:
[----:B------:R-:W-:Y:S02]  /*1b70*/  ISETP.NE.AND P0, PT, R0, RZ, PT ;  /* 0x000000ff0000720c */ /* 0x000fe40003f05270 */
[----:B----4-:R-:W-:-:S11]  /*1b80*/  FMNMX R5, R3, R4, !PT ;  /* 0x0000000403057209 */ /* 0x010fd60007800000 */
[----:B------:R-:W-:Y:S05]  /*1b90*/  @P0 BRA `(.L_x_2880) ;  /* 0x0000000000080947 */ /* 0x000fea0003800000 */
[----:B---3--:R-:W3:Y:S02]  /*1ba0*/  LDC.64 R2, c[0x0][0x3f8] ;  /* 0x0000fe00ff027b82 */ /* 0x008ee40000000a00 */
[----:B---3--:R4:W-:Y:S02]  /*1bb0*/  REDG.E.MAX.S32.STRONG.GPU desc[UR14][R2.64], R5 ;  /* 0x000000050200798e */ /* 0x0089e4000d12e30e */
.L_x_2880:
[----:B------:R-:W-:Y:S05]  /*1bc0*/  BSYNC B0 ;  /* 0x0000000000007941 */ /* 0x000fea0003800000 */
.L_x_2879:
        /* <DEDUP_REMOVED lines=13> */
[----:B-1----:R-:W-:-:S07]  /*1ca0*/  MOV R12, 0x1cc0 ;  /* 0x00001cc0000c7802 */ /* 0x002fce0000000f00 */
[----:B--234-:R-:W-:Y:S05]  /*1cb0*/  CALL.REL.NOINC `($__internal_24_$__cuda_sm20_rcp_rn_f32_slowpath) ;  /* 0x0000000000607944 */ /* 0x01cfea0003c00000 */
[----:B------:R-:W-:Y:S01]  /*1cc0*/  IMAD.MOV.U32 R5, RZ, RZ, R19 ;  /* 0x000000ffff057224 */ /* 0x000fe200078e0013 */
[----:B------:R-:W-:Y:S06]  /*1cd0*/  BRA `(.L_x_2883) ;  /* 0x0000000000147947 */ /* 0x000fec0003800000 */
.L_x_2882:
[----:B----45:R-:W0:Y:S01]  /*1ce0*/  MUFU.RCP R5, UR16 ;  /* 0x0000001000057d08 */ /* 0x030e220008001000 */
[----:B------:R-:W-:-:S04]  /*1cf0*/  IMAD.U32 R0, RZ, RZ, UR16 ;  /* 0x00000010ff007e24 */ /* 0x000fc8000f8e00ff */
[----:B0-----:R-:W-:-:S04]  /*1d00*/  FFMA R0, R5, R0, -1 ;  /* 0xbf80000005007423 */ /* 0x001fc80000000000 */
[----:B------:R-:W-:-:S04]  /*1d10*/  FADD.FTZ R0, -R0, -RZ ;  /* 0x800000ff00007221 */ /* 0x000fc80000010100 */
[----:B------:R-:W-:-:S07]  /*1d20*/  FFMA R5, R5, R0, R5 ;  /* 0x0000000005057223 */ /* 0x000fce0000000005 */
.L_x_2883:
[----:B---3--:R-:W0:Y:S02]  /*1d30*/  LDC.64 R2, c[0x0][0x3f0] ;  /* 0x0000fc00ff027b82 */ /* 0x008e240000000a00 */
[----:B0-----:R-:W-:Y:S01]  /*1d40*/  STG.E desc[UR14][R2.64], R5 ;  /* 0x0000000502007986 */ /* 0x001fe2000c10190e */
[----:B------:R-:W-:Y:S05]  /*1d50*/  EXIT ;  /* 0x000000000000794d */ /* 0x000fea0003800000 */
.L_x_2881:
[----:B------:R-:W-:Y:S02]  /*1d60*/  HFMA2 R6, -RZ, RZ, 0, 1.1920928955078125e-07 ;  /* 0x00000002ff067431 */ /* 0x000fe400000001ff */
[----:B------:R-:W-:Y:S02]  /*1d70*/  IMAD.MOV.U32 R7, RZ, RZ, 0x1f ;  /* 0x0000001fff077424 */ /* 0x000fe400078e00ff */
[----:B------:R-:W-:-:S07]  /*1d80*/  IMAD.MOV.U32 R5, RZ, RZ, -0x1 ;  /* 0xffffffffff057424 */ /* 0x000fce00078e00ff */
[----:B01234-:R-:W-:Y:S05]  /*1d90*/  WARPSYNC.COLLECTIVE R5, `(.L_x_2884) ;  /* 0x0000000005087348 */ /* 0x01ffea0003c00000 */
[----:B----4-:R4:W0:Y:S02]  /*1da0*/  SHFL.DOWN P0, R4, R2, R6, R7 ;  /* 0x0800000602047389 */ /* 0x0108240000000007 */
[----:B01234-:R-:W-:Y:S05]  /*1db0*/  ENDCOLLECTIVE ;  /* 0x000000000000791b */ /* 0x01ffea0003800000 */
.L_x_2884:
[----:B------:R-:W-:Y:S01]  /*1dc0*/  IMAD.MOV.U32 R6, RZ, RZ, 0x1 ;  /* 0x00000001ff067424 */ /* 0x000fe200078e00ff */
[----:B------:R-:W-:-:S04]  /*1dd0*/  MOV R3, R4 ;  /* 0x0000000400037202 */ /* 0x000fc80000000f00 */
[----:B------:R-:W-:-:S05]  /*1de0*/  FMNMX R3, R3, R2, !PT ;  /* 0x0000000203037209 */ /* 0x000fca0007800000 */
[----:B------:R-:W-:-:S07]  /*1df0*/  IMAD.MOV.U32 R2, RZ, RZ, R3 ;  /* 0x000000ffff027224 */ /* 0x000fce00078e0003 */
[----:B------:R-:W-:Y:S05]  /*1e00*/  WARPSYNC.COLLECTIVE R5, `(.L_x_2885) ;  /* 0x0000000005087348 */ /* 0x000fea0003c00000 */
[----:B------:R0:W1:Y:S02]  /*1e10*/  SHFL.DOWN P0, R4, R2, R6, R7 ;  /* 0x0800000602047389 */ /* 0x0000640000000007 */
[----:B01----:R-:W-:Y:S05]  /*1e20*/  ENDCOLLECTIVE ;  /* 0x000000000000791b */ /* 0x003fea0003800000 */
.L_x_2885:
[----:B------:R-:W-:Y:S05]  /*1e30*/  BRA `(.L_x_2886) ;  /* 0xfffffffc004c7947 */ /* 0x000fea000383ffff */
        .weak           $__internal_24_$__cuda_sm20_rcp_rn_f32_slowpath
        .type           $__internal_24_$__cuda_sm20_rcp_rn_f32_slowpath,@function
        .size           $__internal_24_$__cuda_sm20_rcp_rn_f32_slowpath,(.L_x_6066 - $__internal_24_$__cuda_sm20_rcp_rn_f32_slowpath)
$__internal_24_$__cuda_sm20_rcp_rn_f32_slowpath:
[----:B------:R-:W-:-:S04]  /*1e40*/  SHF.L.U32 R10, R4, 0x1, RZ ;  /* 0x00000001040a7819 */ /* 0x000fc800000006ff */
        /* <DEDUP_REMOVED lines=13> */
.L_x_2887:
        /* <DEDUP_REMOVED lines=26> */
[----:B------:R-:W-:Y:S02]  /*20c0*/  ISETP.GE.AND P0, PT, R13, RZ, PT ;  /* 0x000000ff0d00720c */ /* 0x000fe40003f06270 */
[----:B------:R-:W-:-:S04]  /*20d0*/  IADD3 R13, PT, PT, R10, -0xfc, RZ ;  /* 0xffffff040a0d7810 */ /* 0x000fc80007ffe0ff */
[----:B------:R-:W-:-:S07]  /*20e0*/  SHF.R.U32.HI R13, RZ, R13, R18 ;  /* 0x0000000dff0d7219 */ /* 0x000fce0000011612 */
[----:B------:R-:W-:-:S04]  /*20f0*/  @!P0 VIADD R13, R13, 0x1 ;  /* 0x000000010d0d8836 */ /* 0x000fc80000000000 */
[----:B------:R-:W-:-:S05]  /*2100*/  @!P1 IMAD.SHL.U32 R13, R13, 0x2, RZ ;  /* 0x000000020d0d9824 */ /* 0x000fca00078e00ff */
[----:B------:R-:W-:Y:S01]  /*2110*/  LOP3.LUT R13, R13, 0x80000000, R4, 0xf8, !PT ;  /* 0x800000000d0d7812 */ /* 0x000fe200078ef804 */
[----:B------:R-:W-:Y:S06]  /*2120*/  BRA `(.L_x_2888) ;  /* 0x0000000000047947 */ /* 0x000fec0003800000 */
.L_x_2889:
[----:B------:R0:W1:Y:S02]  /*2130*/  MUFU.RCP R13, R4 ;  /* 0x00000004000d7308 */ /* 0x0000640000001000 */
.L_x_2888:
[----:B-1----:R-:W-:Y:S01]  /*2140*/  MOV R19, R13 ;  /* 0x0000000d00137202 */ /* 0x002fe20000000f00 */
[----:B------:R-:W-:-:S04]  /*2150*/  IMAD.MOV.U32 R13, RZ, RZ, 0x0 ;  /* 0x00000000ff0d7424 */ /* 0x000fc800078e00ff */
[----:B0-----:R-:W-:Y:S05]  /*2160*/  RET.REL.NODEC R12 `(_ZN18transformer_engine13normalization26rmsnorm_fwd_general_kernelINS0_13Kernel_traitsIffffjLj128ELj1ELj4ELj1ELj16ENS0_18Kernel_traits_baseILj128EffffjLj128EEEEEEEvNS0_19ForwardKernelParamsE) ;  /* 0xffffffdc0ca47950 */ /* 0x001fea0003c3ffff */
.L_x_2890:
        /* <DEDUP_REMOVED lines=9> */
.L_x_6066:


//--------------------- .text._ZN18transformer_engine13normalization26rmsnorm_fwd_general_kernelINS0_13Kernel_traitsIff13__nv_fp8_e4m3fjLj8192ELj1ELj1ELj4ELj16ENS0_18Kernel_traits_baseILj8192EffS3_fjLj128EEEEEEEvNS0_19ForwardKernelParamsE --------------------------
	.section	.text._ZN18transformer_engine13normalization26rmsnorm_fwd_general_kernelINS0_13Kernel_traitsIff13__nv_fp8_e4m3fjLj8192ELj1ELj1ELj4ELj16ENS0_18Kernel_traits_baseILj8192EffS3_fjLj128EEEEEEEvNS0_19ForwardKernelParamsE,"ax",@progbits
	.align	128
        .global         _ZN18transformer_engine13normalization26rmsnorm_fwd_general_kernelINS0_13Kernel_traitsIff13__nv_fp8_e4m3fjLj8192ELj1ELj1ELj4ELj16ENS0_18Kernel_traits_baseILj8192EffS3_fjLj128EEEEEEEvNS0_19ForwardKernelParamsE
        .type           _ZN18transformer_engine13normalization26rmsnorm_fwd_general_kernelINS0_13Kernel_traitsIff13__nv_fp8_e4m3fjLj8192ELj1ELj1ELj4ELj16ENS0_18Kernel_traits_baseILj8192EffS3_fjLj128EEEEEEEvNS0_19ForwardKernelParamsE,@function
        .size           _ZN18transformer_engine13normalization26rmsnorm_fwd_general_kernelINS0_13Kernel_traitsIff13__nv_fp8_e4m3fjLj8192ELj1ELj1ELj4ELj16ENS0_18Kernel_traits_baseILj8192EffS3_fjLj128EEEEEEEvNS0_19ForwardKernelParamsE,(.L_x_6067 - _ZN18transformer_engine13normalization26rmsnorm_fwd_general_kernelINS0_13Kernel_traitsIff13__nv_fp8_e4m3fjLj8192ELj1ELj1ELj4ELj16ENS0_18Kernel_traits_baseILj8192EffS3_fjLj128EEEEEEEvNS0_19ForwardKernelParamsE)
        .other          _ZN18transformer_engine13normalization26rmsnorm_fwd_general_kernelINS0_13Kernel_traitsIff13__nv_fp8_e4m3fjLj8192ELj1ELj1ELj4ELj16ENS0_18Kernel_traits_baseILj8192EffS3_fjLj128EEEEEEEvNS0_19ForwardKernelParamsE,@"STO_CUDA_ENTRY STV_DEFAULT"
_ZN18transformer_engine13normalization26rmsnorm_fwd_general_kernelINS0_13Kernel_traitsIff13__nv_fp8_e4m3fjLj8192ELj1ELj1ELj4ELj16ENS0_18Kernel_traits_baseILj8192EffS3_fjLj128EEEEEEEvNS0_19ForwardKernelParamsE:
.text._ZN18transformer_engine13normalization26rmsnorm_fwd_general_kernelINS0_13Kernel_traitsIff13__nv_fp8_e4m3fjLj8192ELj1ELj1ELj4ELj16ENS0_18Kernel_traits_baseILj8192EffS3_fjLj128EEEEEEEvNS0_19ForwardKernelParamsE:
        /* <DEDUP_REMOVED lines=53> */
.L_x_2894:
[----:B------:R1:W5:Y:S02]  /*0350*/  LDG.E.128 R44, desc[UR10][R2.64] ;  /* 0x0000000a022c7981 */ /* 0x000364000c1e1d00 */
.L_x_2895:
[----:B------:R-:W-:Y:S05]  /*0360*/  BSYNC.RECONVERGENT B1 ;  /* 0x0000000000017941 */ /* 0x000fea0003800200 */
.L_x_2893:
        /* <DEDUP_REMOVED lines=11> */
.L_x_2897:
        /* <DEDUP_REMOVED lines=10> */
.L_x_2898:
[----:B------:R-:W-:Y:S05]  /*04c0*/  BSYNC.RECONVERGENT B1 ;  /* 0x0000000000017941 */ /* 0x000fea0003800200 */
.L_x_2896:
        /* <DEDUP_REMOVED lines=11> */
.L_x_2900:
        /* <DEDUP_REMOVED lines=10> */
.L_x_2901:
[----:B------:R-:W-:Y:S05]  /*0620*/  BSYNC.RECONVERGENT B1 ;  /* 0x0000000000017941 */ /* 0x000fea0003800200 */
.L_x_2899:
        /* <DEDUP_REMOVED lines=11> */
.L_x_2903:
        /* <DEDUP_REMOVED lines=10> */
.L_x_2904:
[----:B------:R-:W-:Y:S05]  /*0780*/  BSYNC.RECONVERGENT B1 ;  /* 0x0000000000017941 */ /* 0x000fea0003800200 */
.L_x_2902:
        /* <DEDUP_REMOVED lines=11> */
.L_x_2906:
        /* <DEDUP_REMOVED lines=10> */
.L_x_2907:
[----:B------:R-:W-:Y:S05]  /*08e0*/  BSYNC.RECONVERGENT B1 ;  /* 0x0000000000017941 */ /* 0x000fea0003800200 */
.L_x_2905:
        /* <DEDUP_REMOVED lines=11> */
.L_x_2909:
        /* <DEDUP_REMOVED lines=10> */
.L_x_2910:
[----:B------:R-:W-:Y:S05]  /*0a40*/  BSYNC.RECONVERGENT B1 ;  /* 0x0000000000017941 */ /* 0x000fea0003800200 */
.L_x_2908:
        /* <DEDUP_REMOVED lines=11> */
.L_x_2912:
        /* <DEDUP_REMOVED lines=10> */
.L_x_2913:
[----:B------:R-:W-:Y:S05]  /*0ba0*/  BSYNC.RECONVERGENT B1 ;  /* 0x0000000000017941 */ /* 0x000fea0003800200 */
.L_x_2911:
        /* <DEDUP_REMOVED lines=11> */
.L_x_2915:
        /* <DEDUP_REMOVED lines=10> */
.L_x_2916:
[----:B------:R-:W-:Y:S05]  /*0d00*/  BSYNC.RECONVERGENT B1 ;  /* 0x0000000000017941 */ /* 0x000fea0003800200 */
.L_x_2914:
        /* <DEDUP_REMOVED lines=11> */
.L_x_2918:
        /* <DEDUP_REMOVED lines=10> */
.L_x_2919:
[----:B------:R-:W-:Y:S05]  /*0e60*/  BSYNC.RECONVERGENT B1 ;  /* 0x0000000000017941 */ /* 0x000fea0003800200 */
.L_x_2917:
        /* <DEDUP_REMOVED lines=11> */
.L_x_2921:
        /* <DEDUP_REMOVED lines=10> */
.L_x_2922:
[----:B------:R-:W-:Y:S05]  /*0fc0*/  BSYNC.RECONVERGENT B1 ;  /* 0x0000000000017941 */ /* 0x000fea0003800200 */
.L_x_2920:
        /* <DEDUP_REMOVED lines=11> */
.L_x_2924:
        /* <DEDUP_REMOVED lines=10> */
.L_x_2925:
[----:B------:R-:W-:Y:S05]  /*1120*/  BSYNC.RECONVERGENT B1 ;  /* 0x0000000000017941 */ /* 0x000fea0003800200 */
.L_x_2923:
        /* <DEDUP_REMOVED lines=11> */
.L_x_2927:
        /* <DEDUP_REMOVED lines=10> */
.L_x_2928:
[----:B------:R-:W-:Y:S05]  /*1280*/  BSYNC.RECONVERGENT B1 ;  /* 0x0000000000017941 */ /* 0x000fea0003800200 */
.L_x_2926:
        /* <DEDUP_REMOVED lines=11> */
.L_x_2930:
        /* <DEDUP_REMOVED lines=10> */
.L_x_2931:
[----:B------:R-:W-:Y:S05]  /*13e0*/  BSYNC.RECONVERGENT B1 ;  /* 0x0000000000017941 */ /* 0x000fea0003800200 */
.L_x_2929:
        /* <DEDUP_REMOVED lines=11> */
.L_x_2933:
        /* <DEDUP_REMOVED lines=10> */
.L_x_2934:
[----:B------:R-:W-:Y:S05]  /*1540*/  BSYNC.RECONVERGENT B1 ;  /* 0x0000000000017941 */ /* 0x000fea0003800200 */
.L_x_2932:
        /* <DEDUP_REMOVED lines=11> */
.L_x_2936:
        /* <DEDUP_REMOVED lines=10> */
.L_x_2937:
[----:B------:R-:W-:Y:S05]  /*16a0*/  BSYNC.RECONVERGENT B1 ;  /* 0x0000000000017941 */ /* 0x000fea0003800200 */
.L_x_2935:
        /* <DEDUP_REMOVED lines=10> */
.L_x_2938:
        /* <DEDUP_REMOVED lines=10> */
.L_x_2892:
[----:B------:R-:W-:Y:S05]  /*17f0*/  BSYNC.RECONVERGENT B0 ;  /* 0x0000000000007941 */ /* 0x000fea0003800200 */
.L_x_2891:
        /* <DEDUP_REMOVED lines=215> */
[----:B------:R-:W-:Y:S05]  /*2570*/  CALL.REL.NOINC `($__internal_25_$__cuda_sm20_rcp_rn_f32_slowpath) ;  /* 0x0000007800607944 */ /* 0x000fea0003c00000 */
[----:B------:R-:W-:Y:S05]  /*2580*/  BRA `(.L_x_2941) ;  /* 0x0000000000107947 */ /* 0x000fea0003800000 */
.L_x_2940:
[----:B------:R-:W0:Y:S02]  /*2590*/  MUFU.RCP R5, R56 ;  /* 0x0000003800057308 */ /* 0x000e240000001000 */
[----:B0-----:R-:W-:-:S04]  /*25a0*/  FFMA R4, R56, R5, -1 ;  /* 0xbf80000038047423 */ /* 0x001fc80000000005 */
[----:B------:R-:W-:-:S04]  /*25b0*/  FADD.FTZ R4, -R4, -RZ ;  /* 0x800000ff04047221 */ /* 0x000fc80000010100 */
[----:B------:R-:W-:-:S07]  /*25c0*/  FFMA R138, R5, R4, R5 ;  /* 0x00000004058a7223 */ /* 0x000fce0000000005 */
.L_x_2941:
[----:B------:R-:W0:Y:S01]  /*25d0*/  LDCU.64 UR4, c[0x0][0x380] ;  /* 0x00007000ff0477ac */ /* 0x000e220008000a00 */
[----:B------:R-:W-:Y:S02]  /*25e0*/  IMAD.MOV.U32 R137, RZ, RZ, RZ ;  /* 0x000000ffff897224 */ /* 0x000fe400078e00ff */
[----:B------:R-:W-:Y:S01]  /*25f0*/  IMAD.MOV.U32 R113, RZ, RZ, RZ ;  /* 0x000000ffff717224 */ /* 0x000fe200078e00ff */
[----:B------:R-:W-:Y:S01]  /*2600*/  UPLOP3.LUT UP1, UPT, UPT, UPT, UPT, 0x40, 0x4 ;  /* 0x000000000004789c */ /* 0x000fe20003f2e870 */
[----:B------:R-:W-:Y:S01]  /*2610*/  IMAD.MOV.U32 R136, RZ, RZ, R120 ;  /* 0x000000ffff887224 */ /* 0x000fe200078e0078 */
[----:B0-----:R-:W-:-:S12]  /*2620*/  UIMAD UR4, UR5, UR4, URZ ;  /* 0x00000004050472a4 */ /* 0x001fd8000f8e02ff */
.L_x_3103:
        /* <DEDUP_REMOVED lines=15> */
.L_x_2945:
        /* <DEDUP_REMOVED lines=9> */
.L_x_2946:
[----:B------:R-:W-:Y:S05]  /*27b0*/  BSYNC.RECONVERGENT B1 ;  /* 0x0000000000017941 */ /* 0x000fea0003800200 */
.L_x_2944:
        /* <DEDUP_REMOVED lines=11> */
.L_x_2948:
        /* <DEDUP_REMOVED lines=9> */
.L_x_2949:
[----:B------:R-:W-:Y:S05]  /*2900*/  BSYNC.RECONVERGENT B1 ;  /* 0x0000000000017941 */ /* 0x000fea0003800200 */
.L_x_2947:
        /* <DEDUP_REMOVED lines=11> */
.L_x_2951:
        /* <DEDUP_REMOVED lines=9> */
.L_x_2952:
[----:B------:R-:W-:Y:S05]  /*2a50*/  BSYNC.RECONVERGENT B1 ;  /* 0x0000000000017941 */ /* 0x000fea0003800200 */
.L_x_2950:
        /* <DEDUP_REMOVED lines=11> */
.L_x_2954:
        /* <DEDUP_REMOVED lines=9> */
.L_x_2955:
[----:B------:R-:W-:Y:S05]  /*2ba0*/  BSYNC.RECONVERGENT B1 ;  /* 0x0000000000017941 */ /* 0x000fea0003800200 */
.L_x_2953:
        /* <DEDUP_REMOVED lines=11> */
.L_x_2957:
        /* <DEDUP_REMOVED lines=9> */
.L_x_2958:
[----:B------:R-:W-:Y:S05]  /*2cf0*/  BSYNC.RECONVERGENT B1 ;  /* 0x0000000000017941 */ /* 0x000fea0003800200 */
.L_x_2956:
        /* <DEDUP_REMOVED lines=11> */
.L_x_2960:
        /* <DEDUP_REMOVED lines=9> */
.L_x_2961:
[----:B------:R-:W-:Y:S05]  /*2e40*/  BSYNC.RECONVERGENT B1 ;  /* 0x0000000000017941 */ /* 0x000fea0003800200 */
.L_x_2959:
        /* <DEDUP_REMOVED lines=11> */
.L_x_2963:
        /* <DEDUP_REMOVED lines=9> */
.L_x_2964:
[----:B------:R-:W-:Y:S05]  /*2f90*/  BSYNC.RECONVERGENT B1 ;  /* 0x0000000000017941 */ /* 0x000fea0003800200 */
.L_x_2962:
        /* <DEDUP_REMOVED lines=11> */
.L_x_2966:
        /* <DEDUP_REMOVED lines=9> */
.L_x_2967:
[----:B------:R-:W-:Y:S05]  /*30e0*/  BSYNC.RECONVERGENT B1 ;  /* 0x0000000000017941 */ /* 0x000fea0003800200 */
.L_x_2965:
        /* <DEDUP_REMOVED lines=11> */
.L_x_2969:
        /* <DEDUP_REMOVED lines=9> */
.L_x_2970:
[----:B------:R-:W-:Y:S05]  /*3230*/  BSYNC.RECONVERGENT B1 ;  /* 0x0000000000017941 */ /* 0x000fea0003800200 */
.L_x_2968:
        /* <DEDUP_REMOVED lines=11> */
.L_x_2972:
        /* <DEDUP_REMOVED lines=9> */
.L_x_2973:
[----:B------:R-:W-:Y:S05]  /*3380*/  BSYNC.RECONVERGENT B1 ;  /* 0x0000000000017941 */ /* 0x000fea0003800200 */
.L_x_2971:
        /* <DEDUP_REMOVED lines=11> */
.L_x_2975:
        /* <DEDUP_REMOVED lines=9> */
.L_x_2976:
[----:B------:R-:W-:Y:S05]  /*34d0*/  BSYNC.RECONVERGENT B1 ;  /* 0x0000000000017941 */ /* 0x000fea0003800200 */
.L_x_2974:
        /* <DEDUP_REMOVED lines=11> */
.L_x_2978:
        /* <DEDUP_REMOVED lines=9> */
.L_x_2979:
[----:B------:R-:W-:Y:S05]  /*3620*/  BSYNC.RECONVERGENT B1 ;  /* 0x0000000000017941 */ /* 0x000fea0003800200 */
.L_x_2977:
        /* <DEDUP_REMOVED lines=11> */
.L_x_2981:
        /* <DEDUP_REMOVED lines=9> */
.L_x_2982:
[----:B------:R-:W-:Y:S05]  /*3770*/  BSYNC.RECONVERGENT B1 ;  /* 0x0000000000017941 */ /* 0x000fea0003800200 */
.L_x_2980:
        /* <DEDUP_REMOVED lines=11> */
.L_x_2984:
        /* <DEDUP_REMOVED lines=9> */
.L_x_2985:
[----:B------:R-:W-:Y:S05]  /*38c0*/  BSYNC.RECONVERGENT B1 ;  /* 0x0000000000017941 */ /* 0x000fea0003800200 */
.L_x_2983:
        /* <DEDUP_REMOVED lines=11> */
.L_x_2987:
        /* <DEDUP_REMOVED lines=9> */
.L_x_2988:
[----:B------:R-:W-:Y:S05]  /*3a10*/  BSYNC.RECONVERGENT B1 ;  /* 0x0000000000017941 */ /* 0x000fea0003800200 */
.L_x_2986:
        /* <DEDUP_REMOVED lines=19> */
.L_x_2989:
[----:B------:R2:W5:Y:S02]  /*3b50*/  LDG.E.128 R108, desc[UR10][R156.64] ;  /* 0x0000000a9c6c7981 */ /* 0x000564000c1e1d00 */
.L_x_2943:
[----:B------:R-:W-:Y:S05]  /*3b60*/  BSYNC.RECONVERGENT B0 ;  /* 0x0000000000007941 */ /* 0x000fea0003800200 */
.L_x_2942:
[----:B------:R-:W-:Y:S01]  /*3b70*/  BSSY.RECONVERGENT B0, `(.L_x_2990) ;  /* 0x00000a2000007945 */ /* 0x000fe20003800200 */
[----:B01----:R-:W-:-:S03]  /*3b80*/  IMAD.MOV.U32 R159, RZ, RZ, RZ ;  /* 0x000000ffff9f7224 */ /* 0x003fc600078e00ff */
[----:B------:R-:W-:Y:S05]  /*3b90*/  @!P0 BRA `(.L_x_2991) ;  /* 0x00000008007c8947 */ /* 0x000fea0003800000 */
[----:B------:R-:W-:Y:S01]  /*3ba0*/  ISETP.GE.AND P2, PT, R203, UR15, PT ;  /* 0x0000000fcb007c0c */ /* 0x000fe2000bf46270 */
[----:B-----5:R-:W-:Y:S01]  /*3bb0*/  FFMA R159, R4, R4, RZ ;  /* 0x00000004049f7223 */ /* 0x020fe200000000ff */
[----:B------:R-:W-:Y:S01]  /*3bc0*/  ISETP.GE.AND P1, PT, R202, UR15, PT ;  /* 0x0000000fca007c0c */ /* 0x000fe2000bf26270 */
[----:B--23--:R-:W-:-:S05]  /*3bd0*/  VIADD R156, R115, 0x3 ;  /* 0x00000003739c7836 */ /* 0x00cfca0000000000 */
        /* <DEDUP_REMOVED lines=155> */
.L_x_2991:
[----:B------:R-:W-:Y:S05]  /*4590*/  BSYNC.RECONVERGENT B0 ;  /* 0x0000000000007941 */ /* 0x000fea0003800200 */
.L_x_2990:
[----:B------:R-:W0:Y:S02]  /*45a0*/  LDC R213, c[0x0][0x384] ;  /* 0x0000e100ffd57b82 */ /* 0x000e240000000800 */
[----:B0-----:R-:W-:-:S13]  /*45b0*/  ISETP.NE.AND P0, PT, R213, 0x1, PT ;  /* 0x00000001d500780c */ /* 0x001fda0003f05270 */
[----:B------:R-:W-:Y:S05]  /*45c0*/  @P0 BRA `(.L_x_2992) ;  /* 0x00000000008c0947 */ /* 0x000fea0003800000 */
[----:B--23--:R-:W0:Y:S01]  /*45d0*/  SHFL.DOWN PT, R156, R159, 0x10, 0x1f ;  /* 0x0a001f009f9c7f89 */ /* 0x00ce2200000e0000 */
        /* <DEDUP_REMOVED lines=34> */
.L_x_2992:
[----:B--23--:R-:W0:Y:S01]  /*4800*/  SHFL.DOWN PT, R156, R159, 0x10, 0x1f ;  /* 0x0a001f009f9c7f89 */ /* 0x00ce2200000e0000 */
[----:B------:R-:W1:Y:S01]  /*4810*/  S2UR UR6, SR_CgaCtaId ;  /* 0x00000000000679c3 */ /* 0x000e620000008800 */
[----:B------:R-:W-:Y:S01]  /*4820*/  LOP3.LUT R211, R137, 0x1, RZ, 0xc0, !PT ;  /* 0x0000000189d37812 */ /* 0x000fe200078ec0ff */
[----:B------:R-:W-:Y:S01]  /*4830*/  UMOV UR5, 0x400 ;  /* 0x0000040000057882 */ /* 0x000fe20000000000 */
[----:B------:R-:W-:Y:S01]  /*4840*/  ISETP.NE.AND P2, PT, R118, RZ, PT ;  /* 0x000000ff7600720c */ /* 0x000fe20003f45270 */
[----:B------:R-:W-:Y:S01]  /*4850*/  IMAD R215, R120, R213, RZ ;  /* 0x000000d578d77224 */ /* 0x000fe200078e02ff */
        /* <DEDUP_REMOVED lines=11> */
[----:B------:R-:W-:-:S05]  /*4910*/  IADD3 R158, P1, PT, R215, R158, RZ ;  /* 0x0000009ed79e7210 */ /* 0x000fca0007f3e0ff */
[----:B------:R-:W-:Y:S02]  /*4920*/  IMAD.X R159, RZ, RZ, RZ, P1 ;  /* 0x000000ffff9f7224 */ /* 0x000fe400008e06ff */
[----:B0-----:R-:W-:Y:S01]  /*4930*/  FADD R208, R207, R156 ;  /* 0x0000009ccfd07221 */ /* 0x001fe20000000000 */
[----:B------:R-:W-:Y:S01]  /*4940*/  @!P2 SHF.R.U32.HI R207, RZ, 0x3, R119 ;  /* 0x00000003ffcfa819 */ /* 0x000fe20000011677 */
[----:B------:R-:W0:Y:S03]  /*4950*/  LDC.64 R156, c[0x0][0x3b0] ;  /* 0x0000ec00ff9c7b82 */ /* 0x000e260000000a00 */
[----:B------:R-:W1:Y:S01]  /*4960*/  SHFL.DOWN PT, R209, R208, 0x2, 0x1f ;  /* 0x08401f00d0d17f89 */ /* 0x000e6200000e0000 */
[----:B0-----:R-:W-:Y:S01]  /*4970*/  LEA R156, P1, R158, R156, 0x2 ;  /* 0x0000009c9e9c7211 */ /* 0x001fe200078210ff */
[----:B-1----:R-:W-:-:S03]  /*4980*/  FADD R209, R208, R209 ;  /* 0x000000d1d0d17221 */ /* 0x002fc60000000000 */
[----:B------:R-:W-:Y:S02]  /*4990*/  LEA.HI.X R157, R158, R157, R159, 0x2, P1 ;  /* 0x0000009d9e9d7211 */ /* 0x000fe400008f149f */
[----:B------:R-:W0:Y:S01]  /*49a0*/  SHFL.DOWN PT, R210, R209, 0x1, 0x1f ;  /* 0x08201f00d1d27f89 */ /* 0x000e2200000e0000 */
[----:B------:R-:W-:-:S04]  /*49b0*/  @!P0 IMAD.WIDE.U32 R158, R117, 0x4, R156 ;  /* 0x00000004759e8825 */ /* 0x000fc800078e009c */
[----:B0-----:R-:W-:Y:S01]  /*49c0*/  FADD R210, R209, R210 ;  /* 0x000000d2d1d27221 */ /* 0x001fe20000000000 */
[----:B------:R-:W-:Y:S01]  /*49d0*/  @!P2 LOP3.LUT R209, R207, 0x7c, RZ, 0xc0, !PT ;  /* 0x0000007ccfd1a812 */ /* 0x000fe200078ec0ff */
        /* <DEDUP_REMOVED lines=18> */
.L_x_2995:
[----:B------:R-:W-:Y:S05]  /*4b00*/  BSYNC.RECONVERGENT B0 ;  /* 0x0000000000007941 */ /* 0x000fea0003800200 */
.L_x_2994:
        /* <DEDUP_REMOVED lines=21> */
.L_x_2997:
[----:B------:R-:W2:Y:S04]  /*4c60*/  LDG.E.STRONG.GPU R207, desc[UR10][R158.64] ;  /* 0x0000000a9ecf7981 */ /* 0x000ea8000c1ef900 */
[----:B--2---:R-:W-:Y:S01]  /*4c70*/  CCTL.IVALL ;  /* 0x00000000ff00798f */ /* 0x004fe20002000000 */
[----:B------:R-:W-:Y:S05]  /*4c80*/  YIELD ;  /* 0x0000000000007946 */ /* 0x000fea0003800000 */
[----:B------:R-:W-:-:S13]  /*4c90*/  ISETP.NE.AND P0, PT, R207, R208, PT ;  /* 0x000000d0cf00720c */ /* 0x000fda0003f05270 */
[----:B------:R-:W-:Y:S05]  /*4ca0*/  @P0 BRA `(.L_x_2997) ;  /* 0xfffffffc00ec0947 */ /* 0x000fea000383ffff */
.L_x_2996:
        /* <DEDUP_REMOVED lines=20> */
.L_x_3002:
        /* <DEDUP_REMOVED lines=37> */
.L_x_3001:
[----:B------:R-:W-:Y:S05]  /*5040*/  BSYNC.RECONVERGENT B1 ;  /* 0x0000000000017941 */ /* 0x000fea0003800200 */
.L_x_3000:
        /* <DEDUP_REMOVED lines=25> */
.L_x_3004:
[----:B------:R-:W-:Y:S05]  /*51e0*/  BSYNC.RECONVERGENT B1 ;  /* 0x0000000000017941 */ /* 0x000fea0003800200 */
.L_x_3003:
        /* <DEDUP_REMOVED lines=17> */
.L_x_3006:
[----:B------:R-:W-:Y:S05]  /*5300*/  BSYNC.RECONVERGENT B1 ;  /* 0x0000000000017941 */ /* 0x000fea0003800200 */
.L_x_3005:
        /* <DEDUP_REMOVED lines=11> */
.L_x_2999:
[----:B------:R-:W-:Y:S05]  /*53c0*/  BSYNC.RECONVERGENT B0 ;  /* 0x0000000000007941 */ /* 0x000fea0003800200 */
.L_x_2998:
[----:B------:R-:W0:Y:S01]  /*53d0*/  SHFL.BFLY PT, R156, R209, 0x1, 0x1f ;  /* 0x0c201f00d19c7f89 */ /* 0x000e2200000e0000 */
[----:B------:R-:W-:-:S05]  /*53e0*/  VIADD R137, R137, 0x1 ;  /* 0x0000000189897836 */ /* 0x000fca0000000000 */
[----:B------:R-:W-:Y:S01]  /*53f0*/  LOP3.LUT R137, R137, 0x3, RZ, 0xc0, !PT ;  /* 0x0000000389897812 */ /* 0x000fe200078ec0ff */
[----:B0-----:R-:W-:-:S05]  /*5400*/  FADD R156, R156, R209 ;  /* 0x000000d19c9c7221 */ /* 0x001fca0000000000 */
[----:B------:R-:W1:Y:S02]  /*5410*/  SHFL.BFLY PT, R157, R156, 0x2, 0x1f ;  /* 0x0c401f009c9d7f89 */ /* 0x000e6400000e0000 */
[----:B-1----:R-:W-:-:S05]  /*5420*/  FADD R158, R156, R157 ;  /* 0x0000009d9c9e7221 */ /* 0x002fca0000000000 */
[----:B------:R-:W0:Y:S02]  /*5430*/  SHFL.BFLY PT, R157, R158, 0x4, 0x1f ;  /* 0x0c801f009e9d7f89 */ /* 0x000e2400000e0000 */
[----:B0-----:R-:W-:-:S05]  /*5440*/  FADD R159, R158, R157 ;  /* 0x0000009d9e9f7221 */ /* 0x001fca0000000000 */
[----:B------:R-:W0:Y:S02]  /*5450*/  SHFL.BFLY PT, R208, R159, 0x8, 0x1f ;  /* 0x0d001f009fd07f89 */ /* 0x000e2400000e0000 */
[----:B0-----:R-:W-:-:S05]  /*5460*/  FADD R208, R159, R208 ;  /* 0x000000d09fd07221 */ /* 0x001fca0000000000 */
[----:B------:R-:W0:Y:S02]  /*5470*/  SHFL.BFLY PT, R157, R208, 0x10, 0x1f ;  /* 0x0e001f00d09d7f89 */ /* 0x000e2400000e0000 */
[----:B0-----:R-:W-:-:S07]  /*5480*/  FADD R157, R208, R157 ;  /* 0x0000009dd09d7221 */ /* 0x001fce0000000000 */
.L_x_2993:
        /* <DEDUP_REMOVED lines=36> */
.L_x_3010:
        /* <DEDUP_REMOVED lines=12> */
.L_x_3011:
[----:B------:R-:W-:Y:S05]  /*5790*/  BSYNC.RECONVERGENT B1 ;  /* 0x0000000000017941 */ /* 0x000fea0003800200 */
.L_x_3009:
[----:B------:R-:W0:Y:S01]  /*57a0*/  LDC.64 R156, c[0x0][0x3c8] ;  /* 0x0000f200ff9c7b82 */ /* 0x000e220000000a00 */
[----:B------:R-:W-:Y:S01]  /*57b0*/  IMAD R159, R136, UR15, R115 ;  /* 0x0000000f889f7c24 */ /* 0x000fe2000f8e0273 */
[----:B------:R-:W-:Y:S01]  /*57c0*/  ISETP.GT.U32.AND P2, PT, R204, 0x3, PT ;  /* 0x00000003cc00780c */ /* 0x000fe20003f44070 */
[----:B------:R-:W-:Y:S01]  /*57d0*/  BSSY.RECONVERGENT B1, `(.L_x_3012) ;  /* 0x000001b000017945 */ /* 0x000fe20003800200 */
[----:B------:R-:W-:Y:S02]  /*57e0*/  F2FP.SATFINITE.E4M3.F32.PACK_AB_MERGE_C R213, RZ, R208, RZ ;  /* 0x000000d0ffd5723e */ /* 0x000fe400048070ff */
[----:B------:R-:W-:Y:S02]  /*57f0*/  F2FP.SATFINITE.E4M3.F32.PACK_AB_MERGE_C R211, RZ, R210, RZ ;  /* 0x000000d2ffd3723e */ /* 0x000fe400048070ff */
[----:B------:R-:W-:Y:S02]  /*5800*/  F2FP.SATFINITE.E4M3.F32.PACK_AB_MERGE_C R209, RZ, R212, RZ ;  /* 0x000000d4ffd1723e */ /* 0x000fe400048070ff */
[----:B------:R-:W-:-:S02]  /*5810*/  F2FP.SATFINITE.E4M3.F32.PACK_AB_MERGE_C R215, RZ, R214, RZ ;  /* 0x000000d6ffd7723e */ /* 0x000fc400048070ff */
[----:B0-----:R-:W-:-:S04]  /*5820*/  IADD3 R158, P1, PT, R159, R156, RZ ;  /* 0x0000009c9f9e7210 */ /* 0x001fc80007f3e0ff */
[----:B------:R-:W-:Y:S02]  /*5830*/  LOP3.LUT P0, RZ, R158, 0x3, RZ, 0xc0, !PT ;  /* 0x000000039eff7812 */ /* 0x000fe4000780c0ff */
[----:B------:R-:W-:-:S11]  /*5840*/  LEA.HI.X.SX32 R159, R159, R157, 0x1, P1 ;  /* 0x0000009d9f9f7211 */ /* 0x000fd600008f0eff */
[----:B------:R-:W-:Y:S05]  /*5850*/  @!P0 BRA P2, `(.L_x_3013) ;  /* 0x0000000000288947 */ /* 0x000fea0001000000 */
[C---:B------:R-:W-:Y:S02]  /*5860*/  ISETP.GE.U32.AND P1, PT, R204.reuse, 0x2, PT ;  /* 0x00000002cc00780c */ /* 0x040fe40003f26070 */
[C---:B------:R-:W-:Y:S02]  /*5870*/  ISETP.GE.U32.AND P2, PT, R204.reuse, 0x3, PT ;  /* 0x00000003cc00780c */ /* 0x040fe40003f46070 */
[----:B------:R-:W-:-:S09]  /*5880*/  ISETP.NE.AND P0, PT, R204, RZ, PT ;  /* 0x000000ffcc00720c */ /* 0x000fd20003f05270 */
[----:B------:R1:W-:Y:S04]  /*5890*/  @P1 STG.E.U8 desc[UR10][R158.64+0x1], R211 ;  /* 0x000001d39e001986 */ /* 0x0003e8000c10110a */
[----:B------:R1:W-:Y:S04]  /*58a0*/  @P2 STG.E.U8 desc[UR10][R158.64+0x2], R209 ;  /* 0x000002d19e002986 */ /* 0x0003e8000c10110a */
[----:B------:R1:W-:Y:S01]  /*58b0*/  @P0 STG.E.U8 desc[UR10][R158.64], R213 ;  /* 0x000000d59e000986 */ /* 0x0003e2000c10110a */
[----:B------:R-:W-:-:S13]  /*58c0*/  ISETP.GE.U32.AND P0, PT, R204, 0x4, PT ;  /* 0x00000004cc00780c */ /* 0x000fda0003f06070 */
[----:B-1----:R-:W-:Y:S05]  /*58d0*/  @!P0 BRA `(.L_x_3014) ;  /* 0x0000000000288947 */ /* 0x002fea0003800000 */
[----:B------:R1:W-:Y:S01]  /*58e0*/  STG.E.U8 desc[UR10][R158.64+0x3], R215 ;  /* 0x000003d79e007986 */ /* 0x0003e2000c10110a */
[----:B------:R-:W-:Y:S05]  /*58f0*/  BRA `(.L_x_3014) ;  /* 0x0000000000207947 */ /* 0x000fea0003800000 */
.L_x_3013:
[----:B------:R-:W-:Y:S01]  /*5900*/  IMAD.U32 R209, R209, 0x10000, RZ ;  /* 0x00010000d1d17824 */ /* 0x000fe200078e00ff */
[----:B------:R-:W-:Y:S01]  /*5910*/  LOP3.LUT R208, R215, 0xffff, RZ, 0xc0, !PT ;  /* 0x0000ffffd7d07812 */ /* 0x000fe200078ec0ff */
[----:B------:R-:W-:-:S03]  /*5920*/  IMAD.SHL.U32 R211, R211, 0x100, RZ ;  /* 0x00000100d3d37824 */ /* 0x000fc600078e00ff */
[----:B------:R-:W-:-:S05]  /*5930*/  LOP3.LUT R209, R209, 0xff0000, RZ, 0xc0, !PT ;  /* 0x00ff0000d1d17812 */ /* 0x000fca00078ec0ff */
[----:B------:R-:W-:-:S05]  /*5940*/  IMAD R208, R208, 0x1000000, R209 ;  /* 0x01000000d0d07824 */ /* 0x000fca00078e02d1 */
[----:B------:R-:W-:-:S04]  /*5950*/  LOP3.LUT R208, R208, 0xffff, R211, 0xf8, !PT ;  /* 0x0000ffffd0d07812 */ /* 0x000fc800078ef8d3 */
[----:B------:R-:W-:-:S05]  /*5960*/  LOP3.LUT R209, R208, 0xff, R213, 0xf8, !PT ;  /* 0x000000ffd0d17812 */ /* 0x000fca00078ef8d5 */
[----:B------:R0:W-:Y:S02]  /*5970*/  STG.E desc[UR10][R158.64], R209 ;  /* 0x000000d19e007986 */ /* 0x0001e4000c10190a */
.L_x_3014:
[----:B------:R-:W-:Y:S05]  /*5980*/  BSYNC.RECONVERGENT B1 ;  /* 0x0000000000017941 */ /* 0x000fea0003800200 */
.L_x_3012:
        /* <DEDUP_REMOVED lines=30> */
.L_x_3016:
[----:B------:R-:W-:Y:S02]  /*5b70*/  ISETP.GE.AND P2, PT, R198, UR15, PT ;  /* 0x0000000fc6007c0c */ /* 0x000fe4000bf46270 */
[----:B------:R-:W-:Y:S02]  /*5b80*/  ISETP.GE.AND P1, PT, R196, UR15, PT ;  /* 0x0000000fc4007c0c */ /* 0x000fe4000bf26270 */
[----:B------:R-:W-:Y:S02]  /*5b90*/  ISETP.GE.AND P0, PT, R194, UR15, PT ;  /* 0x0000000fc2007c0c */ /* 0x000fe4000bf06270 */
[----:B------:R-:W-:-:S07]  /*5ba0*/  FMNMX R113, R113, |R210|, !PT ;  /* 0x400000d271717209 */ /* 0x000fce0007800000 */
[----:B------:R-:W-:-:S04]  /*5bb0*/  @!P2 FMNMX R113, |R211|, R113, !PT ;  /* 0x00000071d371a209 */ /* 0x000fc80007800200 */
[----:B------:R-:W-:-:S04]  /*5bc0*/  @!P1 FMNMX R113, |R209|, R113, !PT ;  /* 0x00000071d1719209 */ /* 0x000fc80007800200 */
[----:B------:R-:W-:-:S07]  /*5bd0*/  @!P0 FMNMX R113, R113, |R208|, !PT ;  /* 0x400000d071718209 */ /* 0x000fce0007800000 */
.L_x_3017:
[----:B------:R-:W-:Y:S05]  /*5be0*/  BSYNC.RECONVERGENT B1 ;  /* 0x0000000000017941 */ /* 0x000fea0003800200 */
.L_x_3015:
[----:B------:R-:W-:Y:S01]  /*5bf0*/  IMAD R159, R136, UR15, R205 ;  /* 0x0000000f889f7c24 */ /* 0x000fe2000f8e02cd */
[----:B------:R-:W-:Y:S01]  /*5c00*/  BSSY.RECONVERGENT B1, `(.L_x_3018) ;  /* 0x000001b000017945 */ /* 0x000fe20003800200 */
[----:B------:R-:W-:Y:S02]  /*5c10*/  ISETP.GE.U32.AND P1, PT, R200, 0x4, PT ;  /* 0x00000004c800780c */ /* 0x000fe40003f26070 */
[----:B------:R-:W-:Y:S02]  /*5c20*/  F2FP.SATFINITE.E4M3.F32.PACK_AB_MERGE_C R213, RZ, R210, RZ ;  /* 0x000000d2ffd5723e */ /* 0x000fe400048070ff */
[----:B------:R-:W-:Y:S02]  /*5c30*/  IADD3 R158, P2, PT, R159, R156, RZ ;  /* 0x0000009c9f9e7210 */ /* 0x000fe40007f5e0ff */
[----:B------:R-:W-:Y:S02]  /*5c40*/  F2FP.SATFINITE.E4M3.F32.PACK_AB_MERGE_C R211, RZ, R211, RZ ;  /* 0x000000d3ffd3723e */ /* 0x000fe400048070ff */
[----:B------:R-:W-:-:S02]  /*5c50*/  LOP3.LUT P0, RZ, R158, 0x3, RZ, 0xc0, !PT ;  /* 0x000000039eff7812 */ /* 0x000fc4000780c0ff */
[----:B------:R-:W-:Y:S02]  /*5c60*/  LEA.HI.X.SX32 R159, R159, R157, 0x1, P2 ;  /* 0x0000009d9f9f7211 */ /* 0x000fe400010f0eff */
[----:B------:R-:W-:Y:S02]  /*5c70*/  ISETP.LT.U32.OR P0, PT, R200, 0x4, P0 ;  /* 0x00000004c800780c */ /* 0x000fe40000701470 */
[----:B------:R-:W-:Y:S02]  /*5c80*/  F2FP.SATFINITE.E4M3.F32.PACK_AB_MERGE_C R209, RZ, R209, RZ ;  /* 0x000000d1ffd1723e */ /* 0x000fe400048070ff */
[----:B------:R-:W-:-:S09]  /*5c90*/  F2FP.SATFINITE.E4M3.F32.PACK_AB_MERGE_C R215, RZ, R208, RZ ;  /* 0x000000d0ffd7723e */ /* 0x000fd200048070ff */
[----:B------:R-:W-:Y:S05]  /*5ca0*/  @P0 BRA `(.L_x_3019) ;  /* 0x0000000000240947 */ /* 0x000fea0003800000 */
[----:B------:R-:W-:Y:S01]  /*5cb0*/  IMAD.U32 R209, R209, 0x10000, RZ ;  /* 0x00010000d1d17824 */ /* 0x000fe200078e00ff */
[----:B------:R-:W-:Y:S01]  /*5cc0*/  LOP3.LUT R208, R215, 0xffff, RZ, 0xc0, !PT ;  /* 0x0000ffffd7d07812 */ /* 0x000fe200078ec0ff */
[----:B------:R-:W-:-:S03]  /*5cd0*/  IMAD.SHL.U32 R211, R211, 0x100, RZ ;  /* 0x00000100d3d37824 */ /* 0x000fc600078e00ff */
[----:B------:R-:W-:-:S05]  /*5ce0*/  LOP3.LUT R209, R209, 0xff0000, RZ, 0xc0, !PT ;  /* 0x00ff0000d1d17812 */ /* 0x000fca00078ec0ff */
[----:B------:R-:W-:-:S05]  /*5cf0*/  IMAD R208, R208, 0x1000000, R209 ;  /* 0x01000000d0d07824 */ /* 0x000fca00078e02d1 */
[----:B------:R-:W-:-:S04]  /*5d00*/  LOP3.LUT R208, R208, 0xffff, R211, 0xf8, !PT ;  /* 0x0000ffffd0d07812 */ /* 0x000fc800078ef8d3 */
[----:B------:R-:W-:-:S05]  /*5d10*/  LOP3.LUT R209, R208, 0xff, R213, 0xf8, !PT ;  /* 0x000000ffd0d17812 */ /* 0x000fca00078ef8d5 */
[----:B------:R0:W-:Y:S01]  /*5d20*/  STG.E desc[UR10][R158.64], R209 ;  /* 0x000000d19e007986 */ /* 0x0001e2000c10190a */
[----:B------:R-:W-:Y:S05]  /*5d30*/  BRA `(.L_x_3020) ;  /* 0x00000000001c7947 */ /* 0x000fea0003800000 */
.L_x_3019:
[C---:B------:R-:W-:Y:S01]  /*5d40*/  ISETP.NE.AND P0, PT, R200.reuse, RZ, PT ;  /* 0x000000ffc800720c */ /* 0x040fe20003f05270 */
[----:B------:R1:W-:Y:S01]  /*5d50*/  @P1 STG.E.U8 desc[UR10][R158.64+0x3], R215 ;  /* 0x000003d79e001986 */ /* 0x0003e2000c10110a */
[C---:B------:R-:W-:Y:S02]  /*5d60*/  ISETP.GE.U32.AND P2, PT, R200.reuse, 0x2, PT ;  /* 0x00000002c800780c */ /* 0x040fe40003f46070 */
[----:B------:R-:W-:-:S09]  /*5d70*/  ISETP.GE.U32.AND P3, PT, R200, 0x3, PT ;  /* 0x00000003c800780c */ /* 0x000fd20003f66070 */
[----:B------:R1:W-:Y:S04]  /*5d80*/  @P0 STG.E.U8 desc[UR10][R158.64], R213 ;  /* 0x000000d59e000986 */ /* 0x0003e8000c10110a */
[----:B------:R1:W-:Y:S04]  /*5d90*/  @P2 STG.E.U8 desc[UR10][R158.64+0x1], R211 ;  /* 0x000001d39e002986 */ /* 0x0003e8000c10110a */
[----:B------:R1:W-:Y:S02]  /*5da0*/  @P3 STG.E.U8 desc[UR10][R158.64+0x2], R209 ;  /* 0x000002d19e003986 */ /* 0x0003e4000c10110a */
.L_x_3020:
[----:B------:R-:W-:Y:S05]  /*5db0*/  BSYNC.RECONVERGENT B1 ;  /* 0x0000000000017941 */ /* 0x000fea0003800200 */
.L_x_3018:
[----:B------:R-:W-:-:S13]  /*5dc0*/  ISETP.GE.AND P0, PT, R201, UR15, PT ;  /* 0x0000000fc9007c0c */ /* 0x000fda000bf06270 */
        /* <DEDUP_REMOVED lines=30> */
.L_x_3022:
        /* <DEDUP_REMOVED lines=9> */
.L_x_3023:
[----:B------:R-:W-:Y:S05]  /*6040*/  BSYNC.RECONVERGENT B1 ;  /* 0x0000000000017941 */ /* 0x000fea0003800200 */
.L_x_3021:
        /* <DEDUP_REMOVED lines=21> */
.L_x_3025:
[C---:B------:R-:W-:Y:S01]  /*61a0*/  ISETP.NE.AND P0, PT, R192.reuse, RZ, PT ;  /* 0x000000ffc000720c */ /* 0x040fe20003f05270 */
[----:B------:R1:W-:Y:S01]  /*61b0*/  @P1 STG.E.U8 desc[UR10][R158.64+0x3], R215 ;  /* 0x000003d79e001986 */ /* 0x0003e2000c10110a */
[C---:B------:R-:W-:Y:S02]  /*61c0*/  ISETP.GE.U32.AND P2, PT, R192.reuse, 0x2, PT ;  /* 0x00000002c000780c */ /* 0x040fe40003f46070 */
[----:B------:R-:W-:-:S09]  /*61d0*/  ISETP.GE.U32.AND P3, PT, R192, 0x3, PT ;  /* 0x00000003c000780c */ /* 0x000fd20003f66070 */
[----:B------:R1:W-:Y:S04]  /*61e0*/  @P0 STG.E.U8 desc[UR10][R158.64], R213 ;  /* 0x000000d59e000986 */ /* 0x0003e8000c10110a */
[----:B------:R1:W-:Y:S04]  /*61f0*/  @P2 STG.E.U8 desc[UR10][R158.64+0x1], R211 ;  /* 0x000001d39e002986 */ /* 0x0003e8000c10110a */
[----:B------:R1:W-:Y:S02]  /*6200*/  @P3 STG.E.U8 desc[UR10][R158.64+0x2], R209 ;  /* 0x000002d19e003986 */ /* 0x0003e4000c10110a */
.L_x_3026:
[----:B------:R-:W-:Y:S05]  /*6210*/  BSYNC.RECONVERGENT B1 ;  /* 0x0000000000017941 */ /* 0x000fea0003800200 */
.L_x_3024:
        /* <DEDUP_REMOVED lines=32> */
.L_x_3028:
        /* <DEDUP_REMOVED lines=10> */
.L_x_3029:
[----:B------:R-:W-:Y:S05]  /*64c0*/  BSYNC.RECONVERGENT B1 ;  /* 0x0000000000017941 */ /* 0x000fea0003800200 */
.L_x_3027:
        /* <DEDUP_REMOVED lines=21> */
.L_x_3031:
[C---:B------:R-:W-:Y:S01]  /*6620*/  ISETP.NE.AND P0, PT, R188.reuse, RZ, PT ;  /* 0x000000ffbc00720c */ /* 0x040fe20003f05270 */
[----:B------:R1:W-:Y:S01]  /*6630*/  @P1 STG.E.U8 desc[UR10][R158.64+0x3], R215 ;  /* 0x000003d79e001986 */ /* 0x0003e2000c10110a */
[C---:B------:R-:W-:Y:S02]  /*6640*/  ISETP.GE.U32.AND P2, PT, R188.reuse, 0x2, PT ;  /* 0x00000002bc00780c */ /* 0x040fe40003f46070 */
[----:B------:R-:W-:-:S09]  /*6650*/  ISETP.GE.U32.AND P3, PT, R188, 0x3, PT ;  /* 0x00000003bc00780c */ /* 0x000fd20003f66070 */
[----:B------:R1:W-:Y:S04]  /*6660*/  @P0 STG.E.U8 desc[UR10][R158.64], R213 ;  /* 0x000000d59e000986 */ /* 0x0003e8000c10110a */
[----:B------:R1:W-:Y:S04]  /*6670*/  @P2 STG.E.U8 desc[UR10][R158.64+0x1], R211 ;  /* 0x000001d39e002986 */ /* 0x0003e8000c10110a */
[----:B------:R1:W-:Y:S02]  /*6680*/  @P3 STG.E.U8 desc[UR10][R158.64+0x2], R209 ;  /* 0x000002d19e003986 */ /* 0x0003e4000c10110a */
.L_x_3032:
[----:B------:R-:W-:Y:S05]  /*6690*/  BSYNC.RECONVERGENT B1 ;  /* 0x0000000000017941 */ /* 0x000fea0003800200 */
.L_x_3030:
        /* <DEDUP_REMOVED lines=32> */
.L_x_3034:
        /* <DEDUP_REMOVED lines=10> */
.L_x_3035:
[----:B------:R-:W-:Y:S05]  /*6940*/  BSYNC.RECONVERGENT B1 ;  /* 0x0000000000017941 */ /* 0x000fea0003800200 */
.L_x_3033:
        /* <DEDUP_REMOVED lines=21> */
.L_x_3037:
[C---:B------:R-:W-:Y:S01]  /*6aa0*/  ISETP.NE.AND P0, PT, R187.reuse, RZ, PT ;  /* 0x000000ffbb00720c */ /* 0x040fe20003f05270 */
[----:B------:R1:W-:Y:S01]  /*6ab0*/  @P1 STG.E.U8 desc[UR10][R158.64+0x3], R215 ;  /* 0x000003d79e001986 */ /* 0x0003e2000c10110a */
[C---:B------:R-:W-:Y:S02]  /*6ac0*/  ISETP.GE.U32.AND P2, PT, R187.reuse, 0x2, PT ;  /* 0x00000002bb00780c */ /* 0x040fe40003f46070 */
[----:B------:R-:W-:-:S09]  /*6ad0*/  ISETP.GE.U32.AND P3, PT, R187, 0x3, PT ;  /* 0x00000003bb00780c */ /* 0x000fd20003f66070 */
[----:B------:R1:W-:Y:S04]  /*6ae0*/  @P0 STG.E.U8 desc[UR10][R158.64], R213 ;  /* 0x000000d59e000986 */ /* 0x0003e8000c10110a */
[----:B------:R1:W-:Y:S04]  /*6af0*/  @P2 STG.E.U8 desc[UR10][R158.64+0x1], R211 ;  /* 0x000001d39e002986 */ /* 0x0003e8000c10110a */
[----:B------:R1:W-:Y:S02]  /*6b00*/  @P3 STG.E.U8 desc[UR10][R158.64+0x2], R209 ;  /* 0x000002d19e003986 */ /* 0x0003e4000c10110a */
.L_x_3038:
[----:B------:R-:W-:Y:S05]  /*6b10*/  BSYNC.RECONVERGENT B1 ;  /* 0x0000000000017941 */ /* 0x000fea0003800200 */
.L_x_3036:
        /* <DEDUP_REMOVED lines=32> */
.L_x_3040:
        /* <DEDUP_REMOVED lines=10> */
.L_x_3041:
[----:B------:R-:W-:Y:S05]  /*6dc0*/  BSYNC.RECONVERGENT B1 ;  /* 0x0000000000017941 */ /* 0x000fea0003800200 */
.L_x_3039:
        /* <DEDUP_REMOVED lines=21> */
.L_x_3043:
[C---:B------:R-:W-:Y:S01]  /*6f20*/  ISETP.NE.AND P0, PT, R186.reuse, RZ, PT ;  /* 0x000000ffba00720c */ /* 0x040fe20003f05270 */
[----:B------:R1:W-:Y:S01]  /*6f30*/  @P1 STG.E.U8 desc[UR10][R158.64+0x3], R215 ;  /* 0x000003d79e001986 */ /* 0x0003e2000c10110a */
[C---:B------:R-:W-:Y:S02]  /*6f40*/  ISETP.GE.U32.AND P2, PT, R186.reuse, 0x2, PT ;  /* 0x00000002ba00780c */ /* 0x040fe40003f46070 */
[----:B------:R-:W-:-:S09]  /*6f50*/  ISETP.GE.U32.AND P3, PT, R186, 0x3, PT ;  /* 0x00000003ba00780c */ /* 0x000fd20003f66070 */
[----:B------:R1:W-:Y:S04]  /*6f60*/  @P0 STG.E.U8 desc[UR10][R158.64], R213 ;  /* 0x000000d59e000986 */ /* 0x0003e8000c10110a */
[----:B------:R1:W-:Y:S04]  /*6f70*/  @P2 STG.E.U8 desc[UR10][R158.64+0x1], R211 ;  /* 0x000001d39e002986 */ /* 0x0003e8000c10110a */
[----:B------:R1:W-:Y:S02]  /*6f80*/  @P3 STG.E.U8 desc[UR10][R158.64+0x2], R209 ;  /* 0x000002d19e003986 */ /* 0x0003e4000c10110a */
.L_x_3044:
[----:B------:R-:W-:Y:S05]  /*6f90*/  BSYNC.RECONVERGENT B1 ;  /* 0x0000000000017941 */ /* 0x000fea0003800200 */
.L_x_3042:
        /* <DEDUP_REMOVED lines=32> */
.L_x_3046:
        /* <DEDUP_REMOVED lines=10> */
.L_x_3047:
[----:B------:R-:W-:Y:S05]  /*7240*/  BSYNC.RECONVERGENT B1 ;  /* 0x0000000000017941 */ /* 0x000fea0003800200 */
.L_x_3045:
        /* <DEDUP_REMOVED lines=21> */
.L_x_3049:
[C---:B------:R-:W-:Y:S01]  /*73a0*/  ISETP.NE.AND P0, PT, R184.reuse, RZ, PT ;  /* 0x000000ffb800720c */ /* 0x040fe20003f05270 */
[----:B------:R1:W-:Y:S01]  /*73b0*/  @P1 STG.E.U8 desc[UR10][R158.64+0x3], R215 ;  /* 0x000003d79e001986 */ /* 0x0003e2000c10110a */
[C---:B------:R-:W-:Y:S02]  /*73c0*/  ISETP.GE.U32.AND P2, PT, R184.reuse, 0x2, PT ;  /* 0x00000002b800780c */ /* 0x040fe40003f46070 */
[----:B------:R-:W-:-:S09]  /*73d0*/  ISETP.GE.U32.AND P3, PT, R184, 0x3, PT ;  /* 0x00000003b800780c */ /* 0x000fd20003f66070 */
[----:B------:R1:W-:Y:S04]  /*73e0*/  @P0 STG.E.U8 desc[UR10][R158.64], R213 ;  /* 0x000000d59e000986 */ /* 0x0003e8000c10110a */
[----:B------:R1:W-:Y:S04]  /*73f0*/  @P2 STG.E.U8 desc[UR10][R158.64+0x1], R211 ;  /* 0x000001d39e002986 */ /* 0x0003e8000c10110a */
[----:B------:R1:W-:Y:S02]  /*7400*/  @P3 STG.E.U8 desc[UR10][R158.64+0x2], R209 ;  /* 0x000002d19e003986 */ /* 0x0003e4000c10110a */
.L_x_3050:
[----:B------:R-:W-:Y:S05]  /*7410*/  BSYNC.RECONVERGENT B1 ;  /* 0x0000000000017941 */ /* 0x000fea0003800200 */
.L_x_3048:
        /* <DEDUP_REMOVED lines=31> */
.L_x_3052:
        /* <DEDUP_REMOVED lines=9> */
.L_x_3053:
[----:B------:R-:W-:Y:S05]  /*76a0*/  BSYNC.RECONVERGENT B1 ;  /* 0x0000000000017941 */ /* 0x000fea0003800200 */
.L_x_3051:
        /* <DEDUP_REMOVED lines=21> */
.L_x_3055:
[C---:B------:R-:W-:Y:S01]  /*7800*/  ISETP.NE.AND P0, PT, R183.reuse, RZ, PT ;  /* 0x000000ffb700720c */ /* 0x040fe20003f05270 */
[----:B------:R1:W-:Y:S01]  /*7810*/  @P1 STG.E.U8 desc[UR10][R158.64+0x3], R215 ;  /* 0x000003d79e001986 */ /* 0x0003e2000c10110a */
[C---:B------:R-:W-:Y:S02]  /*7820*/  ISETP.GE.U32.AND P2, PT, R183.reuse, 0x2, PT ;  /* 0x00000002b700780c */ /* 0x040fe40003f46070 */
[----:B------:R-:W-:-:S09]  /*7830*/  ISETP.GE.U32.AND P3, PT, R183, 0x3, PT ;  /* 0x00000003b700780c */ /* 0x000fd20003f66070 */
[----:B------:R1:W-:Y:S04]  /*7840*/  @P0 STG.E.U8 desc[UR10][R158.64], R213 ;  /* 0x000000d59e000986 */ /* 0x0003e8000c10110a */
[----:B------:R1:W-:Y:S04]  /*7850*/  @P2 STG.E.U8 desc[UR10][R158.64+0x1], R211 ;  /* 0x000001d39e002986 */ /* 0x0003e8000c10110a */
[----:B------:R1:W-:Y:S02]  /*7860*/  @P3 STG.E.U8 desc[UR10][R158.64+0x2], R209 ;  /* 0x000002d19e003986 */ /* 0x0003e4000c10110a */
.L_x_3056:
[----:B------:R-:W-:Y:S05]  /*7870*/  BSYNC.RECONVERGENT B1 ;  /* 0x0000000000017941 */ /* 0x000fea0003800200 */
.L_x_3054:
        /* <DEDUP_REMOVED lines=29> */
.L_x_3058:
[----:B------:R-:W-:Y:S02]  /*7a50*/  ISETP.GE.AND P2, PT, R179, UR15, PT ;  /* 0x0000000fb3007c0c */ /* 0x000fe4000bf46270 */
[----:B------:R-:W-:Y:S02]  /*7a60*/  ISETP.GE.AND P1, PT, R178, UR15, PT ;  /* 0x0000000fb2007c0c */ /* 0x000fe4000bf26270 */
[----:B------:R-:W-:Y:S02]  /*7a70*/  ISETP.GE.AND P0, PT, R176, UR15, PT ;  /* 0x0000000fb0007c0c */ /* 0x000fe4000bf06270 */
[----:B------:R-:W-:-:S07]  /*7a80*/  FMNMX R113, R113, |R210|, !PT ;  /* 0x400000d271717209 */ /* 0x000fce0007800000 */
[----:B------:R-:W-:-:S04]  /*7a90*/  @!P2 FMNMX R113, |R211|, R113, !PT ;  /* 0x00000071d371a209 */ /* 0x000fc80007800200 */
[----:B------:R-:W-:-:S04]  /*7aa0*/  @!P1 FMNMX R113, |R209|, R113, !PT ;  /* 0x00000071d1719209 */ /* 0x000fc80007800200 */
[----:B------:R-:W-:-:S07]  /*7ab0*/  @!P0 FMNMX R113, R113, |R208|, !PT ;  /* 0x400000d071718209 */ /* 0x000fce0007800000 */
.L_x_3059:
[----:B------:R-:W-:Y:S05]  /*7ac0*/  BSYNC.RECONVERGENT B1 ;  /* 0x0000000000017941 */ /* 0x000fea0003800200 */
.L_x_3057:
        /* <DEDUP_REMOVED lines=21> */
.L_x_3061:
[C---:B------:R-:W-:Y:S01]  /*7c20*/  ISETP.NE.AND P0, PT, R180.reuse, RZ, PT ;  /* 0x000000ffb400720c */ /* 0x040fe20003f05270 */
[----:B------:R1:W-:Y:S01]  /*7c30*/  @P1 STG.E.U8 desc[UR10][R158.64+0x3], R215 ;  /* 0x000003d79e001986 */ /* 0x0003e2000c10110a */
[C---:B------:R-:W-:Y:S02]  /*7c40*/  ISETP.GE.U32.AND P2, PT, R180.reuse, 0x2, PT ;  /* 0x00000002b400780c */ /* 0x040fe40003f46070 */
[----:B------:R-:W-:-:S09]  /*7c50*/  ISETP.GE.U32.AND P3, PT, R180, 0x3, PT ;  /* 0x00000003b400780c */ /* 0x000fd20003f66070 */
[----:B------:R1:W-:Y:S04]  /*7c60*/  @P0 STG.E.U8 desc[UR10][R158.64], R213 ;  /* 0x000000d59e000986 */ /* 0x0003e8000c10110a */
[----:B------:R1:W-:Y:S04]  /*7c70*/  @P2 STG.E.U8 desc[UR10][R158.64+0x1], R211 ;  /* 0x000001d39e002986 */ /* 0x0003e8000c10110a */
[----:B------:R1:W-:Y:S02]  /*7c80*/  @P3 STG.E.U8 desc[UR10][R158.64+0x2], R209 ;  /* 0x000002d19e003986 */ /* 0x0003e4000c10110a */
.L_x_3062:
[----:B------:R-:W-:Y:S05]  /*7c90*/  BSYNC.RECONVERGENT B1 ;  /* 0x0000000000017941 */ /* 0x000fea0003800200 */
.L_x_3060:
        /* <DEDUP_REMOVED lines=29> */
.L_x_3064:
[----:B------:R-:W-:Y:S02]  /*7e70*/  ISETP.GE.AND P2, PT, R174, UR15, PT ;  /* 0x0000000fae007c0c */ /* 0x000fe4000bf46270 */
[----:B------:R-:W-:Y:S02]  /*7e80*/  ISETP.GE.AND P1, PT, R173, UR15, PT ;  /* 0x0000000fad007c0c */ /* 0x000fe4000bf26270 */
[----:B------:R-:W-:Y:S02]  /*7e90*/  ISETP.GE.AND P0, PT, R172, UR15, PT ;  /* 0x0000000fac007c0c */ /* 0x000fe4000bf06270 */
[----:B------:R-:W-:-:S07]  /*7ea0*/  FMNMX R113, R113, |R210|, !PT ;  /* 0x400000d271717209 */ /* 0x000fce0007800000 */
[----:B------:R-:W-:-:S04]  /*7eb0*/  @!P2 FMNMX R113, |R211|, R113, !PT ;  /* 0x00000071d371a209 */ /* 0x000fc80007800200 */
[----:B------:R-:W-:-:S04]  /*7ec0*/  @!P1 FMNMX R113, |R209|, R113, !PT ;  /* 0x00000071d1719209 */ /* 0x000fc80007800200 */
[----:B------:R-:W-:-:S07]  /*7ed0*/  @!P0 FMNMX R113, R113, |R208|, !PT ;  /* 0x400000d071718209 */ /* 0x000fce0007800000 */
.L_x_3065:
[----:B------:R-:W-:Y:S05]  /*7ee0*/  BSYNC.RECONVERGENT B1 ;  /* 0x0000000000017941 */ /* 0x000fea0003800200 */
.L_x_3063:
        /* <DEDUP_REMOVED lines=21> */
.L_x_3067:
[C---:B------:R-:W-:Y:S01]  /*8040*/  ISETP.NE.AND P0, PT, R175.reuse, RZ, PT ;  /* 0x000000ffaf00720c */ /* 0x040fe20003f05270 */
[----:B------:R0:W-:Y:S01]  /*8050*/  @P1 STG.E.U8 desc[UR10][R158.64+0x3], R215 ;  /* 0x000003d79e001986 */ /* 0x0001e2000c10110a */
[C---:B------:R-:W-:Y:S02]  /*8060*/  ISETP.GE.U32.AND P2, PT, R175.reuse, 0x2, PT ;  /* 0x00000002af00780c */ /* 0x040fe40003f46070 */
[----:B------:R-:W-:-:S09]  /*8070*/  ISETP.GE.U32.AND P3, PT, R175, 0x3, PT ;  /* 0x00000003af00780c */ /* 0x000fd20003f66070 */
[----:B------:R0:W-:Y:S04]  /*8080*/  @P0 STG.E.U8 desc[UR10][R158.64], R213 ;  /* 0x000000d59e000986 */ /* 0x0001e8000c10110a */
[----:B------:R0:W-:Y:S04]  /*8090*/  @P2 STG.E.U8 desc[UR10][R158.64+0x1], R211 ;  /* 0x000001d39e002986 */ /* 0x0001e8000c10110a */
[----:B------:R0:W-:Y:S02]  /*80a0*/  @P3 STG.E.U8 desc[UR10][R158.64+0x2], R209 ;  /* 0x000002d19e003986 */ /* 0x0001e4000c10110a */
.L_x_3068:
[----:B------:R-:W-:Y:S05]  /*80b0*/  BSYNC.RECONVERGENT B1 ;  /* 0x0000000000017941 */ /* 0x000fea0003800200 */
.L_x_3066:
        /* <DEDUP_REMOVED lines=29> */
.L_x_3070:
[----:B------:R-:W-:Y:S02]  /*8290*/  ISETP.GE.AND P2, PT, R169, UR15, PT ;  /* 0x0000000fa9007c0c */ /* 0x000fe4000bf46270 */
[----:B------:R-:W-:Y:S02]  /*82a0*/  ISETP.GE.AND P1, PT, R168, UR15, PT ;  /* 0x0000000fa8007c0c */ /* 0x000fe4000bf26270 */
[----:B------:R-:W-:Y:S02]  /*82b0*/  ISETP.GE.AND P0, PT, R166, UR15, PT ;  /* 0x0000000fa6007c0c */ /* 0x000fe4000bf06270 */
[----:B------:R-:W-:-:S07]  /*82c0*/  FMNMX R113, R113, |R210|, !PT ;  /* 0x400000d271717209 */ /* 0x000fce0007800000 */
[----:B------:R-:W-:-:S04]  /*82d0*/  @!P2 FMNMX R113, |R211|, R113, !PT ;  /* 0x00000071d371a209 */ /* 0x000fc80007800200 */
[----:B------:R-:W-:-:S04]  /*82e0*/  @!P1 FMNMX R113, |R209|, R113, !PT ;  /* 0x00000071d1719209 */ /* 0x000fc80007800200 */
[----:B------:R-:W-:-:S07]  /*82f0*/  @!P0 FMNMX R113, R113, |R208|, !PT ;  /* 0x400000d071718209 */ /* 0x000fce0007800000 */
.L_x_3071:
[----:B------:R-:W-:Y:S05]  /*8300*/  BSYNC.RECONVERGENT B1 ;  /* 0x0000000000017941 */ /* 0x000fea0003800200 */
.L_x_3069:
        /* <DEDUP_REMOVED lines=21> */
.L_x_3073:
[C---:B------:R-:W-:Y:S01]  /*8460*/  ISETP.NE.AND P0, PT, R170.reuse, RZ, PT ;  /* 0x000000ffaa00720c */ /* 0x040fe20003f05270 */
[----:B------:R0:W-:Y:S01]  /*8470*/  @P1 STG.E.U8 desc[UR10][R158.64+0x3], R215 ;  /* 0x000003d79e001986 */ /* 0x0001e2000c10110a */
[C---:B------:R-:W-:Y:S02]  /*8480*/  ISETP.GE.U32.AND P2, PT, R170.reuse, 0x2, PT ;  /* 0x00000002aa00780c */ /* 0x040fe40003f46070 */
[----:B------:R-:W-:-:S09]  /*8490*/  ISETP.GE.U32.AND P3, PT, R170, 0x3, PT ;  /* 0x00000003aa00780c */ /* 0x000fd20003f66070 */
[----:B------:R0:W-:Y:S04]  /*84a0*/  @P0 STG.E.U8 desc[UR10][R158.64], R213 ;  /* 0x000000d59e000986 */ /* 0x0001e8000c10110a */
[----:B------:R0:W-:Y:S04]  /*84b0*/  @P2 STG.E.U8 desc[UR10][R158.64+0x1], R211 ;  /* 0x000001d39e002986 */ /* 0x0001e8000c10110a */
[----:B------:R0:W-:Y:S02]  /*84c0*/  @P3 STG.E.U8 desc[UR10][R158.64+0x2], R209 ;  /* 0x000002d19e003986 */ /* 0x0001e4000c10110a */
.L_x_3074:
[----:B------:R-:W-:Y:S05]  /*84d0*/  BSYNC.RECONVERGENT B1 ;  /* 0x0000000000017941 */ /* 0x000fea0003800200 */
.L_x_3072:
        /* <DEDUP_REMOVED lines=29> */
.L_x_3076:
[----:B------:R-:W-:Y:S02]  /*86b0*/  ISETP.GE.AND P2, PT, R164, UR15, PT ;  /* 0x0000000fa4007c0c */ /* 0x000fe4000bf46270 */
[----:B------:R-:W-:Y:S02]  /*86c0*/  ISETP.GE.AND P1, PT, R163, UR15, PT ;  /* 0x0000000fa3007c0c */ /* 0x000fe4000bf26270 */
[----:B------:R-:W-:Y:S02]  /*86d0*/  ISETP.GE.AND P0, PT, R162, UR15, PT ;  /* 0x0000000fa2007c0c */ /* 0x000fe4000bf06270 */
[----:B------:R-:W-:-:S07]  /*86e0*/  FMNMX R113, R113, |R208|, !PT ;  /* 0x400000d071717209 */ /* 0x000fce0007800000 */
[----:B------:R-:W-:-:S04]  /*86f0*/  @!P2 FMNMX R113, |R213|, R113, !PT ;  /* 0x00000071d571a209 */ /* 0x000fc80007800200 */
[----:B------:R-:W-:-:S04]  /*8700*/  @!P1 FMNMX R113, |R209|, R113, !PT ;  /* 0x00000071d1719209 */ /* 0x000fc80007800200 */
[----:B------:R-:W-:-:S07]  /*8710*/  @!P0 FMNMX R113, R113, |R210|, !PT ;  /* 0x400000d271718209 */ /* 0x000fce0007800000 */
.L_x_3077:
[----:B------:R-:W-:Y:S05]  /*8720*/  BSYNC.RECONVERGENT B1 ;  /* 0x0000000000017941 */ /* 0x000fea0003800200 */
.L_x_3075:
[----:B------:R-:W-:Y:S01]  /*8730*/  IMAD R159, R136, UR15, R171 ;  /* 0x0000000f889f7c24 */ /* 0x000fe2000f8e02ab */
[----:B------:R-:W-:Y:S01]  /*8740*/  BSSY.RECONVERGENT B1, `(.L_x_3078) ;  /* 0x000001b000017945 */ /* 0x000fe20003800200 */
[----:B------:R-:W-:Y:S02]  /*8750*/  F2FP.SATFINITE.E4M3.F32.PACK_AB_MERGE_C R211, RZ, R213, RZ ;  /* 0x000000d5ffd3723e */ /* 0x000fe400048070ff */
[----:B------:R-:W-:Y:S02]  /*8760*/  ISETP.GE.U32.AND P1, PT, R165, 0x4, PT ;  /* 0x00000004a500780c */ /* 0x000fe40003f26070 */
        /* <DEDUP_REMOVED lines=17> */
.L_x_3079:
[C---:B------:R-:W-:Y:S01]  /*8880*/  ISETP.NE.AND P0, PT, R165.reuse, RZ, PT ;  /* 0x000000ffa500720c */ /* 0x040fe20003f05270 */
[----:B------:R0:W-:Y:S01]  /*8890*/  @P1 STG.E.U8 desc[UR10][R158.64+0x3], R213 ;  /* 0x000003d59e001986 */ /* 0x0001e2000c10110a */
[C---:B------:R-:W-:Y:S02]  /*88a0*/  ISETP.GE.U32.AND P2, PT, R165.reuse, 0x2, PT ;  /* 0x00000002a500780c */ /* 0x040fe40003f46070 */
[----:B------:R-:W-:-:S09]  /*88b0*/  ISETP.GE.U32.AND P3, PT, R165, 0x3, PT ;  /* 0x00000003a500780c */ /* 0x000fd20003f66070 */
[----:B------:R0:W-:Y:S04]  /*88c0*/  @P0 STG.E.U8 desc[UR10][R158.64], R215 ;  /* 0x000000d79e000986 */ /* 0x0001e8000c10110a */
[----:B------:R0:W-:Y:S04]  /*88d0*/  @P2 STG.E.U8 desc[UR10][R158.64+0x1], R211 ;  /* 0x000001d39e002986 */ /* 0x0001e8000c10110a */
[----:B------:R0:W-:Y:S02]  /*88e0*/  @P3 STG.E.U8 desc[UR10][R158.64+0x2], R209 ;  /* 0x000002d19e003986 */ /* 0x0001e4000c10110a */
.L_x_3080:
[----:B------:R-:W-:Y:S05]  /*88f0*/  BSYNC.RECONVERGENT B1 ;  /* 0x0000000000017941 */ /* 0x000fea0003800200 */
.L_x_3078:
[----:B------:R-:W-:-:S13]  /*8900*/  ISETP.GE.AND P0, PT, R167, UR15, PT ;  /* 0x0000000fa7007c0c */ /* 0x000fda000bf06270 */
[----:B------:R-:W-:Y:S05]  /*8910*/  @P0 BRA `(.L_x_3008) ;  /* 0x0000001000100947 */ /* 0x000fea0003800000 */
[-C--:B------:R-:W-:Y:S01]  /*8920*/  FMUL R208, R98, R207.reuse ;  /* 0x000000cf62d07220 */ /* 0x080fe20000400000 */
[-C--:B01----:R-:W-:Y:S01]  /*8930*/  FMUL R158, R96, R207.reuse ;  /* 0x000000cf609e7220 */ /* 0x083fe20000400000 */
        /* <DEDUP_REMOVED lines=25> */
.L_x_3082:
[----:B------:R-:W-:Y:S02]  /*8ad0*/  ISETP.GE.AND P2, PT, R155, UR15, PT ;  /* 0x0000000f9b007c0c */ /* 0x000fe4000bf46270 */
[----:B------:R-:W-:Y:S02]  /*8ae0*/  ISETP.GE.AND P1, PT, R154, UR15, PT ;  /* 0x0000000f9a007c0c */ /* 0x000fe4000bf26270 */
[----:B------:R-:W-:Y:S02]  /*8af0*/  ISETP.GE.AND P0, PT, R152, UR15, PT ;  /* 0x0000000f98007c0c */ /* 0x000fe4000bf06270 */
[----:B------:R-:W-:-:S07]  /*8b00*/  FMNMX R113, R113, |R210|, !PT ;  /* 0x400000d271717209 */ /* 0x000fce0007800000 */
[----:B------:R-:W-:-:S04]  /*8b10*/  @!P2 FMNMX R113, |R211|, R113, !PT ;  /* 0x00000071d371a209 */ /* 0x000fc80007800200 */
[----:B------:R-:W-:-:S04]  /*8b20*/  @!P1 FMNMX R113, |R213|, R113, !PT ;  /* 0x00000071d5719209 */ /* 0x000fc80007800200 */
[----:B------:R-:W-:-:S07]  /*8b30*/  @!P0 FMNMX R113, R113, |R208|, !PT ;  /* 0x400000d071718209 */ /* 0x000fce0007800000 */
.L_x_3083:
[----:B------:R-:W-:Y:S05]  /*8b40*/  BSYNC.RECONVERGENT B1 ;  /* 0x0000000000017941 */ /* 0x000fea0003800200 */
.L_x_3081:
        /* <DEDUP_REMOVED lines=21> */
.L_x_3085:
[C---:B------:R-:W-:Y:S01]  /*8ca0*/  ISETP.NE.AND P0, PT, R160.reuse, RZ, PT ;  /* 0x000000ffa000720c */ /* 0x040fe20003f05270 */
[----:B------:R1:W-:Y:S01]  /*8cb0*/  @P1 STG.E.U8 desc[UR10][R158.64+0x3], R213 ;  /* 0x000003d59e001986 */ /* 0x0003e2000c10110a */
[C---:B------:R-:W-:Y:S02]  /*8cc0*/  ISETP.GE.U32.AND P2, PT, R160.reuse, 0x2, PT ;  /* 0x00000002a000780c */ /* 0x040fe40003f46070 */
[----:B------:R-:W-:-:S09]  /*8cd0*/  ISETP.GE.U32.AND P3, PT, R160, 0x3, PT ;  /* 0x00000003a000780c */ /* 0x000fd20003f66070 */
[----:B------:R1:W-:Y:S04]  /*8ce0*/  @P0 STG.E.U8 desc[UR10][R158.64], R215 ;  /* 0x000000d79e000986 */ /* 0x0003e8000c10110a */
[----:B------:R1:W-:Y:S04]  /*8cf0*/  @P2 STG.E.U8 desc[UR10][R158.64+0x1], R211 ;  /* 0x000001d39e002986 */ /* 0x0003e8000c10110a */
[----:B------:R1:W-:Y:S02]  /*8d00*/  @P3 STG.E.U8 desc[UR10][R158.64+0x2], R209 ;  /* 0x000002d19e003986 */ /* 0x0003e4000c10110a */
.L_x_3086:
[----:B------:R-:W-:Y:S05]  /*8d10*/  BSYNC.RECONVERGENT B1 ;  /* 0x0000000000017941 */ /* 0x000fea0003800200 */
.L_x_3084:
        /* <DEDUP_REMOVED lines=29> */
.L_x_3088:
[----:B------:R-:W-:Y:S02]  /*8ef0*/  ISETP.GE.AND P2, PT, R150, UR15, PT ;  /* 0x0000000f96007c0c */ /* 0x000fe4000bf46270 */
[----:B------:R-:W-:Y:S02]  /*8f00*/  ISETP.GE.AND P1, PT, R149, UR15, PT ;  /* 0x0000000f95007c0c */ /* 0x000fe4000bf26270 */
[----:B------:R-:W-:Y:S02]  /*8f10*/  ISETP.GE.AND P0, PT, R148, UR15, PT ;  /* 0x0000000f94007c0c */ /* 0x000fe4000bf06270 */
[----:B------:R-:W-:-:S07]  /*8f20*/  FMNMX R113, R113, |R210|, !PT ;  /* 0x400000d271717209 */ /* 0x000fce0007800000 */
[----:B------:R-:W-:-:S04]  /*8f30*/  @!P2 FMNMX R113, |R211|, R113, !PT ;  /* 0x00000071d371a209 */ /* 0x000fc80007800200 */
[----:B------:R-:W-:-:S04]  /*8f40*/  @!P1 FMNMX R113, |R213|, R113, !PT ;  /* 0x00000071d5719209 */ /* 0x000fc80007800200 */
[----:B------:R-:W-:-:S07]  /*8f50*/  @!P0 FMNMX R113, R113, |R208|, !PT ;  /* 0x400000d071718209 */ /* 0x000fce0007800000 */
.L_x_3089:
[----:B------:R-:W-:Y:S05]  /*8f60*/  BSYNC.RECONVERGENT B1 ;  /* 0x0000000000017941 */ /* 0x000fea0003800200 */
.L_x_3087:
        /* <DEDUP_REMOVED lines=21> */
.L_x_3091:
[C---:B------:R-:W-:Y:S01]  /*90c0*/  ISETP.NE.AND P0, PT, R151.reuse, RZ, PT ;  /* 0x000000ff9700720c */ /* 0x040fe20003f05270 */
[----:B------:R1:W-:Y:S01]  /*90d0*/  @P1 STG.E.U8 desc[UR10][R158.64+0x3], R213 ;  /* 0x000003d59e001986 */ /* 0x0003e2000c10110a */
[C---:B------:R-:W-:Y:S02]  /*90e0*/  ISETP.GE.U32.AND P2, PT, R151.reuse, 0x2, PT ;  /* 0x000000029700780c */ /* 0x040fe40003f46070 */
[----:B------:R-:W-:-:S09]  /*90f0*/  ISETP.GE.U32.AND P3, PT, R151, 0x3, PT ;  /* 0x000000039700780c */ /* 0x000fd20003f66070 */
[----:B------:R1:W-:Y:S04]  /*9100*/  @P0 STG.E.U8 desc[UR10][R158.64], R215 ;  /* 0x000000d79e000986 */ /* 0x0003e8000c10110a */
[----:B------:R1:W-:Y:S04]  /*9110*/  @P2 STG.E.U8 desc[UR10][R158.64+0x1], R211 ;  /* 0x000001d39e002986 */ /* 0x0003e8000c10110a */
[----:B------:R1:W-:Y:S02]  /*9120*/  @P3 STG.E.U8 desc[UR10][R158.64+0x2], R209 ;  /* 0x000002d19e003986 */ /* 0x0003e4000c10110a */
.L_x_3092:
[----:B------:R-:W-:Y:S05]  /*9130*/  BSYNC.RECONVERGENT B1 ;  /* 0x0000000000017941 */ /* 0x000fea0003800200 */
.L_x_3090:
        /* <DEDUP_REMOVED lines=29> */
.L_x_3094:
[----:B------:R-:W-:Y:S02]  /*9310*/  ISETP.GE.AND P2, PT, R145, UR15, PT ;  /* 0x0000000f91007c0c */ /* 0x000fe4000bf46270 */
[----:B------:R-:W-:Y:S02]  /*9320*/  ISETP.GE.AND P1, PT, R144, UR15, PT ;  /* 0x0000000f90007c0c */ /* 0x000fe4000bf26270 */
[----:B------:R-:W-:Y:S02]  /*9330*/  ISETP.GE.AND P0, PT, R143, UR15, PT ;  /* 0x0000000f8f007c0c */ /* 0x000fe4000bf06270 */
[----:B------:R-:W-:-:S07]  /*9340*/  FMNMX R113, R113, |R210|, !PT ;  /* 0x400000d271717209 */ /* 0x000fce0007800000 */
[----:B------:R-:W-:-:S04]  /*9350*/  @!P2 FMNMX R113, |R211|, R113, !PT ;  /* 0x00000071d371a209 */ /* 0x000fc80007800200 */
[----:B------:R-:W-:-:S04]  /*9360*/  @!P1 FMNMX R113, |R213|, R113, !PT ;  /* 0x00000071d5719209 */ /* 0x000fc80007800200 */
[----:B------:R-:W-:-:S07]  /*9370*/  @!P0 FMNMX R113, R113, |R208|, !PT ;  /* 0x400000d071718209 */ /* 0x000fce0007800000 */
.L_x_3095:
[----:B------:R-:W-:Y:S05]  /*9380*/  BSYNC.RECONVERGENT B1 ;  /* 0x0000000000017941 */ /* 0x000fea0003800200 */
.L_x_3093:
        /* <DEDUP_REMOVED lines=21> */
.L_x_3097:
[C---:B------:R-:W-:Y:S01]  /*94e0*/  ISETP.NE.AND P0, PT, R146.reuse, RZ, PT ;  /* 0x000000ff9200720c */ /* 0x040fe20003f05270 */
[----:B------:R1:W-:Y:S01]  /*94f0*/  @P1 STG.E.U8 desc[UR10][R158.64+0x3], R213 ;  /* 0x000003d59e001986 */ /* 0x0003e2000c10110a */
[C---:B------:R-:W-:Y:S02]  /*9500*/  ISETP.GE.U32.AND P2, PT, R146.reuse, 0x2, PT ;  /* 0x000000029200780c */ /* 0x040fe40003f46070 */
[----:B------:R-:W-:-:S09]  /*9510*/  ISETP.GE.U32.AND P3, PT, R146, 0x3, PT ;  /* 0x000000039200780c */ /* 0x000fd20003f66070 */
[----:B------:R1:W-:Y:S04]  /*9520*/  @P0 STG.E.U8 desc[UR10][R158.64], R215 ;  /* 0x000000d79e000986 */ /* 0x0003e8000c10110a */
[----:B------:R1:W-:Y:S04]  /*9530*/  @P2 STG.E.U8 desc[UR10][R158.64+0x1], R211 ;  /* 0x000001d39e002986 */ /* 0x0003e8000c10110a */
[----:B------:R1:W-:Y:S02]  /*9540*/  @P3 STG.E.U8 desc[UR10][R158.64+0x2], R209 ;  /* 0x000002d19e003986 */ /* 0x0003e4000c10110a */
.L_x_3098:
[----:B------:R-:W-:Y:S05]  /*9550*/  BSYNC.RECONVERGENT B1 ;  /* 0x0000000000017941 */ /* 0x000fea0003800200 */
.L_x_3096:
        /* <DEDUP_REMOVED lines=29> */
.L_x_3100:
[----:B------:R-:W-:Y:S02]  /*9730*/  ISETP.GE.AND P2, PT, R141, UR15, PT ;  /* 0x0000000f8d007c0c */ /* 0x000fe4000bf46270 */
[----:B------:R-:W-:Y:S02]  /*9740*/  ISETP.GE.AND P1, PT, R140, UR15, PT ;  /* 0x0000000f8c007c0c */ /* 0x000fe4000bf26270 */
[----:B------:R-:W-:Y:S02]  /*9750*/  ISETP.GE.AND P0, PT, R139, UR15, PT ;  /* 0x0000000f8b007c0c */ /* 0x000fe4000bf06270 */
[----:B------:R-:W-:-:S07]  /*9760*/  FMNMX R113, R113, |R158|, !PT ;  /* 0x4000009e71717209 */ /* 0x000fce0007800000 */
[----:B------:R-:W-:-:S04]  /*9770*/  @!P2 FMNMX R113, |R159|, R113, !PT ;  /* 0x000000719f71a209 */ /* 0x000fc80007800200 */
[----:B------:R-:W-:-:S04]  /*9780*/  @!P1 FMNMX R113, |R207|, R113, !PT ;  /* 0x00000071cf719209 */ /* 0x000fc80007800200 */
[----:B------:R-:W-:-:S07]  /*9790*/  @!P0 FMNMX R113, R113, |R210|, !PT ;  /* 0x400000d271718209 */ /* 0x000fce0007800000 */
.L_x_3101:
[----:B------:R-:W-:Y:S05]  /*97a0*/  BSYNC.RECONVERGENT B1 ;  /* 0x0000000000017941 */ /* 0x000fea0003800200 */
.L_x_3099:
[----:B------:R-:W-:Y:S01]  /*97b0*/  IMAD R208, R136, UR15, R147 ;  /* 0x0000000f88d07c24 */ /* 0x000fe2000f8e0293 */
[----:B------:R-:W-:Y:S02]  /*97c0*/  F2FP.SATFINITE.E4M3.F32.PACK_AB_MERGE_C R211, RZ, R159, RZ ;  /* 0x0000009fffd3723e */ /* 0x000fe400048070ff */
[----:B------:R-:W-:Y:S02]  /*97d0*/  F2FP.SATFINITE.E4M3.F32.PACK_AB_MERGE_C R159, RZ, R207, RZ ;  /* 0x000000cfff9f723e */ /* 0x000fe400048070ff */
[----:B------:R-:W-:Y:S02]  /*97e0*/  IADD3 R156, P2, PT, R208, R156, RZ ;  /* 0x0000009cd09c7210 */ /* 0x000fe40007f5e0ff */
[----:B------:R-:W-:Y:S02]  /*97f0*/  ISETP.GE.U32.AND P1, PT, R142, 0x4, PT ;  /* 0x000000048e00780c */ /* 0x000fe40003f26070 */
[----:B------:R-:W-:Y:S02]  /*9800*/  LOP3.LUT P0, RZ, R156, 0x3, RZ, 0xc0, !PT ;  /* 0x000000039cff7812 */ /* 0x000fe4000780c0ff */
[----:B------:R-:W-:-:S02]  /*9810*/  LEA.HI.X.SX32 R157, R208, R157, 0x1, P2 ;  /* 0x0000009dd09d7211 */ /* 0x000fc400010f0eff */
        /* <DEDUP_REMOVED lines=13> */
.L_x_3102:
[C---:B------:R-:W-:Y:S01]  /*98f0*/  ISETP.NE.AND P0, PT, R142.reuse, RZ, PT ;  /* 0x000000ff8e00720c */ /* 0x040fe20003f05270 */
[----:B------:R3:W-:Y:S01]  /*9900*/  @P1 STG.E.U8 desc[UR10][R156.64+0x3], R207 ;  /* 0x000003cf9c001986 */ /* 0x0007e2000c10110a */
[C---:B------:R-:W-:Y:S02]  /*9910*/  ISETP.GE.U32.AND P2, PT, R142.reuse, 0x2, PT ;  /* 0x000000028e00780c */ /* 0x040fe40003f46070 */
[----:B------:R-:W-:-:S09]  /*9920*/  ISETP.GE.U32.AND P3, PT, R142, 0x3, PT ;  /* 0x000000038e00780c */ /* 0x000fd20003f66070 */
[----:B------:R3:W-:Y:S04]  /*9930*/  @P0 STG.E.U8 desc[UR10][R156.64], R209 ;  /* 0x000000d19c000986 */ /* 0x0007e8000c10110a */
[----:B------:R3:W-:Y:S04]  /*9940*/  @P2 STG.E.U8 desc[UR10][R156.64+0x1], R211 ;  /* 0x000001d39c002986 */ /* 0x0007e8000c10110a */
[----:B------:R3:W-:Y:S02]  /*9950*/  @P3 STG.E.U8 desc[UR10][R156.64+0x2], R159 ;  /* 0x0000029f9c003986 */ /* 0x0007e4000c10110a */
.L_x_3008:
[----:B------:R-:W-:Y:S05]  /*9960*/  BSYNC.RECONVERGENT B0 ;  /* 0x0000000000007941 */ /* 0x000fea0003800200 */
.L_x_3007:
[----:B0-23--:R-:W0:Y:S01]  /*9970*/  LDC R157, c[0x0][0x380] ;  /* 0x0000e000ff9d7b82 */ /* 0x00de220000000800 */
[----:B------:R-:W-:Y:S01]  /*9980*/  UPLOP3.LUT UP1, UPT, UPT, UPT, UP1, 0x40, 0x4 ;  /* 0x000000000004789c */ /* 0x000fe20003f2e810 */
[----:B0-----:R-:W-:-:S05]  /*9990*/  IMAD.IADD R136, R136, 0x1, R157 ;  /* 0x0000000188887824 */ /* 0x001fca00078e029d */
[----:B------:R-:W-:-:S13]  /*99a0*/  ISETP.GE.AND P0, PT, R136, UR14, PT ;  /* 0x0000000e88007c0c */ /* 0x000fda000bf06270 */
[----:B------:R-:W-:Y:S05]  /*99b0*/  @!P0 BRA `(.L_x_3103) ;  /* 0xffffff8c001c8947 */ /* 0x000fea000383ffff */
.L_x_2939:
        /* <DEDUP_REMOVED lines=40> */
.L_x_3111:
[----:B------:R-:W-:Y:S02]  /*9c40*/  ISETP.NE.AND P0, PT, R119, RZ, PT ;  /* 0x000000ff7700720c */ /* 0x000fe40003f05270 */
[----:B--2---:R-:W-:-:S11]  /*9c50*/  FMNMX R5, R3, R2, !PT ;  /* 0x0000000203057209 */ /* 0x004fd60007800000 */
[----:B------:R-:W-:Y:S05]  /*9c60*/  @P0 BRA `(.L_x_3105) ;  /* 0x0000000000080947 */ /* 0x000fea0003800000 */
[----:B0-----:R-:W0:Y:S02]  /*9c70*/  LDC.64 R2, c[0x0][0x3f8] ;  /* 0x0000fe00ff027b82 */ /* 0x001e240000000a00 */
[----:B0-----:R2:W-:Y:S02]  /*9c80*/  REDG.E.MAX.S32.STRONG.GPU desc[UR10][R2.64], R5 ;  /* 0x000000050200798e */ /* 0x0015e4000d12e30a */
.L_x_3105:
[----:B------:R-:W-:Y:S05]  /*9c90*/  BSYNC B0 ;  /* 0x0000000000007941 */ /* 0x000fea0003800000 */
.L_x_3104:
        /* <DEDUP_REMOVED lines=14> */
[----:B01----:R-:W-:Y:S05]  /*9d80*/  CALL.REL.NOINC `($__internal_25_$__cuda_sm20_rcp_rn_f32_slowpath) ;  /* 0x00000000005c7944 */ /* 0x003fea0003c00000 */
[----:B------:R-:W-:Y:S01]  /*9d90*/  IMAD.MOV.U32 R5, RZ, RZ, R138 ;  /* 0x000000ffff057224 */ /* 0x000fe200078e008a */
[----:B------:R-:W-:Y:S06]  /*9da0*/  BRA `(.L_x_3108) ;  /* 0x0000000000107947 */ /* 0x000fec0003800000 */
.L_x_3107:
[----:B--2---:R-:W2:Y:S02]  /*9db0*/  MUFU.RCP R5, R114 ;  /* 0x0000007200057308 */ /* 0x004ea40000001000 */
[----:B--2---:R-:W-:-:S04]  /*9dc0*/  FFMA R0, R114, R5, -1 ;  /* 0xbf80000072007423 */ /* 0x004fc80000000005 */
[----:B------:R-:W-:-:S04]  /*9dd0*/  FADD.FTZ R0, -R0, -RZ ;  /* 0x800000ff00007221 */ /* 0x000fc80000010100 */
[----:B------:R-:W-:-:S07]  /*9de0*/  FFMA R5, R5, R0, R5 ;  /* 0x0000000005057223 */ /* 0x000fce0000000005 */
.L_x_3108:
[----:B0-----:R-:W0:Y:S02]  /*9df0*/  LDC.64 R2, c[0x0][0x3f0] ;  /* 0x0000fc00ff027b82 */ /* 0x001e240000000a00 */
[----:B0-----:R-:W-:Y:S01]  /*9e00*/  STG.E desc[UR10][R2.64], R5 ;  /* 0x0000000502007986 */ /* 0x001fe2000c10190a */
[----:B------:R-:W-:Y:S05]  /*9e10*/  EXIT ;  /* 0x000000000000794d */ /* 0x000fea0003800000 */
.L_x_3106:
[----:B------:R-:W-:Y:S02]  /*9e20*/  IMAD.MOV.U32 R5, RZ, RZ, 0x2 ;  /* 0x00000002ff057424 */ /* 0x000fe400078e00ff */
[----:B------:R-:W-:Y:S02]  /*9e30*/  IMAD.MOV.U32 R7, RZ, RZ, 0x1f ;  /* 0x0000001fff077424 */ /* 0x000fe400078e00ff */
[----:B------:R-:W-:-:S07]  /*9e40*/  IMAD.MOV.U32 R4, RZ, RZ, -0x1 ;  /* 0xffffffffff047424 */ /* 0x000fce00078e00ff */
[----:B012---:R-:W-:Y:S05]  /*9e50*/  WARPSYNC.COLLECTIVE R4, `(.L_x_3109) ;  /* 0x0000000004087348 */ /* 0x007fea0003c00000 */
[----:B0-2---:R0:W2:Y:S02]  /*9e60*/  SHFL.DOWN P0, R2, R0, R5, R7 ;  /* 0x0800000500027389 */ /* 0x0050a40000000007 */
[----:B012---:R-:W-:Y:S05]  /*9e70*/  ENDCOLLECTIVE ;  /* 0x000000000000791b */ /* 0x007fea0003800000 */
.L_x_3109:
[----:B------:R-:W-:Y:S02]  /*9e80*/  IMAD.MOV.U32 R5, RZ, RZ, 0x1 ;  /* 0x00000001ff057424 */ /* 0x000fe400078e00ff */
[----:B------:R-:W-:-:S05]  /*9e90*/  IMAD.MOV.U32 R3, RZ, RZ, R2 ;  /* 0x000000ffff037224 */ /* 0x000fca00078e0002 */
[----:B------:R-:W-:-:S05]  /*9ea0*/  FMNMX R3, R3, R0, !PT ;  /* 0x0000000003037209 */ /* 0x000fca0007800000 */
[----:B------:R-:W-:-:S07]  /*9eb0*/  IMAD.MOV.U32 R0, RZ, RZ, R3 ;  /* 0x000000ffff007224 */ /* 0x000fce00078e0003 */
[----:B------:R-:W-:Y:S05]  /*9ec0*/  WARPSYNC.COLLECTIVE R4, `(.L_x_3110) ;  /* 0x0000000004087348 */ /* 0x000fea0003c00000 */
[----:B------:R0:W1:Y:S02]  /*9ed0*/  SHFL.DOWN P0, R2, R0, R5, R7 ;  /* 0x0800000500027389 */ /* 0x0000640000000007 */
[----:B01----:R-:W-:Y:S05]  /*9ee0*/  ENDCOLLECTIVE ;  /* 0x000000000000791b */ /* 0x003fea0003800000 */
.L_x_3110:
[----:B------:R-:W-:Y:S05]  /*9ef0*/  BRA `(.L_x_3111) ;  /* 0xfffffffc00507947 */ /* 0x000fea000383ffff */
        .weak           $__internal_25_$__cuda_sm20_rcp_rn_f32_slowpath
        .type           $__internal_25_$__cuda_sm20_rcp_rn_f32_slowpath,@function
        .size           $__internal_25_$__cuda_sm20_rcp_rn_f32_slowpath,(.L_x_6067 - $__internal_25_$__cuda_sm20_rcp_rn_f32_slowpath)
$__internal_25_$__cuda_sm20_rcp_rn_f32_slowpath:
        /* <DEDUP_REMOVED lines=14> */
.L_x_3112:
        /* <DEDUP_REMOVED lines=33> */
.L_x_3114:
[----:B------:R0:W1:Y:S02]  /*a1f0*/  MUFU.RCP R136, R4 ;  /* 0x0000000400887308 */ /* 0x0000640000001000 */
.L_x_3113:
[----:B-1----:R-:W-:Y:S02]  /*a200*/  IMAD.MOV.U32 R138, RZ, RZ, R136 ;  /* 0x000000ffff8a7224 */ /* 0x002fe400078e0088 */
[----:B------:R-:W-:Y:S02]  /*a210*/  IMAD.MOV.U32 R136, RZ, RZ, R5 ;  /* 0x000000ffff887224 */ /* 0x000fe400078e0005 */
[----:B------:R-:W-:-:S04]  /*a220*/  IMAD.MOV.U32 R137, RZ, RZ, 0x0 ;  /* 0x00000000ff897424 */ /* 0x000fc800078e00ff */
[----:B0-----:R-:W-:Y:S05]  /*a230*/  RET.REL.NODEC R136 `(_ZN18transformer_engine13normalization26rmsnorm_fwd_general_kernelINS0_13Kernel_traitsIff13__nv_fp8_e4m3fjLj8192ELj1ELj1ELj4ELj16ENS0_18Kernel_traits_baseILj8192EffS3_fjLj128EEEEEEEvNS0_19ForwardKernelParamsE) ;  /* 0xffffff5c88707950 */ /* 0x001fea0003c3ffff */
.L_x_3115:
        /* <DEDUP_REMOVED lines=12> */
.L_x_6067:


//--------------------- .text._ZN18transformer_engine13normalization26rmsnorm_fwd_general_kernelINS0_13Kernel_traitsIff13__nv_fp8_e4m3fjLj2048ELj1ELj4ELj1ELj16ENS0_18Kernel_traits_baseILj2048EffS3_fjLj128EEEEEEEvNS0_19ForwardKernelParamsE --------------------------
	.section	.text._ZN18transformer_engine13normalization26rmsnorm_fwd_general_kernelINS0_13Kernel_traitsIff13__nv_fp8_e4m3fjLj2048ELj1ELj4ELj1ELj16ENS0_18Kernel_traits_baseILj2048EffS3_fjLj128EEEEEEEvNS0_19ForwardKernelParamsE,"ax",@progbits
	.align	128
        .global         _ZN18transformer_engine13normalization26rmsnorm_fwd_general_kernelINS0_13Kernel_traitsIff13__nv_fp8_e4m3fjLj2048ELj1ELj4ELj1ELj16ENS0_18Kernel_traits_baseILj2048EffS3_fjLj128EEEEEEEvNS0_19ForwardKernelParamsE
        .type           _ZN18transformer_engine13normalization26rmsnorm_fwd_general_kernelINS0_13Kernel_traitsIff13__nv_fp8_e4m3fjLj2048ELj1ELj4ELj1ELj16ENS0_18Kernel_traits_baseILj2048EffS3_fjLj128EEEEEEEvNS0_19ForwardKernelParamsE,@function
        .size           _ZN18transformer_engine13normalization26rmsnorm_fwd_general_kernelINS0_13Kernel_traitsIff13__nv_fp8_e4m3fjLj2048ELj1ELj4ELj1ELj16ENS0_18Kernel_traits_baseILj2048EffS3_fjLj128EEEEEEEvNS0_19ForwardKernelParamsE,(.L_x_6068 - _ZN18transformer_engine13normalization26rmsnorm_fwd_general_kernelINS0_13Kernel_traitsIff13__nv_fp8_e4m3fjLj2048ELj1ELj4ELj1ELj16ENS0_18Kernel_traits_baseILj2048EffS3_fjLj128EEEEEEEvNS0_19ForwardKernelParamsE)
        .other          _ZN18transformer_engine13normalization26rmsnorm_fwd_general_kernelINS0_13Kernel_traitsIff13__nv_fp8_e4m3fjLj2048ELj1ELj4ELj1ELj16ENS0_18Kernel_traits_baseILj2048EffS3_fjLj128EEEEEEEvNS0_19ForwardKernelParamsE,@"STO_CUDA_ENTRY STV_DEFAULT"
_ZN18transformer_engine13normalization26rmsnorm_fwd_general_kernelINS0_13Kernel_traitsIff13__nv_fp8_e4m3fjLj2048ELj1ELj4ELj1ELj16ENS0_18Kernel_traits_baseILj2048EffS3_fjLj128EEEEEEEvNS0_19ForwardKernelParamsE:
.text._ZN18transformer_engine13normalization26rmsnorm_fwd_general_kernelINS0_13Kernel_traitsIff13__nv_fp8_e4m3fjLj2048ELj1ELj4ELj1ELj16ENS0_18Kernel_traits_baseILj2048EffS3_fjLj128EEEEEEEvNS0_19ForwardKernelParamsE:
        /* <DEDUP_REMOVED lines=53> */
.L_x_3119:
[----:B------:R1:W5:Y:S02]  /*0350*/  LDG.E.128 R44, desc[UR6][R2.64] ;  /* 0x00000006022c7981 */ /* 0x000364000c1e1d00 */
.L_x_3120:
[----:B------:R-:W-:Y:S05]  /*0360*/  BSYNC.RECONVERGENT B1 ;  /* 0x0000000000017941 */ /* 0x000fea0003800200 */
.L_x_3118:
        /* <DEDUP_REMOVED lines=11> */
.L_x_3122:
        /* <DEDUP_REMOVED lines=10> */
.L_x_3123:
[----:B------:R-:W-:Y:S05]  /*04c0*/  BSYNC.RECONVERGENT B1 ;  /* 0x0000000000017941 */ /* 0x000fea0003800200 */
.L_x_3121:
        /* <DEDUP_REMOVED lines=11> */
.L_x_3125:
        /* <DEDUP_REMOVED lines=10> */
.L_x_3126:
[----:B------:R-:W-:Y:S05]  /*0620*/  BSYNC.RECONVERGENT B1 ;  /* 0x0000000000017941 */ /* 0x000fea0003800200 */
.L_x_3124:
        /* <DEDUP_REMOVED lines=11> */
.L_x_3128:
        /* <DEDUP_REMOVED lines=10> */
.L_x_3129:
[----:B------:R-:W-:Y:S05]  /*0780*/  BSYNC.RECONVERGENT B1 ;  /* 0x0000000000017941 */ /* 0x000fea0003800200 */
.L_x_3127:
        /* <DEDUP_REMOVED lines=11> */
.L_x_3131:
        /* <DEDUP_REMOVED lines=10> */
.L_x_3132:
[----:B------:R-:W-:Y:S05]  /*08e0*/  BSYNC.RECONVERGENT B1 ;  /* 0x0000000000017941 */ /* 0x000fea0003800200 */
.L_x_3130:
        /* <DEDUP_REMOVED lines=11> */
.L_x_3134:
        /* <DEDUP_REMOVED lines=10> */
.L_x_3135:
[----:B------:R-:W-:Y:S05]  /*0a40*/  BSYNC.RECONVERGENT B1 ;  /* 0x0000000000017941 */ /* 0x000fea0003800200 */
.L_x_3133:
        /* <DEDUP_REMOVED lines=11> */
.L_x_3137:
        /* <DEDUP_REMOVED lines=10> */
.L_x_3138:
[----:B------:R-:W-:Y:S05]  /*0ba0*/  BSYNC.RECONVERGENT B1 ;  /* 0x0000000000017941 */ /* 0x000fea0003800200 */
.L_x_3136:
        /* <DEDUP_REMOVED lines=11> */
.L_x_3140:
        /* <DEDUP_REMOVED lines=10> */
.L_x_3141:
[----:B------:R-:W-:Y:S05]  /*0d00*/  BSYNC.RECONVERGENT B1 ;  /* 0x0000000000017941 */ /* 0x000fea0003800200 */
.L_x_3139:
        /* <DEDUP_REMOVED lines=11> */
.L_x_3143:
        /* <DEDUP_REMOVED lines=10> */
.L_x_3144:
[----:B------:R-:W-:Y:S05]  /*0e60*/  BSYNC.RECONVERGENT B1 ;  /* 0x0000000000017941 */ /* 0x000fea0003800200 */
.L_x_3142:
        /* <DEDUP_REMOVED lines=11> */
.L_x_3146:
        /* <DEDUP_REMOVED lines=10> */
.L_x_3147:
[----:B------:R-:W-:Y:S05]  /*0fc0*/  BSYNC.RECONVERGENT B1 ;  /* 0x0000000000017941 */ /* 0x000fea0003800200 */
.L_x_3145:
        /* <DEDUP_REMOVED lines=11> */
.L_x_3149:
        /* <DEDUP_REMOVED lines=10> */
.L_x_3150:
[----:B------:R-:W-:Y:S05]  /*1120*/  BSYNC.RECONVERGENT B1 ;  /* 0x0000000000017941 */ /* 0x000fea0003800200 */
.L_x_3148:
        /* <DEDUP_REMOVED lines=11> */
.L_x_3152:
        /* <DEDUP_REMOVED lines=10> */
.L_x_3153:
[----:B------:R-:W-:Y:S05]  /*1280*/  BSYNC.RECONVERGENT B1 ;  /* 0x0000000000017941 */ /* 0x000fea0003800200 */
.L_x_3151:
        /* <DEDUP_REMOVED lines=11> */
.L_x_3155:
        /* <DEDUP_REMOVED lines=10> */
.L_x_3156:
[----:B------:R-:W-:Y:S05]  /*13e0*/  BSYNC.RECONVERGENT B1 ;  /* 0x0000000000017941 */ /* 0x000fea0003800200 */
.L_x_3154:
        /* <DEDUP_REMOVED lines=11> */
.L_x_3158:
        /* <DEDUP_REMOVED lines=10> */
.L_x_3159:
[----:B------:R-:W-:Y:S05]  /*1540*/  BSYNC.RECONVERGENT B1 ;  /* 0x0000000000017941 */ /* 0x000fea0003800200 */
.L_x_3157:
        /* <DEDUP_REMOVED lines=11> */
.L_x_3161:
        /* <DEDUP_REMOVED lines=10> */
.L_x_3162:
[----:B------:R-:W-:Y:S05]  /*16a0*/  BSYNC.RECONVERGENT B1 ;  /* 0x0000000000017941 */ /* 0x000fea0003800200 */
.L_x_3160:
        /* <DEDUP_REMOVED lines=10> */
.L_x_3163:
        /* <DEDUP_REMOVED lines=10> */
.L_x_3117:
[----:B------:R-:W-:Y:S05]  /*17f0*/  BSYNC.RECONVERGENT B0 ;  /* 0x0000000000007941 */ /* 0x000fea0003800200 */
.L_x_3116:
        /* <DEDUP_REMOVED lines=215> */
[----:B------:R-:W-:Y:S05]  /*2570*/  CALL.REL.NOINC `($__internal_26_$__cuda_sm20_rcp_rn_f32_slowpath) ;  /* 0x0000007400987944 */ /* 0x000fea0003c00000 */
[----:B------:R-:W-:Y:S05]  /*2580*/  BRA `(.L_x_3166) ;  /* 0x0000000000107947 */ /* 0x000fea0003800000 */
.L_x_3165:
[----:B------:R-:W0:Y:S02]  /*2590*/  MUFU.RCP R5, R52 ;  /* 0x0000003400057308 */ /* 0x000e240000001000 */
[----:B0-----:R-:W-:-:S04]  /*25a0*/  FFMA R4, R52, R5, -1 ;  /* 0xbf80000034047423 */ /* 0x001fc80000000005 */
[----:B------:R-:W-:-:S04]  /*25b0*/  FADD.FTZ R4, -R4, -RZ ;  /* 0x800000ff04047221 */ /* 0x000fc80000010100 */
[----:B------:R-:W-:-:S07]  /*25c0*/  FFMA R138, R5, R4, R5 ;  /* 0x00000004058a7223 */ /* 0x000fce0000000005 */
.L_x_3166:
[----:B------:R-:W0:Y:S01]  /*25d0*/  LDCU.64 UR4, c[0x0][0x380] ;  /* 0x00007000ff0477ac */ /* 0x000e220008000a00 */
[----:B------:R-:W-:Y:S02]  /*25e0*/  IMAD.MOV.U32 R137, RZ, RZ, RZ ;  /* 0x000000ffff897224 */ /* 0x000fe400078e00ff */
[----:B------:R-:W-:Y:S01]  /*25f0*/  IMAD.MOV.U32 R113, RZ, RZ, RZ ;  /* 0x000000ffff717224 */ /* 0x000fe200078e00ff */
[----:B0-----:R-:W-:-:S04]  /*2600*/  UIMAD UR4, UR5, UR4, URZ ;  /* 0x00000004050472a4 */ /* 0x001fc8000f8e02ff */
[----:B------:R-:W-:-:S12]  /*2610*/  USHF.L.U32 UR4, UR4, 0x2, URZ ;  /* 0x0000000204047899 */ /* 0x000fd800080006ff */
.L_x_3326:
        /* <DEDUP_REMOVED lines=16> */
.L_x_3170:
        /* <DEDUP_REMOVED lines=9> */
.L_x_3171:
[----:B------:R-:W-:Y:S05]  /*27b0*/  BSYNC.RECONVERGENT B1 ;  /* 0x0000000000017941 */ /* 0x000fea0003800200 */
.L_x_3169:
        /* <DEDUP_REMOVED lines=11> */
.L_x_3173:
        /* <DEDUP_REMOVED lines=9> */
.L_x_3174:
[----:B------:R-:W-:Y:S05]  /*2900*/  BSYNC.RECONVERGENT B1 ;  /* 0x0000000000017941 */ /* 0x000fea0003800200 */
.L_x_3172:
        /* <DEDUP_REMOVED lines=11> */
.L_x_3176:
        /* <DEDUP_REMOVED lines=9> */
.L_x_3177:
[----:B------:R-:W-:Y:S05]  /*2a50*/  BSYNC.RECONVERGENT B1 ;  /* 0x0000000000017941 */ /* 0x000fea0003800200 */
.L_x_3175:
        /* <DEDUP_REMOVED lines=11> */
.L_x_3179:
        /* <DEDUP_REMOVED lines=9> */
.L_x_3180:
[----:B------:R-:W-:Y:S05]  /*2ba0*/  BSYNC.RECONVERGENT B1 ;  /* 0x0000000000017941 */ /* 0x000fea0003800200 */
.L_x_3178:
        /* <DEDUP_REMOVED lines=11> */
.L_x_3182:
        /* <DEDUP_REMOVED lines=9> */
.L_x_3183:
[----:B------:R-:W-:Y:S05]  /*2cf0*/  BSYNC.RECONVERGENT B1 ;  /* 0x0000000000017941 */ /* 0x000fea0003800200 */
.L_x_3181:
        /* <DEDUP_REMOVED lines=11> */
.L_x_3185:
        /* <DEDUP_REMOVED lines=9> */
.L_x_3186:
[----:B------:R-:W-:Y:S05]  /*2e40*/  BSYNC.RECONVERGENT B1 ;  /* 0x0000000000017941 */ /* 0x000fea0003800200 */
.L_x_3184:
        /* <DEDUP_REMOVED lines=11> */
.L_x_3188:
        /* <DEDUP_REMOVED lines=9> */
.L_x_3189:
[----:B------:R-:W-:Y:S05]  /*2f90*/  BSYNC.RECONVERGENT B1 ;  /* 0x0000000000017941 */ /* 0x000fea0003800200 */
.L_x_3187:
        /* <DEDUP_REMOVED lines=11> */
.L_x_3191:
        /* <DEDUP_REMOVED lines=9> */
.L_x_3192:
[----:B------:R-:W-:Y:S05]  /*30e0*/  BSYNC.RECONVERGENT B1 ;  /* 0x0000000000017941 */ /* 0x000fea0003800200 */
.L_x_3190:
        /* <DEDUP_REMOVED lines=11> */
.L_x_3194:
        /* <DEDUP_REMOVED lines=9> */
.L_x_3195:
[----:B------:R-:W-:Y:S05]  /*3230*/  BSYNC.RECONVERGENT B1 ;  /* 0x0000000000017941 */ /* 0x000fea0003800200 */
.L_x_3193:
        /* <DEDUP_REMOVED lines=11> */
.L_x_3197:
        /* <DEDUP_REMOVED lines=9> */
.L_x_3198:
[----:B------:R-:W-:Y:S05]  /*3380*/  BSYNC.RECONVERGENT B1 ;  /* 0x0000000000017941 */ /* 0x000fea0003800200 */
.L_x_3196:
        /* <DEDUP_REMOVED lines=11> */
.L_x_3200:
        /* <DEDUP_REMOVED lines=9> */
.L_x_3201:
[----:B------:R-:W-:Y:S05]  /*34d0*/  BSYNC.RECONVERGENT B1 ;  /* 0x0000000000017941 */ /* 0x000fea0003800200 */
.L_x_3199:
        /* <DEDUP_REMOVED lines=11> */
.L_x_3203:
        /* <DEDUP_REMOVED lines=9> */
.L_x_3204:
[----:B------:R-:W-:Y:S05]  /*3620*/  BSYNC.RECONVERGENT B1 ;  /* 0x0000000000017941 */ /* 0x000fea0003800200 */
.L_x_3202:
        /* <DEDUP_REMOVED lines=11> */
.L_x_3206:
        /* <DEDUP_REMOVED lines=9> */
.L_x_3207:
[----:B------:R-:W-:Y:S05]  /*3770*/  BSYNC.RECONVERGENT B1 ;  /* 0x0000000000017941 */ /* 0x000fea0003800200 */
.L_x_3205:
        /* <DEDUP_REMOVED lines=11> */
.L_x_3209:
        /* <DEDUP_REMOVED lines=9> */
.L_x_3210:
[----:B------:R-:W-:Y:S05]  /*38c0*/  BSYNC.RECONVERGENT B1 ;  /* 0x0000000000017941 */ /* 0x000fea0003800200 */
.L_x_3208:
        /* <DEDUP_REMOVED lines=11> */
.L_x_3212:
        /* <DEDUP_REMOVED lines=9> */
.L_x_3213:
[----:B------:R-:W-:Y:S05]  /*3a10*/  BSYNC.RECONVERGENT B1 ;  /* 0x0000000000017941 */ /* 0x000fea0003800200 */
.L_x_3211:
        /* <DEDUP_REMOVED lines=19> */
.L_x_3214:
[----:B------:R2:W5:Y:S02]  /*3b50*/  LDG.E.128 R108, desc[UR6][R156.64] ;  /* 0x000000069c6c7981 */ /* 0x000564000c1e1d00 */
.L_x_3168:
[----:B------:R-:W-:Y:S05]  /*3b60*/  BSYNC.RECONVERGENT B0 ;  /* 0x0000000000007941 */ /* 0x000fea0003800200 */
.L_x_3167:
[----:B------:R-:W-:Y:S01]  /*3b70*/  BSSY.RECONVERGENT B0, `(.L_x_3215) ;  /* 0x00000a2000007945 */ /* 0x000fe20003800200 */
[----:B--23--:R-:W-:-:S03]  /*3b80*/  IMAD.MOV.U32 R157, RZ, RZ, RZ ;  /* 0x000000ffff9d7224 */ /* 0x00cfc600078e00ff */
        /* <DEDUP_REMOVED lines=23> */
[C---:B01----:R-:W-:Y:S02]  /*3d00*/  VIADD R158, R201.reuse, 0x2 ;  /* 0x00000002c99e7836 */ /* 0x043fe40000000000 */
        /* <DEDUP_REMOVED lines=136> */
.L_x_3216:
[----:B------:R-:W-:Y:S05]  /*4590*/  BSYNC.RECONVERGENT B0 ;  /* 0x0000000000007941 */ /* 0x000fea0003800200 */
.L_x_3215:
[----:B------:R-:W2:Y:S02]  /*45a0*/  LDC R211, c[0x0][0x384] ;  /* 0x0000e100ffd37b82 */ /* 0x000ea40000000800 */
[----:B--2---:R-:W-:-:S13]  /*45b0*/  ISETP.NE.AND P0, PT, R211, 0x1, PT ;  /* 0x00000001d300780c */ /* 0x004fda0003f05270 */
        /* <DEDUP_REMOVED lines=12> */
.L_x_3217:
[----:B------:R-:W2:Y:S01]  /*4680*/  SHFL.DOWN PT, R156, R157, 0x10, 0x1f ;  /* 0x0a001f009d9c7f89 */ /* 0x000ea200000e0000 */
[----:B------:R-:W-:Y:S01]  /*4690*/  SHF.R.U32.HI R208, RZ, 0x5, R120 ;  /* 0x00000005ffd07819 */ /* 0x000fe20000011678 */
[----:B------:R-:W3:Y:S01]  /*46a0*/  LDCU.64 UR10, c[0x0][0x3b0] ;  /* 0x00007600ff0a77ac */ /* 0x000ee20008000a00 */
[----:B------:R-:W-:Y:S02]  /*46b0*/  LOP3.LUT R210, R137, 0x1, RZ, 0xc0, !PT ;  /* 0x0000000189d27812 */ /* 0x000fe400078ec0ff */
[----:B------:R-:W-:Y:S02]  /*46c0*/  ISETP.NE.AND P0, PT, R116, RZ, PT ;  /* 0x000000ff7400720c */ /* 0x000fe40003f05270 */
[----:B------:R-:W-:Y:S01]  /*46d0*/  ISETP.NE.AND P2, PT, R120, RZ, PT ;  /* 0x000000ff7800720c */ /* 0x000fe20003f45270 */
[----:B------:R-:W-:Y:S02]  /*46e0*/  IMAD.MOV R209, RZ, RZ, -R210 ;  /* 0x000000ffffd17224 */ /* 0x000fe400078e0ad2 */
[----:B--2---:R-:W-:Y:S01]  /*46f0*/  FADD R156, R156, R157 ;  /* 0x0000009d9c9c7221 */ /* 0x004fe20000000000 */
[----:B------:R-:W-:-:S04]  /*4700*/  IMAD R157, R119, 0x4, R208 ;  /* 0x00000004779d7824 */ /* 0x000fc800078e02d0 */
[----:B01----:R-:W0:Y:S01]  /*4710*/  SHFL.DOWN PT, R159, R156, 0x8, 0x1f ;  /* 0x09001f009c9f7f89 */ /* 0x003e2200000e0000 */
[----:B------:R-:W-:Y:S02]  /*4720*/  IMAD R157, R157, R211, RZ ;  /* 0x000000d39d9d7224 */ /* 0x000fe400078e02ff */
[----:B0-----:R-:W-:Y:S01]  /*4730*/  FADD R159, R156, R159 ;  /* 0x0000009f9c9f7221 */ /* 0x001fe20000000000 */
[----:B------:R-:W-:-:S04]  /*4740*/  LOP3.LUT R156, R209, UR4, RZ, 0xc0, !PT ;  /* 0x00000004d19c7c12 */ /* 0x000fc8000f8ec0ff */
[----:B------:R-:W0:Y:S01]  /*4750*/  SHFL.DOWN PT, R158, R159, 0x4, 0x1f ;  /* 0x08801f009f9e7f89 */ /* 0x000e2200000e0000 */
[----:B------:R-:W-:Y:S01]  /*4760*/  IADD3 R157, P1, PT, R157, R156, RZ ;  /* 0x0000009c9d9d7210 */ /* 0x000fe20007f3e0ff */
[----:B0-----:R-:W-:-:S05]  /*4770*/  FADD R158, R159, R158 ;  /* 0x0000009e9f9e7221 */ /* 0x001fca0000000000 */
[----:B------:R-:W0:Y:S02]  /*4780*/  SHFL.DOWN PT, R207, R158, 0x2, 0x1f ;  /* 0x08401f009ecf7f89 */ /* 0x000e2400000e0000 */
[----:B0-----:R-:W-:Y:S01]  /*4790*/  FADD R207, R158, R207 ;  /* 0x000000cf9ecf7221 */ /* 0x001fe20000000000 */
[----:B------:R-:W-:Y:S01]  /*47a0*/  IMAD.X R158, RZ, RZ, RZ, P1 ;  /* 0x000000ffff9e7224 */ /* 0x000fe200008e06ff */
[----:B---3--:R-:W-:-:S03]  /*47b0*/  LEA R156, P1, R157, UR10, 0x2 ;  /* 0x0000000a9d9c7c11 */ /* 0x008fc6000f8210ff */
        /* <DEDUP_REMOVED lines=25> */
.L_x_3220:
[----:B------:R-:W2:Y:S04]  /*4950*/  LDG.E.STRONG.GPU R207, desc[UR6][R158.64] ;  /* 0x000000069ecf7981 */ /* 0x000ea8000c1ef900 */
[----:B--2---:R-:W-:Y:S01]  /*4960*/  CCTL.IVALL ;  /* 0x00000000ff00798f */ /* 0x004fe20002000000 */
[----:B------:R-:W-:Y:S05]  /*4970*/  YIELD ;  /* 0x0000000000007946 */ /* 0x000fea0003800000 */
[----:B------:R-:W-:-:S13]  /*4980*/  ISETP.NE.AND P0, PT, R207, R208, PT ;  /* 0x000000d0cf00720c */ /* 0x000fda0003f05270 */
[----:B------:R-:W-:Y:S05]  /*4990*/  @P0 BRA `(.L_x_3220) ;  /* 0xfffffffc00ec0947 */ /* 0x000fea000383ffff */
.L_x_3219:
        /* <DEDUP_REMOVED lines=20> */
.L_x_3225:
        /* <DEDUP_REMOVED lines=37> */
.L_x_3224:
[----:B------:R-:W-:Y:S05]  /*4d30*/  BSYNC.RECONVERGENT B1 ;  /* 0x0000000000017941 */ /* 0x000fea0003800200 */
.L_x_3223:
        /* <DEDUP_REMOVED lines=25> */
.L_x_3227:
[----:B------:R-:W-:Y:S05]  /*4ed0*/  BSYNC.RECONVERGENT B1 ;  /* 0x0000000000017941 */ /* 0x000fea0003800200 */
.L_x_3226:
        /* <DEDUP_REMOVED lines=17> */
.L_x_3229:
[----:B------:R-:W-:Y:S05]  /*4ff0*/  BSYNC.RECONVERGENT B1 ;  /* 0x0000000000017941 */ /* 0x000fea0003800200 */
.L_x_3228:
        /* <DEDUP_REMOVED lines=11> */
.L_x_3222:
[----:B------:R-:W-:Y:S05]  /*50b0*/  BSYNC.RECONVERGENT B0 ;  /* 0x0000000000007941 */ /* 0x000fea0003800200 */
.L_x_3221:
        /* <DEDUP_REMOVED lines=12> */
.L_x_3218:
        /* <DEDUP_REMOVED lines=38> */
.L_x_3233:
        /* <DEDUP_REMOVED lines=12> */
.L_x_3234:
[----:B------:R-:W-:Y:S05]  /*54a0*/  BSYNC.RECONVERGENT B1 ;  /* 0x0000000000017941 */ /* 0x000fea0003800200 */
.L_x_3232:
        /* <DEDUP_REMOVED lines=22> */
.L_x_3236:
        /* <DEDUP_REMOVED lines=8> */
.L_x_3237:
[----:B------:R-:W-:Y:S05]  /*5690*/  BSYNC.RECONVERGENT B1 ;  /* 0x0000000000017941 */ /* 0x000fea0003800200 */
.L_x_3235:
        /* <DEDUP_REMOVED lines=31> */
.L_x_3239:
        /* <DEDUP_REMOVED lines=8> */
.L_x_3240:
[----:B------:R-:W-:Y:S05]  /*5910*/  BSYNC.RECONVERGENT B1 ;  /* 0x0000000000017941 */ /* 0x000fea0003800200 */
.L_x_3238:
        /* <DEDUP_REMOVED lines=21> */
.L_x_3242:
[C---:B------:R-:W-:Y:S01]  /*5a70*/  ISETP.NE.AND P0, PT, R200.reuse, RZ, PT ;  /* 0x000000ffc800720c */ /* 0x040fe20003f05270 */
[----:B------:R0:W-:Y:S01]  /*5a80*/  @P1 STG.E.U8 desc[UR6][R158.64+0x3], R215 ;  /* 0x000003d79e001986 */ /* 0x0001e2000c101106 */
[C---:B------:R-:W-:Y:S02]  /*5a90*/  ISETP.GE.U32.AND P2, PT, R200.reuse, 0x2, PT ;  /* 0x00000002c800780c */ /* 0x040fe40003f46070 */
[----:B------:R-:W-:-:S09]  /*5aa0*/  ISETP.GE.U32.AND P3, PT, R200, 0x3, PT ;  /* 0x00000003c800780c */ /* 0x000fd20003f66070 */
[----:B------:R0:W-:Y:S04]  /*5ab0*/  @P0 STG.E.U8 desc[UR6][R158.64], R213 ;  /* 0x000000d59e000986 */ /* 0x0001e8000c101106 */
[----:B------:R0:W-:Y:S04]  /*5ac0*/  @P2 STG.E.U8 desc[UR6][R158.64+0x1], R211 ;  /* 0x000001d39e002986 */ /* 0x0001e8000c101106 */
[----:B------:R0:W-:Y:S02]  /*5ad0*/  @P3 STG.E.U8 desc[UR6][R158.64+0x2], R209 ;  /* 0x000002d19e003986 */ /* 0x0001e4000c101106 */
.L_x_3243:
[----:B------:R-:W-:Y:S05]  /*5ae0*/  BSYNC.RECONVERGENT B1 ;  /* 0x0000000000017941 */ /* 0x000fea0003800200 */
.L_x_3241:
        /* <DEDUP_REMOVED lines=32> */
.L_x_3245:
        /* <DEDUP_REMOVED lines=10> */
.L_x_3246:
[----:B------:R-:W-:Y:S05]  /*5d90*/  BSYNC.RECONVERGENT B1 ;  /* 0x0000000000017941 */ /* 0x000fea0003800200 */
.L_x_3244:
        /* <DEDUP_REMOVED lines=21> */
.L_x_3248:
[C---:B------:R-:W-:Y:S01]  /*5ef0*/  ISETP.NE.AND P0, PT, R194.reuse, RZ, PT ;  /* 0x000000ffc200720c */ /* 0x040fe20003f05270 */
[----:B------:R1:W-:Y:S01]  /*5f00*/  @P1 STG.E.U8 desc[UR6][R158.64+0x3], R215 ;  /* 0x000003d79e001986 */ /* 0x0003e2000c101106 */
[C---:B------:R-:W-:Y:S02]  /*5f10*/  ISETP.GE.U32.AND P2, PT, R194.reuse, 0x2, PT ;  /* 0x00000002c200780c */ /* 0x040fe40003f46070 */
[----:B------:R-:W-:-:S09]  /*5f20*/  ISETP.GE.U32.AND P3, PT, R194, 0x3, PT ;  /* 0x00000003c200780c */ /* 0x000fd20003f66070 */
[----:B------:R1:W-:Y:S04]  /*5f30*/  @P0 STG.E.U8 desc[UR6][R158.64], R213 ;  /* 0x000000d59e000986 */ /* 0x0003e8000c101106 */
[----:B------:R1:W-:Y:S04]  /*5f40*/  @P2 STG.E.U8 desc[UR6][R158.64+0x1], R211 ;  /* 0x000001d39e002986 */ /* 0x0003e8000c101106 */
[----:B------:R1:W-:Y:S02]  /*5f50*/  @P3 STG.E.U8 desc[UR6][R158.64+0x2], R209 ;  /* 0x000002d19e003986 */ /* 0x0003e4000c101106 */
.L_x_3249:
[----:B------:R-:W-:Y:S05]  /*5f60*/  BSYNC.RECONVERGENT B1 ;  /* 0x0000000000017941 */ /* 0x000fea0003800200 */
.L_x_3247:
        /* <DEDUP_REMOVED lines=32> */
.L_x_3251:
        /* <DEDUP_REMOVED lines=10> */
.L_x_3252:
[----:B------:R-:W-:Y:S05]  /*6210*/  BSYNC.RECONVERGENT B1 ;  /* 0x0000000000017941 */ /* 0x000fea0003800200 */
.L_x_3250:
        /* <DEDUP_REMOVED lines=21> */
.L_x_3254:
[C---:B------:R-:W-:Y:S01]  /*6370*/  ISETP.NE.AND P0, PT, R190.reuse, RZ, PT ;  /* 0x000000ffbe00720c */ /* 0x040fe20003f05270 */
[----:B------:R1:W-:Y:S01]  /*6380*/  @P1 STG.E.U8 desc[UR6][R158.64+0x3], R215 ;  /* 0x000003d79e001986 */ /* 0x0003e2000c101106 */
[C---:B------:R-:W-:Y:S02]  /*6390*/  ISETP.GE.U32.AND P2, PT, R190.reuse, 0x2, PT ;  /* 0x00000002be00780c */ /* 0x040fe40003f46070 */
[----:B------:R-:W-:-:S09]  /*63a0*/  ISETP.GE.U32.AND P3, PT, R190, 0x3, PT ;  /* 0x00000003be00780c */ /* 0x000fd20003f66070 */
[----:B------:R1:W-:Y:S04]  /*63b0*/  @P0 STG.E.U8 desc[UR6][R158.64], R213 ;  /* 0x000000d59e000986 */ /* 0x0003e8000c101106 */
[----:B------:R1:W-:Y:S04]  /*63c0*/  @P2 STG.E.U8 desc[UR6][R158.64+0x1], R211 ;  /* 0x000001d39e002986 */ /* 0x0003e8000c101106 */
[----:B------:R1:W-:Y:S02]  /*63d0*/  @P3 STG.E.U8 desc[UR6][R158.64+0x2], R209 ;  /* 0x000002d19e003986 */ /* 0x0003e4000c101106 */
.L_x_3255:
[----:B------:R-:W-:Y:S05]  /*63e0*/  BSYNC.RECONVERGENT B1 ;  /* 0x0000000000017941 */ /* 0x000fea0003800200 */
.L_x_3253:
        /* <DEDUP_REMOVED lines=32> */
.L_x_3257:
        /* <DEDUP_REMOVED lines=10> */
.L_x_3258:
[----:B------:R-:W-:Y:S05]  /*6690*/  BSYNC.RECONVERGENT B1 ;  /* 0x0000000000017941 */ /* 0x000fea0003800200 */
.L_x_3256:
        /* <DEDUP_REMOVED lines=21> */
.L_x_3260:
[C---:B------:R-:W-:Y:S01]  /*67f0*/  ISETP.NE.AND P0, PT, R189.reuse, RZ, PT ;  /* 0x000000ffbd00720c */ /* 0x040fe20003f05270 */
[----:B------:R0:W-:Y:S01]  /*6800*/  @P1 STG.E.U8 desc[UR6][R158.64+0x3], R215 ;  /* 0x000003d79e001986 */ /* 0x0001e2000c101106 */
[C---:B------:R-:W-:Y:S02]  /*6810*/  ISETP.GE.U32.AND P2, PT, R189.reuse, 0x2, PT ;  /* 0x00000002bd00780c */ /* 0x040fe40003f46070 */
[----:B------:R-:W-:-:S09]  /*6820*/  ISETP.GE.U32.AND P3, PT, R189, 0x3, PT ;  /* 0x00000003bd00780c */ /* 0x000fd20003f66070 */
[----:B------:R0:W-:Y:S04]  /*6830*/  @P0 STG.E.U8 desc[UR6][R158.64], R213 ;  /* 0x000000d59e000986 */ /* 0x0001e8000c101106 */
[----:B------:R0:W-:Y:S04]  /*6840*/  @P2 STG.E.U8 desc[UR6][R158.64+0x1], R211 ;  /* 0x000001d39e002986 */ /* 0x0001e8000c101106 */
[----:B------:R0:W-:Y:S02]  /*6850*/  @P3 STG.E.U8 desc[UR6][R158.64+0x2], R209 ;  /* 0x000002d19e003986 */ /* 0x0001e4000c101106 */
.L_x_3261:
[----:B------:R-:W-:Y:S05]  /*6860*/  BSYNC.RECONVERGENT B1 ;  /* 0x0000000000017941 */ /* 0x000fea0003800200 */
.L_x_3259:
        /* <DEDUP_REMOVED lines=32> */
.L_x_3263:
        /* <DEDUP_REMOVED lines=10> */
.L_x_3264:
[----:B------:R-:W-:Y:S05]  /*6b10*/  BSYNC.RECONVERGENT B1 ;  /* 0x0000000000017941 */ /* 0x000fea0003800200 */
.L_x_3262:
        /* <DEDUP_REMOVED lines=21> */
.L_x_3266:
[C---:B------:R-:W-:Y:S01]  /*6c70*/  ISETP.NE.AND P0, PT, R188.reuse, RZ, PT ;  /* 0x000000ffbc00720c */ /* 0x040fe20003f05270 */
[----:B------:R1:W-:Y:S01]  /*6c80*/  @P1 STG.E.U8 desc[UR6][R158.64+0x3], R215 ;  /* 0x000003d79e001986 */ /* 0x0003e2000c101106 */
[C---:B------:R-:W-:Y:S02]  /*6c90*/  ISETP.GE.U32.AND P2, PT, R188.reuse, 0x2, PT ;  /* 0x00000002bc00780c */ /* 0x040fe40003f46070 */
[----:B------:R-:W-:-:S09]  /*6ca0*/  ISETP.GE.U32.AND P3, PT, R188, 0x3, PT ;  /* 0x00000003bc00780c */ /* 0x000fd20003f66070 */
[----:B------:R1:W-:Y:S04]  /*6cb0*/  @P0 STG.E.U8 desc[UR6][R158.64], R213 ;  /* 0x000000d59e000986 */ /* 0x0003e8000c101106 */
[----:B------:R1:W-:Y:S04]  /*6cc0*/  @P2 STG.E.U8 desc[UR6][R158.64+0x1], R211 ;  /* 0x000001d39e002986 */ /* 0x0003e8000c101106 */
[----:B------:R1:W-:Y:S02]  /*6cd0*/  @P3 STG.E.U8 desc[UR6][R158.64+0x2], R209 ;  /* 0x000002d19e003986 */ /* 0x0003e4000c101106 */
.L_x_3267:
[----:B------:R-:W-:Y:S05]  /*6ce0*/  BSYNC.RECONVERGENT B1 ;  /* 0x0000000000017941 */ /* 0x000fea0003800200 */
.L_x_3265:
        /* <DEDUP_REMOVED lines=32> */
.L_x_3269:
        /* <DEDUP_REMOVED lines=10> */
.L_x_3270:
[----:B------:R-:W-:Y:S05]  /*6f90*/  BSYNC.RECONVERGENT B1 ;  /* 0x0000000000017941 */ /* 0x000fea0003800200 */
.L_x_3268:
        /* <DEDUP_REMOVED lines=21> */
.L_x_3272:
[C---:B------:R-:W-:Y:S01]  /*70f0*/  ISETP.NE.AND P0, PT, R186.reuse, RZ, PT ;  /* 0x000000ffba00720c */ /* 0x040fe20003f05270 */
[----:B------:R1:W-:Y:S01]  /*7100*/  @P1 STG.E.U8 desc[UR6][R158.64+0x3], R215 ;  /* 0x000003d79e001986 */ /* 0x0003e2000c101106 */
[C---:B------:R-:W-:Y:S02]  /*7110*/  ISETP.GE.U32.AND P2, PT, R186.reuse, 0x2, PT ;  /* 0x00000002ba00780c */ /* 0x040fe40003f46070 */
[----:B------:R-:W-:-:S09]  /*7120*/  ISETP.GE.U32.AND P3, PT, R186, 0x3, PT ;  /* 0x00000003ba00780c */ /* 0x000fd20003f66070 */
[----:B------:R1:W-:Y:S04]  /*7130*/  @P0 STG.E.U8 desc[UR6][R158.64], R213 ;  /* 0x000000d59e000986 */ /* 0x0003e8000c101106 */
[----:B------:R1:W-:Y:S04]  /*7140*/  @P2 STG.E.U8 desc[UR6][R158.64+0x1], R211 ;  /* 0x000001d39e002986 */ /* 0x0003e8000c101106 */
[----:B------:R1:W-:Y:S02]  /*7150*/  @P3 STG.E.U8 desc[UR6][R158.64+0x2], R209 ;  /* 0x000002d19e003986 */ /* 0x0003e4000c101106 */
.L_x_3273:
[----:B------:R-:W-:Y:S05]  /*7160*/  BSYNC.RECONVERGENT B1 ;  /* 0x0000000000017941 */ /* 0x000fea0003800200 */
.L_x_3271:
        /* <DEDUP_REMOVED lines=29> */
.L_x_3275:
[----:B------:R-:W-:Y:S02]  /*7340*/  ISETP.GE.AND P2, PT, R184, UR13, PT ;  /* 0x0000000db8007c0c */ /* 0x000fe4000bf46270 */
[----:B------:R-:W-:Y:S02]  /*7350*/  ISETP.GE.AND P1, PT, R183, UR13, PT ;  /* 0x0000000db7007c0c */ /* 0x000fe4000bf26270 */
[----:B------:R-:W-:Y:S02]  /*7360*/  ISETP.GE.AND P0, PT, R182, UR13, PT ;  /* 0x0000000db6007c0c */ /* 0x000fe4000bf06270 */
[----:B------:R-:W-:-:S07]  /*7370*/  FMNMX R113, R113, |R210|, !PT ;  /* 0x400000d271717209 */ /* 0x000fce0007800000 */
[----:B------:R-:W-:-:S04]  /*7380*/  @!P2 FMNMX R113, |R211|, R113, !PT ;  /* 0x00000071d371a209 */ /* 0x000fc80007800200 */
[----:B------:R-:W-:-:S04]  /*7390*/  @!P1 FMNMX R113, |R209|, R113, !PT ;  /* 0x00000071d1719209 */ /* 0x000fc80007800200 */
[----:B------:R-:W-:-:S07]  /*73a0*/  @!P0 FMNMX R113, R113, |R208|, !PT ;  /* 0x400000d071718209 */ /* 0x000fce0007800000 */
.L_x_3276:
[----:B------:R-:W-:Y:S05]  /*73b0*/  BSYNC.RECONVERGENT B1 ;  /* 0x0000000000017941 */ /* 0x000fea0003800200 */
.L_x_3274:
        /* <DEDUP_REMOVED lines=21> */
.L_x_3278:
[C---:B------:R-:W-:Y:S01]  /*7510*/  ISETP.NE.AND P0, PT, R185.reuse, RZ, PT ;  /* 0x000000ffb900720c */ /* 0x040fe20003f05270 */
[----:B------:R1:W-:Y:S01]  /*7520*/  @P1 STG.E.U8 desc[UR6][R158.64+0x3], R215 ;  /* 0x000003d79e001986 */ /* 0x0003e2000c101106 */
[C---:B------:R-:W-:Y:S02]  /*7530*/  ISETP.GE.U32.AND P2, PT, R185.reuse, 0x2, PT ;  /* 0x00000002b900780c */ /* 0x040fe40003f46070 */
[----:B------:R-:W-:-:S09]  /*7540*/  ISETP.GE.U32.AND P3, PT, R185, 0x3, PT ;  /* 0x00000003b900780c */ /* 0x000fd20003f66070 */
[----:B------:R1:W-:Y:S04]  /*7550*/  @P0 STG.E.U8 desc[UR6][R158.64], R213 ;  /* 0x000000d59e000986 */ /* 0x0003e8000c101106 */
[----:B------:R1:W-:Y:S04]  /*7560*/  @P2 STG.E.U8 desc[UR6][R158.64+0x1], R211 ;  /* 0x000001d39e002986 */ /* 0x0003e8000c101106 */
[----:B------:R1:W-:Y:S02]  /*7570*/  @P3 STG.E.U8 desc[UR6][R158.64+0x2], R209 ;  /* 0x000002d19e003986 */ /* 0x0003e4000c101106 */
.L_x_3279:
[----:B------:R-:W-:Y:S05]  /*7580*/  BSYNC.RECONVERGENT B1 ;  /* 0x0000000000017941 */ /* 0x000fea0003800200 */
.L_x_3277:
        /* <DEDUP_REMOVED lines=29> */
.L_x_3281:
[----:B------:R-:W-:Y:S02]  /*7760*/  ISETP.GE.AND P2, PT, R179, UR13, PT ;  /* 0x0000000db3007c0c */ /* 0x000fe4000bf46270 */
[----:B------:R-:W-:Y:S02]  /*7770*/  ISETP.GE.AND P1, PT, R178, UR13, PT ;  /* 0x0000000db2007c0c */ /* 0x000fe4000bf26270 */
[----:B------:R-:W-:Y:S02]  /*7780*/  ISETP.GE.AND P0, PT, R176, UR13, PT ;  /* 0x0000000db0007c0c */ /* 0x000fe4000bf06270 */
[----:B------:R-:W-:-:S07]  /*7790*/  FMNMX R113, R113, |R210|, !PT ;  /* 0x400000d271717209 */ /* 0x000fce0007800000 */
[----:B------:R-:W-:-:S04]  /*77a0*/  @!P2 FMNMX R113, |R211|, R113, !PT ;  /* 0x00000071d371a209 */ /* 0x000fc80007800200 */
[----:B------:R-:W-:-:S04]  /*77b0*/  @!P1 FMNMX R113, |R209|, R113, !PT ;  /* 0x00000071d1719209 */ /* 0x000fc80007800200 */
[----:B------:R-:W-:-:S07]  /*77c0*/  @!P0 FMNMX R113, R113, |R208|, !PT ;  /* 0x400000d071718209 */ /* 0x000fce0007800000 */
.L_x_3282:
[----:B------:R-:W-:Y:S05]  /*77d0*/  BSYNC.RECONVERGENT B1 ;  /* 0x0000000000017941 */ /* 0x000fea0003800200 */
.L_x_3280:
        /* <DEDUP_REMOVED lines=21> */
.L_x_3284:
[C---:B------:R-:W-:Y:S01]  /*7930*/  ISETP.NE.AND P0, PT, R180.reuse, RZ, PT ;  /* 0x000000ffb400720c */ /* 0x040fe20003f05270 */
[----:B------:R1:W-:Y:S01]  /*7940*/  @P1 STG.E.U8 desc[UR6][R158.64+0x3], R215 ;  /* 0x000003d79e001986 */ /* 0x0003e2000c101106 */
[C---:B------:R-:W-:Y:S02]  /*7950*/  ISETP.GE.U32.AND P2, PT, R180.reuse, 0x2, PT ;  /* 0x00000002b400780c */ /* 0x040fe40003f46070 */
[----:B------:R-:W-:-:S09]  /*7960*/  ISETP.GE.U32.AND P3, PT, R180, 0x3, PT ;  /* 0x00000003b400780c */ /* 0x000fd20003f66070 */
[----:B------:R1:W-:Y:S04]  /*7970*/  @P0 STG.E.U8 desc[UR6][R158.64], R213 ;  /* 0x000000d59e000986 */ /* 0x0003e8000c101106 */
[----:B------:R1:W-:Y:S04]  /*7980*/  @P2 STG.E.U8 desc[UR6][R158.64+0x1], R211 ;  /* 0x000001d39e002986 */ /* 0x0003e8000c101106 */
[----:B------:R1:W-:Y:S02]  /*7990*/  @P3 STG.E.U8 desc[UR6][R158.64+0x2], R209 ;  /* 0x000002d19e003986 */ /* 0x0003e4000c101106 */
.L_x_3285:
[----:B------:R-:W-:Y:S05]  /*79a0*/  BSYNC.RECONVERGENT B1 ;  /* 0x0000000000017941 */ /* 0x000fea0003800200 */
.L_x_3283:
        /* <DEDUP_REMOVED lines=29> */
.L_x_3287:
[----:B------:R-:W-:Y:S02]  /*7b80*/  ISETP.GE.AND P2, PT, R174, UR13, PT ;  /* 0x0000000dae007c0c */ /* 0x000fe4000bf46270 */
[----:B------:R-:W-:Y:S02]  /*7b90*/  ISETP.GE.AND P1, PT, R173, UR13, PT ;  /* 0x0000000dad007c0c */ /* 0x000fe4000bf26270 */
[----:B------:R-:W-:Y:S02]  /*7ba0*/  ISETP.GE.AND P0, PT, R172, UR13, PT ;  /* 0x0000000dac007c0c */ /* 0x000fe4000bf06270 */
[----:B------:R-:W-:-:S07]  /*7bb0*/  FMNMX R113, R113, |R210|, !PT ;  /* 0x400000d271717209 */ /* 0x000fce0007800000 */
[----:B------:R-:W-:-:S04]  /*7bc0*/  @!P2 FMNMX R113, |R211|, R113, !PT ;  /* 0x00000071d371a209 */ /* 0x000fc80007800200 */
[----:B------:R-:W-:-:S04]  /*7bd0*/  @!P1 FMNMX R113, |R209|, R113, !PT ;  /* 0x00000071d1719209 */ /* 0x000fc80007800200 */
[----:B------:R-:W-:-:S07]  /*7be0*/  @!P0 FMNMX R113, R113, |R208|, !PT ;  /* 0x400000d071718209 */ /* 0x000fce0007800000 */
.L_x_3288:
[----:B------:R-:W-:Y:S05]  /*7bf0*/  BSYNC.RECONVERGENT B1 ;  /* 0x0000000000017941 */ /* 0x000fea0003800200 */
.L_x_3286:
        /* <DEDUP_REMOVED lines=21> */
.L_x_3290:
[C---:B------:R-:W-:Y:S01]  /*7d50*/  ISETP.NE.AND P0, PT, R175.reuse, RZ, PT ;  /* 0x000000ffaf00720c */ /* 0x040fe20003f05270 */
[----:B------:R1:W-:Y:S01]  /*7d60*/  @P1 STG.E.U8 desc[UR6][R158.64+0x3], R215 ;  /* 0x000003d79e001986 */ /* 0x0003e2000c101106 */
[C---:B------:R-:W-:Y:S02]  /*7d70*/  ISETP.GE.U32.AND P2, PT, R175.reuse, 0x2, PT ;  /* 0x00000002af00780c */ /* 0x040fe40003f46070 */
[----:B------:R-:W-:-:S09]  /*7d80*/  ISETP.GE.U32.AND P3, PT, R175, 0x3, PT ;  /* 0x00000003af00780c */ /* 0x000fd20003f66070 */
[----:B------:R1:W-:Y:S04]  /*7d90*/  @P0 STG.E.U8 desc[UR6][R158.64], R213 ;  /* 0x000000d59e000986 */ /* 0x0003e8000c101106 */
[----:B------:R1:W-:Y:S04]  /*7da0*/  @P2 STG.E.U8 desc[UR6][R158.64+0x1], R211 ;  /* 0x000001d39e002986 */ /* 0x0003e8000c101106 */
[----:B------:R1:W-:Y:S02]  /*7db0*/  @P3 STG.E.U8 desc[UR6][R158.64+0x2], R209 ;  /* 0x000002d19e003986 */ /* 0x0003e4000c101106 */
.L_x_3291:
[----:B------:R-:W-:Y:S05]  /*7dc0*/  BSYNC.RECONVERGENT B1 ;  /* 0x0000000000017941 */ /* 0x000fea0003800200 */
.L_x_3289:
        /* <DEDUP_REMOVED lines=29> */
.L_x_3293:
[----:B------:R-:W-:Y:S02]  /*7fa0*/  ISETP.GE.AND P2, PT, R169, UR13, PT ;  /* 0x0000000da9007c0c */ /* 0x000fe4000bf46270 */
[----:B------:R-:W-:Y:S02]  /*7fb0*/  ISETP.GE.AND P1, PT, R168, UR13, PT ;  /* 0x0000000da8007c0c */ /* 0x000fe4000bf26270 */
[----:B------:R-:W-:Y:S02]  /*7fc0*/  ISETP.GE.AND P0, PT, R166, UR13, PT ;  /* 0x0000000da6007c0c */ /* 0x000fe4000bf06270 */
[----:B------:R-:W-:-:S07]  /*7fd0*/  FMNMX R113, R113, |R210|, !PT ;  /* 0x400000d271717209 */ /* 0x000fce0007800000 */
[----:B------:R-:W-:-:S04]  /*7fe0*/  @!P2 FMNMX R113, |R211|, R113, !PT ;  /* 0x00000071d371a209 */ /* 0x000fc80007800200 */
[----:B------:R-:W-:-:S04]  /*7ff0*/  @!P1 FMNMX R113, |R209|, R113, !PT ;  /* 0x00000071d1719209 */ /* 0x000fc80007800200 */
[----:B------:R-:W-:-:S07]  /*8000*/  @!P0 FMNMX R113, R113, |R208|, !PT ;  /* 0x400000d071718209 */ /* 0x000fce0007800000 */
.L_x_3294:
[----:B------:R-:W-:Y:S05]  /*8010*/  BSYNC.RECONVERGENT B1 ;  /* 0x0000000000017941 */ /* 0x000fea0003800200 */
.L_x_3292:
        /* <DEDUP_REMOVED lines=21> */
.L_x_3296:
[C---:B------:R-:W-:Y:S01]  /*8170*/  ISETP.NE.AND P0, PT, R170.reuse, RZ, PT ;  /* 0x000000ffaa00720c */ /* 0x040fe20003f05270 */
[----:B------:R0:W-:Y:S01]  /*8180*/  @P1 STG.E.U8 desc[UR6][R158.64+0x3], R215 ;  /* 0x000003d79e001986 */ /* 0x0001e2000c101106 */
[C---:B------:R-:W-:Y:S02]  /*8190*/  ISETP.GE.U32.AND P2, PT, R170.reuse, 0x2, PT ;  /* 0x00000002aa00780c */ /* 0x040fe40003f46070 */
[----:B------:R-:W-:-:S09]  /*81a0*/  ISETP.GE.U32.AND P3, PT, R170, 0x3, PT ;  /* 0x00000003aa00780c */ /* 0x000fd20003f66070 */
[----:B------:R0:W-:Y:S04]  /*81b0*/  @P0 STG.E.U8 desc[UR6][R158.64], R213 ;  /* 0x000000d59e000986 */ /* 0x0001e8000c101106 */
[----:B------:R0:W-:Y:S04]  /*81c0*/  @P2 STG.E.U8 desc[UR6][R158.64+0x1], R211 ;  /* 0x000001d39e002986 */ /* 0x0001e8000c101106 */
[----:B------:R0:W-:Y:S02]  /*81d0*/  @P3 STG.E.U8 desc[UR6][R158.64+0x2], R209 ;  /* 0x000002d19e003986 */ /* 0x0001e4000c101106 */
.L_x_3297:
[----:B------:R-:W-:Y:S05]  /*81e0*/  BSYNC.RECONVERGENT B1 ;  /* 0x0000000000017941 */ /* 0x000fea0003800200 */
.L_x_3295:
        /* <DEDUP_REMOVED lines=29> */
.L_x_3299:
[----:B------:R-:W-:Y:S02]  /*83c0*/  ISETP.GE.AND P2, PT, R164, UR13, PT ;  /* 0x0000000da4007c0c */ /* 0x000fe4000bf46270 */
[----:B------:R-:W-:Y:S02]  /*83d0*/  ISETP.GE.AND P1, PT, R163, UR13, PT ;  /* 0x0000000da3007c0c */ /* 0x000fe4000bf26270 */
[----:B------:R-:W-:Y:S02]  /*83e0*/  ISETP.GE.AND P0, PT, R162, UR13, PT ;  /* 0x0000000da2007c0c */ /* 0x000fe4000bf06270 */
[----:B------:R-:W-:-:S07]  /*83f0*/  FMNMX R113, R113, |R208|, !PT ;  /* 0x400000d071717209 */ /* 0x000fce0007800000 */
[----:B------:R-:W-:-:S04]  /*8400*/  @!P2 FMNMX R113, |R213|, R113, !PT ;  /* 0x00000071d571a209 */ /* 0x000fc80007800200 */
[----:B------:R-:W-:-:S04]  /*8410*/  @!P1 FMNMX R113, |R209|, R113, !PT ;  /* 0x00000071d1719209 */ /* 0x000fc80007800200 */
[----:B------:R-:W-:-:S07]  /*8420*/  @!P0 FMNMX R113, R113, |R210|, !PT ;  /* 0x400000d271718209 */ /* 0x000fce0007800000 */
.L_x_3300:
[----:B------:R-:W-:Y:S05]  /*8430*/  BSYNC.RECONVERGENT B1 ;  /* 0x0000000000017941 */ /* 0x000fea0003800200 */
.L_x_3298:
        /* <DEDUP_REMOVED lines=21> */
.L_x_3302:
[C---:B------:R-:W-:Y:S01]  /*8590*/  ISETP.NE.AND P0, PT, R165.reuse, RZ, PT ;  /* 0x000000ffa500720c */ /* 0x040fe20003f05270 */
[----:B------:R0:W-:Y:S01]  /*85a0*/  @P1 STG.E.U8 desc[UR6][R158.64+0x3], R213 ;  /* 0x000003d59e001986 */ /* 0x0001e2000c101106 */
[C---:B------:R-:W-:Y:S02]  /*85b0*/  ISETP.GE.U32.AND P2, PT, R165.reuse, 0x2, PT ;  /* 0x00000002a500780c */ /* 0x040fe40003f46070 */
[----:B------:R-:W-:-:S09]  /*85c0*/  ISETP.GE.U32.AND P3, PT, R165, 0x3, PT ;  /* 0x00000003a500780c */ /* 0x000fd20003f66070 */
[----:B------:R0:W-:Y:S04]  /*85d0*/  @P0 STG.E.U8 desc[UR6][R158.64], R215 ;  /* 0x000000d79e000986 */ /* 0x0001e8000c101106 */
[----:B------:R0:W-:Y:S04]  /*85e0*/  @P2 STG.E.U8 desc[UR6][R158.64+0x1], R211 ;  /* 0x000001d39e002986 */ /* 0x0001e8000c101106 */
[----:B------:R0:W-:Y:S02]  /*85f0*/  @P3 STG.E.U8 desc[UR6][R158.64+0x2], R209 ;  /* 0x000002d19e003986 */ /* 0x0001e4000c101106 */
.L_x_3303:
[----:B------:R-:W-:Y:S05]  /*8600*/  BSYNC.RECONVERGENT B1 ;  /* 0x0000000000017941 */ /* 0x000fea0003800200 */
.L_x_3301:
        /* <DEDUP_REMOVED lines=29> */
.L_x_3305:
[----:B------:R-:W-:Y:S02]  /*87e0*/  ISETP.GE.AND P2, PT, R155, UR13, PT ;  /* 0x0000000d9b007c0c */ /* 0x000fe4000bf46270 */
[----:B------:R-:W-:Y:S02]  /*87f0*/  ISETP.GE.AND P1, PT, R154, UR13, PT ;  /* 0x0000000d9a007c0c */ /* 0x000fe4000bf26270 */
[----:B------:R-:W-:Y:S02]  /*8800*/  ISETP.GE.AND P0, PT, R152, UR13, PT ;  /* 0x0000000d98007c0c */ /* 0x000fe4000bf06270 */
[----:B------:R-:W-:-:S07]  /*8810*/  FMNMX R113, R113, |R210|, !PT ;  /* 0x400000d271717209 */ /* 0x000fce0007800000 */
[----:B------:R-:W-:-:S04]  /*8820*/  @!P2 FMNMX R113, |R211|, R113, !PT ;  /* 0x00000071d371a209 */ /* 0x000fc80007800200 */
[----:B------:R-:W-:-:S04]  /*8830*/  @!P1 FMNMX R113, |R213|, R113, !PT ;  /* 0x00000071d5719209 */ /* 0x000fc80007800200 */
[----:B------:R-:W-:-:S07]  /*8840*/  @!P0 FMNMX R113, R113, |R208|, !PT ;  /* 0x400000d071718209 */ /* 0x000fce0007800000 */
.L_x_3306:
[----:B------:R-:W-:Y:S05]  /*8850*/  BSYNC.RECONVERGENT B1 ;  /* 0x0000000000017941 */ /* 0x000fea0003800200 */
.L_x_3304:
        /* <DEDUP_REMOVED lines=21> */
.L_x_3308:
[C---:B------:R-:W-:Y:S01]  /*89b0*/  ISETP.NE.AND P0, PT, R160.reuse, RZ, PT ;  /* 0x000000ffa000720c */ /* 0x040fe20003f05270 */
[----:B------:R0:W-:Y:S01]  /*89c0*/  @P1 STG.E.U8 desc[UR6][R158.64+0x3], R213 ;  /* 0x000003d59e001986 */ /* 0x0001e2000c101106 */
[C---:B------:R-:W-:Y:S02]  /*89d0*/  ISETP.GE.U32.AND P2, PT, R160.reuse, 0x2, PT ;  /* 0x00000002a000780c */ /* 0x040fe40003f46070 */
[----:B------:R-:W-:-:S09]  /*89e0*/  ISETP.GE.U32.AND P3, PT, R160, 0x3, PT ;  /* 0x00000003a000780c */ /* 0x000fd20003f66070 */
[----:B------:R0:W-:Y:S04]  /*89f0*/  @P0 STG.E.U8 desc[UR6][R158.64], R215 ;  /* 0x000000d79e000986 */ /* 0x0001e8000c101106 */
[----:B------:R0:W-:Y:S04]  /*8a00*/  @P2 STG.E.U8 desc[UR6][R158.64+0x1], R211 ;  /* 0x000001d39e002986 */ /* 0x0001e8000c101106 */
[----:B------:R0:W-:Y:S02]  /*8a10*/  @P3 STG.E.U8 desc[UR6][R158.64+0x2], R209 ;  /* 0x000002d19e003986 */ /* 0x0001e4000c101106 */
.L_x_3309:
[----:B------:R-:W-:Y:S05]  /*8a20*/  BSYNC.RECONVERGENT B1 ;  /* 0x0000000000017941 */ /* 0x000fea0003800200 */
.L_x_3307:
        /* <DEDUP_REMOVED lines=29> */
.L_x_3311:
[----:B------:R-:W-:Y:S02]  /*8c00*/  ISETP.GE.AND P2, PT, R150, UR13, PT ;  /* 0x0000000d96007c0c */ /* 0x000fe4000bf46270 */
[----:B------:R-:W-:Y:S02]  /*8c10*/  ISETP.GE.AND P1, PT, R149, UR13, PT ;  /* 0x0000000d95007c0c */ /* 0x000fe4000bf26270 */
[----:B------:R-:W-:Y:S02]  /*8c20*/  ISETP.GE.AND P0, PT, R148, UR13, PT ;  /* 0x0000000d94007c0c */ /* 0x000fe4000bf06270 */
[----:B------:R-:W-:-:S07]  /*8c30*/  FMNMX R113, R113, |R210|, !PT ;  /* 0x400000d271717209 */ /* 0x000fce0007800000 */
[----:B------:R-:W-:-:S04]  /*8c40*/  @!P2 FMNMX R113, |R211|, R113, !PT ;  /* 0x00000071d371a209 */ /* 0x000fc80007800200 */
[----:B------:R-:W-:-:S04]  /*8c50*/  @!P1 FMNMX R113, |R213|, R113, !PT ;  /* 0x00000071d5719209 */ /* 0x000fc80007800200 */
[----:B------:R-:W-:-:S07]  /*8c60*/  @!P0 FMNMX R113, R113, |R208|, !PT ;  /* 0x400000d071718209 */ /* 0x000fce0007800000 */
.L_x_3312:
[----:B------:R-:W-:Y:S05]  /*8c70*/  BSYNC.RECONVERGENT B1 ;  /* 0x0000000000017941 */ /* 0x000fea0003800200 */
.L_x_3310:
        /* <DEDUP_REMOVED lines=21> */
.L_x_3314:
[C---:B------:R-:W-:Y:S01]  /*8dd0*/  ISETP.NE.AND P0, PT, R151.reuse, RZ, PT ;  /* 0x000000ff9700720c */ /* 0x040fe20003f05270 */
[----:B------:R1:W-:Y:S01]  /*8de0*/  @P1 STG.E.U8 desc[UR6][R158.64+0x3], R213 ;  /* 0x000003d59e001986 */ /* 0x0003e2000c101106 */
[C---:B------:R-:W-:Y:S02]  /*8df0*/  ISETP.GE.U32.AND P2, PT, R151.reuse, 0x2, PT ;  /* 0x000000029700780c */ /* 0x040fe40003f46070 */
[----:B------:R-:W-:-:S09]  /*8e00*/  ISETP.GE.U32.AND P3, PT, R151, 0x3, PT ;  /* 0x000000039700780c */ /* 0x000fd20003f66070 */
[----:B------:R1:W-:Y:S04]  /*8e10*/  @P0 STG.E.U8 desc[UR6][R158.64], R215 ;  /* 0x000000d79e000986 */ /* 0x0003e8000c101106 */
[----:B------:R1:W-:Y:S04]  /*8e20*/  @P2 STG.E.U8 desc[UR6][R158.64+0x1], R211 ;  /* 0x000001d39e002986 */ /* 0x0003e8000c101106 */
[----:B------:R1:W-:Y:S02]  /*8e30*/  @P3 STG.E.U8 desc[UR6][R158.64+0x2], R209 ;  /* 0x000002d19e003986 */ /* 0x0003e4000c101106 */
.L_x_3315:
[----:B------:R-:W-:Y:S05]  /*8e40*/  BSYNC.RECONVERGENT B1 ;  /* 0x0000000000017941 */ /* 0x000fea0003800200 */
.L_x_3313:
        /* <DEDUP_REMOVED lines=29> */
.L_x_3317:
[----:B------:R-:W-:Y:S02]  /*9020*/  ISETP.GE.AND P2, PT, R145, UR13, PT ;  /* 0x0000000d91007c0c */ /* 0x000fe4000bf46270 */
[----:B------:R-:W-:Y:S02]  /*9030*/  ISETP.GE.AND P1, PT, R144, UR13, PT ;  /* 0x0000000d90007c0c */ /* 0x000fe4000bf26270 */
[----:B------:R-:W-:Y:S02]  /*9040*/  ISETP.GE.AND P0, PT, R143, UR13, PT ;  /* 0x0000000d8f007c0c */ /* 0x000fe4000bf06270 */
[----:B------:R-:W-:-:S07]  /*9050*/  FMNMX R113, R113, |R210|, !PT ;  /* 0x400000d271717209 */ /* 0x000fce0007800000 */
[----:B------:R-:W-:-:S04]  /*9060*/  @!P2 FMNMX R113, |R211|, R113, !PT ;  /* 0x00000071d371a209 */ /* 0x000fc80007800200 */
[----:B------:R-:W-:-:S04]  /*9070*/  @!P1 FMNMX R113, |R213|, R113, !PT ;  /* 0x00000071d5719209 */ /* 0x000fc80007800200 */
[----:B------:R-:W-:-:S07]  /*9080*/  @!P0 FMNMX R113, R113, |R208|, !PT ;  /* 0x400000d071718209 */ /* 0x000fce0007800000 */
.L_x_3318:
[----:B------:R-:W-:Y:S05]  /*9090*/  BSYNC.RECONVERGENT B1 ;  /* 0x0000000000017941 */ /* 0x000fea0003800200 */
.L_x_3316:
        /* <DEDUP_REMOVED lines=21> */
.L_x_3320:
[C---:B------:R-:W-:Y:S01]  /*91f0*/  ISETP.NE.AND P0, PT, R146.reuse, RZ, PT ;  /* 0x000000ff9200720c */ /* 0x040fe20003f05270 */
[----:B------:R1:W-:Y:S01]  /*9200*/  @P1 STG.E.U8 desc[UR6][R158.64+0x3], R213 ;  /* 0x000003d59e001986 */ /* 0x0003e2000c101106 */
[C---:B------:R-:W-:Y:S02]  /*9210*/  ISETP.GE.U32.AND P2, PT, R146.reuse, 0x2, PT ;  /* 0x000000029200780c */ /* 0x040fe40003f46070 */
[----:B------:R-:W-:-:S09]  /*9220*/  ISETP.GE.U32.AND P3, PT, R146, 0x3, PT ;  /* 0x000000039200780c */ /* 0x000fd20003f66070 */
[----:B------:R1:W-:Y:S04]  /*9230*/  @P0 STG.E.U8 desc[UR6][R158.64], R215 ;  /* 0x000000d79e000986 */ /* 0x0003e8000c101106 */
[----:B------:R1:W-:Y:S04]  /*9240*/  @P2 STG.E.U8 desc[UR6][R158.64+0x1], R211 ;  /* 0x000001d39e002986 */ /* 0x0003e8000c101106 */
[----:B------:R1:W-:Y:S02]  /*9250*/  @P3 STG.E.U8 desc[UR6][R158.64+0x2], R209 ;  /* 0x000002d19e003986 */ /* 0x0003e4000c101106 */
.L_x_3321:
[----:B------:R-:W-:Y:S05]  /*9260*/  BSYNC.RECONVERGENT B1 ;  /* 0x0000000000017941 */ /* 0x000fea0003800200 */
.L_x_3319:
        /* <DEDUP_REMOVED lines=29> */
.L_x_3323:
[----:B------:R-:W-:Y:S02]  /*9440*/  ISETP.GE.AND P2, PT, R141, UR13, PT ;  /* 0x0000000d8d007c0c */ /* 0x000fe4000bf46270 */
[----:B------:R-:W-:Y:S02]  /*9450*/  ISETP.GE.AND P1, PT, R140, UR13, PT ;  /* 0x0000000d8c007c0c */ /* 0x000fe4000bf26270 */
[----:B------:R-:W-:Y:S02]  /*9460*/  ISETP.GE.AND P0, PT, R139, UR13, PT ;  /* 0x0000000d8b007c0c */ /* 0x000fe4000bf06270 */
[----:B------:R-:W-:-:S07]  /*9470*/  FMNMX R113, R113, |R158|, !PT ;  /* 0x4000009e71717209 */ /* 0x000fce0007800000 */
[----:B------:R-:W-:-:S04]  /*9480*/  @!P2 FMNMX R113, |R159|, R113, !PT ;  /* 0x000000719f71a209 */ /* 0x000fc80007800200 */
[----:B------:R-:W-:-:S04]  /*9490*/  @!P1 FMNMX R113, |R207|, R113, !PT ;  /* 0x00000071cf719209 */ /* 0x000fc80007800200 */
[----:B------:R-:W-:-:S07]  /*94a0*/  @!P0 FMNMX R113, R113, |R210|, !PT ;  /* 0x400000d271718209 */ /* 0x000fce0007800000 */
.L_x_3324:
[----:B------:R-:W-:Y:S05]  /*94b0*/  BSYNC.RECONVERGENT B1 ;  /* 0x0000000000017941 */ /* 0x000fea0003800200 */
.L_x_3322:
[----:B------:R-:W-:Y:S01]  /*94c0*/  IMAD R136, R136, UR13, R147 ;  /* 0x0000000d88887c24 */ /* 0x000fe2000f8e0293 */
[----:B------:R-:W-:Y:S02]  /*94d0*/  F2FP.SATFINITE.E4M3.F32.PACK_AB_MERGE_C R211, RZ, R159, RZ ;  /* 0x0000009fffd3723e */ /* 0x000fe400048070ff */
[----:B------:R-:W-:Y:S02]  /*94e0*/  ISETP.GE.U32.AND P1, PT, R142, 0x4, PT ;  /* 0x000000048e00780c */ /* 0x000fe40003f26070 */
[----:B------:R-:W-:Y:S02]  /*94f0*/  IADD3 R156, P2, PT, R136, R156, RZ ;  /* 0x0000009c889c7210 */ /* 0x000fe40007f5e0ff */
[----:B------:R-:W-:Y:S02]  /*9500*/  F2FP.SATFINITE.E4M3.F32.PACK_AB_MERGE_C R209, RZ, R158, RZ ;  /* 0x0000009effd1723e */ /* 0x000fe400048070ff */
        /* <DEDUP_REMOVED lines=15> */
.L_x_3325:
[C---:B------:R-:W-:Y:S01]  /*9600*/  ISETP.NE.AND P0, PT, R142.reuse, RZ, PT ;  /* 0x000000ff8e00720c */ /* 0x040fe20003f05270 */
[----:B------:R3:W-:Y:S01]  /*9610*/  @P1 STG.E.U8 desc[UR6][R156.64+0x3], R159 ;  /* 0x0000039f9c001986 */ /* 0x0007e2000c101106 */
[C---:B------:R-:W-:Y:S02]  /*9620*/  ISETP.GE.U32.AND P2, PT, R142.reuse, 0x2, PT ;  /* 0x000000028e00780c */ /* 0x040fe40003f46070 */
[----:B------:R-:W-:-:S09]  /*9630*/  ISETP.GE.U32.AND P3, PT, R142, 0x3, PT ;  /* 0x000000038e00780c */ /* 0x000fd20003f66070 */
[----:B------:R3:W-:Y:S04]  /*9640*/  @P0 STG.E.U8 desc[UR6][R156.64], R209 ;  /* 0x000000d19c000986 */ /* 0x0007e8000c101106 */
[----:B------:R3:W-:Y:S04]  /*9650*/  @P2 STG.E.U8 desc[UR6][R156.64+0x1], R211 ;  /* 0x000001d39c002986 */ /* 0x0007e8000c101106 */
[----:B------:R3:W-:Y:S02]  /*9660*/  @P3 STG.E.U8 desc[UR6][R156.64+0x2], R207 ;  /* 0x000002cf9c003986 */ /* 0x0007e4000c101106 */
.L_x_3231:
[----:B------:R-:W-:Y:S05]  /*9670*/  BSYNC.RECONVERGENT B0 ;  /* 0x0000000000007941 */ /* 0x000fea0003800200 */
.L_x_3230:
[----:B------:R-:W4:Y:S02]  /*9680*/  LDC R136, c[0x0][0x380] ;  /* 0x0000e000ff887b82 */ /* 0x000f240000000800 */
[----:B----4-:R-:W-:-:S05]  /*9690*/  IMAD R115, R136, 0x4, R115 ;  /* 0x0000000488737824 */ /* 0x010fca00078e0273 */
[----:B------:R-:W-:-:S13]  /*96a0*/  ISETP.GE.AND P0, PT, R115, UR12, PT ;  /* 0x0000000c73007c0c */ /* 0x000fda000bf06270 */
[----:B------:R-:W-:Y:S05]  /*96b0*/  @!P0 BRA `(.L_x_3326) ;  /* 0xffffff8c00d88947 */ /* 0x000fea000383ffff */
.L_x_3164:
        /* <DEDUP_REMOVED lines=38> */
.L_x_3334:
[----:B------:R-:W-:Y:S02]  /*9920*/  ISETP.NE.AND P0, PT, R120, RZ, PT ;  /* 0x000000ff7800720c */ /* 0x000fe40003f05270 */
[----:B----4-:R-:W-:-:S11]  /*9930*/  FMNMX R5, R3, R2, !PT ;  /* 0x0000000203057209 */ /* 0x010fd60007800000 */
[----:B------:R-:W-:Y:S05]  /*9940*/  @P0 BRA `(.L_x_3328) ;  /* 0x0000000000080947 */ /* 0x000fea0003800000 */
[----:B0-----:R-:W0:Y:S02]  /*9950*/  LDC.64 R2, c[0x0][0x3f8] ;  /* 0x0000fe00ff027b82 */ /* 0x001e240000000a00 */
[----:B0-----:R4:W-:Y:S02]  /*9960*/  REDG.E.MAX.S32.STRONG.GPU desc[UR6][R2.64], R5 ;  /* 0x000000050200798e */ /* 0x0019e4000d12e306 */
.L_x_3328:
[----:B------:R-:W-:Y:S05]  /*9970*/  BSYNC B0 ;  /* 0x0000000000007941 */ /* 0x000fea0003800000 */
.L_x_3327:
        /* <DEDUP_REMOVED lines=14> */
[----:B-123--:R-:W-:Y:S05]  /*9a60*/  CALL.REL.NOINC `($__internal_26_$__cuda_sm20_rcp_rn_f32_slowpath) ;  /* 0x00000000005c7944 */ /* 0x00efea0003c00000 */
[----:B------:R-:W-:Y:S01]  /*9a70*/  IMAD.MOV.U32 R5, RZ, RZ, R138 ;  /* 0x000000ffff057224 */ /* 0x000fe200078e008a */
[----:B------:R-:W-:Y:S06]  /*9a80*/  BRA `(.L_x_3331) ;  /* 0x0000000000107947 */ /* 0x000fec0003800000 */
.L_x_3330:
[----:B----4-:R-:W0:Y:S02]  /*9a90*/  MUFU.RCP R5, R114 ;  /* 0x0000007200057308 */ /* 0x010e240000001000 */
[----:B0-----:R-:W-:-:S04]  /*9aa0*/  FFMA R0, R114, R5, -1 ;  /* 0xbf80000072007423 */ /* 0x001fc80000000005 */
[----:B------:R-:W-:-:S04]  /*9ab0*/  FADD.FTZ R0, -R0, -RZ ;  /* 0x800000ff00007221 */ /* 0x000fc80000010100 */
[----:B------:R-:W-:-:S07]  /*9ac0*/  FFMA R5, R5, R0, R5 ;  /* 0x0000000005057223 */ /* 0x000fce0000000005 */
.L_x_3331:
[----:B------:R-:W0:Y:S02]  /*9ad0*/  LDC.64 R2, c[0x0][0x3f0] ;  /* 0x0000fc00ff027b82 */ /* 0x000e240000000a00 */
[----:B0-----:R-:W-:Y:S01]  /*9ae0*/  STG.E desc[UR6][R2.64], R5 ;  /* 0x0000000502007986 */ /* 0x001fe2000c101906 */
[----:B------:R-:W-:Y:S05]  /*9af0*/  EXIT ;  /* 0x000000000000794d */ /* 0x000fea0003800000 */
.L_x_3329:
[----:B------:R-:W-:Y:S02]  /*9b00*/  IMAD.MOV.U32 R5, RZ, RZ, 0x2 ;  /* 0x00000002ff057424 */ /* 0x000fe400078e00ff */
[----:B------:R-:W-:Y:S02]  /*9b10*/  IMAD.MOV.U32 R7, RZ, RZ, 0x1f ;  /* 0x0000001fff077424 */ /* 0x000fe400078e00ff */
[----:B------:R-:W-:-:S07]  /*9b20*/  IMAD.MOV.U32 R4, RZ, RZ, -0x1 ;  /* 0xffffffffff047424 */ /* 0x000fce00078e00ff */
[----:B01234-:R-:W-:Y:S05]  /*9b30*/  WARPSYNC.COLLECTIVE R4, `(.L_x_3332) ;  /* 0x0000000004087348 */ /* 0x01ffea0003c00000 */
[----:B0---4-:R0:W4:Y:S02]  /*9b40*/  SHFL.DOWN P0, R2, R0, R5, R7 ;  /* 0x0800000500027389 */ /* 0x0111240000000007 */
[----:B01234-:R-:W-:Y:S05]  /*9b50*/  ENDCOLLECTIVE ;  /* 0x000000000000791b */ /* 0x01ffea0003800000 */
.L_x_3332:
[----:B------:R-:W-:Y:S02]  /*9b60*/  IMAD.MOV.U32 R5, RZ, RZ, 0x1 ;  /* 0x00000001ff057424 */ /* 0x000fe400078e00ff */
[----:B------:R-:W-:-:S05]  /*9b70*/  IMAD.MOV.U32 R3, RZ, RZ, R2 ;  /* 0x000000ffff037224 */ /* 0x000fca00078e0002 */
[----:B------:R-:W-:-:S05]  /*9b80*/  FMNMX R3, R3, R0, !PT ;  /* 0x0000000003037209 */ /* 0x000fca0007800000 */
[----:B------:R-:W-:-:S07]  /*9b90*/  IMAD.MOV.U32 R0, RZ, RZ, R3 ;  /* 0x000000ffff007224 */ /* 0x000fce00078e0003 */
[----:B------:R-:W-:Y:S05]  /*9ba0*/  WARPSYNC.COLLECTIVE R4, `(.L_x_3333) ;  /* 0x0000000004087348 */ /* 0x000fea0003c00000 */
[----:B------:R0:W1:Y:S02]  /*9bb0*/  SHFL.DOWN P0, R2, R0, R5, R7 ;  /* 0x0800000500027389 */ /* 0x0000640000000007 */
[----:B01----:R-:W-:Y:S05]  /*9bc0*/  ENDCOLLECTIVE ;  /* 0x000000000000791b */ /* 0x003fea0003800000 */
.L_x_3333:
[----:B------:R-:W-:Y:S05]  /*9bd0*/  BRA `(.L_x_3334) ;  /* 0xfffffffc00507947 */ /* 0x000fea000383ffff */
        .weak           $__internal_26_$__cuda_sm20_rcp_rn_f32_slowpath
        .type           $__internal_26_$__cuda_sm20_rcp_rn_f32_slowpath,@function
        .size           $__internal_26_$__cuda_sm20_rcp_rn_f32_slowpath,(.L_x_6068 - $__internal_26_$__cuda_sm20_rcp_rn_f32_slowpath)
$__internal_26_$__cuda_sm20_rcp_rn_f32_slowpath:
        /* <DEDUP_REMOVED lines=14> */
.L_x_3335:
        /* <DEDUP_REMOVED lines=33> */
.L_x_3337:
[----:B------:R0:W1:Y:S02]  /*9ed0*/  MUFU.RCP R136, R4 ;  /* 0x0000000400887308 */ /* 0x0000640000001000 */
.L_x_3336:
[----:B-1----:R-:W-:Y:S02]  /*9ee0*/  IMAD.MOV.U32 R138, RZ, RZ, R136 ;  /* 0x000000ffff8a7224 */ /* 0x002fe400078e0088 */
[----:B------:R-:W-:Y:S02]  /*9ef0*/  IMAD.MOV.U32 R136, RZ, RZ, R5 ;  /* 0x000000ffff887224 */ /* 0x000fe400078e0005 */
[----:B------:R-:W-:-:S04]  /*9f00*/  IMAD.MOV.U32 R137, RZ, RZ, 0x0 ;  /* 0x00000000ff897424 */ /* 0x000fc800078e00ff */
[----:B0-----:R-:W-:Y:S05]  /*9f10*/  RET.REL.NODEC R136 `(_ZN18transformer_engine13normalization26rmsnorm_fwd_general_kernelINS0_13Kernel_traitsIff13__nv_fp8_e4m3fjLj2048ELj1ELj4ELj1ELj16ENS0_18Kernel_traits_baseILj2048EffS3_fjLj128EEEEEEEvNS0_19ForwardKernelParamsE) ;  /* 0xffffff6088387950 */ /* 0x001fea0003c3ffff */
.L_x_3338:
        /* <DEDUP_REMOVED lines=14> */
.L_x_6068:


//--------------------- .text._ZN18transformer_engine13normalization26rmsnorm_fwd_general_kernelINS0_13Kernel_traitsIff13__nv_fp8_e4m3fjLj1024ELj1ELj4ELj1ELj16ENS0_18Kernel_traits_baseILj1024EffS3_fjLj128EEEEEEEvNS0_19ForwardKernelParamsE --------------------------
	.section	.text._ZN18transformer_engine13normalization26rmsnorm_fwd_general_kernelINS0_13Kernel_traitsIff13__nv_fp8_e4m3fjLj1024ELj1ELj4ELj1ELj16ENS0_18Kernel_traits_baseILj1024EffS3_fjLj128EEEEEEEvNS0_19ForwardKernelParamsE,"ax",@progbits
	.align	128
        .global         _ZN18transformer_engine13normalization26rmsnorm_fwd_general_kernelINS0_13Kernel_traitsIff13__nv_fp8_e4m3fjLj1024ELj1ELj4ELj1ELj16ENS0_18Kernel_traits_baseILj1024EffS3_fjLj128EEEEEEEvNS0_19ForwardKernelParamsE
        .type           _ZN18transformer_engine13normalization26rmsnorm_fwd_general_kernelINS0_13Kernel_traitsIff13__nv_fp8_e4m3fjLj1024ELj1ELj4ELj1ELj16ENS0_18Kernel_traits_baseILj1024EffS3_fjLj128EEEEEEEvNS0_19ForwardKernelParamsE,@function
        .size           _ZN18transformer_engine13normalization26rmsnorm_fwd_general_kernelINS0_13Kernel_traitsIff13__nv_fp8_e4m3fjLj1024ELj1ELj4ELj1ELj16ENS0_18Kernel_traits_baseILj1024EffS3_fjLj128EEEEEEEvNS0_19ForwardKernelParamsE,(.L_x_6069 - _ZN18transformer_engine13normalization26rmsnorm_fwd_general_kernelINS0_13Kernel_traitsIff13__nv_fp8_e4m3fjLj1024ELj1ELj4ELj1ELj16ENS0_18Kernel_traits_baseILj1024EffS3_fjLj128EEEEEEEvNS0_19ForwardKernelParamsE)
        .other          _ZN18transformer_engine13normalization26rmsnorm_fwd_general_kernelINS0_13Kernel_traitsIff13__nv_fp8_e4m3fjLj1024ELj1ELj4ELj1ELj16ENS0_18Kernel_traits_baseILj1024EffS3_fjLj128EEEEEEEvNS0_19ForwardKernelParamsE,@"STO_CUDA_ENTRY STV_DEFAULT"
_ZN18transformer_engine13normalization26rmsnorm_fwd_general_kernelINS0_13Kernel_traitsIff13__nv_fp8_e4m3fjLj1024ELj1ELj4ELj1ELj16ENS0_18Kernel_traits_baseILj1024EffS3_fjLj128EEEEEEEvNS0_19ForwardKernelParamsE:
.text._ZN18transformer_engine13normalization26rmsnorm_fwd_general_kernelINS0_13Kernel_traitsIff13__nv_fp8_e4m3fjLj1024ELj1ELj4ELj1ELj16ENS0_18Kernel_traits_baseILj1024EffS3_fjLj128EEEEEEEvNS0_19ForwardKernelParamsE:
        /* <DEDUP_REMOVED lines=59> */
.L_x_3342:
[----:B------:R1:W5:Y:S02]  /*03b0*/  LDG.E.128 R12, desc[UR14][R4.64] ;  /* 0x0000000e040c7981 */ /* 0x000364000c1e1d00 */
.L_x_3343:
[----:B------:R-:W-:Y:S05]  /*03c0*/  BSYNC.RECONVERGENT B1 ;  /* 0x0000000000017941 */ /* 0x000fea0003800200 */
.L_x_3341:
        /* <DEDUP_REMOVED lines=12> */
.L_x_3345:
        /* <DEDUP_REMOVED lines=10> */
.L_x_3346:
[----:B------:R-:W-:Y:S05]  /*0530*/  BSYNC.RECONVERGENT B1 ;  /* 0x0000000000017941 */ /* 0x000fea0003800200 */
.L_x_3344:
        /* <DEDUP_REMOVED lines=11> */
.L_x_3348:
        /* <DEDUP_REMOVED lines=10> */
.L_x_3349:
[----:B------:R-:W-:Y:S05]  /*0690*/  BSYNC.RECONVERGENT B1 ;  /* 0x0000000000017941 */ /* 0x000fea0003800200 */
.L_x_3347:
        /* <DEDUP_REMOVED lines=11> */
.L_x_3351:
        /* <DEDUP_REMOVED lines=10> */
.L_x_3352:
[----:B------:R-:W-:Y:S05]  /*07f0*/  BSYNC.RECONVERGENT B1 ;  /* 0x0000000000017941 */ /* 0x000fea0003800200 */
.L_x_3350:
        /* <DEDUP_REMOVED lines=11> */
.L_x_3354:
        /* <DEDUP_REMOVED lines=10> */
.L_x_3355:
[----:B------:R-:W-:Y:S05]  /*0950*/  BSYNC.RECONVERGENT B1 ;  /* 0x0000000000017941 */ /* 0x000fea0003800200 */
.L_x_3353:
        /* <DEDUP_REMOVED lines=11> */
.L_x_3357:
        /* <DEDUP_REMOVED lines=10> */
.L_x_3358:
[----:B------:R-:W-:Y:S05]  /*0ab0*/  BSYNC.RECONVERGENT B1 ;  /* 0x0000000000017941 */ /* 0x000fea0003800200 */
.L_x_3356:
        /* <DEDUP_REMOVED lines=11> */
.L_x_3360:
        /* <DEDUP_REMOVED lines=10> */
.L_x_3361:
[----:B------:R-:W-:Y:S05]  /*0c10*/  BSYNC.RECONVERGENT B1 ;  /* 0x0000000000017941 */ /* 0x000fea0003800200 */
.L_x_3359:
        /* <DEDUP_REMOVED lines=10> */
.L_x_3362:
        /* <DEDUP_REMOVED lines=10> */
.L_x_3340:
[----:B------:R-:W-:Y:S05]  /*0d60*/  BSYNC.RECONVERGENT B0 ;  /* 0x0000000000007941 */ /* 0x000fea0003800200 */
.L_x_3339:
        /* <DEDUP_REMOVED lines=60> */
[----:B-1----:R-:W-:Y:S02]  /*1130*/  IMAD.U32 R4, RZ, RZ, UR7 ;  /* 0x00000007ff047e24 */ /* 0x002fe4000f8e00ff */
[----:B------:R-:W-:Y:S01]  /*1140*/  @P0 FADD R24, R24, 1 ;  /* 0x3f80000018180421 */ /* 0x000fe20000000000 */
[----:B------:R-:W-:-:S02]  /*1150*/  VIADD R40, R10, 0x1800000 ;  /* 0x018000000a287836 */ /* 0x000fc40000000000 */
[----:B------:R-:W-:Y:S01]  /*1160*/  @P0 FADD R25, R25, 1 ;  /* 0x3f80000019190421 */ /* 0x000fe20000000000 */
[----:B------:R-:W-:Y:S02]  /*1170*/  IMAD R76, R4, 0x80, R9 ;  /* 0x00000080044c7824 */ /* 0x000fe400078e0209 */
        /* <DEDUP_REMOVED lines=17> */
[----:B------:R-:W-:Y:S02]  /*1290*/  VIADD R72, R9, 0x1 ;  /* 0x0000000109487836 */ /* 0x000fe40000000000 */
[----:B------:R-:W-:Y:S01]  /*12a0*/  @P0 FADD R30, R30, 1 ;  /* 0x3f8000001e1e0421 */ /* 0x000fe20000000000 */
[----:B------:R-:W-:-:S02]  /*12b0*/  IMAD R104, R4, 0x80, R95 ;  /* 0x0000008004687824 */ /* 0x000fc400078e025f */
[----:B------:R-:W-:Y:S01]  /*12c0*/  @P0 FADD R31, R31, 1 ;  /* 0x3f8000001f1f0421 */ /* 0x000fe20000000000 */
[----:B------:R-:W-:Y:S02]  /*12d0*/  VIADD R73, R9, 0x2 ;  /* 0x0000000209497836 */ /* 0x000fe40000000000 */
[----:B------:R-:W-:Y:S01]  /*12e0*/  @P0 FADD R32, R32, 1 ;  /* 0x3f80000020200421 */ /* 0x000fe20000000000 */
[----:B------:R-:W-:Y:S02]  /*12f0*/  IMAD R109, R4, 0x80, R104 ;  /* 0x00000080046d7824 */ /* 0x000fe400078e0268 */
[----:B------:R-:W-:Y:S01]  /*1300*/  @P0 FADD R33, R33, 1 ;  /* 0x3f80000021210421 */ /* 0x000fe20000000000 */
[----:B------:R-:W-:Y:S02]  /*1310*/  VIADD R74, R9, 0x3 ;  /* 0x00000003094a7836 */ /* 0x000fe40000000000 */
        /* <DEDUP_REMOVED lines=41> */
[----:B------:R-:W-:Y:S05]  /*15b0*/  CALL.REL.NOINC `($__internal_27_$__cuda_sm20_rcp_rn_f32_slowpath) ;  /* 0x0000004000c87944 */ /* 0x000fea0003c00000 */
[----:B------:R-:W-:Y:S05]  /*15c0*/  BRA `(.L_x_3365) ;  /* 0x0000000000107947 */ /* 0x000fea0003800000 */
.L_x_3364:
[----:B------:R-:W0:Y:S02]  /*15d0*/  MUFU.RCP R5, R10 ;  /* 0x0000000a00057308 */ /* 0x000e240000001000 */
[----:B0-----:R-:W-:-:S04]  /*15e0*/  FFMA R4, R10, R5, -1 ;  /* 0xbf8000000a047423 */ /* 0x001fc80000000005 */
[----:B------:R-:W-:-:S04]  /*15f0*/  FADD.FTZ R4, -R4, -RZ ;  /* 0x800000ff04047221 */ /* 0x000fc80000010100 */
[----:B------:R-:W-:-:S07]  /*1600*/  FFMA R118, R5, R4, R5 ;  /* 0x0000000405767223 */ /* 0x000fce0000000005 */
.L_x_3365:
[----:B------:R-:W0:Y:S01]  /*1610*/  LDCU.64 UR8, c[0x0][0x380] ;  /* 0x00007000ff0877ac */ /* 0x000e220008000a00 */
[----:B------:R-:W-:Y:S01]  /*1620*/  IMAD.MOV.U32 R10, RZ, RZ, RZ ;  /* 0x000000ffff0a7224 */ /* 0x000fe200078e00ff */
[----:B0-----:R-:W-:-:S04]  /*1630*/  UIMAD UR4, UR9, UR8, URZ ;  /* 0x00000008090472a4 */ /* 0x001fc8000f8e02ff */
[----:B------:R-:W-:-:S03]  /*1640*/  USHF.L.U32 UR7, UR4, 0x2, URZ ;  /* 0x0000000204077899 */ /* 0x000fc600080006ff */
[----:B------:R-:W-:-:S09]  /*1650*/  UMOV UR4, URZ ;  /* 0x000000ff00047c82 */ /* 0x000fd20008000000 */
.L_x_3453:
        /* <DEDUP_REMOVED lines=16> */
.L_x_3369:
        /* <DEDUP_REMOVED lines=9> */
.L_x_3370:
[----:B------:R-:W-:Y:S05]  /*17f0*/  BSYNC.RECONVERGENT B1 ;  /* 0x0000000000017941 */ /* 0x000fea0003800200 */
.L_x_3368:
        /* <DEDUP_REMOVED lines=11> */
.L_x_3372:
        /* <DEDUP_REMOVED lines=9> */
.L_x_3373:
[----:B------:R-:W-:Y:S05]  /*1940*/  BSYNC.RECONVERGENT B1 ;  /* 0x0000000000017941 */ /* 0x000fea0003800200 */
.L_x_3371:
        /* <DEDUP_REMOVED lines=11> */
.L_x_3375:
        /* <DEDUP_REMOVED lines=9> */
.L_x_3376:
[----:B------:R-:W-:Y:S05]  /*1a90*/  BSYNC.RECONVERGENT B1 ;  /* 0x0000000000017941 */ /* 0x000fea0003800200 */
.L_x_3374:
        /* <DEDUP_REMOVED lines=11> */
.L_x_3378:
        /* <DEDUP_REMOVED lines=9> */
.L_x_3379:
[----:B------:R-:W-:Y:S05]  /*1be0*/  BSYNC.RECONVERGENT B1 ;  /* 0x0000000000017941 */ /* 0x000fea0003800200 */
.L_x_3377:
        /* <DEDUP_REMOVED lines=11> */
.L_x_3381:
        /* <DEDUP_REMOVED lines=9> */
.L_x_3382:
[----:B------:R-:W-:Y:S05]  /*1d30*/  BSYNC.RECONVERGENT B1 ;  /* 0x0000000000017941 */ /* 0x000fea0003800200 */
.L_x_3380:
        /* <DEDUP_REMOVED lines=11> */
.L_x_3384:
        /* <DEDUP_REMOVED lines=9> */
.L_x_3385:
[----:B------:R-:W-:Y:S05]  /*1e80*/  BSYNC.RECONVERGENT B1 ;  /* 0x0000000000017941 */ /* 0x000fea0003800200 */
.L_x_3383:
        /* <DEDUP_REMOVED lines=11> */
.L_x_3387:
        /* <DEDUP_REMOVED lines=9> */
.L_x_3388:
[----:B------:R-:W-:Y:S05]  /*1fd0*/  BSYNC.RECONVERGENT B1 ;  /* 0x0000000000017941 */ /* 0x000fea0003800200 */
.L_x_3386:
        /* <DEDUP_REMOVED lines=19> */
.L_x_3389:
[----:B------:R2:W5:Y:S02]  /*2110*/  LDG.E.128 R64, desc[UR14][R98.64] ;  /* 0x0000000e62407981 */ /* 0x000564000c1e1d00 */
.L_x_3367:
[----:B------:R-:W-:Y:S05]  /*2120*/  BSYNC.RECONVERGENT B0 ;  /* 0x0000000000007941 */ /* 0x000fea0003800200 */
.L_x_3366:
[----:B------:R-:W-:Y:S01]  /*2130*/  BSSY.RECONVERGENT B0, `(.L_x_3390) ;  /* 0x0000049000007945 */ /* 0x000fe20003800200 */
[----:B--23--:R-:W-:-:S03]  /*2140*/  IMAD.MOV.U32 R99, RZ, RZ, RZ ;  /* 0x000000ffff637224 */ /* 0x00cfc600078e00ff */
        /* <DEDUP_REMOVED lines=71> */
.L_x_3391:
[----:B------:R-:W-:Y:S05]  /*25c0*/  BSYNC.RECONVERGENT B0 ;  /* 0x0000000000007941 */ /* 0x000fea0003800200 */
.L_x_3390:
        /* <DEDUP_REMOVED lines=14> */
.L_x_3392:
[----:B------:R-:W2:Y:S01]  /*26b0*/  SHFL.DOWN PT, R98, R99, 0x10, 0x1f ;  /* 0x0a001f0063627f89 */ /* 0x000ea200000e0000 */
[----:B------:R-:W-:Y:S01]  /*26c0*/  SHF.R.U32.HI R121, RZ, 0x5, R0 ;  /* 0x00000005ff797819 */ /* 0x000fe20000011600 */
[----:B------:R-:W-:Y:S01]  /*26d0*/  IMAD.U32 R122, RZ, RZ, UR5 ;  /* 0x00000005ff7a7e24 */ /* 0x000fe2000f8e00ff */
[----:B------:R-:W-:Y:S01]  /*26e0*/  ULOP3.LUT UR9, UR4, 0x1, URZ, 0xc0, !UPT ;  /* 0x0000000104097892 */ /* 0x000fe2000f8ec0ff */
[----:B------:R-:W-:Y:S01]  /*26f0*/  ISETP.NE.AND P0, PT, R3, RZ, PT ;  /* 0x000000ff0300720c */ /* 0x000fe20003f05270 */
[----:B------:R-:W3:Y:S01]  /*2700*/  LDCU.64 UR10, c[0x0][0x3b0] ;  /* 0x00007600ff0a77ac */ /* 0x000ee20008000a00 */
[----:B------:R-:W-:Y:S01]  /*2710*/  IMAD R121, R122, 0x4, R121 ;  /* 0x000000047a797824 */ /* 0x000fe200078e0279 */
[----:B------:R-:W-:Y:S02]  /*2720*/  UIADD3 UR8, UPT, UPT, -UR9, URZ, URZ ;  /* 0x000000ff09087290 */ /* 0x000fe4000fffe1ff */
[----:B------:R-:W-:Y:S02]  /*2730*/  UISETP.NE.AND UP1, UPT, UR9, URZ, UPT ;  /* 0x000000ff0900728c */ /* 0x000fe4000bf25270 */
[----:B------:R-:W-:Y:S01]  /*2740*/  ULOP3.LUT UR8, UR8, UR7, URZ, 0xc0, !UPT ;  /* 0x0000000708087292 */ /* 0x000fe2000f8ec0ff */
[----:B--2---:R-:W-:Y:S01]  /*2750*/  FADD R98, R98, R99 ;  /* 0x0000006362627221 */ /* 0x004fe20000000000 */
[----:B------:R-:W-:-:S04]  /*2760*/  IMAD R99, R121, R124, RZ ;  /* 0x0000007c79637224 */ /* 0x000fc800078e02ff */
[----:B01----:R-:W0:Y:S01]  /*2770*/  SHFL.DOWN PT, R101, R98, 0x8, 0x1f ;  /* 0x09001f0062657f89 */ /* 0x003e2200000e0000 */
[----:B------:R-:W-:Y:S01]  /*2780*/  IADD3 R99, P1, PT, R99, UR8, RZ ;  /* 0x0000000863637c10 */ /* 0x000fe2000ff3e0ff */
[----:B0-----:R-:W-:-:S05]  /*2790*/  FADD R101, R98, R101 ;  /* 0x0000006562657221 */ /* 0x001fca0000000000 */
[----:B------:R-:W0:Y:S02]  /*27a0*/  SHFL.DOWN PT, R100, R101, 0x4, 0x1f ;  /* 0x08801f0065647f89 */ /* 0x000e2400000e0000 */
        /* <DEDUP_REMOVED lines=34> */
.L_x_3395:
[----:B------:R-:W2:Y:S04]  /*29d0*/  LDG.E.STRONG.GPU R119, desc[UR14][R100.64] ;  /* 0x0000000e64777981 */ /* 0x000ea8000c1ef900 */
[----:B--2---:R-:W-:Y:S01]  /*29e0*/  CCTL.IVALL ;  /* 0x00000000ff00798f */ /* 0x004fe20002000000 */
[----:B------:R-:W-:Y:S05]  /*29f0*/  YIELD ;  /* 0x0000000000007946 */ /* 0x000fea0003800000 */
[----:B------:R-:W-:-:S13]  /*2a00*/  ISETP.NE.AND P0, PT, R119, R122, PT ;  /* 0x0000007a7700720c */ /* 0x000fda0003f05270 */
[----:B------:R-:W-:Y:S05]  /*2a10*/  @P0 BRA `(.L_x_3395) ;  /* 0xfffffffc00ec0947 */ /* 0x000fea000383ffff */
.L_x_3394:
[----:B------:R-:W-:Y:S01]  /*2a20*/  ISETP.GE.AND P0, PT, R3, R124, PT ;  /* 0x0000007c0300720c */ /* 0x000fe20003f06270 */
[----:B------:R-:W-:Y:S05]  /*2a30*/  WARPSYNC.ALL ;  /* 0x0000000000007948 */ /* 0x000fea0003800000 */
[----:B------:R-:W-:Y:S01]  /*2a40*/  BAR.SYNC.DEFER_BLOCKING 0x0 ;  /* 0x0000000000007b1d */ /* 0x000fe20000010000 */
[----:B0-----:R-:W-:-:S05]  /*2a50*/  IMAD.MOV.U32 R121, RZ, RZ, RZ ;  /* 0x000000ffff797224 */ /* 0x001fca00078e00ff */
        /* <DEDUP_REMOVED lines=8> */
[----:B------:R-:W-:Y:S01]  /*2ae0*/  LEA.HI R100, R75, 0x1, RZ, 0x1b ;  /* 0x000000014b647811 */ /* 0x000fe200078fd8ff */
[----:B------:R-:W-:Y:S02]  /*2af0*/  IMAD.MOV.U32 R121, RZ, RZ, RZ ;  /* 0x000000ffff797224 */ /* 0x000fe400078e00ff */
[----:B------:R-:W-:Y:S01]  /*2b00*/  IMAD.MOV.U32 R119, RZ, RZ, R3 ;  /* 0x000000ffff777224 */ /* 0x000fe200078e0003 */
[----:B------:R-:W-:-:S05]  /*2b10*/  LOP3.LUT R100, R100, 0xffffff0, RZ, 0xc0, !PT ;  /* 0x0ffffff064647812 */ /* 0x000fca00078ec0ff */
[----:B------:R-:W-:-:S07]  /*2b20*/  IMAD.MOV R122, RZ, RZ, -R100 ;  /* 0x000000ffff7a7224 */ /* 0x000fce00078e0a64 */
.L_x_3400:
        /* <DEDUP_REMOVED lines=37> */
.L_x_3399:
[----:B------:R-:W-:Y:S05]  /*2d80*/  BSYNC.RECONVERGENT B1 ;  /* 0x0000000000017941 */ /* 0x000fea0003800200 */
.L_x_3398:
        /* <DEDUP_REMOVED lines=24> */
.L_x_3402:
[----:B------:R-:W-:Y:S05]  /*2f10*/  BSYNC.RECONVERGENT B1 ;  /* 0x0000000000017941 */ /* 0x000fea0003800200 */
.L_x_3401:
        /* <DEDUP_REMOVED lines=16> */
.L_x_3404:
[----:B------:R-:W-:Y:S05]  /*3020*/  BSYNC.RECONVERGENT B1 ;  /* 0x0000000000017941 */ /* 0x000fea0003800200 */
.L_x_3403:
        /* <DEDUP_REMOVED lines=11> */
.L_x_3397:
[----:B------:R-:W-:Y:S05]  /*30e0*/  BSYNC.RECONVERGENT B0 ;  /* 0x0000000000007941 */ /* 0x000fea0003800200 */
.L_x_3396:
[----:B------:R-:W0:Y:S01]  /*30f0*/  SHFL.BFLY PT, R98, R121, 0x1, 0x1f ;  /* 0x0c201f0079627f89 */ /* 0x000e2200000e0000 */
        /* <DEDUP_REMOVED lines=11> */
.L_x_3393:
        /* <DEDUP_REMOVED lines=35> */
.L_x_3408:
        /* <DEDUP_REMOVED lines=11> */
.L_x_3409:
[----:B------:R-:W-:Y:S05]  /*3490*/  BSYNC.RECONVERGENT B1 ;  /* 0x0000000000017941 */ /* 0x000fea0003800200 */
.L_x_3407:
        /* <DEDUP_REMOVED lines=22> */
.L_x_3411:
        /* <DEDUP_REMOVED lines=8> */
.L_x_3412:
[----:B------:R-:W-:Y:S05]  /*3680*/  BSYNC.RECONVERGENT B1 ;  /* 0x0000000000017941 */ /* 0x000fea0003800200 */
.L_x_3410:
        /* <DEDUP_REMOVED lines=30> */
.L_x_3414:
[----:B------:R-:W-:Y:S02]  /*3870*/  ISETP.GE.AND P2, PT, R79, UR21, PT ;  /* 0x000000154f007c0c */ /* 0x000fe4000bf46270 */
[----:B------:R-:W-:Y:S02]  /*3880*/  ISETP.GE.AND P1, PT, R80, UR21, PT ;  /* 0x0000001550007c0c */ /* 0x000fe4000bf26270 */
[----:B------:R-:W-:Y:S02]  /*3890*/  ISETP.GE.AND P0, PT, R81, UR21, PT ;  /* 0x0000001551007c0c */ /* 0x000fe4000bf06270 */
[----:B------:R-:W-:-:S07]  /*38a0*/  FMNMX R10, R10, |R123|, !PT ;  /* 0x4000007b0a0a7209 */ /* 0x000fce0007800000 */
[----:B------:R-:W-:-:S04]  /*38b0*/  @!P2 FMNMX R10, |R124|, R10, !PT ;  /* 0x0000000a7c0aa209 */ /* 0x000fc80007800200 */
[----:B------:R-:W-:-:S04]  /*38c0*/  @!P1 FMNMX R10, |R122|, R10, !PT ;  /* 0x0000000a7a0a9209 */ /* 0x000fc80007800200 */
[----:B------:R-:W-:-:S07]  /*38d0*/  @!P0 FMNMX R10, R10, |R121|, !PT ;  /* 0x400000790a0a8209 */ /* 0x000fce0007800000 */
.L_x_3415:
[----:B------:R-:W-:Y:S05]  /*38e0*/  BSYNC.RECONVERGENT B1 ;  /* 0x0000000000017941 */ /* 0x000fea0003800200 */
.L_x_3413:
        /* <DEDUP_REMOVED lines=21> */
.L_x_3417:
[C---:B------:R-:W-:Y:S01]  /*3a40*/  ISETP.NE.AND P0, PT, R78.reuse, RZ, PT ;  /* 0x000000ff4e00720c */ /* 0x040fe20003f05270 */
[----:B------:R0:W-:Y:S01]  /*3a50*/  @P1 STG.E.U8 desc[UR14][R100.64+0x3], R121 ;  /* 0x0000037964001986 */ /* 0x0001e2000c10110e */
[C---:B------:R-:W-:Y:S02]  /*3a60*/  ISETP.GE.U32.AND P2, PT, R78.reuse, 0x2, PT ;  /* 0x000000024e00780c */ /* 0x040fe40003f46070 */
[----:B------:R-:W-:-:S09]  /*3a70*/  ISETP.GE.U32.AND P3, PT, R78, 0x3, PT ;  /* 0x000000034e00780c */ /* 0x000fd20003f66070 */
[----:B------:R0:W-:Y:S04]  /*3a80*/  @P0 STG.E.U8 desc[UR14][R100.64], R123 ;  /* 0x0000007b64000986 */ /* 0x0001e8000c10110e */
[----:B------:R0:W-:Y:S04]  /*3a90*/  @P2 STG.E.U8 desc[UR14][R100.64+0x1], R125 ;  /* 0x0000017d64002986 */ /* 0x0001e8000c10110e */
[----:B------:R0:W-:Y:S02]  /*3aa0*/  @P3 STG.E.U8 desc[UR14][R100.64+0x2], R127 ;  /* 0x0000027f64003986 */ /* 0x0001e4000c10110e */
.L_x_3418:
[----:B------:R-:W-:Y:S05]  /*3ab0*/  BSYNC.RECONVERGENT B1 ;  /* 0x0000000000017941 */ /* 0x000fea0003800200 */
.L_x_3416:
        /* <DEDUP_REMOVED lines=29> */
.L_x_3420:
[----:B------:R-:W-:Y:S02]  /*3c90*/  ISETP.GE.AND P2, PT, R87, UR21, PT ;  /* 0x0000001557007c0c */ /* 0x000fe4000bf46270 */
[----:B------:R-:W-:Y:S02]  /*3ca0*/  ISETP.GE.AND P1, PT, R88, UR21, PT ;  /* 0x0000001558007c0c */ /* 0x000fe4000bf26270 */
[----:B------:R-:W-:Y:S02]  /*3cb0*/  ISETP.GE.AND P0, PT, R89, UR21, PT ;  /* 0x0000001559007c0c */ /* 0x000fe4000bf06270 */
[----:B------:R-:W-:-:S07]  /*3cc0*/  FMNMX R10, R10, |R123|, !PT ;  /* 0x4000007b0a0a7209 */ /* 0x000fce0007800000 */
[----:B------:R-:W-:-:S04]  /*3cd0*/  @!P2 FMNMX R10, |R124|, R10, !PT ;  /* 0x0000000a7c0aa209 */ /* 0x000fc80007800200 */
[----:B------:R-:W-:-:S04]  /*3ce0*/  @!P1 FMNMX R10, |R122|, R10, !PT ;  /* 0x0000000a7a0a9209 */ /* 0x000fc80007800200 */
[----:B------:R-:W-:-:S07]  /*3cf0*/  @!P0 FMNMX R10, R10, |R121|, !PT ;  /* 0x400000790a0a8209 */ /* 0x000fce0007800000 */
.L_x_3421:
[----:B------:R-:W-:Y:S05]  /*3d00*/  BSYNC.RECONVERGENT B1 ;  /* 0x0000000000017941 */ /* 0x000fea0003800200 */
.L_x_3419:
        /* <DEDUP_REMOVED lines=21> */
.L_x_3423:
[C---:B------:R-:W-:Y:S01]  /*3e60*/  ISETP.NE.AND P0, PT, R86.reuse, RZ, PT ;  /* 0x000000ff5600720c */ /* 0x040fe20003f05270 */
[----:B------:R1:W-:Y:S01]  /*3e70*/  @P1 STG.E.U8 desc[UR14][R100.64+0x3], R121 ;  /* 0x0000037964001986 */ /* 0x0003e2000c10110e */
[C---:B------:R-:W-:Y:S02]  /*3e80*/  ISETP.GE.U32.AND P2, PT, R86.reuse, 0x2, PT ;  /* 0x000000025600780c */ /* 0x040fe40003f46070 */
[----:B------:R-:W-:-:S09]  /*3e90*/  ISETP.GE.U32.AND P3, PT, R86, 0x3, PT ;  /* 0x000000035600780c */ /* 0x000fd20003f66070 */
[----:B------:R1:W-:Y:S04]  /*3ea0*/  @P0 STG.E.U8 desc[UR14][R100.64], R123 ;  /* 0x0000007b64000986 */ /* 0x0003e8000c10110e */
[----:B------:R1:W-:Y:S04]  /*3eb0*/  @P2 STG.E.U8 desc[UR14][R100.64+0x1], R125 ;  /* 0x0000017d64002986 */ /* 0x0003e8000c10110e */
[----:B------:R1:W-:Y:S02]  /*3ec0*/  @P3 STG.E.U8 desc[UR14][R100.64+0x2], R127 ;  /* 0x0000027f64003986 */ /* 0x0003e4000c10110e */
.L_x_3424:
[----:B------:R-:W-:Y:S05]  /*3ed0*/  BSYNC.RECONVERGENT B1 ;  /* 0x0000000000017941 */ /* 0x000fea0003800200 */
.L_x_3422:
        /* <DEDUP_REMOVED lines=29> */
.L_x_3426:
[----:B------:R-:W-:Y:S02]  /*40b0*/  ISETP.GE.AND P2, PT, R92, UR21, PT ;  /* 0x000000155c007c0c */ /* 0x000fe4000bf46270 */
[----:B------:R-:W-:Y:S02]  /*40c0*/  ISETP.GE.AND P1, PT, R93, UR21, PT ;  /* 0x000000155d007c0c */ /* 0x000fe4000bf26270 */
[----:B------:R-:W-:Y:S02]  /*40d0*/  ISETP.GE.AND P0, PT, R94, UR21, PT ;  /* 0x000000155e007c0c */ /* 0x000fe4000bf06270 */
[----:B------:R-:W-:-:S07]  /*40e0*/  FMNMX R10, R10, |R123|, !PT ;  /* 0x4000007b0a0a7209 */ /* 0x000fce0007800000 */
[----:B------:R-:W-:-:S04]  /*40f0*/  @!P2 FMNMX R10, |R124|, R10, !PT ;  /* 0x0000000a7c0aa209 */ /* 0x000fc80007800200 */
[----:B------:R-:W-:-:S04]  /*4100*/  @!P1 FMNMX R10, |R122|, R10, !PT ;  /* 0x0000000a7a0a9209 */ /* 0x000fc80007800200 */
[----:B------:R-:W-:-:S07]  /*4110*/  @!P0 FMNMX R10, R10, |R121|, !PT ;  /* 0x400000790a0a8209 */ /* 0x000fce0007800000 */
.L_x_3427:
[----:B------:R-:W-:Y:S05]  /*4120*/  BSYNC.RECONVERGENT B1 ;  /* 0x0000000000017941 */ /* 0x000fea0003800200 */
.L_x_3425:
        /* <DEDUP_REMOVED lines=21> */
.L_x_3429:
[C---:B------:R-:W-:Y:S01]  /*4280*/  ISETP.NE.AND P0, PT, R91.reuse, RZ, PT ;  /* 0x000000ff5b00720c */ /* 0x040fe20003f05270 */
[----:B------:R1:W-:Y:S01]  /*4290*/  @P1 STG.E.U8 desc[UR14][R100.64+0x3], R121 ;  /* 0x0000037964001986 */ /* 0x0003e2000c10110e */
[C---:B------:R-:W-:Y:S02]  /*42a0*/  ISETP.GE.U32.AND P2, PT, R91.reuse, 0x2, PT ;  /* 0x000000025b00780c */ /* 0x040fe40003f46070 */
[----:B------:R-:W-:-:S09]  /*42b0*/  ISETP.GE.U32.AND P3, PT, R91, 0x3, PT ;  /* 0x000000035b00780c */ /* 0x000fd20003f66070 */
[----:B------:R1:W-:Y:S04]  /*42c0*/  @P0 STG.E.U8 desc[UR14][R100.64], R123 ;  /* 0x0000007b64000986 */ /* 0x0003e8000c10110e */
[----:B------:R1:W-:Y:S04]  /*42d0*/  @P2 STG.E.U8 desc[UR14][R100.64+0x1], R125 ;  /* 0x0000017d64002986 */ /* 0x0003e8000c10110e */
[----:B------:R1:W-:Y:S02]  /*42e0*/  @P3 STG.E.U8 desc[UR14][R100.64+0x2], R127 ;  /* 0x0000027f64003986 */ /* 0x0003e4000c10110e */
.L_x_3430:
[----:B------:R-:W-:Y:S05]  /*42f0*/  BSYNC.RECONVERGENT B1 ;  /* 0x0000000000017941 */ /* 0x000fea0003800200 */
.L_x_3428:
        /* <DEDUP_REMOVED lines=29> */
.L_x_3432:
[----:B------:R-:W-:Y:S02]  /*44d0*/  ISETP.GE.AND P2, PT, R97, UR21, PT ;  /* 0x0000001561007c0c */ /* 0x000fe4000bf46270 */
[----:B------:R-:W-:Y:S02]  /*44e0*/  ISETP.GE.AND P1, PT, R102, UR21, PT ;  /* 0x0000001566007c0c */ /* 0x000fe4000bf26270 */
[----:B------:R-:W-:Y:S02]  /*44f0*/  ISETP.GE.AND P0, PT, R103, UR21, PT ;  /* 0x0000001567007c0c */ /* 0x000fe4000bf06270 */
[----:B------:R-:W-:-:S07]  /*4500*/  FMNMX R10, R10, |R123|, !PT ;  /* 0x4000007b0a0a7209 */ /* 0x000fce0007800000 */
[----:B------:R-:W-:-:S04]  /*4510*/  @!P2 FMNMX R10, |R124|, R10, !PT ;  /* 0x0000000a7c0aa209 */ /* 0x000fc80007800200 */
[----:B------:R-:W-:-:S04]  /*4520*/  @!P1 FMNMX R10, |R122|, R10, !PT ;  /* 0x0000000a7a0a9209 */ /* 0x000fc80007800200 */
[----:B------:R-:W-:-:S07]  /*4530*/  @!P0 FMNMX R10, R10, |R121|, !PT ;  /* 0x400000790a0a8209 */ /* 0x000fce0007800000 */
.L_x_3433:
[----:B------:R-:W-:Y:S05]  /*4540*/  BSYNC.RECONVERGENT B1 ;  /* 0x0000000000017941 */ /* 0x000fea0003800200 */
.L_x_3431:
        /* <DEDUP_REMOVED lines=21> */
.L_x_3435:
[C---:B------:R-:W-:Y:S01]  /*46a0*/  ISETP.NE.AND P0, PT, R96.reuse, RZ, PT ;  /* 0x000000ff6000720c */ /* 0x040fe20003f05270 */
[----:B------:R1:W-:Y:S01]  /*46b0*/  @P1 STG.E.U8 desc[UR14][R100.64+0x3], R121 ;  /* 0x0000037964001986 */ /* 0x0003e2000c10110e */
[C---:B------:R-:W-:Y:S02]  /*46c0*/  ISETP.GE.U32.AND P2, PT, R96.reuse, 0x2, PT ;  /* 0x000000026000780c */ /* 0x040fe40003f46070 */
[----:B------:R-:W-:-:S09]  /*46d0*/  ISETP.GE.U32.AND P3, PT, R96, 0x3, PT ;  /* 0x000000036000780c */ /* 0x000fd20003f66070 */
[----:B------:R1:W-:Y:S04]  /*46e0*/  @P0 STG.E.U8 desc[UR14][R100.64], R123 ;  /* 0x0000007b64000986 */ /* 0x0003e8000c10110e */
[----:B------:R1:W-:Y:S04]  /*46f0*/  @P2 STG.E.U8 desc[UR14][R100.64+0x1], R125 ;  /* 0x0000017d64002986 */ /* 0x0003e8000c10110e */
[----:B------:R1:W-:Y:S02]  /*4700*/  @P3 STG.E.U8 desc[UR14][R100.64+0x2], R127 ;  /* 0x0000027f64003986 */ /* 0x0003e4000c10110e */
.L_x_3436:
[----:B------:R-:W-:Y:S05]  /*4710*/  BSYNC.RECONVERGENT B1 ;  /* 0x0000000000017941 */ /* 0x000fea0003800200 */
.L_x_3434:
        /* <DEDUP_REMOVED lines=29> */
.L_x_3438:
[----:B------:R-:W-:Y:S02]  /*48f0*/  ISETP.GE.AND P2, PT, R106, UR21, PT ;  /* 0x000000156a007c0c */ /* 0x000fe4000bf46270 */
[----:B------:R-:W-:Y:S02]  /*4900*/  ISETP.GE.AND P1, PT, R107, UR21, PT ;  /* 0x000000156b007c0c */ /* 0x000fe4000bf26270 */
[----:B------:R-:W-:Y:S02]  /*4910*/  ISETP.GE.AND P0, PT, R108, UR21, PT ;  /* 0x000000156c007c0c */ /* 0x000fe4000bf06270 */
[----:B------:R-:W-:-:S07]  /*4920*/  FMNMX R10, R10, |R123|, !PT ;  /* 0x4000007b0a0a7209 */ /* 0x000fce0007800000 */
[----:B------:R-:W-:-:S04]  /*4930*/  @!P2 FMNMX R10, |R124|, R10, !PT ;  /* 0x0000000a7c0aa209 */ /* 0x000fc80007800200 */
[----:B------:R-:W-:-:S04]  /*4940*/  @!P1 FMNMX R10, |R122|, R10, !PT ;  /* 0x0000000a7a0a9209 */ /* 0x000fc80007800200 */
[----:B------:R-:W-:-:S07]  /*4950*/  @!P0 FMNMX R10, R10, |R121|, !PT ;  /* 0x400000790a0a8209 */ /* 0x000fce0007800000 */
.L_x_3439:
[----:B------:R-:W-:Y:S05]  /*4960*/  BSYNC.RECONVERGENT B1 ;  /* 0x0000000000017941 */ /* 0x000fea0003800200 */
.L_x_3437:
        /* <DEDUP_REMOVED lines=21> */
.L_x_3441:
[C---:B------:R-:W-:Y:S01]  /*4ac0*/  ISETP.NE.AND P0, PT, R105.reuse, RZ, PT ;  /* 0x000000ff6900720c */ /* 0x040fe20003f05270 */
[----:B------:R0:W-:Y:S01]  /*4ad0*/  @P1 STG.E.U8 desc[UR14][R100.64+0x3], R121 ;  /* 0x0000037964001986 */ /* 0x0001e2000c10110e */
[C---:B------:R-:W-:Y:S02]  /*4ae0*/  ISETP.GE.U32.AND P2, PT, R105.reuse, 0x2, PT ;  /* 0x000000026900780c */ /* 0x040fe40003f46070 */
[----:B------:R-:W-:-:S09]  /*4af0*/  ISETP.GE.U32.AND P3, PT, R105, 0x3, PT ;  /* 0x000000036900780c */ /* 0x000fd20003f66070 */
[----:B------:R0:W-:Y:S04]  /*4b00*/  @P0 STG.E.U8 desc[UR14][R100.64], R123 ;  /* 0x0000007b64000986 */ /* 0x0001e8000c10110e */
[----:B------:R0:W-:Y:S04]  /*4b10*/  @P2 STG.E.U8 desc[UR14][R100.64+0x1], R125 ;  /* 0x0000017d64002986 */ /* 0x0001e8000c10110e */
[----:B------:R0:W-:Y:S02]  /*4b20*/  @P3 STG.E.U8 desc[UR14][R100.64+0x2], R127 ;  /* 0x0000027f64003986 */ /* 0x0001e4000c10110e */
.L_x_3442:
[----:B------:R-:W-:Y:S05]  /*4b30*/  BSYNC.RECONVERGENT B1 ;  /* 0x0000000000017941 */ /* 0x000fea0003800200 */
.L_x_3440:
        /* <DEDUP_REMOVED lines=29> */
.L_x_3444:
[----:B------:R-:W-:Y:S02]  /*4d10*/  ISETP.GE.AND P2, PT, R111, UR21, PT ;  /* 0x000000156f007c0c */ /* 0x000fe4000bf46270 */
[----:B------:R-:W-:Y:S02]  /*4d20*/  ISETP.GE.AND P1, PT, R112, UR21, PT ;  /* 0x0000001570007c0c */ /* 0x000fe4000bf26270 */
[----:B------:R-:W-:Y:S02]  /*4d30*/  ISETP.GE.AND P0, PT, R113, UR21, PT ;  /* 0x0000001571007c0c */ /* 0x000fe4000bf06270 */
[----:B------:R-:W-:-:S07]  /*4d40*/  FMNMX R10, R10, |R123|, !PT ;  /* 0x4000007b0a0a7209 */ /* 0x000fce0007800000 */
[----:B------:R-:W-:-:S04]  /*4d50*/  @!P2 FMNMX R10, |R124|, R10, !PT ;  /* 0x0000000a7c0aa209 */ /* 0x000fc80007800200 */
[----:B------:R-:W-:-:S04]  /*4d60*/  @!P1 FMNMX R10, |R122|, R10, !PT ;  /* 0x0000000a7a0a9209 */ /* 0x000fc80007800200 */
[----:B------:R-:W-:-:S07]  /*4d70*/  @!P0 FMNMX R10, R10, |R121|, !PT ;  /* 0x400000790a0a8209 */ /* 0x000fce0007800000 */
.L_x_3445:
[----:B------:R-:W-:Y:S05]  /*4d80*/  BSYNC.RECONVERGENT B1 ;  /* 0x0000000000017941 */ /* 0x000fea0003800200 */
.L_x_3443:
        /* <DEDUP_REMOVED lines=21> */
.L_x_3447:
[C---:B------:R-:W-:Y:S01]  /*4ee0*/  ISETP.NE.AND P0, PT, R110.reuse, RZ, PT ;  /* 0x000000ff6e00720c */ /* 0x040fe20003f05270 */
[----:B------:R1:W-:Y:S01]  /*4ef0*/  @P1 STG.E.U8 desc[UR14][R100.64+0x3], R121 ;  /* 0x0000037964001986 */ /* 0x0003e2000c10110e */
[C---:B------:R-:W-:Y:S02]  /*4f00*/  ISETP.GE.U32.AND P2, PT, R110.reuse, 0x2, PT ;  /* 0x000000026e00780c */ /* 0x040fe40003f46070 */
[----:B------:R-:W-:-:S09]  /*4f10*/  ISETP.GE.U32.AND P3, PT, R110, 0x3, PT ;  /* 0x000000036e00780c */ /* 0x000fd20003f66070 */
[----:B------:R1:W-:Y:S04]  /*4f20*/  @P0 STG.E.U8 desc[UR14][R100.64], R123 ;  /* 0x0000007b64000986 */ /* 0x0003e8000c10110e */
[----:B------:R1:W-:Y:S04]  /*4f30*/  @P2 STG.E.U8 desc[UR14][R100.64+0x1], R125 ;  /* 0x0000017d64002986 */ /* 0x0003e8000c10110e */
[----:B------:R1:W-:Y:S02]  /*4f40*/  @P3 STG.E.U8 desc[UR14][R100.64+0x2], R127 ;  /* 0x0000027f64003986 */ /* 0x0003e4000c10110e */
.L_x_3448:
[----:B------:R-:W-:Y:S05]  /*4f50*/  BSYNC.RECONVERGENT B1 ;  /* 0x0000000000017941 */ /* 0x000fea0003800200 */
.L_x_3446:
        /* <DEDUP_REMOVED lines=29> */
.L_x_3450:
[----:B------:R-:W-:Y:S02]  /*5130*/  ISETP.GE.AND P2, PT, R115, UR21, PT ;  /* 0x0000001573007c0c */ /* 0x000fe4000bf46270 */
[----:B------:R-:W-:Y:S02]  /*5140*/  ISETP.GE.AND P1, PT, R116, UR21, PT ;  /* 0x0000001574007c0c */ /* 0x000fe4000bf26270 */
[----:B------:R-:W-:Y:S02]  /*5150*/  ISETP.GE.AND P0, PT, R117, UR21, PT ;  /* 0x0000001575007c0c */ /* 0x000fe4000bf06270 */
[----:B------:R-:W-:-:S07]  /*5160*/  FMNMX R10, R10, |R121|, !PT ;  /* 0x400000790a0a7209 */ /* 0x000fce0007800000 */
[----:B------:R-:W-:-:S04]  /*5170*/  @!P2 FMNMX R10, |R101|, R10, !PT ;  /* 0x0000000a650aa209 */ /* 0x000fc80007800200 */
[----:B------:R-:W-:-:S04]  /*5180*/  @!P1 FMNMX R10, |R122|, R10, !PT ;  /* 0x0000000a7a0a9209 */ /* 0x000fc80007800200 */
[----:B------:R-:W-:-:S07]  /*5190*/  @!P0 FMNMX R10, R10, |R119|, !PT ;  /* 0x400000770a0a8209 */ /* 0x000fce0007800000 */
.L_x_3451:
[----:B------:R-:W-:Y:S05]  /*51a0*/  BSYNC.RECONVERGENT B1 ;  /* 0x0000000000017941 */ /* 0x000fea0003800200 */
.L_x_3449:
        /* <DEDUP_REMOVED lines=20> */
.L_x_3452:
[C---:B------:R-:W-:Y:S01]  /*52f0*/  ISETP.NE.AND P0, PT, R114.reuse, RZ, PT ;  /* 0x000000ff7200720c */ /* 0x040fe20003f05270 */
[----:B------:R2:W-:Y:S01]  /*5300*/  @P1 STG.E.U8 desc[UR14][R98.64+0x3], R119 ;  /* 0x0000037762001986 */ /* 0x0005e2000c10110e */
[C---:B------:R-:W-:Y:S02]  /*5310*/  ISETP.GE.U32.AND P2, PT, R114.reuse, 0x2, PT ;  /* 0x000000027200780c */ /* 0x040fe40003f46070 */
[----:B------:R-:W-:-:S09]  /*5320*/  ISETP.GE.U32.AND P3, PT, R114, 0x3, PT ;  /* 0x000000037200780c */ /* 0x000fd20003f66070 */
[----:B------:R2:W-:Y:S04]  /*5330*/  @P0 STG.E.U8 desc[UR14][R98.64], R121 ;  /* 0x0000007962000986 */ /* 0x0005e8000c10110e */
[----:B------:R2:W-:Y:S04]  /*5340*/  @P2 STG.E.U8 desc[UR14][R98.64+0x1], R123 ;  /* 0x0000017b62002986 */ /* 0x0005e8000c10110e */
[----:B------:R2:W-:Y:S02]  /*5350*/  @P3 STG.E.U8 desc[UR14][R98.64+0x2], R101 ;  /* 0x0000026562003986 */ /* 0x0005e4000c10110e */
.L_x_3406:
[----:B------:R-:W-:Y:S05]  /*5360*/  BSYNC.RECONVERGENT B0 ;  /* 0x0000000000007941 */ /* 0x000fea0003800200 */
.L_x_3405:
[----:B------:R-:W4:Y:S02]  /*5370*/  LDCU UR8, c[0x0][0x380] ;  /* 0x00007000ff0877ac */ /* 0x000f240008000800 */
[----:B----4-:R-:W-:-:S04]  /*5380*/  ULEA UR6, UR8, UR6, 0x2 ;  /* 0x0000000608067291 */ /* 0x010fc8000f8e10ff */
[----:B------:R-:W-:-:S09]  /*5390*/  UISETP.GE.AND UP1, UPT, UR6, UR20, UPT ;  /* 0x000000140600728c */ /* 0x000fd2000bf26270 */
[----:B------:R-:W-:Y:S05]  /*53a0*/  BRA.U !UP1, `(.L_x_3453) ;  /* 0xffffffc109ac7547 */ /* 0x000fea000b83ffff */
.L_x_3363:
        /* <DEDUP_REMOVED lines=38> */
.L_x_3461:
[----:B------:R-:W-:Y:S02]  /*5610*/  ISETP.NE.AND P0, PT, R0, RZ, PT ;  /* 0x000000ff0000720c */ /* 0x000fe40003f05270 */
[----:B----4-:R-:W-:-:S11]  /*5620*/  FMNMX R5, R3, R4, !PT ;  /* 0x0000000403057209 */ /* 0x010fd60007800000 */
[----:B------:R-:W-:Y:S05]  /*5630*/  @P0 BRA `(.L_x_3455) ;  /* 0x0000000000080947 */ /* 0x000fea0003800000 */
[----:B-1----:R-:W1:Y:S02]  /*5640*/  LDC.64 R2, c[0x0][0x3f8] ;  /* 0x0000fe00ff027b82 */ /* 0x002e640000000a00 */
[----:B-1----:R4:W-:Y:S02]  /*5650*/  REDG.E.MAX.S32.STRONG.GPU desc[UR14][R2.64], R5 ;  /* 0x000000050200798e */ /* 0x0029e4000d12e30e */
.L_x_3455:
[----:B------:R-:W-:Y:S05]  /*5660*/  BSYNC B0 ;  /* 0x0000000000007941 */ /* 0x000fea0003800000 */
.L_x_3454:
        /* <DEDUP_REMOVED lines=14> */
[----:B--23--:R-:W-:Y:S05]  /*5750*/  CALL.REL.NOINC `($__internal_27_$__cuda_sm20_rcp_rn_f32_slowpath) ;  /* 0x0000000000607944 */ /* 0x00cfea0003c00000 */
[----:B------:R-:W-:Y:S01]  /*5760*/  IMAD.MOV.U32 R5, RZ, RZ, R118 ;  /* 0x000000ffff057224 */ /* 0x000fe200078e0076 */
[----:B------:R-:W-:Y:S06]  /*5770*/  BRA `(.L_x_3458) ;  /* 0x0000000000147947 */ /* 0x000fec0003800000 */
.L_x_3457:
[----:B-1--45:R-:W0:Y:S01]  /*5780*/  MUFU.RCP R5, UR16 ;  /* 0x0000001000057d08 */ /* 0x032e220008001000 */
[----:B------:R-:W-:-:S04]  /*5790*/  IMAD.U32 R0, RZ, RZ, UR16 ;  /* 0x00000010ff007e24 */ /* 0x000fc8000f8e00ff */
[----:B0-----:R-:W-:-:S04]  /*57a0*/  FFMA R0, R5, R0, -1 ;  /* 0xbf80000005007423 */ /* 0x001fc80000000000 */
[----:B------:R-:W-:-:S04]  /*57b0*/  FADD.FTZ R0, -R0, -RZ ;  /* 0x800000ff00007221 */ /* 0x000fc80000010100 */
[----:B------:R-:W-:-:S07]  /*57c0*/  FFMA R5, R5, R0, R5 ;  /* 0x0000000005057223 */ /* 0x000fce0000000005 */
.L_x_3458:
[----:B------:R-:W0:Y:S02]  /*57d0*/  LDC.64 R2, c[0x0][0x3f0] ;  /* 0x0000fc00ff027b82 */ /* 0x000e240000000a00 */
[----:B0-----:R-:W-:Y:S01]  /*57e0*/  STG.E desc[UR14][R2.64], R5 ;  /* 0x0000000502007986 */ /* 0x001fe2000c10190e */
[----:B------:R-:W-:Y:S05]  /*57f0*/  EXIT ;  /* 0x000000000000794d */ /* 0x000fea0003800000 */
.L_x_3456:
[----:B------:R-:W-:Y:S02]  /*5800*/  IMAD.MOV.U32 R6, RZ, RZ, 0x2 ;  /* 0x00000002ff067424 */ /* 0x000fe400078e00ff */
[----:B------:R-:W-:Y:S02]  /*5810*/  IMAD.MOV.U32 R7, RZ, RZ, 0x1f ;  /* 0x0000001fff077424 */ /* 0x000fe400078e00ff */
[----:B------:R-:W-:-:S07]  /*5820*/  IMAD.MOV.U32 R5, RZ, RZ, -0x1 ;  /* 0xffffffffff057424 */ /* 0x000fce00078e00ff */
[----:B01234-:R-:W-:Y:S05]  /*5830*/  WARPSYNC.COLLECTIVE R5, `(.L_x_3459) ;  /* 0x0000000005087348 */ /* 0x01ffea0003c00000 */
[----:B----4-:R4:W0:Y:S02]  /*5840*/  SHFL.DOWN P0, R4, R2, R6, R7 ;  /* 0x0800000602047389 */ /* 0x0108240000000007 */
[----:B01234-:R-:W-:Y:S05]  /*5850*/  ENDCOLLECTIVE ;  /* 0x000000000000791b */ /* 0x01ffea0003800000 */
.L_x_3459:
[----:B------:R-:W-:Y:S02]  /*5860*/  IMAD.MOV.U32 R6, RZ, RZ, 0x1 ;  /* 0x00000001ff067424 */ /* 0x000fe400078e00ff */
[----:B------:R-:W-:-:S05]  /*5870*/  IMAD.MOV.U32 R3, RZ, RZ, R4 ;  /* 0x000000ffff037224 */ /* 0x000fca00078e0004 */
[----:B------:R-:W-:-:S05]  /*5880*/  FMNMX R3, R3, R2, !PT ;  /* 0x0000000203037209 */ /* 0x000fca0007800000 */
[----:B------:R-:W-:-:S07]  /*5890*/  IMAD.MOV.U32 R2, RZ, RZ, R3 ;  /* 0x000000ffff027224 */ /* 0x000fce00078e0003 */
[----:B------:R-:W-:Y:S05]  /*58a0*/  WARPSYNC.COLLECTIVE R5, `(.L_x_3460) ;  /* 0x0000000005087348 */ /* 0x000fea0003c00000 */
[----:B------:R0:W1:Y:S02]  /*58b0*/  SHFL.DOWN P0, R4, R2, R6, R7 ;  /* 0x0800000602047389 */ /* 0x0000640000000007 */
[----:B01----:R-:W-:Y:S05]  /*58c0*/  ENDCOLLECTIVE ;  /* 0x000000000000791b */ /* 0x003fea0003800000 */
.L_x_3460:
[----:B------:R-:W-:Y:S05]  /*58d0*/  BRA `(.L_x_3461) ;  /* 0xfffffffc004c7947 */ /* 0x000fea000383ffff */
        .weak           $__internal_27_$__cuda_sm20_rcp_rn_f32_slowpath
        .type           $__internal_27_$__cuda_sm20_rcp_rn_f32_slowpath,@function
        .size           $__internal_27_$__cuda_sm20_rcp_rn_f32_slowpath,(.L_x_6069 - $__internal_27_$__cuda_sm20_rcp_rn_f32_slowpath)
$__internal_27_$__cuda_sm20_rcp_rn_f32_slowpath:
        /* <DEDUP_REMOVED lines=14> */
.L_x_3462:
        /* <DEDUP_REMOVED lines=33> */
.L_x_3464:
[----:B------:R0:W1:Y:S02]  /*5bd0*/  MUFU.RCP R98, R4 ;  /* 0x0000000400627308 */ /* 0x0000640000001000 */
.L_x_3463:
[----:B-1----:R-:W-:Y:S02]  /*5be0*/  IMAD.MOV.U32 R118, RZ, RZ, R98 ;  /* 0x000000ffff767224 */ /* 0x002fe400078e0062 */
[----:B------:R-:W-:Y:S02]  /*5bf0*/  IMAD.MOV.U32 R98, RZ, RZ, R5 ;  /* 0x000000ffff627224 */ /* 0x000fe400078e0005 */
[----:B------:R-:W-:-:S04]  /*5c00*/  IMAD.MOV.U32 R99, RZ, RZ, 0x0 ;  /* 0x00000000ff637424 */ /* 0x000fc800078e00ff */
[----:B0-----:R-:W-:Y:S05]  /*5c10*/  RET.REL.NODEC R98 `(_ZN18transformer_engine13normalization26rmsnorm_fwd_general_kernelINS0_13Kernel_traitsIff13__nv_fp8_e4m3fjLj1024ELj1ELj4ELj1ELj16ENS0_18Kernel_traits_baseILj1024EffS3_fjLj128EEEEEEEvNS0_19ForwardKernelParamsE) ;  /* 0xffffffa062f87950 */ /* 0x001fea0003c3ffff */
.L_x_3465:
        /* <DEDUP_REMOVED lines=14> */
.L_x_6069:


//--------------------- .text._ZN18transformer_engine13normalization26rmsnorm_fwd_general_kernelINS0_13Kernel_traitsIff13__nv_fp8_e4m3fjLj512ELj1ELj4ELj1ELj16ENS0_18Kernel_traits_baseILj512EffS3_fjLj128EEEEEEEvNS0_19ForwardKernelParamsE --------------------------
	.section	.text._ZN18transformer_engine13normalization26rmsnorm_fwd_general_kernelINS0_13Kernel_traitsIff13__nv_fp8_e4m3fjLj512ELj1ELj4ELj1ELj16ENS0_18Kernel_traits_baseILj512EffS3_fjLj128EEEEEEEvNS0_19ForwardKernelParamsE,"ax",@progbits
	.align	128
        .global         _ZN18transformer_engine13normalization26rmsnorm_fwd_general_kernelINS0_13Kernel_traitsIff13__nv_fp8_e4m3fjLj512ELj1ELj4ELj1ELj16ENS0_18Kernel_traits_baseILj512EffS3_fjLj128EEEEEEEvNS0_19ForwardKernelParamsE
        .type           _ZN18transformer_engine13normalization26rmsnorm_fwd_general_kernelINS0_13Kernel_traitsIff13__nv_fp8_e4m3fjLj512ELj1ELj4ELj1ELj16ENS0_18Kernel_traits_baseILj512EffS3_fjLj128EEEEEEEvNS0_19ForwardKernelParamsE,@function
        .size           _ZN18transformer_engine13normalization26rmsnorm_fwd_general_kernelINS0_13Kernel_traitsIff13__nv_fp8_e4m3fjLj512ELj1ELj4ELj1ELj16ENS0_18Kernel_traits_baseILj512EffS3_fjLj128EEEEEEEvNS0_19ForwardKernelParamsE,(.L_x_6070 - _ZN18transformer_engine13normalization26rmsnorm_fwd_general_kernelINS0_13Kernel_traitsIff13__nv_fp8_e4m3fjLj512ELj1ELj4ELj1ELj16ENS0_18Kernel_traits_baseILj512EffS3_fjLj128EEEEEEEvNS0_19ForwardKernelParamsE)
        .other          _ZN18transformer_engine13normalization26rmsnorm_fwd_general_kernelINS0_13Kernel_traitsIff13__nv_fp8_e4m3fjLj512ELj1ELj4ELj1ELj16ENS0_18Kernel_traits_baseILj512EffS3_fjLj128EEEEEEEvNS0_19ForwardKernelParamsE,@"STO_CUDA_ENTRY STV_DEFAULT"
_ZN18transformer_engine13normalization26rmsnorm_fwd_general_kernelINS0_13Kernel_traitsIff13__nv_fp8_e4m3fjLj512ELj1ELj4ELj1ELj16ENS0_18Kernel_traits_baseILj512EffS3_fjLj128EEEEEEEvNS0_19ForwardKernelParamsE:
.text._ZN18transformer_engine13normalization26rmsnorm_fwd_general_kernelINS0_13Kernel_traitsIff13__nv_fp8_e4m3fjLj512ELj1ELj4ELj1ELj16ENS0_18Kernel_traits_baseILj512EffS3_fjLj128EEEEEEEvNS0_19ForwardKernelParamsE:
        /* <DEDUP_REMOVED lines=54> */
.L_x_3469:
[----:B------:R1:W5:Y:S02]  /*0360*/  LDG.E.128 R20, desc[UR14][R2.64] ;  /* 0x0000000e02147981 */ /* 0x000364000c1e1d00 */
.L_x_3470:
[----:B------:R-:W-:Y:S05]  /*0370*/  BSYNC.RECONVERGENT B1 ;  /* 0x0000000000017941 */ /* 0x000fea0003800200 */
.L_x_3468:
        /* <DEDUP_REMOVED lines=12> */
.L_x_3472:
        /* <DEDUP_REMOVED lines=10> */
.L_x_3473:
[----:B------:R-:W-:Y:S05]  /*04e0*/  BSYNC.RECONVERGENT B1 ;  /* 0x0000000000017941 */ /* 0x000fea0003800200 */
.L_x_3471:
        /* <DEDUP_REMOVED lines=11> */
.L_x_3475:
        /* <DEDUP_REMOVED lines=10> */
.L_x_3476:
[----:B------:R-:W-:Y:S05]  /*0640*/  BSYNC.RECONVERGENT B1 ;  /* 0x0000000000017941 */ /* 0x000fea0003800200 */
.L_x_3474:
        /* <DEDUP_REMOVED lines=10> */
.L_x_3477:
        /* <DEDUP_REMOVED lines=10> */
.L_x_3467:
[----:B------:R-:W-:Y:S05]  /*0790*/  BSYNC.RECONVERGENT B0 ;  /* 0x0000000000007941 */ /* 0x000fea0003800200 */
.L_x_3466:
        /* <DEDUP_REMOVED lines=14> */
[----:B------:R-:W-:Y:S02]  /*0880*/  IMAD.MOV.U32 R33, RZ, RZ, R5 ;  /* 0x000000ffff217224 */ /* 0x000fe400078e0005 */
        /* <DEDUP_REMOVED lines=43> */
[----:B------:R-:W-:Y:S05]  /*0b40*/  CALL.REL.NOINC `($__internal_28_$__cuda_sm20_rcp_rn_f32_slowpath) ;  /* 0x0000002c00987944 */ /* 0x000fea0003c00000 */
[----:B------:R-:W-:Y:S01]  /*0b50*/  IMAD.MOV.U32 R36, RZ, RZ, R35 ;  /* 0x000000ffff247224 */ /* 0x000fe200078e0023 */
[----:B------:R-:W-:Y:S06]  /*0b60*/  BRA `(.L_x_3480) ;  /* 0x0000000000107947 */ /* 0x000fec0003800000 */
.L_x_3479:
[----:B------:R-:W0:Y:S02]  /*0b70*/  MUFU.RCP R36, R13 ;  /* 0x0000000d00247308 */ /* 0x000e240000001000 */
[----:B0-----:R-:W-:-:S04]  /*0b80*/  FFMA R4, R13, R36, -1 ;  /* 0xbf8000000d047423 */ /* 0x001fc80000000024 */
[----:B------:R-:W-:-:S04]  /*0b90*/  FADD.FTZ R5, -R4, -RZ ;  /* 0x800000ff04057221 */ /* 0x000fc80000010100 */
[----:B------:R-:W-:-:S07]  /*0ba0*/  FFMA R36, R36, R5, R36 ;  /* 0x0000000524247223 */ /* 0x000fce0000000024 */
.L_x_3480:
[----:B------:R-:W-:Y:S01]  /*0bb0*/  IMAD.MOV.U32 R13, RZ, RZ, RZ ;  /* 0x000000ffff0d7224 */ /* 0x000fe200078e00ff */
[----:B------:R-:W-:-:S06]  /*0bc0*/  UMOV UR4, URZ ;  /* 0x000000ff00047c82 */ /* 0x000fcc0008000000 */
.L_x_3532:
[----:B0-----:R-:W0:Y:S01]  /*0bd0*/  LDCU.64 UR20, c[0x0][0x388] ;  /* 0x00007100ff1477ac */ /* 0x001e220008000a00 */
[----:B--23--:R-:W-:Y:S01]  /*0be0*/  LEA.HI R35, R15, UR7, RZ, 0x1b ;  /* 0x000000070f237c11 */ /* 0x00cfe2000f8fd8ff */
        /* <DEDUP_REMOVED lines=14> */
.L_x_3484:
        /* <DEDUP_REMOVED lines=9> */
.L_x_3485:
[----:B------:R-:W-:Y:S05]  /*0d60*/  BSYNC.RECONVERGENT B1 ;  /* 0x0000000000017941 */ /* 0x000fea0003800200 */
.L_x_3483:
        /* <DEDUP_REMOVED lines=11> */
.L_x_3487:
        /* <DEDUP_REMOVED lines=9> */
.L_x_3488:
[----:B------:R-:W-:Y:S05]  /*0eb0*/  BSYNC.RECONVERGENT B1 ;  /* 0x0000000000017941 */ /* 0x000fea0003800200 */
.L_x_3486:
        /* <DEDUP_REMOVED lines=11> */
.L_x_3490:
        /* <DEDUP_REMOVED lines=9> */
.L_x_3491:
[----:B------:R-:W-:Y:S05]  /*1000*/  BSYNC.RECONVERGENT B1 ;  /* 0x0000000000017941 */ /* 0x000fea0003800200 */
.L_x_3489:
        /* <DEDUP_REMOVED lines=19> */
.L_x_3492:
[----:B------:R2:W5:Y:S02]  /*1140*/  LDG.E.128 R24, desc[UR14][R40.64] ;  /* 0x0000000e28187981 */ /* 0x000564000c1e1d00 */
.L_x_3482:
[----:B------:R-:W-:Y:S05]  /*1150*/  BSYNC.RECONVERGENT B0 ;  /* 0x0000000000007941 */ /* 0x000fea0003800200 */
.L_x_3481:
        /* <DEDUP_REMOVED lines=47> */
[----:B------:R-:W-:-:S04]  /*1450*/  @!P1 FFMA R39, R26, R26, R39 ;  /* 0x0000001a1a279223 */ /* 0x000fc80000000027 */
[----:B------:R-:W-:-:S07]  /*1460*/  @!P0 FFMA R39, R27, R27, R39 ;  /* 0x0000001b1b278223 */ /* 0x000fce0000000027 */
.L_x_3494:
[----:B------:R-:W-:Y:S05]  /*1470*/  BSYNC.RECONVERGENT B0 ;  /* 0x0000000000007941 */ /* 0x000fea0003800200 */
.L_x_3493:
        /* <DEDUP_REMOVED lines=14> */
.L_x_3495:
        /* <DEDUP_REMOVED lines=13> */
[----:B------:R-:W-:-:S04]  /*1630*/  IMAD R39, R39, 0x4, R52 ;  /* 0x0000000427277824 */ /* 0x000fc800078e0234 */
[----:B------:R-:W-:-:S05]  /*1640*/  IMAD R39, R39, R50, RZ ;  /* 0x0000003227277224 */ /* 0x000fca00078e02ff */
[----:B------:R-:W-:Y:S01]  /*1650*/  IADD3 R39, P1, PT, R39, UR8, RZ ;  /* 0x0000000827277c10 */ /* 0x000fe2000ff3e0ff */
[----:B0-----:R-:W-:-:S05]  /*1660*/  FADD R41, R38, R41 ;  /* 0x0000002926297221 */ /* 0x001fca0000000000 */
[----:B------:R-:W0:Y:S02]  /*1670*/  SHFL.DOWN PT, R40, R41, 0x4, 0x1f ;  /* 0x08801f0029287f89 */ /* 0x000e2400000e0000 */
[----:B0-----:R-:W-:Y:S01]  /*1680*/  FADD R40, R41, R40 ;  /* 0x0000002829287221 */ /* 0x001fe20000000000 */
[----:B------:R-:W-:-:S04]  /*1690*/  IMAD.U32 R41, RZ, RZ, UR6 ;  /* 0x00000006ff297e24 */ /* 0x000fc8000f8e00ff */
[----:B------:R-:W0:Y:S02]  /*16a0*/  SHFL.DOWN PT, R49, R40, 0x2, 0x1f ;  /* 0x08401f0028317f89 */ /* 0x000e2400000e0000 */
[----:B0-----:R-:W-:Y:S01]  /*16b0*/  FADD R51, R40, R49 ;  /* 0x0000003128337221 */ /* 0x001fe20000000000 */
[----:B------:R-:W-:Y:S01]  /*16c0*/  LOP3.LUT R49, R15, 0x1f, RZ, 0xc0, !PT ;  /* 0x0000001f0f317812 */ /* 0x000fe200078ec0ff */
[----:B------:R-:W-:Y:S01]  /*16d0*/  IMAD.X R40, RZ, RZ, RZ, P1 ;  /* 0x000000ffff287224 */ /* 0x000fe200008e06ff */
[----:B----4-:R-:W-:Y:S02]  /*16e0*/  LEA R38, P1, R39, UR10, 0x2 ;  /* 0x0000000a27267c11 */ /* 0x010fe4000f8210ff */
[----:B------:R-:W0:Y:S01]  /*16f0*/  SHFL.DOWN PT, R52, R51, 0x1, 0x1f ;  /* 0x08201f0033347f89 */ /* 0x000e2200000e0000 */
[----:B------:R-:W-:Y:S02]  /*1700*/  ISETP.NE.AND P0, PT, R49, RZ, PT ;  /* 0x000000ff3100720c */ /* 0x000fe40003f05270 */
[----:B------:R-:W-:-:S02]  /*1710*/  LEA.HI.X R39, R39, UR11, R40, 0x2, P1 ;  /* 0x0000000b27277c11 */ /* 0x000fc400088f1428 */
[----:B------:R-:W-:-:S09]  /*1720*/  ISETP.NE.AND P1, PT, R15, RZ, PT ;  /* 0x000000ff0f00720c */ /* 0x000fd20003f25270 */
        /* <DEDUP_REMOVED lines=26> */
.L_x_3498:
[----:B------:R-:W2:Y:S04]  /*18d0*/  LDG.E.STRONG.GPU R51, desc[UR14][R40.64] ;  /* 0x0000000e28337981 */ /* 0x000ea8000c1ef900 */
[----:B--2---:R-:W-:Y:S01]  /*18e0*/  CCTL.IVALL ;  /* 0x00000000ff00798f */ /* 0x004fe20002000000 */
[----:B------:R-:W-:Y:S05]  /*18f0*/  YIELD ;  /* 0x0000000000007946 */ /* 0x000fea0003800000 */
[----:B------:R-:W-:-:S13]  /*1900*/  ISETP.NE.AND P0, PT, R51, R52, PT ;  /* 0x000000343300720c */ /* 0x000fda0003f05270 */
[----:B------:R-:W-:Y:S05]  /*1910*/  @P0 BRA `(.L_x_3498) ;  /* 0xfffffffc00ec0947 */ /* 0x000fea000383ffff */
.L_x_3497:
        /* <DEDUP_REMOVED lines=18> */
.L_x_3503:
        /* <DEDUP_REMOVED lines=37> */
.L_x_3502:
[----:B------:R-:W-:Y:S05]  /*1c90*/  BSYNC.RECONVERGENT B1 ;  /* 0x0000000000017941 */ /* 0x000fea0003800200 */
.L_x_3501:
        /* <DEDUP_REMOVED lines=31> */
.L_x_3505:
[----:B------:R-:W-:Y:S05]  /*1e90*/  BSYNC.RECONVERGENT B1 ;  /* 0x0000000000017941 */ /* 0x000fea0003800200 */
.L_x_3504:
        /* <DEDUP_REMOVED lines=17> */
.L_x_3507:
[----:B------:R-:W-:Y:S05]  /*1fb0*/  BSYNC.RECONVERGENT B1 ;  /* 0x0000000000017941 */ /* 0x000fea0003800200 */
.L_x_3506:
        /* <DEDUP_REMOVED lines=11> */
.L_x_3500:
[----:B------:R-:W-:Y:S05]  /*2070*/  BSYNC.RECONVERGENT B0 ;  /* 0x0000000000007941 */ /* 0x000fea0003800200 */
.L_x_3499:
        /* <DEDUP_REMOVED lines=12> */
.L_x_3496:
        /* <DEDUP_REMOVED lines=41> */
.L_x_3511:
        /* <DEDUP_REMOVED lines=14> */
.L_x_3512:
[----:B------:R-:W-:Y:S05]  /*24b0*/  BSYNC.RECONVERGENT B1 ;  /* 0x0000000000017941 */ /* 0x000fea0003800200 */
.L_x_3510:
        /* <DEDUP_REMOVED lines=22> */
.L_x_3514:
        /* <DEDUP_REMOVED lines=8> */
.L_x_3515:
[----:B------:R-:W-:Y:S05]  /*26a0*/  BSYNC.RECONVERGENT B1 ;  /* 0x0000000000017941 */ /* 0x000fea0003800200 */
.L_x_3513:
        /* <DEDUP_REMOVED lines=33> */
.L_x_3517:
        /* <DEDUP_REMOVED lines=10> */
.L_x_3518:
[----:B------:R-:W-:Y:S05]  /*2960*/  BSYNC.RECONVERGENT B1 ;  /* 0x0000000000017941 */ /* 0x000fea0003800200 */
.L_x_3516:
        /* <DEDUP_REMOVED lines=21> */
.L_x_3520:
[C---:B------:R-:W-:Y:S01]  /*2ac0*/  ISETP.NE.AND P0, PT, R43.reuse, RZ, PT ;  /* 0x000000ff2b00720c */ /* 0x040fe20003f05270 */
[----:B------:R1:W-:Y:S01]  /*2ad0*/  @P1 STG.E.U8 desc[UR14][R40.64+0x3], R57 ;  /* 0x0000033928001986 */ /* 0x0003e2000c10110e */
[C---:B------:R-:W-:Y:S02]  /*2ae0*/  ISETP.GE.U32.AND P2, PT, R43.reuse, 0x2, PT ;  /* 0x000000022b00780c */ /* 0x040fe40003f46070 */
[----:B------:R-:W-:-:S09]  /*2af0*/  ISETP.GE.U32.AND P3, PT, R43, 0x3, PT ;  /* 0x000000032b00780c */ /* 0x000fd20003f66070 */
[----:B------:R1:W-:Y:S04]  /*2b00*/  @P0 STG.E.U8 desc[UR14][R40.64], R51 ;  /* 0x0000003328000986 */ /* 0x0003e8000c10110e */
[----:B------:R1:W-:Y:S04]  /*2b10*/  @P2 STG.E.U8 desc[UR14][R40.64+0x1], R55 ;  /* 0x0000013728002986 */ /* 0x0003e8000c10110e */
[----:B------:R1:W-:Y:S02]  /*2b20*/  @P3 STG.E.U8 desc[UR14][R40.64+0x2], R53 ;  /* 0x0000023528003986 */ /* 0x0003e4000c10110e */
.L_x_3521:
[----:B------:R-:W-:Y:S05]  /*2b30*/  BSYNC.RECONVERGENT B1 ;  /* 0x0000000000017941 */ /* 0x000fea0003800200 */
.L_x_3519:
        /* <DEDUP_REMOVED lines=32> */
.L_x_3523:
        /* <DEDUP_REMOVED lines=10> */
.L_x_3524:
[----:B------:R-:W-:Y:S05]  /*2de0*/  BSYNC.RECONVERGENT B1 ;  /* 0x0000000000017941 */ /* 0x000fea0003800200 */
.L_x_3522:
        /* <DEDUP_REMOVED lines=21> */
.L_x_3526:
[C---:B------:R-:W-:Y:S01]  /*2f40*/  ISETP.NE.AND P0, PT, R42.reuse, RZ, PT ;  /* 0x000000ff2a00720c */ /* 0x040fe20003f05270 */
[----:B------:R0:W-:Y:S01]  /*2f50*/  @P1 STG.E.U8 desc[UR14][R40.64+0x3], R57 ;  /* 0x0000033928001986 */ /* 0x0001e2000c10110e */
[C---:B------:R-:W-:Y:S02]  /*2f60*/  ISETP.GE.U32.AND P2, PT, R42.reuse, 0x2, PT ;  /* 0x000000022a00780c */ /* 0x040fe40003f46070 */
[----:B------:R-:W-:-:S09]  /*2f70*/  ISETP.GE.U32.AND P3, PT, R42, 0x3, PT ;  /* 0x000000032a00780c */ /* 0x000fd20003f66070 */
[----:B------:R0:W-:Y:S04]  /*2f80*/  @P0 STG.E.U8 desc[UR14][R40.64], R51 ;  /* 0x0000003328000986 */ /* 0x0001e8000c10110e */
[----:B------:R0:W-:Y:S04]  /*2f90*/  @P2 STG.E.U8 desc[UR14][R40.64+0x1], R55 ;  /* 0x0000013728002986 */ /* 0x0001e8000c10110e */
[----:B------:R0:W-:Y:S02]  /*2fa0*/  @P3 STG.E.U8 desc[UR14][R40.64+0x2], R53 ;  /* 0x0000023528003986 */ /* 0x0001e4000c10110e */
.L_x_3527:
[----:B------:R-:W-:Y:S05]  /*2fb0*/  BSYNC.RECONVERGENT B1 ;  /* 0x0000000000017941 */ /* 0x000fea0003800200 */
.L_x_3525:
        /* <DEDUP_REMOVED lines=32> */
.L_x_3529:
        /* <DEDUP_REMOVED lines=10> */
.L_x_3530:
[----:B------:R-:W-:Y:S05]  /*3260*/  BSYNC.RECONVERGENT B1 ;  /* 0x0000000000017941 */ /* 0x000fea0003800200 */
.L_x_3528:
[----:B------:R-:W-:Y:S01]  /*3270*/  IMAD R35, R35, UR21, R44 ;  /* 0x0000001523237c24 */ /* 0x000fe2000f8e022c */
[----:B------:R-:W-:Y:S02]  /*3280*/  ISETP.GE.U32.AND P1, PT, R37, 0x4, PT ;  /* 0x000000042500780c */ /* 0x000fe40003f26070 */
[----:B------:R-:W-:Y:S02]  /*3290*/  F2FP.SATFINITE.E4M3.F32.PACK_AB_MERGE_C R51, RZ, R50, RZ ;  /* 0x00000032ff33723e */ /* 0x000fe400048070ff */
[C---:B------:R-:W-:Y:S02]  /*32a0*/  IADD3 R38, P2, PT, R35.reuse, R38, RZ ;  /* 0x0000002623267210 */ /* 0x040fe40007f5e0ff */
        /* <DEDUP_REMOVED lines=16> */
.L_x_3531:
[C---:B------:R-:W-:Y:S01]  /*33b0*/  ISETP.NE.AND P0, PT, R37.reuse, RZ, PT ;  /* 0x000000ff2500720c */ /* 0x040fe20003f05270 */
[----:B------:R3:W-:Y:S01]  /*33c0*/  @P1 STG.E.U8 desc[UR14][R38.64+0x3], R35 ;  /* 0x0000032326001986 */ /* 0x0007e2000c10110e */
[C---:B------:R-:W-:Y:S02]  /*33d0*/  ISETP.GE.U32.AND P2, PT, R37.reuse, 0x2, PT ;  /* 0x000000022500780c */ /* 0x040fe40003f46070 */
[----:B------:R-:W-:-:S09]  /*33e0*/  ISETP.GE.U32.AND P3, PT, R37, 0x3, PT ;  /* 0x000000032500780c */ /* 0x000fd20003f66070 */
[----:B------:R3:W-:Y:S04]  /*33f0*/  @P0 STG.E.U8 desc[UR14][R38.64], R51 ;  /* 0x0000003326000986 */ /* 0x0007e8000c10110e */
[----:B------:R3:W-:Y:S04]  /*3400*/  @P2 STG.E.U8 desc[UR14][R38.64+0x1], R41 ;  /* 0x0000012926002986 */ /* 0x0007e8000c10110e */
[----:B------:R3:W-:Y:S02]  /*3410*/  @P3 STG.E.U8 desc[UR14][R38.64+0x2], R49 ;  /* 0x0000023126003986 */ /* 0x0007e4000c10110e */
.L_x_3509:
[----:B------:R-:W-:Y:S05]  /*3420*/  BSYNC.RECONVERGENT B0 ;  /* 0x0000000000007941 */ /* 0x000fea0003800200 */
.L_x_3508:
[----:B------:R-:W4:Y:S02]  /*3430*/  LDCU UR8, c[0x0][0x380] ;  /* 0x00007000ff0877ac */ /* 0x000f240008000800 */
[----:B----4-:R-:W-:-:S04]  /*3440*/  ULEA UR7, UR8, UR7, 0x2 ;  /* 0x0000000708077291 */ /* 0x010fc8000f8e10ff */
[----:B------:R-:W-:-:S09]  /*3450*/  UISETP.GE.AND UP1, UPT, UR7, UR20, UPT ;  /* 0x000000140700728c */ /* 0x000fd2000bf26270 */
[----:B------:R-:W-:Y:S05]  /*3460*/  BRA.U !UP1, `(.L_x_3532) ;  /* 0xffffffd509d87547 */ /* 0x000fea000b83ffff */
.L_x_3478:
        /* <DEDUP_REMOVED lines=39> */
.L_x_3540:
[----:B------:R-:W-:Y:S02]  /*36e0*/  ISETP.NE.AND P0, PT, R15, RZ, PT ;  /* 0x000000ff0f00720c */ /* 0x000fe40003f05270 */
[----:B----4-:R-:W-:-:S11]  /*36f0*/  FMNMX R5, R3, R2, !PT ;  /* 0x0000000203057209 */ /* 0x010fd60007800000 */
[----:B------:R-:W-:Y:S05]  /*3700*/  @P0 BRA `(.L_x_3534) ;  /* 0x0000000000080947 */ /* 0x000fea0003800000 */
[----:B0-----:R-:W0:Y:S02]  /*3710*/  LDC.64 R2, c[0x0][0x3f8] ;  /* 0x0000fe00ff027b82 */ /* 0x001e240000000a00 */
[----:B0-----:R4:W-:Y:S02]  /*3720*/  REDG.E.MAX.S32.STRONG.GPU desc[UR14][R2.64], R5 ;  /* 0x000000050200798e */ /* 0x0019e4000d12e30e */
.L_x_3534:
[----:B------:R-:W-:Y:S05]  /*3730*/  BSYNC B0 ;  /* 0x0000000000007941 */ /* 0x000fea0003800000 */
.L_x_3533:
        /* <DEDUP_REMOVED lines=14> */
[----:B-123--:R-:W-:Y:S05]  /*3820*/  CALL.REL.NOINC `($__internal_28_$__cuda_sm20_rcp_rn_f32_slowpath) ;  /* 0x0000000000607944 */ /* 0x00efea0003c00000 */
[----:B------:R-:W-:Y:S01]  /*3830*/  IMAD.MOV.U32 R5, RZ, RZ, R35 ;  /* 0x000000ffff057224 */ /* 0x000fe200078e0023 */
[----:B------:R-:W-:Y:S06]  /*3840*/  BRA `(.L_x_3537) ;  /* 0x0000000000147947 */ /* 0x000fec0003800000 */
.L_x_3536:
[----:B----45:R-:W0:Y:S01]  /*3850*/  MUFU.RCP R5, UR16 ;  /* 0x0000001000057d08 */ /* 0x030e220008001000 */
[----:B------:R-:W-:-:S04]  /*3860*/  IMAD.U32 R0, RZ, RZ, UR16 ;  /* 0x00000010ff007e24 */ /* 0x000fc8000f8e00ff */
[----:B0-----:R-:W-:-:S04]  /*3870*/  FFMA R0, R5, R0, -1 ;  /* 0xbf80000005007423 */ /* 0x001fc80000000000 */
[----:B------:R-:W-:-:S04]  /*3880*/  FADD.FTZ R0, -R0, -RZ ;  /* 0x800000ff00007221 */ /* 0x000fc80000010100 */
[----:B------:R-:W-:-:S07]  /*3890*/  FFMA R5, R5, R0, R5 ;  /* 0x0000000005057223 */ /* 0x000fce0000000005 */
.L_x_3537:
[----:B------:R-:W0:Y:S02]  /*38a0*/  LDC.64 R2, c[0x0][0x3f0] ;  /* 0x0000fc00ff027b82 */ /* 0x000e240000000a00 */
[----:B0-----:R-:W-:Y:S01]  /*38b0*/  STG.E desc[UR14][R2.64], R5 ;  /* 0x0000000502007986 */ /* 0x001fe2000c10190e */
[----:B------:R-:W-:Y:S05]  /*38c0*/  EXIT ;  /* 0x000000000000794d */ /* 0x000fea0003800000 */
.L_x_3535:
[----:B------:R-:W-:Y:S02]  /*38d0*/  IMAD.MOV.U32 R5, RZ, RZ, 0x2 ;  /* 0x00000002ff057424 */ /* 0x000fe400078e00ff */
[----:B------:R-:W-:Y:S02]  /*38e0*/  IMAD.MOV.U32 R7, RZ, RZ, 0x1f ;  /* 0x0000001fff077424 */ /* 0x000fe400078e00ff */
[----:B------:R-:W-:-:S07]  /*38f0*/  IMAD.MOV.U32 R4, RZ, RZ, -0x1 ;  /* 0xffffffffff047424 */ /* 0x000fce00078e00ff */
[----:B01234-:R-:W-:Y:S05]  /*3900*/  WARPSYNC.COLLECTIVE R4, `(.L_x_3538) ;  /* 0x0000000004087348 */ /* 0x01ffea0003c00000 */
[----:B0---4-:R0:W4:Y:S02]  /*3910*/  SHFL.DOWN P0, R2, R0, R5, R7 ;  /* 0x0800000500027389 */ /* 0x0111240000000007 */
[----:B01234-:R-:W-:Y:S05]  /*3920*/  ENDCOLLECTIVE ;  /* 0x000000000000791b */ /* 0x01ffea0003800000 */
.L_x_3538:
[----:B------:R-:W-:Y:S02]  /*3930*/  IMAD.MOV.U32 R5, RZ, RZ, 0x1 ;  /* 0x00000001ff057424 */ /* 0x000fe400078e00ff */
[----:B------:R-:W-:-:S05]  /*3940*/  IMAD.MOV.U32 R3, RZ, RZ, R2 ;  /* 0x000000ffff037224 */ /* 0x000fca00078e0002 */
[----:B------:R-:W-:-:S05]  /*3950*/  FMNMX R3, R3, R0, !PT ;  /* 0x0000000003037209 */ /* 0x000fca0007800000 */
[----:B------:R-:W-:-:S07]  /*3960*/  IMAD.MOV.U32 R0, RZ, RZ, R3 ;  /* 0x000000ffff007224 */ /* 0x000fce00078e0003 */
[----:B------:R-:W-:Y:S05]  /*3970*/  WARPSYNC.COLLECTIVE R4, `(.L_x_3539) ;  /* 0x0000000004087348 */ /* 0x000fea0003c00000 */
[----:B------:R0:W1:Y:S02]  /*3980*/  SHFL.DOWN P0, R2, R0, R5, R7 ;  /* 0x0800000500027389 */ /* 0x0000640000000007 */
[----:B01----:R-:W-:Y:S05]  /*3990*/  ENDCOLLECTIVE ;  /* 0x000000000000791b */ /* 0x003fea0003800000 */
.L_x_3539:
[----:B------:R-:W-:Y:S05]  /*39a0*/  BRA `(.L_x_3540) ;  /* 0xfffffffc004c7947 */ /* 0x000fea000383ffff */
        .weak           $__internal_28_$__cuda_sm20_rcp_rn_f32_slowpath
        .type           $__internal_28_$__cuda_sm20_rcp_rn_f32_slowpath,@function
        .size           $__internal_28_$__cuda_sm20_rcp_rn_f32_slowpath,(.L_x_6070 - $__internal_28_$__cuda_sm20_rcp_rn_f32_slowpath)
$__internal_28_$__cuda_sm20_rcp_rn_f32_slowpath:
        /* <DEDUP_REMOVED lines=14> */
.L_x_3541:
        /* <DEDUP_REMOVED lines=17> */
[----:B------:R-:W-:Y:S02]  /*3ba0*/  LOP3.LUT R41, R41, R36, RZ, 0xc0, !PT ;  /* 0x0000002429297212 */ /* 0x000fe400078ec0ff */
[----:B------:R-:W-:Y:S01]  /*3bb0*/  SHF.R.U32.HI R13, RZ, R13, R36 ;  /* 0x0000000dff0d7219 */ /* 0x000fe20000011624 */
        /* <DEDUP_REMOVED lines=9> */
[----:B------:R-:W-:-:S13]  /*3c50*/  ISETP.GE.AND P0, PT, R35, RZ, PT ;  /* 0x000000ff2300720c */ /* 0x000fda0003f06270 */
[----:B------:R-:W-:-:S04]  /*3c60*/  @!P0 VIADD R13, R13, 0x1 ;  /* 0x000000010d0d8836 */ /* 0x000fc80000000000 */
[----:B------:R-:W-:-:S05]  /*3c70*/  @!P1 IMAD.SHL.U32 R13, R13, 0x2, RZ ;  /* 0x000000020d0d9824 */ /* 0x000fca00078e00ff */
[----:B------:R-:W-:Y:S01]  /*3c80*/  LOP3.LUT R35, R13, 0x80000000, R4, 0xf8, !PT ;  /* 0x800000000d237812 */ /* 0x000fe200078ef804 */
[----:B------:R-:W-:Y:S06]  /*3c90*/  BRA `(.L_x_3542) ;  /* 0x0000000000047947 */ /* 0x000fec0003800000 */
.L_x_3543:
[----:B------:R0:W1:Y:S02]  /*3ca0*/  MUFU.RCP R35, R4 ;  /* 0x0000000400237308 */ /* 0x0000640000001000 */
.L_x_3542:
[----:B------:R-:W-:Y:S02]  /*3cb0*/  IMAD.MOV.U32 R38, RZ, RZ, R5 ;  /* 0x000000ffff267224 */ /* 0x000fe400078e0005 */
[----:B------:R-:W-:-:S04]  /*3cc0*/  IMAD.MOV.U32 R39, RZ, RZ, 0x0 ;  /* 0x00000000ff277424 */ /* 0x000fc800078e00ff */
[----:B01----:R-:W-:Y:S05]  /*3cd0*/  RET.REL.NODEC R38 `(_ZN18transformer_engine13normalization26rmsnorm_fwd_general_kernelINS0_13Kernel_traitsIff13__nv_fp8_e4m3fjLj512ELj1ELj4ELj1ELj16ENS0_18Kernel_traits_baseILj512EffS3_fjLj128EEEEEEEvNS0_19ForwardKernelParamsE) ;  /* 0xffffffc026c87950 */ /* 0x003fea0003c3ffff */
.L_x_3544:
        /* <DEDUP_REMOVED lines=10> */
.L_x_6070:


//--------------------- .text._ZN18transformer_engine13normalization26rmsnorm_fwd_general_kernelINS0_13Kernel_traitsIff13__nv_fp8_e4m3fjLj128ELj1ELj4ELj1ELj16ENS0_18Kernel_traits_baseILj128EffS3_fjLj128EEEEEEEvNS0_19ForwardKernelParamsE --------------------------
	.section	.text._ZN18transformer_engine13normalization26rmsnorm_fwd_general_kernelINS0_13Kernel_traitsIff13__nv_fp8_e4m3fjLj128ELj1ELj4ELj1ELj16ENS0_18Kernel_traits_baseILj128EffS3_fjLj128EEEEEEEvNS0_19ForwardKernelParamsE,"ax",@progbits
	.align	128
        .global         _ZN18transformer_engine13normalization26rmsnorm_fwd_general_kernelINS0_13Kernel_traitsIff13__nv_fp8_e4m3fjLj128ELj1ELj4ELj1ELj16ENS0_18Kernel_traits_baseILj128EffS3_fjLj128EEEEEEEvNS0_19ForwardKernelParamsE
        .type           _ZN18transformer_engine13normalization26rmsnorm_fwd_general_kernelINS0_13Kernel_traitsIff13__nv_fp8_e4m3fjLj128ELj1ELj4ELj1ELj16ENS0_18Kernel_traits_baseILj128EffS3_fjLj128EEEEEEEvNS0_19ForwardKernelParamsE,@function
        .size           _ZN18transformer_engine13normalization26rmsnorm_fwd_general_kernelINS0_13Kernel_traitsIff13__nv_fp8_e4m3fjLj128ELj1ELj4ELj1ELj16ENS0_18Kernel_traits_baseILj128EffS3_fjLj128EEEEEEEvNS0_19ForwardKernelParamsE,(.L_x_6071 - _ZN18transformer_engine13normalization26rmsnorm_fwd_general_kernelINS0_13Kernel_traitsIff13__nv_fp8_e4m3fjLj128ELj1ELj4ELj1ELj16ENS0_18Kernel_traits_baseILj128EffS3_fjLj128EEEEEEEvNS0_19ForwardKernelParamsE)
        .other          _ZN18transformer_engine13normalization26rmsnorm_fwd_general_kernelINS0_13Kernel_traitsIff13__nv_fp8_e4m3fjLj128ELj1ELj4ELj1ELj16ENS0_18Kernel_traits_baseILj128EffS3_fjLj128EEEEEEEvNS0_19ForwardKernelParamsE,@"STO_CUDA_ENTRY STV_DEFAULT"
_ZN18transformer_engine13normalization26rmsnorm_fwd_general_kernelINS0_13Kernel_traitsIff13__nv_fp8_e4m3fjLj128ELj1ELj4ELj1ELj16ENS0_18Kernel_traits_baseILj128EffS3_fjLj128EEEEEEEvNS0_19ForwardKernelParamsE:
.text._ZN18transformer_engine13normalization26rmsnorm_fwd_general_kernelINS0_13Kernel_traitsIff13__nv_fp8_e4m3fjLj128ELj1ELj4ELj1ELj16ENS0_18Kernel_traits_baseILj128EffS3_fjLj128EEEEEEEvNS0_19ForwardKernelParamsE:
        /* <DEDUP_REMOVED lines=11> */
[----:B0-----:R-:W-:-:S06]  /*00b0*/  VIADD R2, R0, 0xffffffe ;  /* 0x0ffffffe00027836 */ /* 0x001fcc0000000000 */
[----:B------:R-:W0:Y:S02]  /*00c0*/  F2I.FTZ.U32.TRUNC.NTZ R2, R2 ;  /* 0x0000000200027305 */ /* 0x000e24000021f000 */
[----:B0-----:R-:W-:Y:S02]  /*00d0*/  R2UR UR5, R2 ;  /* 0x00000000020572ca */ /* 0x001fe400000e0000 */
[----:B------:R-:W-:-:S11]  /*00e0*/  SHF.R.U32.HI R2, RZ, 0x5, R10 ;  /* 0x00000005ff027819 */ /* 0x000fd6000001160a */
        /* <DEDUP_REMOVED lines=39> */
.L_x_3547:
[----:B------:R1:W5:Y:S02]  /*0360*/  LDG.E.128 R4, desc[UR14][R12.64] ;  /* 0x0000000e0c047981 */ /* 0x000364000c1e1d00 */
.L_x_3546:
[----:B------:R-:W-:Y:S05]  /*0370*/  BSYNC.RECONVERGENT B0 ;  /* 0x0000000000007941 */ /* 0x000fea0003800200 */
.L_x_3545:
[----:B------:R-:W2:Y:S01]  /*0380*/  LDCU.U8 UR18, c[0x0][0x404] ;  /* 0x00008080ff1277ac */ /* 0x000ea20008000000 */
[----:B------:R-:W3:Y:S01]  /*0390*/  LDCU UR9, c[0x0][0x388] ;  /* 0x00007100ff0977ac */ /* 0x000ee20008000800 */
[----:B--2---:R-:W-:-:S13]  /*03a0*/  ISETP.NE.AND P0, PT, RZ, UR18, PT ;  /* 0x00000012ff007c0c */ /* 0x004fda000bf05270 */
[----:B01----:R-:W0:Y:S02]  /*03b0*/  @P0 LDC.64 R12, c[0x0][0x3e0] ;  /* 0x0000f800ff0c0b82 */ /* 0x003e240000000a00 */
[----:B0-----:R-:W2:Y:S01]  /*03c0*/  @P0 LDG.E R12, desc[UR14][R12.64] ;  /* 0x0000000e0c0c0981 */ /* 0x001ea2000c1e1900 */
[----:B---3--:R-:W-:Y:S01]  /*03d0*/  UISETP.GE.AND UP0, UPT, UR7, UR9, UPT ;  /* 0x000000090700728c */ /* 0x008fe2000bf06270 */
[----:B------:R-:W-:Y:S01]  /*03e0*/  IMAD.MOV.U32 R0, RZ, RZ, RZ ;  /* 0x000000ffff007224 */ /* 0x000fe200078e00ff */
[----:B--2---:R-:W-:-:S07]  /*03f0*/  @P0 R2UR UR16, R12 ;  /* 0x000000000c1002ca */ /* 0x004fce00000e0000 */
[----:B------:R-:W-:Y:S08]  /*0400*/  BRA.U UP0, `(.L_x_3548) ;  /* 0x0000001500747547 */ /* 0x000ff0000b800000 */
[----:B------:R-:W0:Y:S01]  /*0410*/  LDCU.U8 UR9, c[0x0][0x3c0] ;  /* 0x00007800ff0977ac */ /* 0x000e220008000000 */
[----:B------:R-:W-:Y:S01]  /*0420*/  I2FP.F32.S32 R14, UR4 ;  /* 0x00000004000e7c45 */ /* 0x000fe20008201400 */
[----:B-----5:R-:W-:Y:S01]  /*0430*/  IMAD.MOV.U32 R12, RZ, RZ, R5 ;  /* 0x000000ffff0c7224 */ /* 0x020fe200078e0005 */
[----:B------:R-:W-:Y:S01]  /*0440*/  LOP3.LUT R24, RZ, R9, RZ, 0x33, !PT ;  /* 0x00000009ff187212 */ /* 0x000fe200078e33ff */
[----:B------:R-:W1:Y:S01]  /*0450*/  LDCU.64 UR10, c[0x0][0x3f8] ;  /* 0x00007f00ff0a77ac */ /* 0x000e620008000a00 */
[----:B------:R-:W-:Y:S01]  /*0460*/  MOV R11, R4 ;  /* 0x00000004000b7202 */ /* 0x000fe20000000f00 */
[----:B------:R-:W-:Y:S01]  /*0470*/  VIADD R0, R14, 0x1800000 ;  /* 0x018000000e007836 */ /* 0x000fe20000000000 */
[C---:B------:R-:W-:Y:S01]  /*0480*/  IADD3 R25, PT, PT, -R3.reuse, UR4, RZ ;  /* 0x0000000403197c10 */ /* 0x040fe2000fffe1ff */
[----:B------:R-:W-:Y:S01]  /*0490*/  VIADD R24, R24, UR8 ;  /* 0x0000000818187c36 */ /* 0x000fe20008000000 */
[----:B------:R-:W-:Y:S01]  /*04a0*/  IADD3 R19, PT, PT, R3, 0x2, RZ ;  /* 0x0000000203137810 */ /* 0x000fe20007ffe0ff */
[----:B------:R-:W-:Y:S01]  /*04b0*/  IMAD.MOV.U32 R13, RZ, RZ, R6 ;  /* 0x000000ffff0d7224 */ /* 0x000fe200078e0006 */
[----:B------:R-:W-:Y:S01]  /*04c0*/  LOP3.LUT R0, R0, 0x7f800000, RZ, 0xc0, !PT ;  /* 0x7f80000000007812 */ /* 0x000fe200078ec0ff */
[----:B------:R-:W-:-:S02]  /*04d0*/  IMAD.MOV.U32 R26, RZ, RZ, R7 ;  /* 0x000000ffff1a7224 */ /* 0x000fc400078e0007 */
        /* <DEDUP_REMOVED lines=10> */
[----:B------:R-:W-:Y:S01]  /*0580*/  VIADD R5, R5, 0xffffffff ;  /* 0xffffffff05057836 */ /* 0x000fe20000000000 */
        /* <DEDUP_REMOVED lines=9> */
[----:B------:R-:W-:Y:S05]  /*0620*/  CALL.REL.NOINC `($__internal_29_$__cuda_sm20_rcp_rn_f32_slowpath) ;  /* 0x0000001800307944 */ /* 0x000fea0003c00000 */
[----:B------:R-:W-:Y:S05]  /*0630*/  BRA `(.L_x_3550) ;  /* 0x0000000000107947 */ /* 0x000fea0003800000 */
.L_x_3549:
[----:B------:R-:W0:Y:S02]  /*0640*/  MUFU.RCP R7, R14 ;  /* 0x0000000e00077308 */ /* 0x000e240000001000 */
[----:B0-----:R-:W-:-:S04]  /*0650*/  FFMA R0, R14, R7, -1 ;  /* 0xbf8000000e007423 */ /* 0x001fc80000000007 */
[----:B------:R-:W-:-:S04]  /*0660*/  FADD.FTZ R0, -R0, -RZ ;  /* 0x800000ff00007221 */ /* 0x000fc80000010100 */
[----:B------:R-:W-:-:S07]  /*0670*/  FFMA R16, R7, R0, R7 ;  /* 0x0000000007107223 */ /* 0x000fce0000000007 */
.L_x_3550:
        /* <DEDUP_REMOVED lines=9> */
.L_x_3573:
        /* <DEDUP_REMOVED lines=14> */
.L_x_3553:
        /* <DEDUP_REMOVED lines=10> */
.L_x_3552:
[----:B------:R-:W-:Y:S05]  /*0890*/  BSYNC.RECONVERGENT B0 ;  /* 0x0000000000007941 */ /* 0x000fea0003800200 */
.L_x_3551:
[----:B------:R-:W2:Y:S01]  /*08a0*/  LDC R28, c[0x0][0x384] ;  /* 0x0000e100ff1c7b82 */ /* 0x000ea20000000800 */
[----:B01----:R-:W-:Y:S01]  /*08b0*/  VIADD R20, R3, 0x1 ;  /* 0x0000000103147836 */ /* 0x003fe20000000000 */
[----:B------:R-:W-:Y:S01]  /*08c0*/  ISETP.GE.OR P4, PT, R19, UR21, !P0 ;  /* 0x0000001513007c0c */ /* 0x000fe2000c786670 */
[----:B-----5:R-:W-:Y:S01]  /*08d0*/  @P0 FFMA R22, R4, R4, RZ ;  /* 0x0000000404160223 */ /* 0x020fe200000000ff */
[----:B------:R-:W-:Y:S02]  /*08e0*/  ISETP.GE.OR P5, PT, R18, UR21, !P0 ;  /* 0x0000001512007c0c */ /* 0x000fe4000c7a6670 */
[----:B------:R-:W-:Y:S01]  /*08f0*/  ISETP.GE.OR P1, PT, R20, UR21, !P0 ;  /* 0x0000001514007c0c */ /* 0x000fe2000c726670 */
[----:B------:R-:W-:-:S12]  /*0900*/  IMAD.MOV.U32 R20, RZ, RZ, RZ ;  /* 0x000000ffff147224 */ /* 0x000fd800078e00ff */
[----:B------:R-:W-:-:S04]  /*0910*/  @!P1 FFMA R22, R5, R5, R22 ;  /* 0x0000000505169223 */ /* 0x000fc80000000016 */
[----:B------:R-:W-:Y:S01]  /*0920*/  @!P4 FFMA R22, R6, R6, R22 ;  /* 0x000000060616c223 */ /* 0x000fe20000000016 */
[----:B--2---:R-:W-:-:S03]  /*0930*/  ISETP.NE.AND P1, PT, R28, 0x1, PT ;  /* 0x000000011c00780c */ /* 0x004fc60003f25270 */
[----:B------:R-:W-:-:S05]  /*0940*/  @!P5 FFMA R22, R7, R7, R22 ;  /* 0x000000070716d223 */ /* 0x000fca0000000016 */
[----:B------:R-:W-:-:S05]  /*0950*/  @P0 MOV R20, R22 ;  /* 0x0000001600140202 */ /* 0x000fca0000000f00 */
        /* <DEDUP_REMOVED lines=12> */
.L_x_3554:
        /* <DEDUP_REMOVED lines=36> */
[----:B0-----:R-:W-:Y:S01]  /*0c60*/  IMAD.U32 R22, RZ, RZ, UR10 ;  /* 0x0000000aff167e24 */ /* 0x001fe2000f8e00ff */
[----:B------:R-:W-:-:S02]  /*0c70*/  MOV R27, UR9 ;  /* 0x00000009001b7c02 */ /* 0x000fc40008000f00 */
        /* <DEDUP_REMOVED lines=9> */
.L_x_3557:
[----:B------:R-:W2:Y:S04]  /*0d10*/  LDG.E.STRONG.GPU R27, desc[UR14][R22.64] ;  /* 0x0000000e161b7981 */ /* 0x000ea8000c1ef900 */
[----:B--2---:R-:W-:Y:S01]  /*0d20*/  CCTL.IVALL ;  /* 0x00000000ff00798f */ /* 0x004fe20002000000 */
[----:B------:R-:W-:Y:S05]  /*0d30*/  YIELD ;  /* 0x0000000000007946 */ /* 0x000fea0003800000 */
[----:B------:R-:W-:-:S13]  /*0d40*/  ISETP.NE.AND P1, PT, R27, R30, PT ;  /* 0x0000001e1b00720c */ /* 0x000fda0003f25270 */
[----:B------:R-:W-:Y:S05]  /*0d50*/  @P1 BRA `(.L_x_3557) ;  /* 0xfffffffc00ec1947 */ /* 0x000fea000383ffff */
.L_x_3556:
        /* <DEDUP_REMOVED lines=11> */
[----:B------:R-:W-:Y:S01]  /*0e10*/  IMAD.MOV.U32 R29, RZ, RZ, RZ ;  /* 0x000000ffff1d7224 */ /* 0x000fe200078e00ff */
[----:B------:R-:W-:Y:S01]  /*0e20*/  MOV R28, R17 ;  /* 0x00000011001c7202 */ /* 0x000fe20000000f00 */
[----:B------:R-:W-:-:S07]  /*0e30*/  IMAD.MOV.U32 R27, RZ, RZ, R9 ;  /* 0x000000ffff1b7224 */ /* 0x000fce00078e0009 */
.L_x_3562:
[----:B------:R-:W-:-:S05]  /*0e40*/  IMAD.WIDE.U32 R22, R27, 0x4, R20 ;  /* 0x000000041b167825 */ /* 0x000fca00078e0014 */
        /* <DEDUP_REMOVED lines=15> */
[----:B--2---:R-:W-:-:S03]  /*0f40*/  FADD R29, R34, R29 ;  /* 0x0000001d221d7221 */ /* 0x004fc60000000000 */
[----:B------:R-:W2:Y:S01]  /*0f50*/  LDG.E R34, desc[UR14][R22.64+0x780] ;  /* 0x0007800e16227981 */ /* 0x000ea2000c1e1900 */
[----:B---3--:R-:W-:-:S03]  /*0f60*/  FADD R32, R29, R32 ;  /* 0x000000201d207221 */ /* 0x008fc60000000000 */
[----:B------:R-:W3:Y:S01]  /*0f70*/  LDG.E R29, desc[UR14][R22.64+0x500] ;  /* 0x0005000e161d7981 */ /* 0x000ee2000c1e1900 */
[----:B----4-:R-:W-:-:S03]  /*0f80*/  FADD R32, R32, R31 ;  /* 0x0000001f20207221 */ /* 0x010fc60000000000 */
[----:B------:R-:W4:Y:S01]  /*0f90*/  LDG.E R31, desc[UR14][R22.64+0x580] ;  /* 0x0005800e161f7981 */ /* 0x000f22000c1e1900 */
[----:B-----5:R-:W-:-:S03]  /*0fa0*/  FADD R33, R32, R33 ;  /* 0x0000002120217221 */ /* 0x020fc60000000000 */
[----:B------:R-:W5:Y:S01]  /*0fb0*/  LDG.E R32, desc[UR14][R22.64+0x600] ;  /* 0x0006000e16207981 */ /* 0x000f62000c1e1900 */
[----:B------:R-:W-:-:S03]  /*0fc0*/  FADD R36, R33, R30 ;  /* 0x0000001e21247221 */ /* 0x000fc60000000000 */
[----:B------:R-:W2:Y:S04]  /*0fd0*/  LDG.E R30, desc[UR14][R22.64+0x680] ;  /* 0x0006800e161e7981 */ /* 0x000ea8000c1e1900 */
[----:B------:R-:W2:Y:S01]  /*0fe0*/  LDG.E R33, desc[UR14][R22.64+0x700] ;  /* 0x0007000e16217981 */ /* 0x000ea2000c1e1900 */
[----:B------:R-:W-:-:S05]  /*0ff0*/  VIADD R28, R28, 0x10 ;  /* 0x000000101c1c7836 */ /* 0x000fca0000000000 */
[----:B------:R-:W-:Y:S01]  /*1000*/  ISETP.NE.AND P1, PT, R28, RZ, PT ;  /* 0x000000ff1c00720c */ /* 0x000fe20003f25270 */
[----:B------:R-:W-:Y:S02]  /*1010*/  VIADD R27, R27, 0x200 ;  /* 0x000002001b1b7836 */ /* 0x000fe40000000000 */
[----:B---3--:R-:W-:-:S04]  /*1020*/  FADD R36, R36, R29 ;  /* 0x0000001d24247221 */ /* 0x008fc80000000000 */
[----:B----4-:R-:W-:-:S04]  /*1030*/  FADD R31, R36, R31 ;  /* 0x0000001f241f7221 */ /* 0x010fc80000000000 */
[----:B-----5:R-:W-:-:S04]  /*1040*/  FADD R31, R31, R32 ;  /* 0x000000201f1f7221 */ /* 0x020fc80000000000 */
[----:B--2---:R-:W-:-:S04]  /*1050*/  FADD R30, R31, R30 ;  /* 0x0000001e1f1e7221 */ /* 0x004fc80000000000 */
[----:B------:R-:W-:-:S04]  /*1060*/  FADD R33, R30, R33 ;  /* 0x000000211e217221 */ /* 0x000fc80000000000 */
[----:B------:R-:W-:Y:S01]  /*1070*/  FADD R29, R33, R34 ;  /* 0x00000022211d7221 */ /* 0x000fe20000000000 */
[----:B------:R-:W-:Y:S06]  /*1080*/  @P1 BRA `(.L_x_3562) ;  /* 0xfffffffc006c1947 */ /* 0x000fec000383ffff */
.L_x_3561:
[----:B------:R-:W-:Y:S05]  /*1090*/  BSYNC.RECONVERGENT B1 ;  /* 0x0000000000017941 */ /* 0x000fea0003800200 */
.L_x_3560:
        /* <DEDUP_REMOVED lines=26> */
.L_x_3564:
[----:B------:R-:W-:Y:S05]  /*1240*/  BSYNC.RECONVERGENT B1 ;  /* 0x0000000000017941 */ /* 0x000fea0003800200 */
.L_x_3563:
        /* <DEDUP_REMOVED lines=15> */
.L_x_3566:
[----:B------:R-:W-:Y:S05]  /*1340*/  BSYNC.RECONVERGENT B1 ;  /* 0x0000000000017941 */ /* 0x000fea0003800200 */
.L_x_3565:
        /* <DEDUP_REMOVED lines=11> */
.L_x_3559:
[----:B------:R-:W-:Y:S05]  /*1400*/  BSYNC.RECONVERGENT B0 ;  /* 0x0000000000007941 */ /* 0x000fea0003800200 */
.L_x_3558:
        /* <DEDUP_REMOVED lines=12> */
.L_x_3555:
        /* <DEDUP_REMOVED lines=35> */
.L_x_3570:
        /* <DEDUP_REMOVED lines=11> */
.L_x_3571:
[----:B------:R-:W-:Y:S05]  /*17b0*/  BSYNC.RECONVERGENT B1 ;  /* 0x0000000000017941 */ /* 0x000fea0003800200 */
.L_x_3569:
[----:B------:R-:W0:Y:S01]  /*17c0*/  LDCU.64 UR10, c[0x0][0x3c8] ;  /* 0x00007900ff0a77ac */ /* 0x000e220008000a00 */
[----:B------:R-:W-:Y:S01]  /*17d0*/  IMAD R14, R14, UR21, R3 ;  /* 0x000000150e0e7c24 */ /* 0x000fe2000f8e0203 */
[----:B------:R-:W-:Y:S02]  /*17e0*/  ISETP.GT.U32.AND P4, PT, R25, 0x3, PT ;  /* 0x000000031900780c */ /* 0x000fe40003f84070 */
[----:B------:R-:W-:Y:S02]  /*17f0*/  F2FP.SATFINITE.E4M3.F32.PACK_AB_MERGE_C R33, RZ, R27, RZ ;  /* 0x0000001bff21723e */ /* 0x000fe400048070ff */
[----:B------:R-:W-:Y:S02]  /*1800*/  F2FP.SATFINITE.E4M3.F32.PACK_AB_MERGE_C R27, RZ, R29, RZ ;  /* 0x0000001dff1b723e */ /* 0x000fe400048070ff */
[----:B------:R-:W-:Y:S02]  /*1810*/  F2FP.SATFINITE.E4M3.F32.PACK_AB_MERGE_C R31, RZ, R31, RZ ;  /* 0x0000001fff1f723e */ /* 0x000fe400048070ff */
[----:B------:R-:W-:-:S02]  /*1820*/  F2FP.SATFINITE.E4M3.F32.PACK_AB_MERGE_C R23, RZ, R23, RZ ;  /* 0x00000017ff17723e */ /* 0x000fc400048070ff */
[----:B0-----:R-:W-:-:S04]  /*1830*/  IADD3 R20, P1, PT, R14, UR10, RZ ;  /* 0x0000000a0e147c10 */ /* 0x001fc8000ff3e0ff */
[----:B------:R-:W-:Y:S02]  /*1840*/  LOP3.LUT P0, RZ, R20, 0x3, RZ, 0xc0, !PT ;  /* 0x0000000314ff7812 */ /* 0x000fe4000780c0ff */
[----:B------:R-:W-:-:S11]  /*1850*/  LEA.HI.X.SX32 R21, R14, UR11, 0x1, P1 ;  /* 0x0000000b0e157c11 */ /* 0x000fd600088f0eff */
        /* <DEDUP_REMOVED lines=8> */
[----:B--2---:R-:W-:Y:S05]  /*18e0*/  @!P0 BRA `(.L_x_3568) ;  /* 0x0000000000288947 */ /* 0x004fea0003800000 */
[----:B------:R2:W-:Y:S01]  /*18f0*/  STG.E.U8 desc[UR14][R20.64+0x3], R23 ;  /* 0x0000031714007986 */ /* 0x0005e2000c10110e */
[----:B------:R-:W-:Y:S05]  /*1900*/  BRA `(.L_x_3568) ;  /* 0x0000000000207947 */ /* 0x000fea0003800000 */
.L_x_3572:
        /* <DEDUP_REMOVED lines=8> */
.L_x_3568:
[----:B------:R-:W-:Y:S05]  /*1990*/  BSYNC.RECONVERGENT B0 ;  /* 0x0000000000007941 */ /* 0x000fea0003800200 */
.L_x_3567:
[----:B------:R-:W3:Y:S02]  /*19a0*/  LDCU UR9, c[0x0][0x380] ;  /* 0x00007000ff0977ac */ /* 0x000ee40008000800 */
[----:B---3--:R-:W-:-:S04]  /*19b0*/  ULEA UR7, UR9, UR7, 0x2 ;  /* 0x0000000709077291 */ /* 0x008fc8000f8e10ff */
[----:B------:R-:W-:-:S09]  /*19c0*/  UISETP.GE.AND UP1, UPT, UR7, UR20, UPT ;  /* 0x000000140700728c */ /* 0x000fd2000bf26270 */
[----:B------:R-:W-:Y:S05]  /*19d0*/  BRA.U !UP1, `(.L_x_3573) ;  /* 0xffffffed094c7547 */ /* 0x000fea000b83ffff */
.L_x_3548:
        /* <DEDUP_REMOVED lines=8> */
[----:B---3--:R-:W-:Y:S02]  /*1a60*/  FMNMX R3, R3, R0, !PT ;  /* 0x0000000003037209 */ /* 0x008fe40007800000 */
[----:B------:R-:W-:-:S03]  /*1a70*/  @!P0 MOV R0, 0x400 ;  /* 0x0000040000008802 */ /* 0x000fc60000000f00 */
[----:B-----5:R-:W3:Y:S01]  /*1a80*/  SHFL.DOWN PT, R4, R3, 0x8, 0x1f ;  /* 0x09001f0003047f89 */ /* 0x020ee200000e0000 */
[----:B----4-:R-:W-:-:S04]  /*1a90*/  @!P0 LEA R9, R9, R0, 0x18 ;  /* 0x0000000009098211 */ /* 0x010fc800078ec0ff */
[----:B------:R-:W-:Y:S02]  /*1aa0*/  @!P0 LEA R9, R2, R9, 0x2 ;  /* 0x0000000902098211 */ /* 0x000fe400078e10ff */
        /* <DEDUP_REMOVED lines=16> */
[----:B------:R-:W-:-:S04]  /*1bb0*/  IMAD.MOV.U32 R0, RZ, RZ, RZ ;  /* 0x000000ffff007224 */ /* 0x000fc800078e00ff */
[----:B------:R-:W-:-:S05]  /*1bc0*/  @!P0 IMAD R2, R10, 0x4, R3 ;  /* 0x000000040a028824 */ /* 0x000fca00078e0203 */
[----:B------:R3:W4:Y:S01]  /*1bd0*/  @!P0 LDS R0, [R2] ;  /* 0x0000000002008984 */ /* 0x0007220000000800 */
[----:B------:R-:W-:Y:S05]  /*1be0*/  BRA.DIV UR4, `(.L_x_3576) ;  /* 0x0000000204887947 */ /* 0x000fea000b800000 */
[----:B----4-:R-:W4:Y:S02]  /*1bf0*/  SHFL.DOWN PT, R3, R0, 0x2, 0x1f ;  /* 0x08401f0000037f89 */ /* 0x010f2400000e0000 */
[----:B----4-:R-:W-:-:S05]  /*1c00*/  FMNMX R3, R3, R0, !PT ;  /* 0x0000000003037209 */ /* 0x010fca0007800000 */
[----:B---3--:R3:W4:Y:S02]  /*1c10*/  SHFL.DOWN PT, R2, R3, 0x1, 0x1f ;  /* 0x08201f0003027f89 */ /* 0x00872400000e0000 */
.L_x_3581:
[----:B------:R-:W-:Y:S02]  /*1c20*/  ISETP.NE.AND P0, PT, R10, RZ, PT ;  /* 0x000000ff0a00720c */ /* 0x000fe40003f05270 */
[----:B----4-:R-:W-:-:S11]  /*1c30*/  FMNMX R5, R3, R2, !PT ;  /* 0x0000000203057209 */ /* 0x010fd60007800000 */
[----:B------:R-:W-:Y:S05]  /*1c40*/  @P0 BRA `(.L_x_3575) ;  /* 0x0000000000080947 */ /* 0x000fea0003800000 */
[----:B---3--:R-:W3:Y:S02]  /*1c50*/  LDC.64 R2, c[0x0][0x3f8] ;  /* 0x0000fe00ff027b82 */ /* 0x008ee40000000a00 */
[----:B---3--:R4:W-:Y:S02]  /*1c60*/  REDG.E.MAX.S32.STRONG.GPU desc[UR14][R2.64], R5 ;  /* 0x000000050200798e */ /* 0x0089e4000d12e30e */
.L_x_3575:
[----:B------:R-:W-:Y:S05]  /*1c70*/  BSYNC B0 ;  /* 0x0000000000007941 */ /* 0x000fea0003800000 */
.L_x_3574:
        /* <DEDUP_REMOVED lines=12> */
[----:B------:R-:W-:Y:S01]  /*1d40*/  IMAD.U32 R0, RZ, RZ, UR16 ;  /* 0x00000010ff007e24 */ /* 0x000fe2000f8e00ff */
[----:B-----5:R-:W-:-:S07]  /*1d50*/  MOV R6, 0x1d70 ;  /* 0x00001d7000067802 */ /* 0x020fce0000000f00 */
[----:B-1234-:R-:W-:Y:S05]  /*1d60*/  CALL.REL.NOINC `($__internal_29_$__cuda_sm20_rcp_rn_f32_slowpath) ;  /* 0x0000000000607944 */ /* 0x01efea0003c00000 */
[----:B------:R-:W-:Y:S01]  /*1d70*/  IMAD.MOV.U32 R5, RZ, RZ, R16 ;  /* 0x000000ffff057224 */ /* 0x000fe200078e0010 */
[----:B------:R-:W-:Y:S06]  /*1d80*/  BRA `(.L_x_3578) ;  /* 0x0000000000147947 */ /* 0x000fec0003800000 */
.L_x_3577:
[----:B----45:R-:W0:Y:S01]  /*1d90*/  MUFU.RCP R5, UR16 ;  /* 0x0000001000057d08 */ /* 0x030e220008001000 */
[----:B------:R-:W-:-:S05]  /*1da0*/  MOV R0, UR16 ;  /* 0x0000001000007c02 */ /* 0x000fca0008000f00 */
[----:B0-----:R-:W-:-:S04]  /*1db0*/  FFMA R0, R5, R0, -1 ;  /* 0xbf80000005007423 */ /* 0x001fc80000000000 */
[----:B------:R-:W-:-:S04]  /*1dc0*/  FADD.FTZ R0, -R0, -RZ ;  /* 0x800000ff00007221 */ /* 0x000fc80000010100 */
[----:B------:R-:W-:-:S07]  /*1dd0*/  FFMA R5, R5, R0, R5 ;  /* 0x0000000005057223 */ /* 0x000fce0000000005 */
.L_x_3578:
[----:B---3--:R-:W0:Y:S02]  /*1de0*/  LDC.64 R2, c[0x0][0x3f0] ;  /* 0x0000fc00ff027b82 */ /* 0x008e240000000a00 */
[----:B0-----:R-:W-:Y:S01]  /*1df0*/  STG.E desc[UR14][R2.64], R5 ;  /* 0x0000000502007986 */ /* 0x001fe2000c10190e */
[----:B------:R-:W-:Y:S05]  /*1e00*/  EXIT ;  /* 0x000000000000794d */ /* 0x000fea0003800000 */
.L_x_3576:
[----:B------:R-:W-:Y:S02]  /*1e10*/  IMAD.MOV.U32 R5, RZ, RZ, 0x2 ;  /* 0x00000002ff057424 */ /* 0x000fe400078e00ff */
[----:B------:R-:W-:Y:S02]  /*1e20*/  IMAD.MOV.U32 R7, RZ, RZ, 0x1f ;  /* 0x0000001fff077424 */ /* 0x000fe400078e00ff */
[----:B------:R-:W-:-:S07]  /*1e30*/  IMAD.MOV.U32 R4, RZ, RZ, -0x1 ;  /* 0xffffffffff047424 */ /* 0x000fce00078e00ff */
[----:B01234-:R-:W-:Y:S05]  /*1e40*/  WARPSYNC.COLLECTIVE R4, `(.L_x_3579) ;  /* 0x0000000004087348 */ /* 0x01ffea0003c00000 */
[----:B---34-:R3:W4:Y:S02]  /*1e50*/  SHFL.DOWN P0, R2, R0, R5, R7 ;  /* 0x0800000500027389 */ /* 0x0187240000000007 */
[----:B01234-:R-:W-:Y:S05]  /*1e60*/  ENDCOLLECTIVE ;  /* 0x000000000000791b */ /* 0x01ffea0003800000 */
.L_x_3579:
[----:B------:R-:W-:Y:S02]  /*1e70*/  IMAD.MOV.U32 R5, RZ, RZ, 0x1 ;  /* 0x00000001ff057424 */ /* 0x000fe400078e00ff */
[----:B------:R-:W-:-:S05]  /*1e80*/  IMAD.MOV.U32 R3, RZ, RZ, R2 ;  /* 0x000000ffff037224 */ /* 0x000fca00078e0002 */
[----:B------:R-:W-:-:S04]  /*1e90*/  FMNMX R3, R3, R0, !PT ;  /* 0x0000000003037209 */ /* 0x000fc80007800000 */
[----:B------:R-:W-:-:S07]  /*1ea0*/  MOV R0, R3 ;  /* 0x0000000300007202 */ /* 0x000fce0000000f00 */
[----:B------:R-:W-:Y:S05]  /*1eb0*/  WARPSYNC.COLLECTIVE R4, `(.L_x_3580) ;  /* 0x0000000004087348 */ /* 0x000fea0003c00000 */
[----:B------:R0:W1:Y:S02]  /*1ec0*/  SHFL.DOWN P0, R2, R0, R5, R7 ;  /* 0x0800000500027389 */ /* 0x0000640000000007 */
[----:B01----:R-:W-:Y:S05]  /*1ed0*/  ENDCOLLECTIVE ;  /* 0x000000000000791b */ /* 0x003fea0003800000 */
.L_x_3580:
[----:B------:R-:W-:Y:S05]  /*1ee0*/  BRA `(.L_x_3581) ;  /* 0xfffffffc004c7947 */ /* 0x000fea000383ffff */
        .weak           $__internal_29_$__cuda_sm20_rcp_rn_f32_slowpath
        .type           $__internal_29_$__cuda_sm20_rcp_rn_f32_slowpath,@function
        .size           $__internal_29_$__cuda_sm20_rcp_rn_f32_slowpath,(.L_x_6071 - $__internal_29_$__cuda_sm20_rcp_rn_f32_slowpath)
$__internal_29_$__cuda_sm20_rcp_rn_f32_slowpath:
        /* <DEDUP_REMOVED lines=14> */
.L_x_3582:
        /* <DEDUP_REMOVED lines=33> */
.L_x_3584:
[----:B------:R0:W1:Y:S02]  /*21e0*/  MUFU.RCP R15, R0 ;  /* 0x00000000000f7308 */ /* 0x0000640000001000 */
.L_x_3583:
[----:B-1----:R-:W-:Y:S02]  /*21f0*/  IMAD.MOV.U32 R16, RZ, RZ, R15 ;  /* 0x000000ffff107224 */ /* 0x002fe400078e000f */
[----:B------:R-:W-:Y:S02]  /*2200*/  IMAD.MOV.U32 R14, RZ, RZ, R6 ;  /* 0x000000ffff0e7224 */ /* 0x000fe400078e0006 */
[----:B------:R-:W-:-:S04]  /*2210*/  IMAD.MOV.U32 R15, RZ, RZ, 0x0 ;  /* 0x00000000ff0f7424 */ /* 0x000fc800078e00ff */
[----:B0-----:R-:W-:Y:S05]  /*2220*/  RET.REL.NODEC R14 `(_ZN18transformer_engine13normalization26rmsnorm_fwd_general_kernelINS0_13Kernel_traitsIff13__nv_fp8_e4m3fjLj128ELj1ELj4ELj1ELj16ENS0_18Kernel_traits_baseILj128EffS3_fjLj128EEEEEEEvNS0_19ForwardKernelParamsE) ;  /* 0xffffffdc0e747950 */ /* 0x001fea0003c3ffff */
.L_x_3585:
        /* <DEDUP_REMOVED lines=13> */
.L_x_6071:


//--------------------- .text._ZN18transformer_engine13normalization26rmsnorm_fwd_general_kernelINS0_13Kernel_traitsI6__halfS3_13__nv_fp8_e4m3fjLj8192ELj1ELj1ELj4ELj16ENS0_18Kernel_traits_baseILj8192ES3_S3_S4_fjLj128EEEEEEEvNS0_19ForwardKernelParamsE --------------------------
	.section	.text._ZN18transformer_engine13normalization26rmsnorm_fwd_general_kernelINS0_13Kernel_traitsI6__halfS3_13__nv_fp8_e4m3fjLj8192ELj1ELj1ELj4ELj16ENS0_18Kernel_traits_baseILj8192ES3_S3_S4_fjLj128EEEEEEEvNS0_19ForwardKernelParamsE,"ax",@progbits
	.align	128
        .global         _ZN18transformer_engine13normalization26rmsnorm_fwd_general_kernelINS0_13Kernel_traitsI6__halfS3_13__nv_fp8_e4m3fjLj8192ELj1ELj1ELj4ELj16ENS0_18Kernel_traits_baseILj8192ES3_S3_S4_fjLj128EEEEEEEvNS0_19ForwardKernelParamsE
        .type           _ZN18transformer_engine13normalization26rmsnorm_fwd_general_kernelINS0_13Kernel_traitsI6__halfS3_13__nv_fp8_e4m3fjLj8192ELj1ELj1ELj4ELj16ENS0_18Kernel_traits_baseILj8192ES3_S3_S4_fjLj128EEEEEEEvNS0_19ForwardKernelParamsE,@function
        .size           _ZN18transformer_engine13normalization26rmsnorm_fwd_general_kernelINS0_13Kernel_traitsI6__halfS3_13__nv_fp8_e4m3fjLj8192ELj1ELj1ELj4ELj16ENS0_18Kernel_traits_baseILj8192ES3_S3_S4_fjLj128EEEEEEEvNS0_19ForwardKernelParamsE,(.L_x_6072 - _ZN18transformer_engine13normalization26rmsnorm_fwd_general_kernelINS0_13Kernel_traitsI6__halfS3_13__nv_fp8_e4m3fjLj8192ELj1ELj1ELj4ELj16ENS0_18Kernel_traits_baseILj8192ES3_S3_S4_fjLj128EEEEEEEvNS0_19ForwardKernelParamsE)
        .other          _ZN18transformer_engine13normalization26rmsnorm_fwd_general_kernelINS0_13Kernel_traitsI6__halfS3_13__nv_fp8_e4m3fjLj8192ELj1ELj1ELj4ELj16ENS0_18Kernel_traits_baseILj8192ES3_S3_S4_fjLj128EEEEEEEvNS0_19ForwardKernelParamsE,@"STO_CUDA_ENTRY STV_DEFAULT"
_ZN18transformer_engine13normalization26rmsnorm_fwd_general_kernelINS0_13Kernel_traitsI6__halfS3_13__nv_fp8_e4m3fjLj8192ELj1ELj1ELj4ELj16ENS0_18Kernel_traits_baseILj8192ES3_S3_S4_fjLj128EEEEEEEvNS0_19ForwardKernelParamsE:
.text._ZN18transformer_engine13normalization26rmsnorm_fwd_general_kernelINS0_13Kernel_traitsI6__halfS3_13__nv_fp8_e4m3fjLj8192ELj1ELj1ELj4ELj16ENS0_18Kernel_traits_baseILj8192ES3_S3_S4_fjLj128EEEEEEEvNS0_19ForwardKernelParamsE:
        /* <DEDUP_REMOVED lines=70> */
.L_x_3589:
[----:B------:R-:W5:Y:S02]  /*0460*/  LDG.E.128 R4, desc[UR10][R4.64] ;  /* 0x0000000a04047981 */ /* 0x000f64000c1e1d00 */
.L_x_3590:
[----:B------:R-:W-:Y:S05]  /*0470*/  BSYNC.RECONVERGENT B1 ;  /* 0x0000000000017941 */ /* 0x000fea0003800200 */
.L_x_3588:
        /* <DEDUP_REMOVED lines=19> */
.L_x_3592:
        /* <DEDUP_REMOVED lines=28> */
.L_x_3593:
[----:B------:R-:W-:Y:S05]  /*0770*/  BSYNC.RECONVERGENT B1 ;  /* 0x0000000000017941 */ /* 0x000fea0003800200 */
.L_x_3591:
        /* <DEDUP_REMOVED lines=19> */
.L_x_3595:
        /* <DEDUP_REMOVED lines=28> */
.L_x_3596:
[----:B------:R-:W-:Y:S05]  /*0a70*/  BSYNC.RECONVERGENT B1 ;  /* 0x0000000000017941 */ /* 0x000fea0003800200 */
.L_x_3594:
        /* <DEDUP_REMOVED lines=19> */
.L_x_3598:
        /* <DEDUP_REMOVED lines=28> */
.L_x_3599:
[----:B------:R-:W-:Y:S05]  /*0d70*/  BSYNC.RECONVERGENT B1 ;  /* 0x0000000000017941 */ /* 0x000fea0003800200 */
.L_x_3597:
        /* <DEDUP_REMOVED lines=19> */
.L_x_3601:
        /* <DEDUP_REMOVED lines=28> */
.L_x_3602:
[----:B------:R-:W-:Y:S05]  /*1070*/  BSYNC.RECONVERGENT B1 ;  /* 0x0000000000017941 */ /* 0x000fea0003800200 */
.L_x_3600:
        /* <DEDUP_REMOVED lines=19> */
.L_x_3604:
        /* <DEDUP_REMOVED lines=28> */
.L_x_3605:
[----:B------:R-:W-:Y:S05]  /*1370*/  BSYNC.RECONVERGENT B1 ;  /* 0x0000000000017941 */ /* 0x000fea0003800200 */
.L_x_3603:
        /* <DEDUP_REMOVED lines=19> */
.L_x_3607:
        /* <DEDUP_REMOVED lines=28> */
.L_x_3608:
[----:B------:R-:W-:Y:S05]  /*1670*/  BSYNC.RECONVERGENT B1 ;  /* 0x0000000000017941 */ /* 0x000fea0003800200 */
.L_x_3606:
        /* <DEDUP_REMOVED lines=19> */
.L_x_3610:
        /* <DEDUP_REMOVED lines=28> */
.L_x_3611:
[----:B------:R-:W-:Y:S05]  /*1970*/  BSYNC.RECONVERGENT B1 ;  /* 0x0000000000017941 */ /* 0x000fea0003800200 */
.L_x_3609:
        /* <DEDUP_REMOVED lines=8> */
.L_x_3587:
[----:B------:R-:W-:Y:S05]  /*1a00*/  BSYNC.RECONVERGENT B0 ;  /* 0x0000000000007941 */ /* 0x000fea0003800200 */
.L_x_3586:
[----:B------:R-:W1:Y:S01]  /*1a10*/  LDCU.U8 UR5, c[0x0][0x404] ;  /* 0x00008080ff0577ac */ /* 0x000e620008000000 */
[----:B------:R-:W2:Y:S01]  /*1a20*/  LDCU UR6, c[0x0][0x388] ;  /* 0x00007100ff0677ac */ /* 0x000ea20008000800 */
[----:B-1----:R-:W-:Y:S01]  /*1a30*/  UISETP.NE.AND UP0, UPT, UR5, URZ, UPT ;  /* 0x000000ff0500728c */ /* 0x002fe2000bf05270 */
[----:B--2---:R-:W-:-:S08]  /*1a40*/  ISETP.GE.AND P0, PT, R152, UR6, PT ;  /* 0x0000000698007c0c */ /* 0x004fd0000bf06270 */
[----:B------:R-:W-:Y:S05]  /*1a50*/  BRA.U !UP0, `(.L_x_3612) ;  /* 0x0000000108087547 */ /* 0x000fea000b800000 */
[----:B0-----:R-:W0:Y:S02]  /*1a60*/  LDC.64 R2, c[0x0][0x3e0] ;  /* 0x0000f800ff027b82 */ /* 0x001e240000000a00 */
[----:B0-----:R1:W5:Y:S02]  /*1a70*/  LDG.E R146, desc[UR10][R2.64] ;  /* 0x0000000a02927981 */ /* 0x001364000c1e1900 */
.L_x_3612:
        /* <DEDUP_REMOVED lines=208> */
[----:B-----5:R-:W-:Y:S05]  /*2780*/  CALL.REL.NOINC `($__internal_30_$__cuda_sm20_rcp_rn_f32_slowpath) ;  /* 0x0000007000747944 */ /* 0x020fea0003c00000 */
[----:B------:R-:W-:Y:S05]  /*2790*/  BRA `(.L_x_3615) ;  /* 0x0000000000107947 */ /* 0x000fea0003800000 */
.L_x_3614:
[----:B------:R-:W0:Y:S02]  /*27a0*/  MUFU.RCP R3, R2 ;  /* 0x0000000200037308 */ /* 0x000e240000001000 */
[----:B0-----:R-:W-:-:S04]  /*27b0*/  FFMA R0, R2, R3, -1 ;  /* 0xbf80000002007423 */ /* 0x001fc80000000003 */
[----:B------:R-:W-:-:S04]  /*27c0*/  FADD.FTZ R0, -R0, -RZ ;  /* 0x800000ff00007221 */ /* 0x000fc80000010100 */
[----:B------:R-:W-:-:S07]  /*27d0*/  FFMA R6, R3, R0, R3 ;  /* 0x0000000003067223 */ /* 0x000fce0000000003 */
.L_x_3615:
[----:B------:R-:W0:Y:S01]  /*27e0*/  LDCU.64 UR4, c[0x0][0x380] ;  /* 0x00007000ff0477ac */ /* 0x000e220008000a00 */
[----:B------:R-:W-:Y:S02]  /*27f0*/  IMAD.MOV.U32 R5, RZ, RZ, RZ ;  /* 0x000000ffff057224 */ /* 0x000fe400078e00ff */
[----:B------:R-:W-:Y:S01]  /*2800*/  IMAD.MOV.U32 R145, RZ, RZ, RZ ;  /* 0x000000ffff917224 */ /* 0x000fe200078e00ff */
[----:B------:R-:W1:Y:S01]  /*2810*/  LDCU.U8 UR13, c[0x0][0x404] ;  /* 0x00008080ff0d77ac */ /* 0x000e620008000000 */
[----:B------:R-:W-:Y:S01]  /*2820*/  IMAD.MOV.U32 R4, RZ, RZ, R152 ;  /* 0x000000ffff047224 */ /* 0x000fe200078e0098 */
[----:B------:R-:W-:Y:S02]  /*2830*/  UPLOP3.LUT UP0, UPT, UPT, UPT, UPT, 0x40, 0x4 ;  /* 0x000000000004789c */ /* 0x000fe40003f0e870 */
[----:B0-----:R-:W-:-:S12]  /*2840*/  UIMAD UR4, UR5, UR4, URZ ;  /* 0x00000004050472a4 */ /* 0x001fd8000f8e02ff */
.L_x_3707:
[----:B------:R-:W0:Y:S01]  /*2850*/  LDCU.64 UR14, c[0x0][0x388] ;  /* 0x00007100ff0e77ac */ /* 0x000e220008000a00 */
[----:B------:R-:W-:Y:S01]  /*2860*/  BSSY.RECONVERGENT B0, `(.L_x_3616) ;  /* 0x000017b000007945 */ /* 0x000fe20003800200 */
[----:B0-----:R-:W-:-:S04]  /*2870*/  ISETP.GE.AND P0, PT, R147, UR15, PT ;  /* 0x0000000f93007c0c */ /* 0x001fc8000bf06270 */
[----:B------:R-:W-:-:S13]  /*2880*/  ISETP.LT.AND P0, PT, R4, UR14, !P0 ;  /* 0x0000000e04007c0c */ /* 0x000fda000c701270 */
[----:B-1----:R-:W-:Y:S05]  /*2890*/  @!P0 BRA `(.L_x_3617) ;  /* 0x0000001400dc8947 */ /* 0x002fea0003800000 */
        /* <DEDUP_REMOVED lines=9> */
.L_x_3619:
        /* <DEDUP_REMOVED lines=28> */
.L_x_3620:
[----:B-1----:R-:W-:Y:S05]  /*2af0*/  BSYNC.RECONVERGENT B1 ;  /* 0x0000000000017941 */ /* 0x002fea0003800200 */
.L_x_3618:
        /* <DEDUP_REMOVED lines=18> */
.L_x_3622:
        /* <DEDUP_REMOVED lines=28> */
.L_x_3623:
[----:B------:R-:W-:Y:S05]  /*2de0*/  BSYNC.RECONVERGENT B1 ;  /* 0x0000000000017941 */ /* 0x000fea0003800200 */
.L_x_3621:
        /* <DEDUP_REMOVED lines=18> */
.L_x_3625:
        /* <DEDUP_REMOVED lines=28> */
.L_x_3626:
[----:B------:R-:W-:Y:S05]  /*30d0*/  BSYNC.RECONVERGENT B1 ;  /* 0x0000000000017941 */ /* 0x000fea0003800200 */
.L_x_3624:
        /* <DEDUP_REMOVED lines=18> */
.L_x_3628:
        /* <DEDUP_REMOVED lines=28> */
.L_x_3629:
[----:B------:R-:W-:Y:S05]  /*33c0*/  BSYNC.RECONVERGENT B1 ;  /* 0x0000000000017941 */ /* 0x000fea0003800200 */
.L_x_3627:
        /* <DEDUP_REMOVED lines=18> */
.L_x_3631:
        /* <DEDUP_REMOVED lines=28> */
.L_x_3632:
[----:B------:R-:W-:Y:S05]  /*36b0*/  BSYNC.RECONVERGENT B1 ;  /* 0x0000000000017941 */ /* 0x000fea0003800200 */
.L_x_3630:
        /* <DEDUP_REMOVED lines=18> */
.L_x_3634:
        /* <DEDUP_REMOVED lines=28> */
.L_x_3635:
[----:B------:R-:W-:Y:S05]  /*39a0*/  BSYNC.RECONVERGENT B1 ;  /* 0x0000000000017941 */ /* 0x000fea0003800200 */
.L_x_3633:
        /* <DEDUP_REMOVED lines=18> */
.L_x_3637:
        /* <DEDUP_REMOVED lines=28> */
.L_x_3638:
[----:B------:R-:W-:Y:S05]  /*3c90*/  BSYNC.RECONVERGENT B1 ;  /* 0x0000000000017941 */ /* 0x000fea0003800200 */
.L_x_3636:
        /* <DEDUP_REMOVED lines=18> */
.L_x_3640:
        /* <DEDUP_REMOVED lines=28> */
.L_x_3641:
[----:B------:R-:W-:Y:S05]  /*3f80*/  BSYNC.RECONVERGENT B1 ;  /* 0x0000000000017941 */ /* 0x000fea0003800200 */
.L_x_3639:
        /* <DEDUP_REMOVED lines=8> */
.L_x_3617:
[----:B-1----:R-:W-:Y:S05]  /*4010*/  BSYNC.RECONVERGENT B0 ;  /* 0x0000000000007941 */ /* 0x002fea0003800200 */
.L_x_3616:
        /* <DEDUP_REMOVED lines=143> */
.L_x_3643:
[----:B------:R-:W-:Y:S05]  /*4910*/  BSYNC.RECONVERGENT B0 ;  /* 0x0000000000007941 */ /* 0x000fea0003800200 */
.L_x_3642:
        /* <DEDUP_REMOVED lines=38> */
.L_x_3644:
        /* <DEDUP_REMOVED lines=48> */
.L_x_3647:
[----:B------:R-:W-:Y:S05]  /*4e80*/  BSYNC.RECONVERGENT B0 ;  /* 0x0000000000007941 */ /* 0x000fea0003800200 */
.L_x_3646:
        /* <DEDUP_REMOVED lines=21> */
.L_x_3649:
[----:B------:R-:W2:Y:S04]  /*4fe0*/  LDG.E.STRONG.GPU R116, desc[UR10][R64.64] ;  /* 0x0000000a40747981 */ /* 0x000ea8000c1ef900 */
[----:B--2---:R-:W-:Y:S01]  /*4ff0*/  CCTL.IVALL ;  /* 0x00000000ff00798f */ /* 0x004fe20002000000 */
[----:B------:R-:W-:Y:S05]  /*5000*/  YIELD ;  /* 0x0000000000007946 */ /* 0x000fea0003800000 */
[----:B------:R-:W-:-:S13]  /*5010*/  ISETP.NE.AND P0, PT, R116, R215, PT ;  /* 0x000000d77400720c */ /* 0x000fda0003f05270 */
[----:B------:R-:W-:Y:S05]  /*5020*/  @P0 BRA `(.L_x_3649) ;  /* 0xfffffffc00ec0947 */ /* 0x000fea000383ffff */
.L_x_3648:
        /* <DEDUP_REMOVED lines=20> */
.L_x_3654:
        /* <DEDUP_REMOVED lines=37> */
.L_x_3653:
[----:B------:R-:W-:Y:S05]  /*53c0*/  BSYNC.RECONVERGENT B1 ;  /* 0x0000000000017941 */ /* 0x000fea0003800200 */
.L_x_3652:
        /* <DEDUP_REMOVED lines=25> */
.L_x_3656:
[----:B------:R-:W-:Y:S05]  /*5560*/  BSYNC.RECONVERGENT B1 ;  /* 0x0000000000017941 */ /* 0x000fea0003800200 */
.L_x_3655:
        /* <DEDUP_REMOVED lines=17> */
.L_x_3658:
[----:B------:R-:W-:Y:S05]  /*5680*/  BSYNC.RECONVERGENT B1 ;  /* 0x0000000000017941 */ /* 0x000fea0003800200 */
.L_x_3657:
        /* <DEDUP_REMOVED lines=11> */
.L_x_3651:
[----:B------:R-:W-:Y:S05]  /*5740*/  BSYNC.RECONVERGENT B0 ;  /* 0x0000000000007941 */ /* 0x000fea0003800200 */
.L_x_3650:
        /* <DEDUP_REMOVED lines=12> */
.L_x_3645:
        /* <DEDUP_REMOVED lines=9> */
[----:B0-----:R-:W0:Y:S01]  /*58a0*/  MUFU.RSQ R215, R129 ;  /* 0x0000008100d77308 */ /* 0x001e220000001400 */
[----:B-1----:R-:W-:-:S04]  /*58b0*/  @!P1 IMAD.WIDE R64, R4, 0x4, R64 ;  /* 0x0000000404409825 */ /* 0x002fc800078e0240 */
[----:B0-----:R-:W-:-:S05]  /*58c0*/  @!P2 FMUL R215, R215, 4096 ;  /* 0x45800000d7d7a820 */ /* 0x001fca0000400000 */
[----:B------:R0:W-:Y:S01]  /*58d0*/  @!P1 STG.E desc[UR10][R64.64], R215 ;  /* 0x000000d740009986 */ /* 0x0001e2000c10190a */
[----:B------:R-:W-:Y:S05]  /*58e0*/  @P0 BRA `(.L_x_3660) ;  /* 0x0000003800ac0947 */ /* 0x000fea0003800000 */
[----:B------:R-:W1:Y:S01]  /*58f0*/  LDC.64 R66, c[0x0][0x3f8] ;  /* 0x0000fe00ff427b82 */ /* 0x000e620000000a00 */
        /* <DEDUP_REMOVED lines=16> */
[----:B-1----:R-:W-:-:S04]  /*5a00*/  ISETP.NE.U32.AND P0, PT, R66, RZ, PT ;  /* 0x000000ff4200720c */ /* 0x002fc80003f05070 */
        /* <DEDUP_REMOVED lines=27> */
.L_x_3662:
        /* <DEDUP_REMOVED lines=27> */
.L_x_3663:
[----:B------:R-:W-:Y:S05]  /*5d70*/  BSYNC.RECONVERGENT B1 ;  /* 0x0000000000017941 */ /* 0x000fea0003800200 */
.L_x_3661:
        /* <DEDUP_REMOVED lines=8> */
[----:B------:R-:W-:Y:S02]  /*5e00*/  F2FP.SATFINITE.E4M3.F32.PACK_AB_MERGE_C R224, RZ, R224, RZ ;  /* 0x000000e0ffe0723e */ /* 0x000fe400048070ff */
[----:B------:R-:W-:Y:S02]  /*5e10*/  F2FP.SATFINITE.E4M3.F32.PACK_AB_MERGE_C R223, RZ, R128, RZ ;  /* 0x00000080ffdf723e */ /* 0x000fe400048070ff */
[----:B------:R-:W-:Y:S02]  /*5e20*/  F2FP.SATFINITE.E4M3.F32.PACK_AB_MERGE_C R225, RZ, R226, RZ ;  /* 0x000000e2ffe1723e */ /* 0x000fe400048070ff */
[----:B------:R-:W-:Y:S02]  /*5e30*/  F2FP.SATFINITE.E4M3.F32.PACK_AB_MERGE_C R227, RZ, R214, RZ ;  /* 0x000000d6ffe3723e */ /* 0x000fe400048070ff */
[----:B0-----:R-:W-:-:S04]  /*5e40*/  IADD3 R116, P2, PT, R117, R64, RZ ;  /* 0x0000004075747210 */ /* 0x001fc80007f5e0ff */
[----:B------:R-:W-:Y:S02]  /*5e50*/  LOP3.LUT P1, RZ, R116, 0x7, RZ, 0xc0, !PT ;  /* 0x0000000774ff7812 */ /* 0x000fe4000782c0ff */
[----:B------:R-:W-:-:S11]  /*5e60*/  LEA.HI.X.SX32 R117, R117, R65, 0x1, P2 ;  /* 0x0000004175757211 */ /* 0x000fd600010f0eff */
[----:B------:R-:W-:Y:S05]  /*5e70*/  @!P1 BRA P3, `(.L_x_3665) ;  /* 0x0000000000489947 */ /* 0x000fea0001800000 */
[C---:B------:R-:W-:Y:S02]  /*5e80*/  ISETP.GE.U32.AND P3, PT, R75.reuse, 0x2, PT ;  /* 0x000000024b00780c */ /* 0x040fe40003f66070 */
[C---:B------:R-:W-:Y:S02]  /*5e90*/  ISETP.GE.U32.AND P2, PT, R75.reuse, 0x3, PT ;  /* 0x000000034b00780c */ /* 0x040fe40003f46070 */
[C---:B------:R-:W-:Y:S02]  /*5ea0*/  ISETP.GE.U32.AND P4, PT, R75.reuse, 0x6, PT ;  /* 0x000000064b00780c */ /* 0x040fe40003f86070 */
[C---:B------:R-:W-:Y:S02]  /*5eb0*/  ISETP.GE.U32.AND P5, PT, R75.reuse, 0x7, PT ;  /* 0x000000074b00780c */ /* 0x040fe40003fa6070 */
[C---:B------:R-:W-:Y:S02]  /*5ec0*/  ISETP.NE.AND P6, PT, R75.reuse, RZ, PT ;  /* 0x000000ff4b00720c */ /* 0x040fe40003fc5270 */
[----:B------:R-:W-:-:S03]  /*5ed0*/  ISETP.GE.U32.AND P1, PT, R75, 0x4, PT ;  /* 0x000000044b00780c */ /* 0x000fc60003f26070 */
[----:B------:R1:W-:Y:S01]  /*5ee0*/  @P3 STG.E.U8 desc[UR10][R116.64+0x1], R221 ;  /* 0x000001dd74003986 */ /* 0x0003e2000c10110a */
[----:B------:R-:W-:-:S03]  /*5ef0*/  ISETP.GE.U32.AND P3, PT, R75, 0x5, PT ;  /* 0x000000054b00780c */ /* 0x000fc60003f66070 */
[----:B------:R1:W-:Y:S04]  /*5f00*/  @P2 STG.E.U8 desc[UR10][R116.64+0x2], R217 ;  /* 0x000002d974002986 */ /* 0x0003e8000c10110a */
[----:B------:R1:W-:Y:S04]  /*5f10*/  @P4 STG.E.U8 desc[UR10][R116.64+0x5], R223 ;  /* 0x000005df74004986 */ /* 0x0003e8000c10110a */
[----:B------:R1:W-:Y:S04]  /*5f20*/  @P5 STG.E.U8 desc[UR10][R116.64+0x6], R225 ;  /* 0x000006e174005986 */ /* 0x0003e8000c10110a */
[----:B------:R1:W-:Y:S04]  /*5f30*/  @P3 STG.E.U8 desc[UR10][R116.64+0x4], R224 ;  /* 0x000004e074003986 */ /* 0x0003e8000c10110a */
[----:B------:R1:W-:Y:S04]  /*5f40*/  @P6 STG.E.U8 desc[UR10][R116.64], R219 ;  /* 0x000000db74006986 */ /* 0x0003e8000c10110a */
[----:B------:R1:W-:Y:S01]  /*5f50*/  @P1 STG.E.U8 desc[UR10][R116.64+0x3], R129 ;  /* 0x0000038174001986 */ /* 0x0003e2000c10110a */
[----:B------:R-:W-:-:S13]  /*5f60*/  ISETP.GE.U32.AND P1, PT, R75, 0x8, PT ;  /* 0x000000084b00780c */ /* 0x000fda0003f26070 */
[----:B-1----:R-:W-:Y:S05]  /*5f70*/  @!P1 BRA `(.L_x_3666) ;  /* 0x0000000000489947 */ /* 0x002fea0003800000 */
[----:B------:R1:W-:Y:S01]  /*5f80*/  STG.E.U8 desc[UR10][R116.64+0x7], R227 ;  /* 0x000007e374007986 */ /* 0x0003e2000c10110a */
[----:B------:R-:W-:Y:S05]  /*5f90*/  BRA `(.L_x_3666) ;  /* 0x0000000000407947 */ /* 0x000fea0003800000 */
.L_x_3665:
[----:B------:R-:W-:Y:S01]  /*5fa0*/  LOP3.LUT R128, R129, 0xffff, RZ, 0xc0, !PT ;  /* 0x0000ffff81807812 */ /* 0x000fe200078ec0ff */
[----:B------:R-:W-:Y:S02]  /*5fb0*/  IMAD.U32 R129, R225, 0x10000, RZ ;  /* 0x00010000e1817824 */ /* 0x000fe400078e00ff */
[----:B------:R-:W-:Y:S02]  /*5fc0*/  IMAD.U32 R216, R217, 0x10000, RZ ;  /* 0x00010000d9d87824 */ /* 0x000fe400078e00ff */
[----:B------:R-:W-:Y:S01]  /*5fd0*/  IMAD.SHL.U32 R214, R128, 0x1000000, RZ ;  /* 0x0100000080d67824 */ /* 0x000fe200078e00ff */
[----:B------:R-:W-:Y:S02]  /*5fe0*/  LOP3.LUT R128, R227, 0xffff, RZ, 0xc0, !PT ;  /* 0x0000ffffe3807812 */ /* 0x000fe400078ec0ff */
[----:B------:R-:W-:Y:S02]  /*5ff0*/  LOP3.LUT R129, R129, 0xff0000, RZ, 0xc0, !PT ;  /* 0x00ff000081817812 */ /* 0x000fe400078ec0ff */
[----:B------:R-:W-:-:S02]  /*6000*/  LOP3.LUT R217, R214, 0xff000000, RZ, 0xc0, !PT ;  /* 0xff000000d6d97812 */ /* 0x000fc400078ec0ff */
[----:B------:R-:W-:Y:S01]  /*6010*/  PRMT R214, R129, 0x4210, R128 ;  /* 0x0000421081d67816 */ /* 0x000fe20000000080 */
[----:B------:R-:W-:Y:S01]  /*6020*/  IMAD.SHL.U32 R128, R221, 0x100, RZ ;  /* 0x00000100dd807824 */ /* 0x000fe200078e00ff */
[----:B------:R-:W-:Y:S02]  /*6030*/  PRMT R129, R223, 0x7104, RZ ;  /* 0x00007104df817816 */ /* 0x000fe400000000ff */
[----:B------:R-:W-:Y:S02]  /*6040*/  LOP3.LUT R217, R217, 0xff0000, R216, 0xf8, !PT ;  /* 0x00ff0000d9d97812 */ /* 0x000fe400078ef8d8 */
[----:B------:R-:W-:Y:S02]  /*6050*/  LOP3.LUT R129, R214, 0xff00, R129, 0xf8, !PT ;  /* 0x0000ff00d6817812 */ /* 0x000fe400078ef881 */
[----:B------:R-:W-:Y:S02]  /*6060*/  LOP3.LUT R128, R217, 0xffff, R128, 0xf8, !PT ;  /* 0x0000ffffd9807812 */ /* 0x000fe400078ef880 */
[----:B------:R-:W-:-:S02]  /*6070*/  LOP3.LUT R129, R129, 0xff, R224, 0xf8, !PT ;  /* 0x000000ff81817812 */ /* 0x000fc400078ef8e0 */
[----:B------:R-:W-:-:S05]  /*6080*/  LOP3.LUT R128, R128, 0xff, R219, 0xf8, !PT ;  /* 0x000000ff80807812 */ /* 0x000fca00078ef8db */
[----:B------:R0:W-:Y:S02]  /*6090*/  STG.E.64 desc[UR10][R116.64], R128 ;  /* 0x0000008074007986 */ /* 0x0001e4000c101b0a */
.L_x_3666:
[----:B------:R-:W-:Y:S05]  /*60a0*/  BSYNC.RECONVERGENT B1 ;  /* 0x0000000000017941 */ /* 0x000fea0003800200 */
.L_x_3664:
        /* <DEDUP_REMOVED lines=52> */
.L_x_3668:
        /* <DEDUP_REMOVED lines=15> */
.L_x_3669:
[----:B------:R-:W-:Y:S05]  /*64e0*/  BSYNC.RECONVERGENT B1 ;  /* 0x0000000000017941 */ /* 0x000fea0003800200 */
.L_x_3667:
[----:B------:R-:W-:Y:S01]  /*64f0*/  IMAD R220, R4, UR15, R77 ;  /* 0x0000000f04dc7c24 */ /* 0x000fe2000f8e024d */
[----:B------:R-:W-:Y:S01]  /*6500*/  BSSY.RECONVERGENT B1, `(.L_x_3670) ;  /* 0x000002f000017945 */ /* 0x000fe20003800200 */
[----:B------:R-:W-:Y:S02]  /*6510*/  F2FP.SATFINITE.E4M3.F32.PACK_AB_MERGE_C R219, RZ, R218, RZ ;  /* 0x000000daffdb723e */ /* 0x000fe400048070ff */
[----:B------:R-:W-:Y:S02]  /*6520*/  F2FP.SATFINITE.E4M3.F32.PACK_AB_MERGE_C R223, RZ, R117, RZ ;  /* 0x00000075ffdf723e */ /* 0x000fe400048070ff */
[----:B------:R-:W-:Y:S02]  /*6530*/  IADD3 R116, P2, PT, R220, R64, RZ ;  /* 0x00000040dc747210 */ /* 0x000fe40007f5e0ff */
[----:B------:R-:W-:Y:S02]  /*6540*/  F2FP.SATFINITE.E4M3.F32.PACK_AB_MERGE_C R225, RZ, R129, RZ ;  /* 0x00000081ffe1723e */ /* 0x000fe400048070ff */
[----:B------:R-:W-:-:S02]  /*6550*/  LOP3.LUT P0, RZ, R116, 0x7, RZ, 0xc0, !PT ;  /* 0x0000000774ff7812 */ /* 0x000fc4000780c0ff */
[----:B------:R-:W-:Y:S02]  /*6560*/  F2FP.SATFINITE.E4M3.F32.PACK_AB_MERGE_C R218, RZ, R217, RZ ;  /* 0x000000d9ffda723e */ /* 0x000fe400048070ff */
[C---:B------:R-:W-:Y:S02]  /*6570*/  ISETP.LT.U32.OR P0, PT, R70.reuse, 0x8, P0 ;  /* 0x000000084600780c */ /* 0x040fe40000701470 */
[----:B------:R-:W-:Y:S02]  /*6580*/  ISETP.GE.U32.AND P1, PT, R70, 0x8, PT ;  /* 0x000000084600780c */ /* 0x000fe40003f26070 */
[----:B------:R-:W-:Y:S02]  /*6590*/  F2FP.SATFINITE.E4M3.F32.PACK_AB_MERGE_C R221, RZ, R221, RZ ;  /* 0x000000ddffdd723e */ /* 0x000fe400048070ff */
[----:B------:R-:W-:Y:S02]  /*65a0*/  LEA.HI.X.SX32 R117, R220, R65, 0x1, P2 ;  /* 0x00000041dc757211 */ /* 0x000fe400010f0eff */
[----:B------:R-:W-:-:S02]  /*65b0*/  F2FP.SATFINITE.E4M3.F32.PACK_AB_MERGE_C R227, RZ, R214, RZ ;  /* 0x000000d6ffe3723e */ /* 0x000fc400048070ff */
[----:B------:R-:W-:Y:S02]  /*65c0*/  F2FP.SATFINITE.E4M3.F32.PACK_AB_MERGE_C R129, RZ, R128, RZ ;  /* 0x00000080ff81723e */ /* 0x000fe400048070ff */
[----:B------:R-:W-:Y:S01]  /*65d0*/  F2FP.SATFINITE.E4M3.F32.PACK_AB_MERGE_C R217, RZ, R216, RZ ;  /* 0x000000d8ffd9723e */ /* 0x000fe200048070ff */
[----:B------:R-:W-:Y:S06]  /*65e0*/  @P0 BRA `(.L_x_3671) ;  /* 0x0000000000440947 */ /* 0x000fec0003800000 */
        /* <DEDUP_REMOVED lines=15> */
[----:B------:R1:W-:Y:S01]  /*66e0*/  STG.E.64 desc[UR10][R116.64], R128 ;  /* 0x0000008074007986 */ /* 0x0003e2000c101b0a */
[----:B------:R-:W-:Y:S05]  /*66f0*/  BRA `(.L_x_3672) ;  /* 0x00000000003c7947 */ /* 0x000fea0003800000 */
.L_x_3671:
[C---:B------:R-:W-:Y:S01]  /*6700*/  ISETP.NE.AND P3, PT, R70.reuse, RZ, PT ;  /* 0x000000ff4600720c */ /* 0x040fe20003f65270 */
[----:B------:R0:W-:Y:S01]  /*6710*/  @P1 STG.E.U8 desc[UR10][R116.64+0x7], R217 ;  /* 0x000007d974001986 */ /* 0x0001e2000c10110a */
[C---:B------:R-:W-:Y:S02]  /*6720*/  ISETP.GE.U32.AND P2, PT, R70.reuse, 0x2, PT ;  /* 0x000000024600780c */ /* 0x040fe40003f46070 */
[C---:B------:R-:W-:Y:S02]  /*6730*/  ISETP.GE.U32.AND P0, PT, R70.reuse, 0x3, PT ;  /* 0x000000034600780c */ /* 0x040fe40003f06070 */
[C---:B------:R-:W-:Y:S02]  /*6740*/  ISETP.GE.U32.AND P4, PT, R70.reuse, 0x5, PT ;  /* 0x000000054600780c */ /* 0x040fe40003f86070 */
[C---:B------:R-:W-:Y:S02]  /*6750*/  ISETP.GE.U32.AND P5, PT, R70.reuse, 0x6, PT ;  /* 0x000000064600780c */ /* 0x040fe40003fa6070 */
        /* <DEDUP_REMOVED lines=8> */
[----:B------:R0:W-:Y:S02]  /*67e0*/  @P6 STG.E.U8 desc[UR10][R116.64+0x6], R129 ;  /* 0x0000068174006986 */ /* 0x0001e4000c10110a */
.L_x_3672:
[----:B------:R-:W-:Y:S05]  /*67f0*/  BSYNC.RECONVERGENT B1 ;  /* 0x0000000000017941 */ /* 0x000fea0003800200 */
.L_x_3670:
[----:B------:R-:W-:-:S13]  /*6800*/  ISETP.GE.AND P0, PT, R71, UR15, PT ;  /* 0x0000000f47007c0c */ /* 0x000fda000bf06270 */
[----:B------:R-:W-:Y:S05]  /*6810*/  @P0 BRA `(.L_x_3660) ;  /* 0x0000002800e00947 */ /* 0x000fea0003800000 */
[----:B------:R-:W-:Y:S01]  /*6820*/  ISETP.NE.AND P3, PT, RZ, UR13, PT ;  /* 0x0000000dff007c0c */ /* 0x000fe2000bf65270 */
[-C--:B01----:R-:W-:Y:S01]  /*6830*/  FMUL R117, R2, R215.reuse ;  /* 0x000000d702757220 */ /* 0x083fe20000400000 */
        /* <DEDUP_REMOVED lines=49> */
.L_x_3674:
        /* <DEDUP_REMOVED lines=15> */
.L_x_3675:
[----:B------:R-:W-:Y:S05]  /*6c40*/  BSYNC.RECONVERGENT B1 ;  /* 0x0000000000017941 */ /* 0x000fea0003800200 */
.L_x_3673:
        /* <DEDUP_REMOVED lines=33> */
.L_x_3677:
[C---:B------:R-:W-:Y:S01]  /*6e60*/  ISETP.NE.AND P1, PT, R57.reuse, RZ, PT ;  /* 0x000000ff3900720c */ /* 0x040fe20003f25270 */
[----:B------:R1:W-:Y:S01]  /*6e70*/  @P2 STG.E.U8 desc[UR10][R116.64+0x7], R217 ;  /* 0x000007d974002986 */ /* 0x0003e2000c10110a */
[C---:B------:R-:W-:Y:S02]  /*6e80*/  ISETP.GE.U32.AND P4, PT, R57.reuse, 0x2, PT ;  /* 0x000000023900780c */ /* 0x040fe40003f86070 */
[C---:B------:R-:W-:Y:S02]  /*6e90*/  ISETP.GE.U32.AND P5, PT, R57.reuse, 0x3, PT ;  /* 0x000000033900780c */ /* 0x040fe40003fa6070 */
[----:B------:R-:W-:-:S07]  /*6ea0*/  ISETP.GE.U32.AND P6, PT, R57, 0x7, PT ;  /* 0x000000073900780c */ /* 0x000fce0003fc6070 */
[----:B------:R1:W-:Y:S01]  /*6eb0*/  @P1 STG.E.U8 desc[UR10][R116.64], R219 ;  /* 0x000000db74001986 */ /* 0x0003e2000c10110a */
[----:B------:R-:W-:-:S03]  /*6ec0*/  ISETP.GE.U32.AND P1, PT, R57, 0x4, PT ;  /* 0x000000043900780c */ /* 0x000fc60003f26070 */
[----:B------:R1:W-:Y:S01]  /*6ed0*/  @P4 STG.E.U8 desc[UR10][R116.64+0x1], R223 ;  /* 0x000001df74004986 */ /* 0x0003e2000c10110a */
[----:B------:R-:W-:-:S03]  /*6ee0*/  ISETP.GE.U32.AND P4, PT, R57, 0x5, PT ;  /* 0x000000053900780c */ /* 0x000fc60003f86070 */
[----:B------:R1:W-:Y:S01]  /*6ef0*/  @P5 STG.E.U8 desc[UR10][R116.64+0x2], R225 ;  /* 0x000002e174005986 */ /* 0x0003e2000c10110a */
[----:B------:R-:W-:-:S03]  /*6f00*/  ISETP.GE.U32.AND P5, PT, R57, 0x6, PT ;  /* 0x000000063900780c */ /* 0x000fc60003fa6070 */
[----:B------:R1:W-:Y:S04]  /*6f10*/  @P6 STG.E.U8 desc[UR10][R116.64+0x6], R129 ;  /* 0x0000068174006986 */ /* 0x0003e8000c10110a */
[----:B------:R1:W-:Y:S04]  /*6f20*/  @P1 STG.E.U8 desc[UR10][R116.64+0x3], R221 ;  /* 0x000003dd74001986 */ /* 0x0003e8000c10110a */
[----:B------:R1:W-:Y:S04]  /*6f30*/  @P4 STG.E.U8 desc[UR10][R116.64+0x4], R218 ;  /* 0x000004da74004986 */ /* 0x0003e8000c10110a */
[----:B------:R1:W-:Y:S02]  /*6f40*/  @P5 STG.E.U8 desc[UR10][R116.64+0x5], R227 ;  /* 0x000005e374005986 */ /* 0x0003e4000c10110a */
.L_x_3678:
[----:B------:R-:W-:Y:S05]  /*6f50*/  BSYNC.RECONVERGENT B1 ;  /* 0x0000000000017941 */ /* 0x000fea0003800200 */
.L_x_3676:
[----:B------:R-:W-:-:S13]  /*6f60*/  ISETP.GE.AND P1, PT, R59, UR15, PT ;  /* 0x0000000f3b007c0c */ /* 0x000fda000bf26270 */
        /* <DEDUP_REMOVED lines=35> */
[C---:B------:R-:W-:Y:S01]  /*71a0*/  @!P6 FMUL R67, R146.reuse, R67 ;  /* 0x000000439243e220 */ /* 0x040fe20000400000 */
        /* <DEDUP_REMOVED lines=16> */
.L_x_3680:
        /* <DEDUP_REMOVED lines=15> */
.L_x_3681:
[----:B------:R-:W-:Y:S05]  /*73a0*/  BSYNC.RECONVERGENT B1 ;  /* 0x0000000000017941 */ /* 0x000fea0003800200 */
.L_x_3679:
        /* <DEDUP_REMOVED lines=17> */
[----:B------:R-:W-:-:S04]  /*74c0*/  IMAD.U32 R117, R117, 0x10000, RZ ;  /* 0x0001000075757824 */ /* 0x000fc800078e00ff */
[----:B------:R-:W-:Y:S01]  /*74d0*/  IMAD.SHL.U32 R128, R116, 0x1000000, RZ ;  /* 0x0100000074807824 */ /* 0x000fe200078e00ff */
[----:B------:R-:W-:Y:S01]  /*74e0*/  LOP3.LUT R116, R129, 0xffff, RZ, 0xc0, !PT ;  /* 0x0000ffff81747812 */ /* 0x000fe200078ec0ff */
[----:B------:R-:W-:Y:S01]  /*74f0*/  IMAD.U32 R129, R223, 0x10000, RZ ;  /* 0x00010000df817824 */ /* 0x000fe200078e00ff */
[----:B------:R-:W-:Y:S02]  /*7500*/  LOP3.LUT R117, R117, 0xff0000, RZ, 0xc0, !PT ;  /* 0x00ff000075757812 */ /* 0x000fe400078ec0ff */
[----:B------:R-:W-:Y:S02]  /*7510*/  LOP3.LUT R128, R128, 0xff000000, RZ, 0xc0, !PT ;  /* 0xff00000080807812 */ /* 0x000fe400078ec0ff */
[----:B------:R-:W-:Y:S01]  /*7520*/  PRMT R214, R117, 0x4210, R116 ;  /* 0x0000421075d67816 */ /* 0x000fe20000000074 */
[----:B------:R-:W-:Y:S01]  /*7530*/  IMAD.SHL.U32 R116, R221, 0x100, RZ ;  /* 0x00000100dd747824 */ /* 0x000fe200078e00ff */
[----:B------:R-:W-:Y:S02]  /*7540*/  PRMT R117, R225, 0x7104, RZ ;  /* 0x00007104e1757816 */ /* 0x000fe400000000ff */
[----:B------:R-:W-:-:S02]  /*7550*/  LOP3.LUT R129, R128, 0xff0000, R129, 0xf8, !PT ;  /* 0x00ff000080817812 */ /* 0x000fc400078ef881 */
[----:B------:R-:W-:Y:S02]  /*7560*/  LOP3.LUT R117, R214, 0xff00, R117, 0xf8, !PT ;  /* 0x0000ff00d6757812 */ /* 0x000fe400078ef875 */
[----:B------:R-:W-:Y:S02]  /*7570*/  LOP3.LUT R116, R129, 0xffff, R116, 0xf8, !PT ;  /* 0x0000ffff81747812 */ /* 0x000fe400078ef874 */
[----:B------:R-:W-:Y:S02]  /*7580*/  LOP3.LUT R117, R117, 0xff, R216, 0xf8, !PT ;  /* 0x000000ff75757812 */ /* 0x000fe400078ef8d8 */
[----:B------:R-:W-:-:S05]  /*7590*/  LOP3.LUT R116, R116, 0xff, R217, 0xf8, !PT ;  /* 0x000000ff74747812 */ /* 0x000fca00078ef8d9 */
[----:B------:R0:W-:Y:S01]  /*75a0*/  STG.E.64 desc[UR10][R66.64], R116 ;  /* 0x0000007442007986 */ /* 0x0001e2000c101b0a */
[----:B------:R-:W-:Y:S05]  /*75b0*/  BRA `(.L_x_3684) ;  /* 0x00000000003c7947 */ /* 0x000fea0003800000 */
.L_x_3683:
[C---:B------:R-:W-:Y:S01]  /*75c0*/  ISETP.NE.AND P6, PT, R47.reuse, RZ, PT ;  /* 0x000000ff2f00720c */ /* 0x040fe20003fc5270 */
[----:B------:R1:W-:Y:S01]  /*75d0*/  @P4 STG.E.U8 desc[UR10][R66.64+0x7], R129 ;  /* 0x0000078142004986 */ /* 0x0003e2000c10110a */
[C---:B------:R-:W-:Y:S02]  /*75e0*/  ISETP.GE.U32.AND P5, PT, R47.reuse, 0x2, PT ;  /* 0x000000022f00780c */ /* 0x040fe40003fa6070 */
[----:B------:R-:W-:-:S09]  /*75f0*/  ISETP.GE.U32.AND P2, PT, R47, 0x3, PT ;  /* 0x000000032f00780c */ /* 0x000fd20003f46070 */
[----:B------:R1:W-:Y:S01]  /*7600*/  @P6 STG.E.U8 desc[UR10][R66.64], R217 ;  /* 0x000000d942006986 */ /* 0x0003e2000c10110a */
[----:B------:R-:W-:-:S03]  /*7610*/  ISETP.GE.U32.AND P6, PT, R47, 0x4, PT ;  /* 0x000000042f00780c */ /* 0x000fc60003fc6070 */
[----:B------:R1:W-:Y:S01]  /*7620*/  @P5 STG.E.U8 desc[UR10][R66.64+0x1], R221 ;  /* 0x000001dd42005986 */ /* 0x0003e2000c10110a */
[----:B------:R-:W-:-:S03]  /*7630*/  ISETP.GE.U32.AND P5, PT, R47, 0x6, PT ;  /* 0x000000062f00780c */ /* 0x000fc60003fa6070 */
[----:B------:R1:W-:Y:S01]  /*7640*/  @P2 STG.E.U8 desc[UR10][R66.64+0x2], R223 ;  /* 0x000002df42002986 */ /* 0x0003e2000c10110a */
[----:B------:R-:W-:-:S05]  /*7650*/  ISETP.GE.U32.AND P2, PT, R47, 0x5, PT ;  /* 0x000000052f00780c */ /* 0x000fca0003f46070 */
[----:B------:R1:W-:Y:S01]  /*7660*/  @P6 STG.E.U8 desc[UR10][R66.64+0x3], R219 ;  /* 0x000003db42006986 */ /* 0x0003e2000c10110a */
[----:B------:R-:W-:-:S03]  /*7670*/  ISETP.GE.U32.AND P6, PT, R47, 0x7, PT ;  /* 0x000000072f00780c */ /* 0x000fc60003fc6070 */
[----:B------:R1:W-:Y:S04]  /*7680*/  @P5 STG.E.U8 desc[UR10][R66.64+0x5], R225 ;  /* 0x000005e142005986 */ /* 0x0003e8000c10110a */
[----:B------:R1:W-:Y:S06]  /*7690*/  @P2 STG.E.U8 desc[UR10][R66.64+0x4], R216 ;  /* 0x000004d842002986 */ /* 0x0003ec000c10110a */
[----:B------:R1:W-:Y:S02]  /*76a0*/  @P6 STG.E.U8 desc[UR10][R66.64+0x6], R117 ;  /* 0x0000067542006986 */ /* 0x0003e4000c10110a */
.L_x_3684:
[----:B------:R-:W-:Y:S05]  /*76b0*/  BSYNC.RECONVERGENT B1 ;  /* 0x0000000000017941 */ /* 0x000fea0003800200 */
.L_x_3682:
[----:B------:R-:W-:-:S13]  /*76c0*/  ISETP.GE.AND P2, PT, R49, UR15, PT ;  /* 0x0000000f31007c0c */ /* 0x000fda000bf46270 */
        /* <DEDUP_REMOVED lines=49> */
.L_x_3686:
        /* <DEDUP_REMOVED lines=15> */
.L_x_3687:
[----:B------:R-:W-:Y:S05]  /*7ad0*/  BSYNC.RECONVERGENT B1 ;  /* 0x0000000000017941 */ /* 0x000fea0003800200 */
.L_x_3685:
        /* <DEDUP_REMOVED lines=33> */
.L_x_3689:
        /* <DEDUP_REMOVED lines=15> */
.L_x_3690:
[----:B------:R-:W-:Y:S05]  /*7de0*/  BSYNC.RECONVERGENT B1 ;  /* 0x0000000000017941 */ /* 0x000fea0003800200 */
.L_x_3688:
        /* <DEDUP_REMOVED lines=52> */
.L_x_3692:
        /* <DEDUP_REMOVED lines=17> */
.L_x_3693:
[----:B------:R-:W-:Y:S05]  /*8240*/  BSYNC.RECONVERGENT B1 ;  /* 0x0000000000017941 */ /* 0x000fea0003800200 */
.L_x_3691:
        /* <DEDUP_REMOVED lines=33> */
.L_x_3695:
        /* <DEDUP_REMOVED lines=15> */
.L_x_3696:
[----:B------:R-:W-:Y:S05]  /*8550*/  BSYNC.RECONVERGENT B1 ;  /* 0x0000000000017941 */ /* 0x000fea0003800200 */
.L_x_3694:
        /* <DEDUP_REMOVED lines=50> */
.L_x_3698:
        /* <DEDUP_REMOVED lines=15> */
.L_x_3699:
[----:B------:R-:W-:Y:S05]  /*8970*/  BSYNC.RECONVERGENT B1 ;  /* 0x0000000000017941 */ /* 0x000fea0003800200 */
.L_x_3697:
        /* <DEDUP_REMOVED lines=33> */
.L_x_3701:
        /* <DEDUP_REMOVED lines=15> */
.L_x_3702:
[----:B------:R-:W-:Y:S05]  /*8c80*/  BSYNC.RECONVERGENT B1 ;  /* 0x0000000000017941 */ /* 0x000fea0003800200 */
.L_x_3700:
        /* <DEDUP_REMOVED lines=50> */
.L_x_3704:
        /* <DEDUP_REMOVED lines=15> */
.L_x_3705:
[----:B------:R-:W-:Y:S05]  /*90a0*/  BSYNC.RECONVERGENT B1 ;  /* 0x0000000000017941 */ /* 0x000fea0003800200 */
.L_x_3703:
        /* <DEDUP_REMOVED lines=9> */
[----:B------:R-:W-:Y:S02]  /*9140*/  F2FP.SATFINITE.E4M3.F32.PACK_AB_MERGE_C R217, RZ, R217, RZ ;  /* 0x000000d9ffd9723e */ /* 0x000fe400048070ff */
[----:B------:R-:W-:Y:S02]  /*9150*/  F2FP.SATFINITE.E4M3.F32.PACK_AB_MERGE_C R129, RZ, R129, RZ ;  /* 0x00000081ff81723e */ /* 0x000fe400048070ff */
[----:B------:R-:W-:Y:S02]  /*9160*/  F2FP.SATFINITE.E4M3.F32.PACK_AB_MERGE_C R221, RZ, R128, RZ ;  /* 0x00000080ffdd723e */ /* 0x000fe400048070ff */
[----:B------:R-:W-:-:S02]  /*9170*/  F2FP.SATFINITE.E4M3.F32.PACK_AB_MERGE_C R67, RZ, R66, RZ ;  /* 0x00000042ff43723e */ /* 0x000fc400048070ff */
        /* <DEDUP_REMOVED lines=19> */
.L_x_3706:
        /* <DEDUP_REMOVED lines=15> */
.L_x_3660:
[----:B------:R-:W-:Y:S05]  /*93a0*/  BSYNC.RECONVERGENT B0 ;  /* 0x0000000000007941 */ /* 0x000fea0003800200 */
.L_x_3659:
[----:B0-23--:R-:W0:Y:S01]  /*93b0*/  LDC R65, c[0x0][0x380] ;  /* 0x0000e000ff417b82 */ /* 0x00de220000000800 */
[----:B------:R-:W-:Y:S01]  /*93c0*/  UPLOP3.LUT UP0, UPT, UPT, UPT, UP0, 0x40, 0x4 ;  /* 0x000000000004789c */ /* 0x000fe20003f0e800 */
[----:B0-----:R-:W-:-:S05]  /*93d0*/  IMAD.IADD R4, R4, 0x1, R65 ;  /* 0x0000000104047824 */ /* 0x001fca00078e0241 */
[----:B------:R-:W-:-:S13]  /*93e0*/  ISETP.GE.AND P0, PT, R4, UR14, PT ;  /* 0x0000000e04007c0c */ /* 0x000fda000bf06270 */
[----:B------:R-:W-:Y:S05]  /*93f0*/  @!P0 BRA `(.L_x_3707) ;  /* 0xffffff9400148947 */ /* 0x000fea000383ffff */
.L_x_3613:
        /* <DEDUP_REMOVED lines=40> */
.L_x_3716:
[----:B------:R-:W-:Y:S02]  /*9680*/  ISETP.NE.AND P0, PT, R151, RZ, PT ;  /* 0x000000ff9700720c */ /* 0x000fe40003f05270 */
[----:B-1----:R-:W-:-:S11]  /*9690*/  FMNMX R5, R3, R2, !PT ;  /* 0x0000000203057209 */ /* 0x002fd60007800000 */
[----:B------:R-:W-:Y:S05]  /*96a0*/  @P0 BRA `(.L_x_3709) ;  /* 0x0000000000080947 */ /* 0x000fea0003800000 */
[----:B0-----:R-:W0:Y:S02]  /*96b0*/  LDC.64 R2, c[0x0][0x3f8] ;  /* 0x0000fe00ff027b82 */ /* 0x001e240000000a00 */
[----:B0-----:R1:W-:Y:S02]  /*96c0*/  REDG.E.MAX.S32.STRONG.GPU desc[UR10][R2.64], R5 ;  /* 0x000000050200798e */ /* 0x0013e4000d12e30a */
.L_x_3709:
[----:B------:R-:W-:Y:S05]  /*96d0*/  BSYNC B0 ;  /* 0x0000000000007941 */ /* 0x000fea0003800000 */
.L_x_3708:
        /* <DEDUP_REMOVED lines=15> */
[----:B------:R-:W-:Y:S05]  /*97d0*/  CALL.REL.NOINC `($__internal_30_$__cuda_sm20_rcp_rn_f32_slowpath) ;  /* 0x0000000000607944 */ /* 0x000fea0003c00000 */
[----:B------:R-:W-:Y:S01]  /*97e0*/  IMAD.MOV.U32 R5, RZ, RZ, R6 ;  /* 0x000000ffff057224 */ /* 0x000fe200078e0006 */
[----:B------:R-:W-:Y:S06]  /*97f0*/  BRA `(.L_x_3713) ;  /* 0x0000000000107947 */ /* 0x000fec0003800000 */
.L_x_3712:
[----:B-1----:R-:W1:Y:S02]  /*9800*/  MUFU.RCP R5, R146 ;  /* 0x0000009200057308 */ /* 0x002e640000001000 */
[----:B-1----:R-:W-:-:S04]  /*9810*/  FFMA R0, R146, R5, -1 ;  /* 0xbf80000092007423 */ /* 0x002fc80000000005 */
[----:B------:R-:W-:-:S04]  /*9820*/  FADD.FTZ R0, -R0, -RZ ;  /* 0x800000ff00007221 */ /* 0x000fc80000010100 */
[----:B------:R-:W-:-:S07]  /*9830*/  FFMA R5, R5, R0, R5 ;  /* 0x0000000005057223 */ /* 0x000fce0000000005 */
.L_x_3713:
[----:B------:R-:W-:Y:S05]  /*9840*/  BSYNC.RECONVERGENT B0 ;  /* 0x0000000000007941 */ /* 0x000fea0003800200 */
.L_x_3711:
[----:B0-----:R-:W0:Y:S02]  /*9850*/  LDC.64 R2, c[0x0][0x3f0] ;  /* 0x0000fc00ff027b82 */ /* 0x001e240000000a00 */
[----:B0-----:R-:W-:Y:S01]  /*9860*/  STG.E desc[UR10][R2.64], R5 ;  /* 0x0000000502007986 */ /* 0x001fe2000c10190a */
[----:B------:R-:W-:Y:S05]  /*9870*/  EXIT ;  /* 0x000000000000794d */ /* 0x000fea0003800000 */
.L_x_3710:
[----:B------:R-:W-:Y:S02]  /*9880*/  IMAD.MOV.U32 R5, RZ, RZ, 0x2 ;  /* 0x00000002ff057424 */ /* 0x000fe400078e00ff */
[----:B------:R-:W-:Y:S02]  /*9890*/  IMAD.MOV.U32 R7, RZ, RZ, 0x1f ;  /* 0x0000001fff077424 */ /* 0x000fe400078e00ff */
[----:B------:R-:W-:-:S07]  /*98a0*/  IMAD.MOV.U32 R4, RZ, RZ, -0x1 ;  /* 0xffffffffff047424 */ /* 0x000fce00078e00ff */
[----:B01---5:R-:W-:Y:S05]  /*98b0*/  WARPSYNC.COLLECTIVE R4, `(.L_x_3714) ;  /* 0x0000000004087348 */ /* 0x023fea0003c00000 */
[----:B01----:R0:W1:Y:S02]  /*98c0*/  SHFL.DOWN P0, R2, R0, R5, R7 ;  /* 0x0800000500027389 */ /* 0x0030640000000007 */
[----:B01---5:R-:W-:Y:S05]  /*98d0*/  ENDCOLLECTIVE ;  /* 0x000000000000791b */ /* 0x023fea0003800000 */
.L_x_3714:
[----:B------:R-:W-:Y:S02]  /*98e0*/  IMAD.MOV.U32 R5, RZ, RZ, 0x1 ;  /* 0x00000001ff057424 */ /* 0x000fe400078e00ff */
[----:B------:R-:W-:-:S05]  /*98f0*/  IMAD.MOV.U32 R3, RZ, RZ, R2 ;  /* 0x000000ffff037224 */ /* 0x000fca00078e0002 */
[----:B------:R-:W-:-:S05]  /*9900*/  FMNMX R3, R3, R0, !PT ;  /* 0x0000000003037209 */ /* 0x000fca0007800000 */
[----:B------:R-:W-:-:S07]  /*9910*/  IMAD.MOV.U32 R0, RZ, RZ, R3 ;  /* 0x000000ffff007224 */ /* 0x000fce00078e0003 */
[----:B------:R-:W-:Y:S05]  /*9920*/  WARPSYNC.COLLECTIVE R4, `(.L_x_3715) ;  /* 0x0000000004087348 */ /* 0x000fea0003c00000 */
[----:B------:R0:W1:Y:S02]  /*9930*/  SHFL.DOWN P0, R2, R0, R5, R7 ;  /* 0x0800000500027389 */ /* 0x0000640000000007 */
[----:B01----:R-:W-:Y:S05]  /*9940*/  ENDCOLLECTIVE ;  /* 0x000000000000791b */ /* 0x003fea0003800000 */
.L_x_3715:
[----:B------:R-:W-:Y:S05]  /*9950*/  BRA `(.L_x_3716) ;  /* 0xfffffffc00487947 */ /* 0x000fea000383ffff */
        .weak           $__internal_30_$__cuda_sm20_rcp_rn_f32_slowpath
        .type           $__internal_30_$__cuda_sm20_rcp_rn_f32_slowpath,@function
        .size           $__internal_30_$__cuda_sm20_rcp_rn_f32_slowpath,(.L_x_6072 - $__internal_30_$__cuda_sm20_rcp_rn_f32_slowpath)
$__internal_30_$__cuda_sm20_rcp_rn_f32_slowpath:
        /* <DEDUP_REMOVED lines=15> */
.L_x_3718:
        /* <DEDUP_REMOVED lines=33> */
.L_x_3720:
[----:B------:R0:W1:Y:S02]  /*9c60*/  MUFU.RCP R5, R0 ;  /* 0x0000000000057308 */ /* 0x0000640000001000 */
.L_x_3719:
[----:B------:R-:W-:Y:S05]  /*9c70*/  BSYNC.RECONVERGENT B1 ;  /* 0x0000000000017941 */ /* 0x000fea0003800200 */
.L_x_3717:
[----:B-1----:R-:W-:Y:S02]  /*9c80*/  IMAD.MOV.U32 R6, RZ, RZ, R5 ;  /* 0x000000ffff067224 */ /* 0x002fe400078e0005 */
[----:B------:R-:W-:Y:S02]  /*9c90*/  IMAD.MOV.U32 R4, RZ, RZ, R2 ;  /* 0x000000ffff047224 */ /* 0x000fe400078e0002 */
[----:B------:R-:W-:-:S04]  /*9ca0*/  IMAD.MOV.U32 R5, RZ, RZ, 0x0 ;  /* 0x00000000ff057424 */ /* 0x000fc800078e00ff */
[----:B0-----:R-:W-:Y:S05]  /*9cb0*/  RET.REL.NODEC R4 `(_ZN18transformer_engine13normalization26rmsnorm_fwd_general_kernelINS0_13Kernel_traitsI6__halfS3_13__nv_fp8_e4m3fjLj8192ELj1ELj1ELj4ELj16ENS0_18Kernel_traits_baseILj8192ES3_S3_S4_fjLj128EEEEEEEvNS0_19ForwardKernelParamsE) ;  /* 0xffffff6004d07950 */ /* 0x001fea0003c3ffff */
.L_x_3721:
        /* <DEDUP_REMOVED lines=12> */
.L_x_6072:


//--------------------- .text._ZN18transformer_engine13normalization26rmsnorm_fwd_general_kernelINS0_13Kernel_traitsI6__halfS3_13__nv_fp8_e4m3fjLj2048ELj1ELj4ELj1ELj16ENS0_18Kernel_traits_baseILj2048ES3_S3_S4_fjLj128EEEEEEEvNS0_19ForwardKernelParamsE --------------------------
	.section	.text._ZN18transformer_engine13normalization26rmsnorm_fwd_general_kernelINS0_13Kernel_traitsI6__halfS3_13__nv_fp8_e4m3fjLj2048ELj1ELj4ELj1ELj16ENS0_18Kernel_traits_baseILj2048ES3_S3_S4_fjLj128EEEEEEEvNS0_19ForwardKernelParamsE,"ax",@progbits
	.align	128
        .global         _ZN18transformer_engine13normalization26rmsnorm_fwd_general_kernelINS0_13Kernel_traitsI6__halfS3_13__nv_fp8_e4m3fjLj2048ELj1ELj4ELj1ELj16ENS0_18Kernel_traits_baseILj2048ES3_S3_S4_fjLj128EEEEEEEvNS0_19ForwardKernelParamsE
        .type           _ZN18transformer_engine13normalization26rmsnorm_fwd_general_kernelINS0_13Kernel_traitsI6__halfS3_13__nv_fp8_e4m3fjLj2048ELj1ELj4ELj1ELj16ENS0_18Kernel_traits_baseILj2048ES3_S3_S4_fjLj128EEEEEEEvNS0_19ForwardKernelParamsE,@function
        .size           _ZN18transformer_engine13normalization26rmsnorm_fwd_general_kernelINS0_13Kernel_traitsI6__halfS3_13__nv_fp8_e4m3fjLj2048ELj1ELj4ELj1ELj16ENS0_18Kernel_traits_baseILj2048ES3_S3_S4_fjLj128EEEEEEEvNS0_19ForwardKernelParamsE,(.L_x_6073 - _ZN18transformer_engine13normalization26rmsnorm_fwd_general_kernelINS0_13Kernel_traitsI6__halfS3_13__nv_fp8_e4m3fjLj2048ELj1ELj4ELj1ELj16ENS0_18Kernel_traits_baseILj2048ES3_S3_S4_fjLj128EEEEEEEvNS0_19ForwardKernelParamsE)
        .other          _ZN18transformer_engine13normalization26rmsnorm_fwd_general_kernelINS0_13Kernel_traitsI6__halfS3_13__nv_fp8_e4m3fjLj2048ELj1ELj4ELj1ELj16ENS0_18Kernel_traits_baseILj2048ES3_S3_S4_fjLj128EEEEEEEvNS0_19ForwardKernelParamsE,@"STO_CUDA_ENTRY STV_DEFAULT"
_ZN18transformer_engine13normalization26rmsnorm_fwd_general_kernelINS0_13Kernel_traitsI6__halfS3_13__nv_fp8_e4m3fjLj2048ELj1ELj4ELj1ELj16ENS0_18Kernel_traits_baseILj2048ES3_S3_S4_fjLj128EEEEEEEvNS0_19ForwardKernelParamsE:
.text._ZN18transformer_engine13normalization26rmsnorm_fwd_general_kernelINS0_13Kernel_traitsI6__halfS3_13__nv_fp8_e4m3fjLj2048ELj1ELj4ELj1ELj16ENS0_18Kernel_traits_baseILj2048ES3_S3_S4_fjLj128EEEEEEEvNS0_19ForwardKernelParamsE:
        /* <DEDUP_REMOVED lines=16> */
[----:B------:R-:W-:-:S04]  /*0100*/  IMAD.HI.U32 R3, R3, R5, R2 ;  /* 0x0000000503037227 */ /* 0x000fc800078e0002 */
[----:B------:R-:W-:Y:S02]  /*0110*/  IMAD.SHL.U32 R2, R148, 0x8, RZ ;  /* 0x0000000894027824 */ /* 0x000fe400078e00ff */
[----:B----4-:R-:W-:-:S03]  /*0120*/  IMAD.HI.U32 R150, R3, UR8, RZ ;  /* 0x0000000803967c27 */ /* 0x010fc6000f8e00ff */
[----:B------:R-:W-:Y:S01]  /*0130*/  LOP3.LUT R2, R2, 0xf8, RZ, 0xc0, !PT ;  /* 0x000000f802027812 */ /* 0x000fe200078ec0ff */
        /* <DEDUP_REMOVED lines=50> */
.L_x_3725:
[----:B------:R-:W5:Y:S02]  /*0460*/  LDG.E.128 R4, desc[UR6][R4.64] ;  /* 0x0000000604047981 */ /* 0x000f64000c1e1d00 */
.L_x_3726:
[----:B------:R-:W-:Y:S05]  /*0470*/  BSYNC.RECONVERGENT B1 ;  /* 0x0000000000017941 */ /* 0x000fea0003800200 */
.L_x_3724:
        /* <DEDUP_REMOVED lines=19> */
.L_x_3728:
        /* <DEDUP_REMOVED lines=28> */
.L_x_3729:
[----:B------:R-:W-:Y:S05]  /*0770*/  BSYNC.RECONVERGENT B1 ;  /* 0x0000000000017941 */ /* 0x000fea0003800200 */
.L_x_3727:
        /* <DEDUP_REMOVED lines=19> */
.L_x_3731:
        /* <DEDUP_REMOVED lines=28> */
.L_x_3732:
[----:B------:R-:W-:Y:S05]  /*0a70*/  BSYNC.RECONVERGENT B1 ;  /* 0x0000000000017941 */ /* 0x000fea0003800200 */
.L_x_3730:
        /* <DEDUP_REMOVED lines=19> */
.L_x_3734:
        /* <DEDUP_REMOVED lines=28> */
.L_x_3735:
[----:B------:R-:W-:Y:S05]  /*0d70*/  BSYNC.RECONVERGENT B1 ;  /* 0x0000000000017941 */ /* 0x000fea0003800200 */
.L_x_3733:
        /* <DEDUP_REMOVED lines=19> */
.L_x_3737:
        /* <DEDUP_REMOVED lines=28> */
.L_x_3738:
[----:B------:R-:W-:Y:S05]  /*1070*/  BSYNC.RECONVERGENT B1 ;  /* 0x0000000000017941 */ /* 0x000fea0003800200 */
.L_x_3736:
        /* <DEDUP_REMOVED lines=19> */
.L_x_3740:
        /* <DEDUP_REMOVED lines=28> */
.L_x_3741:
[----:B------:R-:W-:Y:S05]  /*1370*/  BSYNC.RECONVERGENT B1 ;  /* 0x0000000000017941 */ /* 0x000fea0003800200 */
.L_x_3739:
        /* <DEDUP_REMOVED lines=19> */
.L_x_3743:
        /* <DEDUP_REMOVED lines=28> */
.L_x_3744:
[----:B------:R-:W-:Y:S05]  /*1670*/  BSYNC.RECONVERGENT B1 ;  /* 0x0000000000017941 */ /* 0x000fea0003800200 */
.L_x_3742:
        /* <DEDUP_REMOVED lines=19> */
.L_x_3746:
        /* <DEDUP_REMOVED lines=28> */
.L_x_3747:
[----:B------:R-:W-:Y:S05]  /*1970*/  BSYNC.RECONVERGENT B1 ;  /* 0x0000000000017941 */ /* 0x000fea0003800200 */
.L_x_3745:
        /* <DEDUP_REMOVED lines=8> */
.L_x_3723:
[----:B------:R-:W-:Y:S05]  /*1a00*/  BSYNC.RECONVERGENT B0 ;  /* 0x0000000000007941 */ /* 0x000fea0003800200 */
.L_x_3722:
[----:B------:R-:W1:Y:S01]  /*1a10*/  LDCU.U8 UR5, c[0x0][0x404] ;  /* 0x00008080ff0577ac */ /* 0x000e620008000000 */
[----:B------:R-:W2:Y:S01]  /*1a20*/  LDCU UR9, c[0x0][0x388] ;  /* 0x00007100ff0977ac */ /* 0x000ea20008000800 */
[----:B-1----:R-:W-:Y:S01]  /*1a30*/  UISETP.NE.AND UP0, UPT, UR5, URZ, UPT ;  /* 0x000000ff0500728c */ /* 0x002fe2000bf05270 */
[----:B--2---:R-:W-:-:S08]  /*1a40*/  ISETP.GE.AND P0, PT, R145, UR9, PT ;  /* 0x0000000991007c0c */ /* 0x004fd0000bf06270 */
[----:B------:R-:W-:Y:S05]  /*1a50*/  BRA.U !UP0, `(.L_x_3748) ;  /* 0x0000000108087547 */ /* 0x000fea000b800000 */
[----:B0-----:R-:W0:Y:S02]  /*1a60*/  LDC.64 R2, c[0x0][0x3e0] ;  /* 0x0000f800ff027b82 */ /* 0x001e240000000a00 */
[----:B0-----:R1:W5:Y:S02]  /*1a70*/  LDG.E R144, desc[UR6][R2.64] ;  /* 0x0000000602907981 */ /* 0x001364000c1e1900 */
.L_x_3748:
        /* <DEDUP_REMOVED lines=208> */
[----:B-----5:R-:W-:Y:S05]  /*2780*/  CALL.REL.NOINC `($__internal_31_$__cuda_sm20_rcp_rn_f32_slowpath) ;  /* 0x0000006c00ac7944 */ /* 0x020fea0003c00000 */
[----:B------:R-:W-:Y:S05]  /*2790*/  BRA `(.L_x_3751) ;  /* 0x0000000000107947 */ /* 0x000fea0003800000 */
.L_x_3750:
[----:B------:R-:W0:Y:S02]  /*27a0*/  MUFU.RCP R3, R2 ;  /* 0x0000000200037308 */ /* 0x000e240000001000 */
[----:B0-----:R-:W-:-:S04]  /*27b0*/  FFMA R0, R2, R3, -1 ;  /* 0xbf80000002007423 */ /* 0x001fc80000000003 */
[----:B------:R-:W-:-:S04]  /*27c0*/  FADD.FTZ R0, -R0, -RZ ;  /* 0x800000ff00007221 */ /* 0x000fc80000010100 */
[----:B------:R-:W-:-:S07]  /*27d0*/  FFMA R6, R3, R0, R3 ;  /* 0x0000000003067223 */ /* 0x000fce0000000003 */
.L_x_3751:
[----:B------:R-:W0:Y:S01]  /*27e0*/  LDCU.64 UR4, c[0x0][0x380] ;  /* 0x00007000ff0477ac */ /* 0x000e220008000a00 */
[----:B------:R-:W-:Y:S02]  /*27f0*/  IMAD.MOV.U32 R5, RZ, RZ, RZ ;  /* 0x000000ffff057224 */ /* 0x000fe400078e00ff */
[----:B------:R-:W-:Y:S01]  /*2800*/  IMAD.MOV.U32 R143, RZ, RZ, RZ ;  /* 0x000000ffff8f7224 */ /* 0x000fe200078e00ff */
[----:B------:R-:W1:Y:S01]  /*2810*/  LDCU.U8 UR9, c[0x0][0x404] ;  /* 0x00008080ff0977ac */ /* 0x000e620008000000 */
[----:B0-----:R-:W-:-:S04]  /*2820*/  UIMAD UR4, UR5, UR4, URZ ;  /* 0x00000004050472a4 */ /* 0x001fc8000f8e02ff */
[----:B-1----:R-:W-:-:S12]  /*2830*/  USHF.L.U32 UR4, UR4, 0x2, URZ ;  /* 0x0000000204047899 */ /* 0x002fd800080006ff */
.L_x_3841:
[----:B0-----:R-:W0:Y:S01]  /*2840*/  LDCU.64 UR12, c[0x0][0x388] ;  /* 0x00007100ff0c77ac */ /* 0x001e220008000a00 */
[----:B------:R-:W-:Y:S01]  /*2850*/  LEA.HI R4, R148, R145, RZ, 0x1b ;  /* 0x0000009194047211 */ /* 0x000fe200078fd8ff */
        /* <DEDUP_REMOVED lines=13> */
.L_x_3755:
        /* <DEDUP_REMOVED lines=28> */
.L_x_3756:
[----:B------:R-:W-:Y:S05]  /*2af0*/  BSYNC.RECONVERGENT B1 ;  /* 0x0000000000017941 */ /* 0x000fea0003800200 */
.L_x_3754:
        /* <DEDUP_REMOVED lines=18> */
.L_x_3758:
        /* <DEDUP_REMOVED lines=28> */
.L_x_3759:
[----:B------:R-:W-:Y:S05]  /*2de0*/  BSYNC.RECONVERGENT B1 ;  /* 0x0000000000017941 */ /* 0x000fea0003800200 */
.L_x_3757:
        /* <DEDUP_REMOVED lines=18> */
.L_x_3761:
        /* <DEDUP_REMOVED lines=28> */
.L_x_3762:
[----:B------:R-:W-:Y:S05]  /*30d0*/  BSYNC.RECONVERGENT B1 ;  /* 0x0000000000017941 */ /* 0x000fea0003800200 */
.L_x_3760:
        /* <DEDUP_REMOVED lines=18> */
.L_x_3764:
        /* <DEDUP_REMOVED lines=28> */
.L_x_3765:
[----:B------:R-:W-:Y:S05]  /*33c0*/  BSYNC.RECONVERGENT B1 ;  /* 0x0000000000017941 */ /* 0x000fea0003800200 */
.L_x_3763:
        /* <DEDUP_REMOVED lines=18> */
.L_x_3767:
        /* <DEDUP_REMOVED lines=28> */
.L_x_3768:
[----:B------:R-:W-:Y:S05]  /*36b0*/  BSYNC.RECONVERGENT B1 ;  /* 0x0000000000017941 */ /* 0x000fea0003800200 */
.L_x_3766:
        /* <DEDUP_REMOVED lines=18> */
.L_x_3770:
        /* <DEDUP_REMOVED lines=28> */
.L_x_3771:
[----:B------:R-:W-:Y:S05]  /*39a0*/  BSYNC.RECONVERGENT B1 ;  /* 0x0000000000017941 */ /* 0x000fea0003800200 */
.L_x_3769:
        /* <DEDUP_REMOVED lines=18> */
.L_x_3773:
        /* <DEDUP_REMOVED lines=28> */
.L_x_3774:
[----:B------:R-:W-:Y:S05]  /*3c90*/  BSYNC.RECONVERGENT B1 ;  /* 0x0000000000017941 */ /* 0x000fea0003800200 */
.L_x_3772:
        /* <DEDUP_REMOVED lines=18> */
.L_x_3776:
        /* <DEDUP_REMOVED lines=28> */
.L_x_3777:
[----:B------:R-:W-:Y:S05]  /*3f80*/  BSYNC.RECONVERGENT B1 ;  /* 0x0000000000017941 */ /* 0x000fea0003800200 */
.L_x_3775:
        /* <DEDUP_REMOVED lines=8> */
.L_x_3753:
[----:B------:R-:W-:Y:S05]  /*4010*/  BSYNC.RECONVERGENT B0 ;  /* 0x0000000000007941 */ /* 0x000fea0003800200 */
.L_x_3752:
[----:B------:R-:W-:Y:S01]  /*4020*/  BSSY.RECONVERGENT B0, `(.L_x_3778) ;  /* 0x000008f000007945 */ /* 0x000fe20003800200 */
[----:B------:R-:W-:-:S03]  /*4030*/  IMAD.MOV.U32 R64, RZ, RZ, RZ ;  /* 0x000000ffff407224 */ /* 0x000fc600078e00ff */
[----:B------:R-:W-:Y:S05]  /*4040*/  @!P0 BRA `(.L_x_3779) ;  /* 0x0000000800308947 */ /* 0x000fea0003800000 */
[----:B------:R-:W-:Y:S01]  /*4050*/  ISETP.GE.AND P2, PT, R74, UR13, PT ;  /* 0x0000000d4a007c0c */ /* 0x000fe2000bf46270 */
[----:B------:R-:W-:Y:S01]  /*4060*/  VIADD R64, R147, 0x3 ;  /* 0x0000000393407836 */ /* 0x000fe20000000000 */
[----:B------:R-:W-:Y:S01]  /*4070*/  ISETP.GE.AND P1, PT, R73, UR13, PT ;  /* 0x0000000d49007c0c */ /* 0x000fe2000bf26270 */
[----:B------:R-:W-:-:S03]  /*4080*/  VIADD R65, R147, 0x4 ;  /* 0x0000000493417836 */ /* 0x000fc60000000000 */
[----:B------:R-:W-:Y:S01]  /*4090*/  ISETP.GE.AND P0, PT, R64, UR13, PT ;  /* 0x0000000d40007c0c */ /* 0x000fe2000bf06270 */
[----:B------:R-:W-:Y:S01]  /*40a0*/  FFMA R64, R0, R0, RZ ;  /* 0x0000000000407223 */ /* 0x000fe200000000ff */
        /* <DEDUP_REMOVED lines=134> */
.L_x_3779:
[----:B------:R-:W-:Y:S05]  /*4910*/  BSYNC.RECONVERGENT B0 ;  /* 0x0000000000007941 */ /* 0x000fea0003800200 */
.L_x_3778:
        /* <DEDUP_REMOVED lines=14> */
.L_x_3780:
        /* <DEDUP_REMOVED lines=9> */
[----:B------:R-:W0:Y:S02]  /*4a90*/  SHFL.DOWN PT, R66, R65, 0x8, 0x1f ;  /* 0x09001f0041427f89 */ /* 0x000e2400000e0000 */
[----:B0-----:R-:W-:Y:S01]  /*4aa0*/  FADD R66, R65, R66 ;  /* 0x0000004241427221 */ /* 0x001fe20000000000 */
[----:B------:R-:W-:Y:S01]  /*4ab0*/  IMAD R65, R64, R215, RZ ;  /* 0x000000d740417224 */ /* 0x000fe200078e02ff */
[----:B------:R-:W-:-:S03]  /*4ac0*/  LOP3.LUT R64, R212, UR4, RZ, 0xc0, !PT ;  /* 0x00000004d4407c12 */ /* 0x000fc6000f8ec0ff */
[----:B------:R-:W0:Y:S01]  /*4ad0*/  SHFL.DOWN PT, R67, R66, 0x4, 0x1f ;  /* 0x08801f0042437f89 */ /* 0x000e2200000e0000 */
[----:B------:R-:W-:Y:S01]  /*4ae0*/  IADD3 R65, P1, PT, R65, R64, RZ ;  /* 0x0000004041417210 */ /* 0x000fe20007f3e0ff */
[----:B0-----:R-:W-:-:S04]  /*4af0*/  FADD R67, R66, R67 ;  /* 0x0000004342437221 */ /* 0x001fc80000000000 */
[----:B------:R-:W-:Y:S01]  /*4b00*/  IMAD.X R66, RZ, RZ, RZ, P1 ;  /* 0x000000ffff427224 */ /* 0x000fe200008e06ff */
[C---:B-1----:R-:W-:Y:S01]  /*4b10*/  LEA R64, P1, R65.reuse, UR10, 0x2 ;  /* 0x0000000a41407c11 */ /* 0x042fe2000f8210ff */
[----:B------:R-:W0:Y:S03]  /*4b20*/  SHFL.DOWN PT, R116, R67, 0x2, 0x1f ;  /* 0x08401f0043747f89 */ /* 0x000e2600000e0000 */
[----:B------:R-:W-:Y:S02]  /*4b30*/  LEA.HI.X R65, R65, UR11, R66, 0x2, P1 ;  /* 0x0000000b41417c11 */ /* 0x000fe400088f1442 */
[----:B------:R-:W-:Y:S01]  /*4b40*/  ISETP.NE.AND P1, PT, R213, RZ, PT ;  /* 0x000000ffd500720c */ /* 0x000fe20003f25270 */
[----:B0-----:R-:W-:Y:S01]  /*4b50*/  FADD R116, R67, R116 ;  /* 0x0000007443747221 */ /* 0x001fe20000000000 */
[----:B------:R-:W-:-:S04]  /*4b60*/  @!P0 IMAD.WIDE.U32 R66, R149, 0x4, R64 ;  /* 0x0000000495428825 */ /* 0x000fc800078e0040 */
[----:B------:R-:W0:Y:S02]  /*4b70*/  SHFL.DOWN PT, R117, R116, 0x1, 0x1f ;  /* 0x08201f0074757f89 */ /* 0x000e2400000e0000 */
[----:B0-----:R-:W-:-:S05]  /*4b80*/  FADD R117, R116, R117 ;  /* 0x0000007574757221 */ /* 0x001fca0000000000 */
[----:B------:R0:W-:Y:S01]  /*4b90*/  @!P0 STG.E desc[UR6][R66.64], R117 ;  /* 0x0000007542008986 */ /* 0x0001e2000c101906 */
[----:B------:R-:W-:Y:S05]  /*4ba0*/  @P2 BRA `(.L_x_3782) ;  /* 0x00000000005c2947 */ /* 0x000fea0003800000 */
[----:B0-----:R-:W0:Y:S01]  /*4bb0*/  LDC R117, c[0x0][0x380] ;  /* 0x0000e000ff757b82 */ /* 0x001e220000000800 */
[----:B------:R-:W-:-:S07]  /*4bc0*/  ISETP.GT.U32.AND P0, PT, R5, 0x1, PT ;  /* 0x000000010500780c */ /* 0x000fce0003f04070 */
[----:B------:R-:W1:Y:S01]  /*4bd0*/  LDC.64 R66, c[0x0][0x3b8] ;  /* 0x0000ee00ff427b82 */ /* 0x000e620000000a00 */
[----:B0-----:R-:W-:-:S04]  /*4be0*/  SEL R117, R117, RZ, P1 ;  /* 0x000000ff75757207 */ /* 0x001fc80000800000 */
[----:B------:R-:W-:-:S04]  /*4bf0*/  IADD3 R116, P1, PT, R150, R117, RZ ;  /* 0x0000007596747210 */ /* 0x000fc80007f3e0ff */
[----:B------:R-:W-:Y:S01]  /*4c00*/  LEA.HI.X.SX32 R212, R117, RZ, 0x1, P1 ;  /* 0x000000ff75d47211 */ /* 0x000fe200008f0eff */
[----:B------:R-:W-:Y:S01]  /*4c10*/  IMAD.MOV.U32 R117, RZ, RZ, -0x1 ;  /* 0xffffffffff757424 */ /* 0x000fe200078e00ff */
[----:B-1----:R-:W-:-:S04]  /*4c20*/  LEA R66, P1, R116, R66, 0x2 ;  /* 0x0000004274427211 */ /* 0x002fc800078210ff */
        /* <DEDUP_REMOVED lines=10> */
.L_x_3783:
[----:B------:R-:W2:Y:S04]  /*4cd0*/  LDG.E.STRONG.GPU R116, desc[UR6][R66.64] ;  /* 0x0000000642747981 */ /* 0x000ea8000c1ef900 */
[----:B--2---:R-:W-:Y:S01]  /*4ce0*/  CCTL.IVALL ;  /* 0x00000000ff00798f */ /* 0x004fe20002000000 */
[----:B------:R-:W-:Y:S05]  /*4cf0*/  YIELD ;  /* 0x0000000000007946 */ /* 0x000fea0003800000 */
[----:B------:R-:W-:-:S13]  /*4d00*/  ISETP.NE.AND P0, PT, R116, R213, PT ;  /* 0x000000d57400720c */ /* 0x000fda0003f05270 */
[----:B------:R-:W-:Y:S05]  /*4d10*/  @P0 BRA `(.L_x_3783) ;  /* 0xfffffffc00ec0947 */ /* 0x000fea000383ffff */
.L_x_3782:
        /* <DEDUP_REMOVED lines=20> */
.L_x_3788:
        /* <DEDUP_REMOVED lines=37> */
.L_x_3787:
[----:B------:R-:W-:Y:S05]  /*50b0*/  BSYNC.RECONVERGENT B1 ;  /* 0x0000000000017941 */ /* 0x000fea0003800200 */
.L_x_3786:
        /* <DEDUP_REMOVED lines=25> */
.L_x_3790:
[----:B------:R-:W-:Y:S05]  /*5250*/  BSYNC.RECONVERGENT B1 ;  /* 0x0000000000017941 */ /* 0x000fea0003800200 */
.L_x_3789:
        /* <DEDUP_REMOVED lines=17> */
.L_x_3792:
[----:B------:R-:W-:Y:S05]  /*5370*/  BSYNC.RECONVERGENT B1 ;  /* 0x0000000000017941 */ /* 0x000fea0003800200 */
.L_x_3791:
        /* <DEDUP_REMOVED lines=11> */
.L_x_3785:
[----:B------:R-:W-:Y:S05]  /*5430*/  BSYNC.RECONVERGENT B0 ;  /* 0x0000000000007941 */ /* 0x000fea0003800200 */
.L_x_3784:
[----:B------:R-:W1:Y:S01]  /*5440*/  SHFL.BFLY PT, R65, R212, 0x1, 0x1f ;  /* 0x0c201f00d4417f89 */ /* 0x000e6200000e0000 */
[----:B------:R-:W-:-:S05]  /*5450*/  VIADD R5, R5, 0x1 ;  /* 0x0000000105057836 */ /* 0x000fca0000000000 */
[----:B------:R-:W-:Y:S01]  /*5460*/  LOP3.LUT R5, R5, 0x3, RZ, 0xc0, !PT ;  /* 0x0000000305057812 */ /* 0x000fe200078ec0ff */
        /* <DEDUP_REMOVED lines=9> */
.L_x_3781:
        /* <DEDUP_REMOVED lines=60> */
.L_x_3796:
        /* <DEDUP_REMOVED lines=11> */
[----:B------:R-:W-:Y:S01]  /*5970*/  @!P6 FMUL R216, R144, R216 ;  /* 0x000000d890d8e220 */ /* 0x000fe20000400000 */
        /* <DEDUP_REMOVED lines=14> */
.L_x_3797:
[----:B------:R-:W-:Y:S05]  /*5a60*/  BSYNC.RECONVERGENT B1 ;  /* 0x0000000000017941 */ /* 0x000fea0003800200 */
.L_x_3795:
        /* <DEDUP_REMOVED lines=34> */
.L_x_3799:
        /* <DEDUP_REMOVED lines=16> */
.L_x_3800:
[----:B------:R-:W-:Y:S05]  /*5d90*/  BSYNC.RECONVERGENT B1 ;  /* 0x0000000000017941 */ /* 0x000fea0003800200 */
.L_x_3798:
        /* <DEDUP_REMOVED lines=52> */
.L_x_3802:
        /* <DEDUP_REMOVED lines=15> */
.L_x_3803:
[----:B------:R-:W-:Y:S05]  /*61d0*/  BSYNC.RECONVERGENT B1 ;  /* 0x0000000000017941 */ /* 0x000fea0003800200 */
.L_x_3801:
        /* <DEDUP_REMOVED lines=33> */
.L_x_3805:
[C---:B------:R-:W-:Y:S01]  /*63f0*/  ISETP.NE.AND P3, PT, R69.reuse, RZ, PT ;  /* 0x000000ff4500720c */ /* 0x040fe20003f65270 */
[----:B------:R1:W-:Y:S01]  /*6400*/  @P2 STG.E.U8 desc[UR6][R66.64+0x7], R215 ;  /* 0x000007d742002986 */ /* 0x0003e2000c101106 */
[C---:B------:R-:W-:Y:S02]  /*6410*/  ISETP.GE.U32.AND P4, PT, R69.reuse, 0x2, PT ;  /* 0x000000024500780c */ /* 0x040fe40003f86070 */
[C---:B------:R-:W-:Y:S02]  /*6420*/  ISETP.GE.U32.AND P1, PT, R69.reuse, 0x3, PT ;  /* 0x000000034500780c */ /* 0x040fe40003f26070 */
[C---:B------:R-:W-:Y:S02]  /*6430*/  ISETP.GE.U32.AND P5, PT, R69.reuse, 0x6, PT ;  /* 0x000000064500780c */ /* 0x040fe40003fa6070 */
[----:B------:R-:W-:-:S05]  /*6440*/  ISETP.GE.U32.AND P6, PT, R69, 0x7, PT ;  /* 0x000000074500780c */ /* 0x000fca0003fc6070 */
[----:B------:R1:W-:Y:S01]  /*6450*/  @P3 STG.E.U8 desc[UR6][R66.64], R217 ;  /* 0x000000d942003986 */ /* 0x0003e2000c101106 */
[----:B------:R-:W-:-:S03]  /*6460*/  ISETP.GE.U32.AND P3, PT, R69, 0x4, PT ;  /* 0x000000044500780c */ /* 0x000fc60003f66070 */
[----:B------:R1:W-:Y:S01]  /*6470*/  @P4 STG.E.U8 desc[UR6][R66.64+0x1], R221 ;  /* 0x000001dd42004986 */ /* 0x0003e2000c101106 */
[----:B------:R-:W-:-:S03]  /*6480*/  ISETP.GE.U32.AND P4, PT, R69, 0x5, PT ;  /* 0x000000054500780c */ /* 0x000fc60003f86070 */
[----:B------:R1:W-:Y:S04]  /*6490*/  @P1 STG.E.U8 desc[UR6][R66.64+0x2], R223 ;  /* 0x000002df42001986 */ /* 0x0003e8000c101106 */
[----:B------:R1:W-:Y:S04]  /*64a0*/  @P5 STG.E.U8 desc[UR6][R66.64+0x5], R225 ;  /* 0x000005e142005986 */ /* 0x0003e8000c101106 */
[----:B------:R1:W-:Y:S04]  /*64b0*/  @P3 STG.E.U8 desc[UR6][R66.64+0x3], R219 ;  /* 0x000003db42003986 */ /* 0x0003e8000c101106 */
[----:B------:R1:W-:Y:S04]  /*64c0*/  @P4 STG.E.U8 desc[UR6][R66.64+0x4], R216 ;  /* 0x000004d842004986 */ /* 0x0003e8000c101106 */
[----:B------:R1:W-:Y:S02]  /*64d0*/  @P6 STG.E.U8 desc[UR6][R66.64+0x6], R117 ;  /* 0x0000067542006986 */ /* 0x0003e4000c101106 */
.L_x_3806:
[----:B------:R-:W-:Y:S05]  /*64e0*/  BSYNC.RECONVERGENT B1 ;  /* 0x0000000000017941 */ /* 0x000fea0003800200 */
.L_x_3804:
        /* <DEDUP_REMOVED lines=51> */
.L_x_3808:
        /* <DEDUP_REMOVED lines=15> */
.L_x_3809:
[----:B------:R-:W-:Y:S05]  /*6910*/  BSYNC.RECONVERGENT B1 ;  /* 0x0000000000017941 */ /* 0x000fea0003800200 */
.L_x_3807:
        /* <DEDUP_REMOVED lines=33> */
.L_x_3811:
        /* <DEDUP_REMOVED lines=15> */
.L_x_3812:
[----:B------:R-:W-:Y:S05]  /*6c20*/  BSYNC.RECONVERGENT B1 ;  /* 0x0000000000017941 */ /* 0x000fea0003800200 */
.L_x_3810:
        /* <DEDUP_REMOVED lines=51> */
.L_x_3814:
        /* <DEDUP_REMOVED lines=15> */
.L_x_3815:
[----:B------:R-:W-:Y:S05]  /*7050*/  BSYNC.RECONVERGENT B1 ;  /* 0x0000000000017941 */ /* 0x000fea0003800200 */
.L_x_3813:
        /* <DEDUP_REMOVED lines=33> */
.L_x_3817:
        /* <DEDUP_REMOVED lines=15> */
.L_x_3818:
[----:B------:R-:W-:Y:S05]  /*7360*/  BSYNC.RECONVERGENT B1 ;  /* 0x0000000000017941 */ /* 0x000fea0003800200 */
.L_x_3816:
        /* <DEDUP_REMOVED lines=52> */
.L_x_3820:
        /* <DEDUP_REMOVED lines=16> */
.L_x_3821:
[----:B------:R-:W-:Y:S05]  /*77b0*/  BSYNC.RECONVERGENT B1 ;  /* 0x0000000000017941 */ /* 0x000fea0003800200 */
.L_x_3819:
        /* <DEDUP_REMOVED lines=33> */
.L_x_3823:
        /* <DEDUP_REMOVED lines=15> */
.L_x_3824:
[----:B------:R-:W-:Y:S05]  /*7ac0*/  BSYNC.RECONVERGENT B1 ;  /* 0x0000000000017941 */ /* 0x000fea0003800200 */
.L_x_3822:
        /* <DEDUP_REMOVED lines=53> */
.L_x_3826:
        /* <DEDUP_REMOVED lines=17> */
.L_x_3827:
[----:B------:R-:W-:Y:S05]  /*7f30*/  BSYNC.RECONVERGENT B1 ;  /* 0x0000000000017941 */ /* 0x000fea0003800200 */
.L_x_3825:
        /* <DEDUP_REMOVED lines=33> */
.L_x_3829:
        /* <DEDUP_REMOVED lines=15> */
.L_x_3830:
[----:B------:R-:W-:Y:S05]  /*8240*/  BSYNC.RECONVERGENT B1 ;  /* 0x0000000000017941 */ /* 0x000fea0003800200 */
.L_x_3828:
        /* <DEDUP_REMOVED lines=51> */
.L_x_3832:
        /* <DEDUP_REMOVED lines=15> */
.L_x_3833:
[----:B------:R-:W-:Y:S05]  /*8670*/  BSYNC.RECONVERGENT B1 ;  /* 0x0000000000017941 */ /* 0x000fea0003800200 */
.L_x_3831:
        /* <DEDUP_REMOVED lines=33> */
.L_x_3835:
        /* <DEDUP_REMOVED lines=15> */
.L_x_3836:
[----:B------:R-:W-:Y:S05]  /*8980*/  BSYNC.RECONVERGENT B1 ;  /* 0x0000000000017941 */ /* 0x000fea0003800200 */
.L_x_3834:
        /* <DEDUP_REMOVED lines=51> */
.L_x_3838:
        /* <DEDUP_REMOVED lines=15> */
.L_x_3839:
[----:B------:R-:W-:Y:S05]  /*8db0*/  BSYNC.RECONVERGENT B1 ;  /* 0x0000000000017941 */ /* 0x000fea0003800200 */
.L_x_3837:
        /* <DEDUP_REMOVED lines=32> */
.L_x_3840:
        /* <DEDUP_REMOVED lines=15> */
.L_x_3794:
[----:B------:R-:W-:Y:S05]  /*90b0*/  BSYNC.RECONVERGENT B0 ;  /* 0x0000000000007941 */ /* 0x000fea0003800200 */
.L_x_3793:
[----:B------:R-:W4:Y:S02]  /*90c0*/  LDC R4, c[0x0][0x380] ;  /* 0x0000e000ff047b82 */ /* 0x000f240000000800 */
[----:B----4-:R-:W-:-:S05]  /*90d0*/  IMAD R145, R4, 0x4, R145 ;  /* 0x0000000404917824 */ /* 0x010fca00078e0291 */
[----:B------:R-:W-:-:S13]  /*90e0*/  ISETP.GE.AND P0, PT, R145, UR12, PT ;  /* 0x0000000c91007c0c */ /* 0x000fda000bf06270 */
[----:B------:R-:W-:Y:S05]  /*90f0*/  @!P0 BRA `(.L_x_3841) ;  /* 0xffffff9400d08947 */ /* 0x000fea000383ffff */
.L_x_3749:
[----:B------:R-:W4:Y:S02]  /*9100*/  LDCU.64 UR4, c[0x0][0x3f8] ;  /* 0x00007f00ff0477ac */ /* 0x000f240008000a00 */
[----:B----4-:R-:W-:-:S04]  /*9110*/  UISETP.NE.U32.AND UP0, UPT, UR4, URZ, UPT ;  /* 0x000000ff0400728c */ /* 0x010fc8000bf05070 */
[----:B------:R-:W-:-:S09]  /*9120*/  UISETP.NE.AND.EX UP0, UPT, UR5, URZ, UPT, UP0 ;  /* 0x000000ff0500728c */ /* 0x000fd2000bf05300 */
[----:B------:R-:W-:Y:S05]  /*9130*/  BRA.U !UP0, `(.L_x_3842) ;  /* 0x0000000108a07547 */ /* 0x000fea000b800000 */
[----:B------:R-:W4:Y:S01]  /*9140*/  SHFL.DOWN PT, R0, R143, 0x10, 0x1f ;  /* 0x0a001f008f007f89 */ /* 0x000f2200000e0000 */
[----:B------:R-:W-:Y:S01]  /*9150*/  ISETP.NE.AND P0, PT, R146, RZ, PT ;  /* 0x000000ff9200720c */ /* 0x000fe20003f05270 */
[----:B------:R-:W-:-:S12]  /*9160*/  BSSY B0, `(.L_x_3842) ;  /* 0x0000025000007945 */ /* 0x000fd80003800000 */
[----:B------:R-:W2:Y:S01]  /*9170*/  @!P0 S2R R8, SR_CgaCtaId ;  /* 0x0000000000088919 */ /* 0x000ea20000008800 */
[----:B------:R-:W-:Y:S02]  /*9180*/  @!P0 MOV R7, 0x400 ;  /* 0x0000040000078802 */ /* 0x000fe40000000f00 */
[----:B------:R-:W-:-:S04]  /*9190*/  @!P0 SHF.R.U32.HI R6, RZ, 0x3, R148 ;  /* 0x00000003ff068819 */ /* 0x000fc80000011694 */
[----:B------:R-:W-:Y:S02]  /*91a0*/  @!P0 LOP3.LUT R6, R6, 0x7c, RZ, 0xc0, !PT ;  /* 0x0000007c06068812 */ /* 0x000fe400078ec0ff */
[----:B----4-:R-:W-:-:S05]  /*91b0*/  FMNMX R0, R0, R143, !PT ;  /* 0x0000008f00007209 */ /* 0x010fca0007800000 */
[----:B01----:R-:W0:Y:S01]  /*91c0*/  SHFL.DOWN PT, R3, R0, 0x8, 0x1f ;  /* 0x09001f0000037f89 */ /* 0x003e2200000e0000 */
[----:B--2---:R-:W-:-:S05]  /*91d0*/  @!P0 LEA R7, R8, R7, 0x18 ;  /* 0x0000000708078211 */ /* 0x004fca00078ec0ff */
        /* <DEDUP_REMOVED lines=24> */
.L_x_3850:
[----:B------:R-:W-:Y:S02]  /*9360*/  ISETP.NE.AND P0, PT, R148, RZ, PT ;  /* 0x000000ff9400720c */ /* 0x000fe40003f05270 */
[----:B-1----:R-:W-:-:S11]  /*9370*/  FMNMX R5, R3, R2, !PT ;  /* 0x0000000203057209 */ /* 0x002fd60007800000 */
[----:B------:R-:W-:Y:S05]  /*9380*/  @P0 BRA `(.L_x_3843) ;  /* 0x0000000000080947 */ /* 0x000fea0003800000 */
[----:B0-----:R-:W0:Y:S02]  /*9390*/  LDC.64 R2, c[0x0][0x3f8] ;  /* 0x0000fe00ff027b82 */ /* 0x001e240000000a00 */
[----:B0-----:R1:W-:Y:S02]  /*93a0*/  REDG.E.MAX.S32.STRONG.GPU desc[UR6][R2.64], R5 ;  /* 0x000000050200798e */ /* 0x0013e4000d12e306 */
.L_x_3843:
[----:B------:R-:W-:Y:S05]  /*93b0*/  BSYNC B0 ;  /* 0x0000000000007941 */ /* 0x000fea0003800000 */
.L_x_3842:
        /* <DEDUP_REMOVED lines=15> */
[----:B--23--:R-:W-:Y:S05]  /*94b0*/  CALL.REL.NOINC `($__internal_31_$__cuda_sm20_rcp_rn_f32_slowpath) ;  /* 0x0000000000607944 */ /* 0x00cfea0003c00000 */
[----:B------:R-:W-:Y:S01]  /*94c0*/  IMAD.MOV.U32 R5, RZ, RZ, R6 ;  /* 0x000000ffff057224 */ /* 0x000fe200078e0006 */
[----:B------:R-:W-:Y:S06]  /*94d0*/  BRA `(.L_x_3847) ;  /* 0x0000000000107947 */ /* 0x000fec0003800000 */
.L_x_3846:
[----:B-1----:R-:W1:Y:S02]  /*94e0*/  MUFU.RCP R5, R144 ;  /* 0x0000009000057308 */ /* 0x002e640000001000 */
[----:B-1----:R-:W-:-:S04]  /*94f0*/  FFMA R0, R144, R5, -1 ;  /* 0xbf80000090007423 */ /* 0x002fc80000000005 */
[----:B------:R-:W-:-:S04]  /*9500*/  FADD.FTZ R0, -R0, -RZ ;  /* 0x800000ff00007221 */ /* 0x000fc80000010100 */
[----:B------:R-:W-:-:S07]  /*9510*/  FFMA R5, R5, R0, R5 ;  /* 0x0000000005057223 */ /* 0x000fce0000000005 */
.L_x_3847:
[----:B------:R-:W-:Y:S05]  /*9520*/  BSYNC.RECONVERGENT B0 ;  /* 0x0000000000007941 */ /* 0x000fea0003800200 */
.L_x_3845:
[----:B0-----:R-:W0:Y:S02]  /*9530*/  LDC.64 R2, c[0x0][0x3f0] ;  /* 0x0000fc00ff027b82 */ /* 0x001e240000000a00 */
[----:B0-----:R-:W-:Y:S01]  /*9540*/  STG.E desc[UR6][R2.64], R5 ;  /* 0x0000000502007986 */ /* 0x001fe2000c101906 */
[----:B------:R-:W-:Y:S05]  /*9550*/  EXIT ;  /* 0x000000000000794d */ /* 0x000fea0003800000 */
.L_x_3844:
[----:B------:R-:W-:Y:S02]  /*9560*/  IMAD.MOV.U32 R5, RZ, RZ, 0x2 ;  /* 0x00000002ff057424 */ /* 0x000fe400078e00ff */
[----:B------:R-:W-:Y:S02]  /*9570*/  IMAD.MOV.U32 R7, RZ, RZ, 0x1f ;  /* 0x0000001fff077424 */ /* 0x000fe400078e00ff */
[----:B------:R-:W-:-:S07]  /*9580*/  IMAD.MOV.U32 R4, RZ, RZ, -0x1 ;  /* 0xffffffffff047424 */ /* 0x000fce00078e00ff */
[----:B01-3-5:R-:W-:Y:S05]  /*9590*/  WARPSYNC.COLLECTIVE R4, `(.L_x_3848) ;  /* 0x0000000004087348 */ /* 0x02bfea0003c00000 */
[----:B01----:R0:W1:Y:S02]  /*95a0*/  SHFL.DOWN P0, R2, R0, R5, R7 ;  /* 0x0800000500027389 */ /* 0x0030640000000007 */
[----:B01-3-5:R-:W-:Y:S05]  /*95b0*/  ENDCOLLECTIVE ;  /* 0x000000000000791b */ /* 0x02bfea0003800000 */
.L_x_3848:
[----:B------:R-:W-:Y:S02]  /*95c0*/  IMAD.MOV.U32 R5, RZ, RZ, 0x1 ;  /* 0x00000001ff057424 */ /* 0x000fe400078e00ff */
[----:B------:R-:W-:-:S05]  /*95d0*/  IMAD.MOV.U32 R3, RZ, RZ, R2 ;  /* 0x000000ffff037224 */ /* 0x000fca00078e0002 */
[----:B------:R-:W-:-:S05]  /*95e0*/  FMNMX R3, R3, R0, !PT ;  /* 0x0000000003037209 */ /* 0x000fca0007800000 */
[----:B------:R-:W-:-:S07]  /*95f0*/  IMAD.MOV.U32 R0, RZ, RZ, R3 ;  /* 0x000000ffff007224 */ /* 0x000fce00078e0003 */
[----:B------:R-:W-:Y:S05]  /*9600*/  WARPSYNC.COLLECTIVE R4, `(.L_x_3849) ;  /* 0x0000000004087348 */ /* 0x000fea0003c00000 */
[----:B------:R0:W1:Y:S02]  /*9610*/  SHFL.DOWN P0, R2, R0, R5, R7 ;  /* 0x0800000500027389 */ /* 0x0000640000000007 */
[----:B01----:R-:W-:Y:S05]  /*9620*/  ENDCOLLECTIVE ;  /* 0x000000000000791b */ /* 0x003fea0003800000 */
.L_x_3849:
[----:B------:R-:W-:Y:S05]  /*9630*/  BRA `(.L_x_3850) ;  /* 0xfffffffc00487947 */ /* 0x000fea000383ffff */
        .weak           $__internal_31_$__cuda_sm20_rcp_rn_f32_slowpath
        .type           $__internal_31_$__cuda_sm20_rcp_rn_f32_slowpath,@function
        .size           $__internal_31_$__cuda_sm20_rcp_rn_f32_slowpath,(.L_x_6073 - $__internal_31_$__cuda_sm20_rcp_rn_f32_slowpath)
$__internal_31_$__cuda_sm20_rcp_rn_f32_slowpath:
        /* <DEDUP_REMOVED lines=15> */
.L_x_3852:
        /* <DEDUP_REMOVED lines=33> */
.L_x_3854:
[----:B------:R0:W1:Y:S02]  /*9940*/  MUFU.RCP R5, R0 ;  /* 0x0000000000057308 */ /* 0x0000640000001000 */
.L_x_3853:
[----:B------:R-:W-:Y:S05]  /*9950*/  BSYNC.RECONVERGENT B1 ;  /* 0x0000000000017941 */ /* 0x000fea0003800200 */
.L_x_3851:
[----:B-1----:R-:W-:Y:S02]  /*9960*/  IMAD.MOV.U32 R6, RZ, RZ, R5 ;  /* 0x000000ffff067224 */ /* 0x002fe400078e0005 */
[----:B------:R-:W-:Y:S02]  /*9970*/  IMAD.MOV.U32 R4, RZ, RZ, R2 ;  /* 0x000000ffff047224 */ /* 0x000fe400078e0002 */
[----:B------:R-:W-:-:S04]  /*9980*/  IMAD.MOV.U32 R5, RZ, RZ, 0x0 ;  /* 0x00000000ff057424 */ /* 0x000fc800078e00ff */
[----:B0-----:R-:W-:Y:S05]  /*9990*/  RET.REL.NODEC R4 `(_ZN18transformer_engine13normalization26rmsnorm_fwd_general_kernelINS0_13Kernel_traitsI6__halfS3_13__nv_fp8_e4m3fjLj2048ELj1ELj4ELj1ELj16ENS0_18Kernel_traits_baseILj2048ES3_S3_S4_fjLj128EEEEEEEvNS0_19ForwardKernelParamsE) ;  /* 0xffffff6404987950 */ /* 0x001fea0003c3ffff */
.L_x_3855:
        /* <DEDUP_REMOVED lines=14> */
.L_x_6073:


//--------------------- .text._ZN18transformer_engine13normalization26rmsnorm_fwd_general_kernelINS0_13Kernel_traitsI6__halfS3_13__nv_fp8_e4m3fjLj1024ELj1ELj4ELj1ELj16ENS0_18Kernel_traits_baseILj1024ES3_S3_S4_fjLj128EEEEEEEvNS0_19ForwardKernelParamsE --------------------------
	.section	.text._ZN18transformer_engine13normalization26rmsnorm_fwd_general_kernelINS0_13Kernel_traitsI6__halfS3_13__nv_fp8_e4m3fjLj1024ELj1ELj4ELj1ELj16ENS0_18Kernel_traits_baseILj1024ES3_S3_S4_fjLj128EEEEEEEvNS0_19ForwardKernelParamsE,"ax",@progbits
	.align	128
        .global         _ZN18transformer_engine13normalization26rmsnorm_fwd_general_kernelINS0_13Kernel_traitsI6__halfS3_13__nv_fp8_e4m3fjLj1024ELj1ELj4ELj1ELj16ENS0_18Kernel_traits_baseILj1024ES3_S3_S4_fjLj128EEEEEEEvNS0_19ForwardKernelParamsE
        .type           _ZN18transformer_engine13normalization26rmsnorm_fwd_general_kernelINS0_13Kernel_traitsI6__halfS3_13__nv_fp8_e4m3fjLj1024ELj1ELj4ELj1ELj16ENS0_18Kernel_traits_baseILj1024ES3_S3_S4_fjLj128EEEEEEEvNS0_19ForwardKernelParamsE,@function
        .size           _ZN18transformer_engine13normalization26rmsnorm_fwd_general_kernelINS0_13Kernel_traitsI6__halfS3_13__nv_fp8_e4m3fjLj1024ELj1ELj4ELj1ELj16ENS0_18Kernel_traits_baseILj1024ES3_S3_S4_fjLj128EEEEEEEvNS0_19ForwardKernelParamsE,(.L_x_6074 - _ZN18transformer_engine13normalization26rmsnorm_fwd_general_kernelINS0_13Kernel_traitsI6__halfS3_13__nv_fp8_e4m3fjLj1024ELj1ELj4ELj1ELj16ENS0_18Kernel_traits_baseILj1024ES3_S3_S4_fjLj128EEEEEEEvNS0_19ForwardKernelParamsE)
        .other          _ZN18transformer_engine13normalization26rmsnorm_fwd_general_kernelINS0_13Kernel_traitsI6__halfS3_13__nv_fp8_e4m3fjLj1024ELj1ELj4ELj1ELj16ENS0_18Kernel_traits_baseILj1024ES3_S3_S4_fjLj128EEEEEEEvNS0_19ForwardKernelParamsE,@"STO_CUDA_ENTRY STV_DEFAULT"
_ZN18transformer_engine13normalization26rmsnorm_fwd_general_kernelINS0_13Kernel_traitsI6__halfS3_13__nv_fp8_e4m3fjLj1024ELj1ELj4ELj1ELj16ENS0_18Kernel_traits_baseILj1024ES3_S3_S4_fjLj128EEEEEEEvNS0_19ForwardKernelParamsE:
.text._ZN18transformer_engine13normalization26rmsnorm_fwd_general_kernelINS0_13Kernel_traitsI6__halfS3_13__nv_fp8_e4m3fjLj1024ELj1ELj4ELj1ELj16ENS0_18Kernel_traits_baseILj1024ES3_S3_S4_fjLj128EEEEEEEvNS0_19ForwardKernelParamsE:
        /* <DEDUP_REMOVED lines=72> */
.L_x_3859:
[----:B------:R0:W5:Y:S02]  /*0480*/  LDG.E.128 R16, desc[UR14][R2.64] ;  /* 0x0000000e02107981 */ /* 0x000164000c1e1d00 */
.L_x_3860:
[----:B------:R-:W-:Y:S05]  /*0490*/  BSYNC.RECONVERGENT B1 ;  /* 0x0000000000017941 */ /* 0x000fea0003800200 */
.L_x_3858:
        /* <DEDUP_REMOVED lines=20> */
.L_x_3862:
        /* <DEDUP_REMOVED lines=28> */
.L_x_3863:
[----:B------:R-:W-:Y:S05]  /*07a0*/  BSYNC.RECONVERGENT B1 ;  /* 0x0000000000017941 */ /* 0x000fea0003800200 */
.L_x_3861:
        /* <DEDUP_REMOVED lines=19> */
.L_x_3865:
        /* <DEDUP_REMOVED lines=28> */
.L_x_3866:
[----:B------:R-:W-:Y:S05]  /*0aa0*/  BSYNC.RECONVERGENT B1 ;  /* 0x0000000000017941 */ /* 0x000fea0003800200 */
.L_x_3864:
        /* <DEDUP_REMOVED lines=19> */
.L_x_3868:
        /* <DEDUP_REMOVED lines=28> */
.L_x_3869:
[----:B------:R-:W-:Y:S05]  /*0da0*/  BSYNC.RECONVERGENT B1 ;  /* 0x0000000000017941 */ /* 0x000fea0003800200 */
.L_x_3867:
        /* <DEDUP_REMOVED lines=8> */
.L_x_3857:
[----:B------:R-:W-:Y:S05]  /*0e30*/  BSYNC.RECONVERGENT B0 ;  /* 0x0000000000007941 */ /* 0x000fea0003800200 */
.L_x_3856:
[----:B------:R-:W1:Y:S01]  /*0e40*/  LDCU.U8 UR17, c[0x0][0x404] ;  /* 0x00008080ff1177ac */ /* 0x000e620008000000 */
[----:B------:R-:W2:Y:S01]  /*0e50*/  LDCU UR9, c[0x0][0x388] ;  /* 0x00007100ff0977ac */ /* 0x000ea20008000800 */
[----:B-1----:R-:W-:Y:S02]  /*0e60*/  UISETP.NE.AND UP0, UPT, UR17, URZ, UPT ;  /* 0x000000ff1100728c */ /* 0x002fe4000bf05270 */
[----:B--2---:R-:W-:-:S07]  /*0e70*/  UISETP.GE.AND UP1, UPT, UR7, UR9, UPT ;  /* 0x000000090700728c */ /* 0x004fce000bf26270 */
[----:B------:R-:W-:Y:S05]  /*0e80*/  BRA.U !UP0, `(.L_x_3870) ;  /* 0x0000000108087547 */ /* 0x000fea000b800000 */
[----:B0-----:R-:W0:Y:S02]  /*0e90*/  LDC.64 R2, c[0x0][0x3e0] ;  /* 0x0000f800ff027b82 */ /* 0x001e240000000a00 */
[----:B0-----:R1:W5:Y:S02]  /*0ea0*/  LDG.E R78, desc[UR14][R2.64] ;  /* 0x0000000e024e7981 */ /* 0x001364000c1e1900 */
.L_x_3870:
[----:B------:R-:W-:Y:S01]  /*0eb0*/  IMAD.MOV.U32 R105, RZ, RZ, RZ ;  /* 0x000000ffff697224 */ /* 0x000fe200078e00ff */
[----:B------:R-:W-:Y:S06]  /*0ec0*/  BRA.U UP1, `(.L_x_3871) ;  /* 0x0000004101947547 */ /* 0x000fec000b800000 */
[----:B------:R-:W2:Y:S01]  /*0ed0*/  LDCU.U8 UR9, c[0x0][0x3c0] ;  /* 0x00007800ff0977ac */ /* 0x000ea20008000000 */
[----:B------:R-:W-:Y:S01]  /*0ee0*/  FADD R53, R0, 1 ;  /* 0x3f80000000357421 */ /* 0x000fe20000000000 */
[----:B------:R-:W-:Y:S01]  /*0ef0*/  I2FP.F32.S32 R40, UR4 ;  /* 0x0000000400287c45 */ /* 0x000fe20008201400 */
        /* <DEDUP_REMOVED lines=34> */
[----:B------:R-:W-:Y:S01]  /*1120*/  FSEL R54, R35, R54, !P0 ;  /* 0x0000003623367208 */ /* 0x000fe20004000000 */
[----:B------:R-:W-:Y:S01]  /*1130*/  VIADD R44, R82, 0x1 ;  /* 0x00000001522c7836 */ /* 0x000fe20000000000 */
        /* <DEDUP_REMOVED lines=11> */
[C---:B------:R-:W-:Y:S01]  /*11f0*/  VIADD R37, R82.reuse, 0x4 ;  /* 0x0000000452257836 */ /* 0x040fe20000000000 */
[----:B------:R-:W-:Y:S01]  /*1200*/  FSEL R74, R17, R74, !P0 ;  /* 0x0000004a114a7208 */ /* 0x000fe20004000000 */
[----:B------:R-:W-:Y:S01]  /*1210*/  VIADD R36, R82, 0x5 ;  /* 0x0000000552247836 */ /* 0x000fe20000000000 */
        /* <DEDUP_REMOVED lines=46> */
[----:B------:R-:W-:Y:S01]  /*1500*/  ISETP.GT.U32.AND P0, PT, R0, 0x1ffffff, PT ;  /* 0x01ffffff0000780c */ /* 0x000fe20003f04070 */
[----:B------:R-:W-:Y:S01]  /*1510*/  VIADD R5, R19, 0x4 ;  /* 0x0000000413057836 */ /* 0x000fe20000000000 */
[----:B------:R-:W-:Y:S01]  /*1520*/  LEA.HI R0, R35, 0x1, RZ, 0x1b ;  /* 0x0000000123007811 */ /* 0x000fe200078fd8ff */
[C---:B------:R-:W-:Y:S01]  /*1530*/  VIADD R4, R19.reuse, 0x5 ;  /* 0x0000000513047836 */ /* 0x040fe20000000000 */
[----:B------:R-:W-:Y:S01]  /*1540*/  IADD3 R45, PT, PT, -R82, UR4, RZ ;  /* 0x00000004522d7c10 */ /* 0x000fe2000fffe1ff */
[C---:B01----:R-:W-:Y:S01]  /*1550*/  VIADD R3, R19.reuse, 0x6 ;  /* 0x0000000613037836 */ /* 0x043fe20000000000 */
[----:B------:R-:W-:Y:S01]  /*1560*/  LOP3.LUT R10, R0, 0xffffff0, RZ, 0xc0, !PT ;  /* 0x0ffffff0000a7812 */ /* 0x000fe200078ec0ff */
[----:B------:R-:W-:Y:S01]  /*1570*/  VIADD R2, R19, 0x7 ;  /* 0x0000000713027836 */ /* 0x000fe20000000000 */
[----:B------:R-:W-:-:S02]  /*1580*/  IADD3 R30, PT, PT, -R34, UR4, RZ ;  /* 0x00000004221e7c10 */ /* 0x000fc4000fffe1ff */
[C---:B------:R-:W-:Y:S01]  /*1590*/  LOP3.LUT R22, R0.reuse, 0xf, RZ, 0xc0, !PT ;  /* 0x0000000f00167812 */ /* 0x040fe200078ec0ff */
[----:B------:R-:W-:Y:S01]  /*15a0*/  IMAD.MOV R10, RZ, RZ, -R10 ;  /* 0x000000ffff0a7224 */ /* 0x000fe200078e0a0a */
[C---:B------:R-:W-:Y:S02]  /*15b0*/  LOP3.LUT R21, R0.reuse, 0x7, RZ, 0xc0, !PT ;  /* 0x0000000700157812 */ /* 0x040fe400078ec0ff */
[----:B------:R-:W-:Y:S02]  /*15c0*/  LOP3.LUT R20, R0, 0x3, RZ, 0xc0, !PT ;  /* 0x0000000300147812 */ /* 0x000fe400078ec0ff */
[----:B------:R-:W-:Y:S02]  /*15d0*/  IADD3 R18, PT, PT, -R31, UR4, RZ ;  /* 0x000000041f127c10 */ /* 0x000fe4000fffe1ff */
[----:B------:R-:W-:Y:S01]  /*15e0*/  IADD3 R9, PT, PT, -R19, UR4, RZ ;  /* 0x0000000413097c10 */ /* 0x000fe2000fffe1ff */
[----:B------:R-:W-:Y:S06]  /*15f0*/  @P0 BRA `(.L_x_3872) ;  /* 0x0000000000100947 */ /* 0x000fec0003800000 */
[----:B------:R-:W-:Y:S01]  /*1600*/  IMAD.MOV.U32 R0, RZ, RZ, R40 ;  /* 0x000000ffff007224 */ /* 0x000fe200078e0028 */
[----:B------:R-:W-:-:S07]  /*1610*/  MOV R81, 0x1630 ;  /* 0x0000163000517802 */ /* 0x000fce0000000f00 */
[----:B-----5:R-:W-:Y:S05]  /*1620*/  CALL.REL.NOINC `($__internal_32_$__cuda_sm20_rcp_rn_f32_slowpath) ;  /* 0x0000004000047944 */ /* 0x020fea0003c00000 */
[----:B------:R-:W-:Y:S05]  /*1630*/  BRA `(.L_x_3873) ;  /* 0x0000000000107947 */ /* 0x000fea0003800000 */
.L_x_3872:
[----:B------:R-:W0:Y:S02]  /*1640*/  MUFU.RCP R41, R40 ;  /* 0x0000002800297308 */ /* 0x000e240000001000 */
[----:B0-----:R-:W-:-:S04]  /*1650*/  FFMA R0, R40, R41, -1 ;  /* 0xbf80000028007423 */ /* 0x001fc80000000029 */
[----:B------:R-:W-:-:S04]  /*1660*/  FADD.FTZ R0, -R0, -RZ ;  /* 0x800000ff00007221 */ /* 0x000fc80000010100 */
[----:B------:R-:W-:-:S07]  /*1670*/  FFMA R104, R41, R0, R41 ;  /* 0x0000000029687223 */ /* 0x000fce0000000029 */
.L_x_3873:
[----:B------:R-:W0:Y:S01]  /*1680*/  LDCU.64 UR8, c[0x0][0x380] ;  /* 0x00007000ff0877ac */ /* 0x000e220008000a00 */
[----:B------:R-:W-:Y:S02]  /*1690*/  VIADD R103, R79, UR7 ;  /* 0x000000074f677c36 */ /* 0x000fe40008000000 */
[----:B------:R-:W-:Y:S01]  /*16a0*/  IMAD.MOV.U32 R105, RZ, RZ, RZ ;  /* 0x000000ffff697224 */ /* 0x000fe200078e00ff */
[----:B0-----:R-:W-:Y:S02]  /*16b0*/  UIMAD UR4, UR9, UR8, URZ ;  /* 0x00000008090472a4 */ /* 0x001fe4000f8e02ff */
[----:B------:R-:W-:Y:S02]  /*16c0*/  IMAD R103, R103, UR9, RZ ;  /* 0x0000000967677c24 */ /* 0x000fe4000f8e02ff */
[----:B------:R-:W-:-:S03]  /*16d0*/  USHF.L.U32 UR8, UR4, 0x2, URZ ;  /* 0x0000000204087899 */ /* 0x000fc600080006ff */
[----:B------:R-:W-:-:S09]  /*16e0*/  UMOV UR4, URZ ;  /* 0x000000ff00047c82 */ /* 0x000fd20008000000 */
.L_x_3927:
[----:B0-----:R-:W0:Y:S01]  /*16f0*/  LDCU.64 UR18, c[0x0][0x388] ;  /* 0x00007100ff1277ac */ /* 0x001e220008000a00 */
[----:B---3--:R-:W-:Y:S01]  /*1700*/  VIADD R121, R79, UR7 ;  /* 0x000000074f797c36 */ /* 0x008fe20008000000 */
[----:B------:R-:W-:Y:S01]  /*1710*/  BSSY.RECONVERGENT B0, `(.L_x_3874) ;  /* 0x00000bf000007945 */ /* 0x000fe20003800200 */
[----:B0-----:R-:W-:-:S04]  /*1720*/  ISETP.GE.AND P0, PT, R82, UR19, PT ;  /* 0x0000001352007c0c */ /* 0x001fc8000bf06270 */
[----:B------:R-:W-:-:S13]  /*1730*/  ISETP.LT.AND P0, PT, R121, UR18, !P0 ;  /* 0x0000001279007c0c */ /* 0x000fda000c701270 */
[----:B-12---:R-:W-:Y:S05]  /*1740*/  @!P0 BRA `(.L_x_3875) ;  /* 0x0000000800ec8947 */ /* 0x006fea0003800000 */
        /* <DEDUP_REMOVED lines=9> */
.L_x_3877:
        /* <DEDUP_REMOVED lines=28> */
.L_x_3878:
[----:B------:R-:W-:Y:S05]  /*19a0*/  BSYNC.RECONVERGENT B1 ;  /* 0x0000000000017941 */ /* 0x000fea0003800200 */
.L_x_3876:
        /* <DEDUP_REMOVED lines=18> */
.L_x_3880:
        /* <DEDUP_REMOVED lines=28> */
.L_x_3881:
[----:B------:R-:W-:Y:S05]  /*1c90*/  BSYNC.RECONVERGENT B1 ;  /* 0x0000000000017941 */ /* 0x000fea0003800200 */
.L_x_3879:
        /* <DEDUP_REMOVED lines=18> */
.L_x_3883:
        /* <DEDUP_REMOVED lines=28> */
.L_x_3884:
[----:B------:R-:W-:Y:S05]  /*1f80*/  BSYNC.RECONVERGENT B1 ;  /* 0x0000000000017941 */ /* 0x000fea0003800200 */
.L_x_3882:
        /* <DEDUP_REMOVED lines=18> */
.L_x_3886:
        /* <DEDUP_REMOVED lines=28> */
.L_x_3887:
[----:B------:R-:W-:Y:S05]  /*2270*/  BSYNC.RECONVERGENT B1 ;  /* 0x0000000000017941 */ /* 0x000fea0003800200 */
.L_x_3885:
        /* <DEDUP_REMOVED lines=8> */
.L_x_3875:
[----:B------:R-:W-:Y:S05]  /*2300*/  BSYNC.RECONVERGENT B0 ;  /* 0x0000000000007941 */ /* 0x000fea0003800200 */
.L_x_3874:
        /* <DEDUP_REMOVED lines=69> */
.L_x_3889:
[----:B------:R-:W-:Y:S05]  /*2760*/  BSYNC.RECONVERGENT B0 ;  /* 0x0000000000007941 */ /* 0x000fea0003800200 */
.L_x_3888:
        /* <DEDUP_REMOVED lines=14> */
.L_x_3890:
        /* <DEDUP_REMOVED lines=8> */
[----:B------:R-:W-:Y:S01]  /*28d0*/  IADD3 R41, P1, PT, R103, UR9, RZ ;  /* 0x0000000967297c10 */ /* 0x000fe2000ff3e0ff */
[----:B------:R-:W0:Y:S04]  /*28e0*/  SHFL.DOWN PT, R43, R40, 0x8, 0x1f ;  /* 0x09001f00282b7f89 */ /* 0x000e2800000e0000 */
[----:B------:R-:W-:Y:S02]  /*28f0*/  IMAD.X R120, RZ, RZ, RZ, P1 ;  /* 0x000000ffff787224 */ /* 0x000fe400008e06ff */
[----:B0-----:R-:W-:Y:S01]  /*2900*/  FADD R43, R40, R43 ;  /* 0x0000002b282b7221 */ /* 0x001fe20000000000 */
[----:B-1----:R-:W-:-:S04]  /*2910*/  LEA R40, P1, R41, UR10, 0x2 ;  /* 0x0000000a29287c11 */ /* 0x002fc8000f8210ff */
[----:B------:R-:W0:Y:S01]  /*2920*/  SHFL.DOWN PT, R42, R43, 0x4, 0x1f ;  /* 0x08801f002b2a7f89 */ /* 0x000e2200000e0000 */
[----:B------:R-:W-:Y:S02]  /*2930*/  LEA.HI.X R41, R41, UR11, R120, 0x2, P1 ;  /* 0x0000000b29297c11 */ /* 0x000fe400088f1478 */
[----:B------:R-:W-:Y:S01]  /*2940*/  ISETP.NE.AND P1, PT, R85, RZ, PT ;  /* 0x000000ff5500720c */ /* 0x000fe20003f25270 */
[----:B0-----:R-:W-:Y:S01]  /*2950*/  FADD R42, R43, R42 ;  /* 0x0000002a2b2a7221 */ /* 0x001fe20000000000 */
[----:B------:R-:W-:-:S04]  /*2960*/  IMAD.U32 R43, RZ, RZ, UR6 ;  /* 0x00000006ff2b7e24 */ /* 0x000fc8000f8e00ff */
[----:B------:R-:W0:Y:S02]  /*2970*/  SHFL.DOWN PT, R81, R42, 0x2, 0x1f ;  /* 0x08401f002a517f89 */ /* 0x000e2400000e0000 */
[----:B0-----:R-:W-:Y:S01]  /*2980*/  FADD R81, R42, R81 ;  /* 0x000000512a517221 */ /* 0x001fe20000000000 */
[----:B------:R-:W-:-:S04]  /*2990*/  @!P0 IMAD.WIDE.U32 R42, R43, 0x4, R40 ;  /* 0x000000042b2a8825 */ /* 0x000fc800078e0028 */
[----:B------:R-:W0:Y:S02]  /*29a0*/  SHFL.DOWN PT, R80, R81, 0x1, 0x1f ;  /* 0x08201f0051507f89 */ /* 0x000e2400000e0000 */
        /* <DEDUP_REMOVED lines=25> */
.L_x_3893:
[----:B------:R-:W2:Y:S04]  /*2b40*/  LDG.E.STRONG.GPU R80, desc[UR14][R42.64] ;  /* 0x0000000e2a507981 */ /* 0x000ea8000c1ef900 */
[----:B--2---:R-:W-:Y:S01]  /*2b50*/  CCTL.IVALL ;  /* 0x00000000ff00798f */ /* 0x004fe20002000000 */
[----:B------:R-:W-:Y:S05]  /*2b60*/  YIELD ;  /* 0x0000000000007946 */ /* 0x000fea0003800000 */
[----:B------:R-:W-:-:S13]  /*2b70*/  ISETP.NE.AND P0, PT, R80, R81, PT ;  /* 0x000000515000720c */ /* 0x000fda0003f05270 */
[----:B------:R-:W-:Y:S05]  /*2b80*/  @P0 BRA `(.L_x_3893) ;  /* 0xfffffffc00ec0947 */ /* 0x000fea000383ffff */
.L_x_3892:
        /* <DEDUP_REMOVED lines=12> */
[----:B------:R-:W-:Y:S02]  /*2c50*/  IMAD.MOV.U32 R80, RZ, RZ, RZ ;  /* 0x000000ffff507224 */ /* 0x000fe400078e00ff */
[----:B------:R-:W-:Y:S02]  /*2c60*/  IMAD.MOV.U32 R120, RZ, RZ, R10 ;  /* 0x000000ffff787224 */ /* 0x000fe400078e000a */
[----:B------:R-:W-:-:S07]  /*2c70*/  IMAD.MOV.U32 R81, RZ, RZ, R84 ;  /* 0x000000ffff517224 */ /* 0x000fce00078e0054 */
.L_x_3898:
[----:B0-----:R-:W-:-:S05]  /*2c80*/  IMAD.WIDE.U32 R42, R81, 0x4, R40 ;  /* 0x00000004512a7825 */ /* 0x001fca00078e0028 */
        /* <DEDUP_REMOVED lines=36> */
.L_x_3897:
[----:B------:R-:W-:Y:S05]  /*2ed0*/  BSYNC.RECONVERGENT B1 ;  /* 0x0000000000017941 */ /* 0x000fea0003800200 */
.L_x_3896:
        /* <DEDUP_REMOVED lines=24> */
.L_x_3900:
[----:B------:R-:W-:Y:S05]  /*3060*/  BSYNC.RECONVERGENT B1 ;  /* 0x0000000000017941 */ /* 0x000fea0003800200 */
.L_x_3899:
        /* <DEDUP_REMOVED lines=16> */
.L_x_3902:
[----:B------:R-:W-:Y:S05]  /*3170*/  BSYNC.RECONVERGENT B1 ;  /* 0x0000000000017941 */ /* 0x000fea0003800200 */
.L_x_3901:
        /* <DEDUP_REMOVED lines=11> */
.L_x_3895:
[----:B------:R-:W-:Y:S05]  /*3230*/  BSYNC.RECONVERGENT B0 ;  /* 0x0000000000007941 */ /* 0x000fea0003800200 */
.L_x_3894:
        /* <DEDUP_REMOVED lines=12> */
.L_x_3891:
        /* <DEDUP_REMOVED lines=55> */
.L_x_3906:
        /* <DEDUP_REMOVED lines=23> */
.L_x_3907:
[----:B------:R-:W-:Y:S05]  /*37e0*/  BSYNC.RECONVERGENT B1 ;  /* 0x0000000000017941 */ /* 0x000fea0003800200 */
.L_x_3905:
        /* <DEDUP_REMOVED lines=31> */
[----:B0-----:R-:W-:Y:S05]  /*39e0*/  @!P1 BRA `(.L_x_3910) ;  /* 0x0000000000489947 */ /* 0x001fea0003800000 */
[----:B------:R0:W-:Y:S01]  /*39f0*/  STG.E.U8 desc[UR14][R42.64+0x7], R135 ;  /* 0x000007872a007986 */ /* 0x0001e2000c10110e */
[----:B------:R-:W-:Y:S05]  /*3a00*/  BRA `(.L_x_3910) ;  /* 0x0000000000407947 */ /* 0x000fea0003800000 */
.L_x_3909:
        /* <DEDUP_REMOVED lines=16> */
.L_x_3910:
[----:B------:R-:W-:Y:S05]  /*3b10*/  BSYNC.RECONVERGENT B1 ;  /* 0x0000000000017941 */ /* 0x000fea0003800200 */
.L_x_3908:
[----:B------:R-:W-:-:S04]  /*3b20*/  ISETP.GE.AND P1, PT, R34, UR19, PT ;  /* 0x0000001322007c0c */ /* 0x000fc8000bf26270 */
[----:B------:R-:W-:-:S13]  /*3b30*/  ISETP.GE.OR P1, PT, R121, UR18, P1 ;  /* 0x0000001279007c0c */ /* 0x000fda0008f26670 */
[----:B------:R-:W-:Y:S05]  /*3b40*/  @P1 BRA `(.L_x_3904) ;  /* 0x0000001400601947 */ /* 0x000fea0003800000 */
[-C--:B-1----:R-:W-:Y:S01]  /*3b50*/  FMUL R80, R89, R123.reuse ;  /* 0x0000007b59507220 */ /* 0x082fe20000400000 */
[-C--:B------:R-:W-:Y:S01]  /*3b60*/  FMUL R120, R99, R123.reuse ;  /* 0x0000007b63787220 */ /* 0x080fe20000400000 */
[-C--:B0-----:R-:W-:Y:S01]  /*3b70*/  FMUL R42, R86, R123.reuse ;  /* 0x0000007b562a7220 */ /* 0x081fe20000400000 */
        /* <DEDUP_REMOVED lines=46> */
.L_x_3912:
        /* <DEDUP_REMOVED lines=15> */
.L_x_3913:
[----:B------:R-:W-:Y:S05]  /*3f50*/  BSYNC.RECONVERGENT B1 ;  /* 0x0000000000017941 */ /* 0x000fea0003800200 */
.L_x_3911:
        /* <DEDUP_REMOVED lines=10> */
[----:B------:R-:W-:Y:S02]  /*4000*/  F2FP.SATFINITE.E4M3.F32.PACK_AB_MERGE_C R81, RZ, R81, RZ ;  /* 0x00000051ff51723e */ /* 0x000fe400048070ff */
[----:B------:R-:W-:Y:S02]  /*4010*/  F2FP.SATFINITE.E4M3.F32.PACK_AB_MERGE_C R131, RZ, R131, RZ ;  /* 0x00000083ff83723e */ /* 0x000fe400048070ff */
        /* <DEDUP_REMOVED lines=21> */
.L_x_3915:
        /* <DEDUP_REMOVED lines=15> */
.L_x_3916:
[----:B------:R-:W-:Y:S05]  /*4260*/  BSYNC.RECONVERGENT B1 ;  /* 0x0000000000017941 */ /* 0x000fea0003800200 */
.L_x_3914:
[----:B------:R-:W-:-:S13]  /*4270*/  ISETP.GE.AND P1, PT, R31, UR19, PT ;  /* 0x000000131f007c0c */ /* 0x000fda000bf26270 */
        /* <DEDUP_REMOVED lines=50> */
.L_x_3918:
        /* <DEDUP_REMOVED lines=15> */
.L_x_3919:
[----:B------:R-:W-:Y:S05]  /*4690*/  BSYNC.RECONVERGENT B1 ;  /* 0x0000000000017941 */ /* 0x000fea0003800200 */
.L_x_3917:
        /* <DEDUP_REMOVED lines=33> */
.L_x_3921:
        /* <DEDUP_REMOVED lines=15> */
.L_x_3922:
[----:B------:R-:W-:Y:S05]  /*49a0*/  BSYNC.RECONVERGENT B1 ;  /* 0x0000000000017941 */ /* 0x000fea0003800200 */
.L_x_3920:
        /* <DEDUP_REMOVED lines=51> */
.L_x_3924:
        /* <DEDUP_REMOVED lines=15> */
.L_x_3925:
[----:B------:R-:W-:Y:S05]  /*4dd0*/  BSYNC.RECONVERGENT B1 ;  /* 0x0000000000017941 */ /* 0x000fea0003800200 */
.L_x_3923:
[----:B------:R-:W-:Y:S01]  /*4de0*/  IMAD R121, R121, UR19, R19 ;  /* 0x0000001379797c24 */ /* 0x000fe2000f8e0213 */
[----:B------:R-:W-:Y:S02]  /*4df0*/  F2FP.SATFINITE.E4M3.F32.PACK_AB_MERGE_C R123, RZ, R43, RZ ;  /* 0x0000002bff7b723e */ /* 0x000fe400048070ff */
[----:B------:R-:W-:Y:S02]  /*4e00*/  ISETP.GE.U32.AND P1, PT, R9, 0x8, PT ;  /* 0x000000080900780c */ /* 0x000fe40003f26070 */
[C---:B------:R-:W-:Y:S02]  /*4e10*/  IADD3 R40, P2, PT, R121.reuse, R40, RZ ;  /* 0x0000002879287210 */ /* 0x040fe40007f5e0ff */
        /* <DEDUP_REMOVED lines=28> */
.L_x_3926:
        /* <DEDUP_REMOVED lines=15> */
.L_x_3904:
[----:B------:R-:W-:Y:S05]  /*50d0*/  BSYNC.RECONVERGENT B0 ;  /* 0x0000000000007941 */ /* 0x000fea0003800200 */
.L_x_3903:
[----:B------:R-:W4:Y:S02]  /*50e0*/  LDCU UR9, c[0x0][0x380] ;  /* 0x00007000ff0977ac */ /* 0x000f240008000800 */
[----:B----4-:R-:W-:-:S04]  /*50f0*/  ULEA UR7, UR9, UR7, 0x2 ;  /* 0x0000000709077291 */ /* 0x010fc8000f8e10ff */
[----:B------:R-:W-:-:S09]  /*5100*/  UISETP.GE.AND UP0, UPT, UR7, UR18, UPT ;  /* 0x000000120700728c */ /* 0x000fd2000bf06270 */
[----:B------:R-:W-:Y:S05]  /*5110*/  BRA.U !UP0, `(.L_x_3927) ;  /* 0xffffffc508747547 */ /* 0x000fea000b83ffff */
.L_x_3871:
        /* <DEDUP_REMOVED lines=9> */
[----:B----4-:R-:W-:-:S05]  /*51b0*/  FMNMX R0, R0, R105, !PT ;  /* 0x0000006900007209 */ /* 0x010fca0007800000 */
[----:B01----:R-:W0:Y:S01]  /*51c0*/  SHFL.DOWN PT, R3, R0, 0x8, 0x1f ;  /* 0x09001f0000037f89 */ /* 0x003e2200000e0000 */
[----:B--2---:R-:W-:-:S05]  /*51d0*/  @!P0 LEA R6, R7, R6, 0x18 ;  /* 0x0000000607068211 */ /* 0x004fca00078ec0ff */
        /* <DEDUP_REMOVED lines=24> */
.L_x_3936:
[----:B------:R-:W-:Y:S02]  /*5360*/  ISETP.NE.AND P0, PT, R85, RZ, PT ;  /* 0x000000ff5500720c */ /* 0x000fe40003f05270 */
[----:B-1----:R-:W-:-:S11]  /*5370*/  FMNMX R5, R3, R2, !PT ;  /* 0x0000000203057209 */ /* 0x002fd60007800000 */
[----:B------:R-:W-:Y:S05]  /*5380*/  @P0 BRA `(.L_x_3929) ;  /* 0x0000000000080947 */ /* 0x000fea0003800000 */
[----:B0-----:R-:W0:Y:S02]  /*5390*/  LDC.64 R2, c[0x0][0x3f8] ;  /* 0x0000fe00ff027b82 */ /* 0x001e240000000a00 */
[----:B0-----:R1:W-:Y:S02]  /*53a0*/  REDG.E.MAX.S32.STRONG.GPU desc[UR14][R2.64], R5 ;  /* 0x000000050200798e */ /* 0x0013e4000d12e30e */
.L_x_3929:
[----:B------:R-:W-:Y:S05]  /*53b0*/  BSYNC B0 ;  /* 0x0000000000007941 */ /* 0x000fea0003800000 */
.L_x_3928:
        /* <DEDUP_REMOVED lines=14> */
[----:B01-3--:R-:W-:-:S07]  /*54a0*/  MOV R81, 0x54c0 ;  /* 0x000054c000517802 */ /* 0x00bfce0000000f00 */
[----:B--2---:R-:W-:Y:S05]  /*54b0*/  CALL.REL.NOINC `($__internal_32_$__cuda_sm20_rcp_rn_f32_slowpath) ;  /* 0x0000000000607944 */ /* 0x004fea0003c00000 */
[----:B------:R-:W-:Y:S01]  /*54c0*/  IMAD.MOV.U32 R5, RZ, RZ, R104 ;  /* 0x000000ffff057224 */ /* 0x000fe200078e0068 */
[----:B------:R-:W-:Y:S06]  /*54d0*/  BRA `(.L_x_3933) ;  /* 0x0000000000107947 */ /* 0x000fec0003800000 */
.L_x_3932:
[----:B-1----:R-:W1:Y:S02]  /*54e0*/  MUFU.RCP R5, R78 ;  /* 0x0000004e00057308 */ /* 0x002e640000001000 */
[----:B-1----:R-:W-:-:S04]  /*54f0*/  FFMA R0, R78, R5, -1 ;  /* 0xbf8000004e007423 */ /* 0x002fc80000000005 */
[----:B------:R-:W-:-:S04]  /*5500*/  FADD.FTZ R0, -R0, -RZ ;  /* 0x800000ff00007221 */ /* 0x000fc80000010100 */
[----:B------:R-:W-:-:S07]  /*5510*/  FFMA R5, R5, R0, R5 ;  /* 0x0000000005057223 */ /* 0x000fce0000000005 */
.L_x_3933:
[----:B------:R-:W-:Y:S05]  /*5520*/  BSYNC.RECONVERGENT B0 ;  /* 0x0000000000007941 */ /* 0x000fea0003800200 */
.L_x_3931:
[----:B0-----:R-:W0:Y:S02]  /*5530*/  LDC.64 R2, c[0x0][0x3f0] ;  /* 0x0000fc00ff027b82 */ /* 0x001e240000000a00 */
[----:B0-----:R-:W-:Y:S01]  /*5540*/  STG.E desc[UR14][R2.64], R5 ;  /* 0x0000000502007986 */ /* 0x001fe2000c10190e */
[----:B------:R-:W-:Y:S05]  /*5550*/  EXIT ;  /* 0x000000000000794d */ /* 0x000fea0003800000 */
.L_x_3930:
[----:B------:R-:W-:Y:S02]  /*5560*/  IMAD.MOV.U32 R5, RZ, RZ, 0x2 ;  /* 0x00000002ff057424 */ /* 0x000fe400078e00ff */
[----:B------:R-:W-:Y:S02]  /*5570*/  IMAD.MOV.U32 R7, RZ, RZ, 0x1f ;  /* 0x0000001fff077424 */ /* 0x000fe400078e00ff */
[----:B------:R-:W-:-:S07]  /*5580*/  IMAD.MOV.U32 R4, RZ, RZ, -0x1 ;  /* 0xffffffffff047424 */ /* 0x000fce00078e00ff */
[----:B01-3-5:R-:W-:Y:S05]  /*5590*/  WARPSYNC.COLLECTIVE R4, `(.L_x_3934) ;  /* 0x0000000004087348 */ /* 0x02bfea0003c00000 */
[----:B01----:R0:W1:Y:S02]  /*55a0*/  SHFL.DOWN P0, R2, R0, R5, R7 ;  /* 0x0800000500027389 */ /* 0x0030640000000007 */
[----:B01-3-5:R-:W-:Y:S05]  /*55b0*/  ENDCOLLECTIVE ;  /* 0x000000000000791b */ /* 0x02bfea0003800000 */
.L_x_3934:
[----:B------:R-:W-:Y:S02]  /*55c0*/  IMAD.MOV.U32 R5, RZ, RZ, 0x1 ;  /* 0x00000001ff057424 */ /* 0x000fe400078e00ff */
[----:B------:R-:W-:-:S05]  /*55d0*/  IMAD.MOV.U32 R3, RZ, RZ, R2 ;  /* 0x000000ffff037224 */ /* 0x000fca00078e0002 */
[----:B------:R-:W-:-:S05]  /*55e0*/  FMNMX R3, R3, R0, !PT ;  /* 0x0000000003037209 */ /* 0x000fca0007800000 */
[----:B------:R-:W-:-:S07]  /*55f0*/  IMAD.MOV.U32 R0, RZ, RZ, R3 ;  /* 0x000000ffff007224 */ /* 0x000fce00078e0003 */
[----:B------:R-:W-:Y:S05]  /*5600*/  WARPSYNC.COLLECTIVE R4, `(.L_x_3935) ;  /* 0x0000000004087348 */ /* 0x000fea0003c00000 */
[----:B------:R0:W1:Y:S02]  /*5610*/  SHFL.DOWN P0, R2, R0, R5, R7 ;  /* 0x0800000500027389 */ /* 0x0000640000000007 */
[----:B01----:R-:W-:Y:S05]  /*5620*/  ENDCOLLECTIVE ;  /* 0x000000000000791b */ /* 0x003fea0003800000 */
.L_x_3935:
[----:B------:R-:W-:Y:S05]  /*5630*/  BRA `(.L_x_3936) ;  /* 0xfffffffc00487947 */ /* 0x000fea000383ffff */
        .weak           $__internal_32_$__cuda_sm20_rcp_rn_f32_slowpath
        .type           $__internal_32_$__cuda_sm20_rcp_rn_f32_slowpath,@function
        .size           $__internal_32_$__cuda_sm20_rcp_rn_f32_slowpath,(.L_x_6074 - $__internal_32_$__cuda_sm20_rcp_rn_f32_slowpath)
$__internal_32_$__cuda_sm20_rcp_rn_f32_slowpath:
        /* <DEDUP_REMOVED lines=15> */
.L_x_3938:
        /* <DEDUP_REMOVED lines=33> */
.L_x_3940:
[----:B------:R0:W1:Y:S02]  /*5940*/  MUFU.RCP R41, R0 ;  /* 0x0000000000297308 */ /* 0x0000640000001000 */
.L_x_3939:
[----:B------:R-:W-:Y:S05]  /*5950*/  BSYNC.RECONVERGENT B1 ;  /* 0x0000000000017941 */ /* 0x000fea0003800200 */
.L_x_3937:
[----:B-1----:R-:W-:Y:S02]  /*5960*/  IMAD.MOV.U32 R104, RZ, RZ, R41 ;  /* 0x000000ffff687224 */ /* 0x002fe400078e0029 */
[----:B------:R-:W-:Y:S02]  /*5970*/  IMAD.MOV.U32 R40, RZ, RZ, R81 ;  /* 0x000000ffff287224 */ /* 0x000fe400078e0051 */
[----:B------:R-:W-:-:S04]  /*5980*/  IMAD.MOV.U32 R41, RZ, RZ, 0x0 ;  /* 0x00000000ff297424 */ /* 0x000fc800078e00ff */
[----:B0-----:R-:W-:Y:S05]  /*5990*/  RET.REL.NODEC R40 `(_ZN18transformer_engine13normalization26rmsnorm_fwd_general_kernelINS0_13Kernel_traitsI6__halfS3_13__nv_fp8_e4m3fjLj1024ELj1ELj4ELj1ELj16ENS0_18Kernel_traits_baseILj1024ES3_S3_S4_fjLj128EEEEEEEvNS0_19ForwardKernelParamsE) ;  /* 0xffffffa428987950 */ /* 0x001fea0003c3ffff */
.L_x_3941:
        /* <DEDUP_REMOVED lines=14> */
.L_x_6074:


//--------------------- .text._ZN18transformer_engine13normalization26rmsnorm_fwd_general_kernelINS0_13Kernel_traitsI6__halfS3_13__nv_fp8_e4m3fjLj512ELj1ELj4ELj1ELj16ENS0_18Kernel_traits_baseILj512ES3_S3_S4_fjLj128EEEEEEEvNS0_19ForwardKernelParamsE --------------------------
	.section	.text._ZN18transformer_engine13normalization26rmsnorm_fwd_general_kernelINS0_13Kernel_traitsI6__halfS3_13__nv_fp8_e4m3fjLj512ELj1ELj4ELj1ELj16ENS0_18Kernel_traits_baseILj512ES3_S3_S4_fjLj128EEEEEEEvNS0_19ForwardKernelParamsE,"ax",@progbits
	.align	128
        .global         _ZN18transformer_engine13normalization26rmsnorm_fwd_general_kernelINS0_13Kernel_traitsI6__halfS3_13__nv_fp8_e4m3fjLj512ELj1ELj4ELj1ELj16ENS0_18Kernel_traits_baseILj512ES3_S3_S4_fjLj128EEEEEEEvNS0_19ForwardKernelParamsE
        .type           _ZN18transformer_engine13normalization26rmsnorm_fwd_general_kernelINS0_13Kernel_traitsI6__halfS3_13__nv_fp8_e4m3fjLj512ELj1ELj4ELj1ELj16ENS0_18Kernel_traits_baseILj512ES3_S3_S4_fjLj128EEEEEEEvNS0_19ForwardKernelParamsE,@function
        .size           _ZN18transformer_engine13normalization26rmsnorm_fwd_general_kernelINS0_13Kernel_traitsI6__halfS3_13__nv_fp8_e4m3fjLj512ELj1ELj4ELj1ELj16ENS0_18Kernel_traits_baseILj512ES3_S3_S4_fjLj128EEEEEEEvNS0_19ForwardKernelParamsE,(.L_x_6075 - _ZN18transformer_engine13normalization26rmsnorm_fwd_general_kernelINS0_13Kernel_traitsI6__halfS3_13__nv_fp8_e4m3fjLj512ELj1ELj4ELj1ELj16ENS0_18Kernel_traits_baseILj512ES3_S3_S4_fjLj128EEEEEEEvNS0_19ForwardKernelParamsE)
        .other          _ZN18transformer_engine13normalization26rmsnorm_fwd_general_kernelINS0_13Kernel_traitsI6__halfS3_13__nv_fp8_e4m3fjLj512ELj1ELj4ELj1ELj16ENS0_18Kernel_traits_baseILj512ES3_S3_S4_fjLj128EEEEEEEvNS0_19ForwardKernelParamsE,@"STO_CUDA_ENTRY STV_DEFAULT"
_ZN18transformer_engine13normalization26rmsnorm_fwd_general_kernelINS0_13Kernel_traitsI6__halfS3_13__nv_fp8_e4m3fjLj512ELj1ELj4ELj1ELj16ENS0_18Kernel_traits_baseILj512ES3_S3_S4_fjLj128EEEEEEEvNS0_19ForwardKernelParamsE:
.text._ZN18transformer_engine13normalization26rmsnorm_fwd_general_kernelINS0_13Kernel_traitsI6__halfS3_13__nv_fp8_e4m3fjLj512ELj1ELj4ELj1ELj16ENS0_18Kernel_traits_baseILj512ES3_S3_S4_fjLj128EEEEEEEvNS0_19ForwardKernelParamsE:
        /* <DEDUP_REMOVED lines=71> */
.L_x_3945:
[----:B------:R-:W5:Y:S02]  /*0470*/  LDG.E.128 R4, desc[UR14][R4.64] ;  /* 0x0000000e04047981 */ /* 0x000f64000c1e1d00 */
.L_x_3946:
[----:B------:R-:W-:Y:S05]  /*0480*/  BSYNC.RECONVERGENT B1 ;  /* 0x0000000000017941 */ /* 0x000fea0003800200 */
.L_x_3944:
        /* <DEDUP_REMOVED lines=20> */
.L_x_3948:
        /* <DEDUP_REMOVED lines=28> */
.L_x_3949:
[----:B------:R-:W-:Y:S05]  /*0790*/  BSYNC.RECONVERGENT B1 ;  /* 0x0000000000017941 */ /* 0x000fea0003800200 */
.L_x_3947:
        /* <DEDUP_REMOVED lines=8> */
.L_x_3943:
[----:B------:R-:W-:Y:S05]  /*0820*/  BSYNC.RECONVERGENT B0 ;  /* 0x0000000000007941 */ /* 0x000fea0003800200 */
.L_x_3942:
[----:B------:R-:W0:Y:S01]  /*0830*/  LDCU.U8 UR17, c[0x0][0x404] ;  /* 0x00008080ff1177ac */ /* 0x000e220008000000 */
[----:B------:R-:W1:Y:S01]  /*0840*/  LDCU UR9, c[0x0][0x388] ;  /* 0x00007100ff0977ac */ /* 0x000e620008000800 */
[----:B0-----:R-:W-:Y:S02]  /*0850*/  UISETP.NE.AND UP0, UPT, UR17, URZ, UPT ;  /* 0x000000ff1100728c */ /* 0x001fe4000bf05270 */
[----:B-1----:R-:W-:-:S07]  /*0860*/  UISETP.GE.AND UP1, UPT, UR7, UR9, UPT ;  /* 0x000000090700728c */ /* 0x002fce000bf26270 */
[----:B------:R-:W-:Y:S05]  /*0870*/  BRA.U !UP0, `(.L_x_3950) ;  /* 0x0000000108087547 */ /* 0x000fea000b800000 */
[----:B------:R-:W0:Y:S02]  /*0880*/  LDC.64 R2, c[0x0][0x3e0] ;  /* 0x0000f800ff027b82 */ /* 0x000e240000000a00 */
[----:B0-----:R0:W5:Y:S02]  /*0890*/  LDG.E R37, desc[UR14][R2.64] ;  /* 0x0000000e02257981 */ /* 0x001164000c1e1900 */
.L_x_3950:
[----:B------:R-:W-:Y:S01]  /*08a0*/  IMAD.MOV.U32 R36, RZ, RZ, RZ ;  /* 0x000000ffff247224 */ /* 0x000fe200078e00ff */
[----:B------:R-:W-:Y:S06]  /*08b0*/  BRA.U UP1, `(.L_x_3951) ;  /* 0x0000002901947547 */ /* 0x000fec000b800000 */
[----:B------:R-:W1:Y:S01]  /*08c0*/  LDCU.U8 UR9, c[0x0][0x3c0] ;  /* 0x00007800ff0977ac */ /* 0x000e620008000000 */
        /* <DEDUP_REMOVED lines=14> */
[----:B0-----:R-:W-:Y:S01]  /*09b0*/  IMAD.U32 R3, RZ, RZ, UR8 ;  /* 0x00000008ff037e24 */ /* 0x001fe2000f8e00ff */
[----:B-1----:R-:W-:-:S04]  /*09c0*/  ISETP.NE.AND P0, PT, RZ, UR9, PT ;  /* 0x00000009ff007c0c */ /* 0x002fc8000bf05270 */
[----:B------:R-:W-:Y:S02]  /*09d0*/  FSEL R25, R0, R25, !P0 ;  /* 0x0000001900197208 */ /* 0x000fe40004000000 */
[----:B------:R-:W-:Y:S02]  /*09e0*/  I2FP.F32.S32 R0, UR4 ;  /* 0x0000000400007c45 */ /* 0x000fe40008201400 */
[----:B------:R-:W-:Y:S01]  /*09f0*/  FSEL R30, R15, R30, !P0 ;  /* 0x0000001e0f1e7208 */ /* 0x000fe20004000000 */
[----:B------:R-:W-:Y:S01]  /*0a00*/  FADD R15, R6, 1 ;  /* 0x3f800000060f7421 */ /* 0x000fe20000000000 */
[----:B------:R-:W-:Y:S01]  /*0a10*/  FSEL R29, R14, R29, !P0 ;  /* 0x0000001d0e1d7208 */ /* 0x000fe20004000000 */
[----:B------:R-:W-:Y:S02]  /*0a20*/  VIADD R2, R0, 0x1800000 ;  /* 0x0180000000027836 */ /* 0x000fe40000000000 */
[----:B------:R-:W-:Y:S01]  /*0a30*/  FADD R14, R7, 1 ;  /* 0x3f800000070e7421 */ /* 0x000fe20000000000 */
[----:B------:R-:W-:Y:S01]  /*0a40*/  FSEL R35, R10, R35, !P0 ;  /* 0x000000230a237208 */ /* 0x000fe20004000000 */
[----:B------:R-:W-:Y:S01]  /*0a50*/  IMAD R10, R3, 0x100, R38 ;  /* 0x00000100030a7824 */ /* 0x000fe200078e0226 */
[----:B------:R-:W-:-:S02]  /*0a60*/  FSEL R34, R13, R34, !P0 ;  /* 0x000000220d227208 */ /* 0x000fc40004000000 */
[----:B------:R-:W-:Y:S02]  /*0a70*/  LOP3.LUT R2, R2, 0x7f800000, RZ, 0xc0, !PT ;  /* 0x7f80000002027812 */ /* 0x000fe400078ec0ff */
[----:B------:R-:W-:Y:S01]  /*0a80*/  FSEL R31, R12, R31, !P0 ;  /* 0x0000001f0c1f7208 */ /* 0x000fe20004000000 */
[----:B------:R-:W-:Y:S01]  /*0a90*/  VIADD R12, R38, 0x1 ;  /* 0x00000001260c7836 */ /* 0x000fe20000000000 */
[----:B------:R-:W-:Y:S02]  /*0aa0*/  FSEL R28, R17, R28, !P0 ;  /* 0x0000001c111c7208 */ /* 0x000fe40004000000 */
[----:B------:R-:W-:Y:S02]  /*0ab0*/  FSEL R27, R16, R27, !P0 ;  /* 0x0000001b101b7208 */ /* 0x000fe40004000000 */
[----:B------:R-:W-:Y:S02]  /*0ac0*/  FSEL R26, R19, R26, !P0 ;  /* 0x0000001a131a7208 */ /* 0x000fe40004000000 */
[----:B------:R-:W-:Y:S01]  /*0ad0*/  FSEL R24, R9, R24, !P0 ;  /* 0x0000001809187208 */ /* 0x000fe20004000000 */
[----:B------:R-:W-:Y:S01]  /*0ae0*/  VIADD R9, R38, 0x3 ;  /* 0x0000000326097836 */ /* 0x000fe20000000000 */
[----:B------:R-:W-:-:S02]  /*0af0*/  FSEL R23, R4, R23, !P0 ;  /* 0x0000001704177208 */ /* 0x000fc40004000000 */
        /* <DEDUP_REMOVED lines=9> */
[----:B------:R-:W-:-:S02]  /*0b90*/  ISETP.GT.U32.AND P0, PT, R2, 0x1ffffff, PT ;  /* 0x01ffffff0200780c */ /* 0x000fc40003f04070 */
[----:B------:R-:W-:Y:S02]  /*0ba0*/  IADD3 R13, PT, PT, -R38, UR4, RZ ;  /* 0x00000004260d7c10 */ /* 0x000fe4000fffe1ff */
[----:B------:R-:W-:-:S09]  /*0bb0*/  IADD3 R5, PT, PT, -R10, UR4, RZ ;  /* 0x000000040a057c10 */ /* 0x000fd2000fffe1ff */
[----:B------:R-:W-:Y:S05]  /*0bc0*/  @P0 BRA `(.L_x_3952) ;  /* 0x00000000000c0947 */ /* 0x000fea0003800000 */
[----:B------:R-:W-:-:S07]  /*0bd0*/  MOV R2, 0xbf0 ;  /* 0x00000bf000027802 */ /* 0x000fce0000000f00 */
[----:B-----5:R-:W-:Y:S05]  /*0be0*/  CALL.REL.NOINC `($__internal_33_$__cuda_sm20_rcp_rn_f32_slowpath) ;  /* 0x0000002c00207944 */ /* 0x020fea0003c00000 */
[----:B------:R-:W-:Y:S05]  /*0bf0*/  BRA `(.L_x_3953) ;  /* 0x0000000000107947 */ /* 0x000fea0003800000 */
.L_x_3952:
[----:B------:R-:W0:Y:S02]  /*0c00*/  MUFU.RCP R3, R0 ;  /* 0x0000000000037308 */ /* 0x000e240000001000 */
[----:B0-----:R-:W-:-:S04]  /*0c10*/  FFMA R2, R0, R3, -1 ;  /* 0xbf80000000027423 */ /* 0x001fc80000000003 */
[----:B------:R-:W-:-:S04]  /*0c20*/  FADD.FTZ R2, -R2, -RZ ;  /* 0x800000ff02027221 */ /* 0x000fc80000010100 */
[----:B------:R-:W-:-:S07]  /*0c30*/  FFMA R4, R3, R2, R3 ;  /* 0x0000000203047223 */ /* 0x000fce0000000003 */
.L_x_3953:
[----:B------:R-:W-:Y:S01]  /*0c40*/  IMAD.MOV.U32 R36, RZ, RZ, RZ ;  /* 0x000000ffff247224 */ /* 0x000fe200078e00ff */
[----:B------:R-:W-:-:S06]  /*0c50*/  UMOV UR4, URZ ;  /* 0x000000ff00047c82 */ /* 0x000fcc0008000000 */
.L_x_3989:
[----:B---3--:R-:W0:Y:S01]  /*0c60*/  S2R R47, SR_TID.X ;  /* 0x00000000002f7919 */ /* 0x008e220000002100 */
        /* <DEDUP_REMOVED lines=15> */
.L_x_3957:
        /* <DEDUP_REMOVED lines=28> */
.L_x_3958:
[----:B------:R-:W-:Y:S05]  /*0f20*/  BSYNC.RECONVERGENT B1 ;  /* 0x0000000000017941 */ /* 0x000fea0003800200 */
.L_x_3956:
        /* <DEDUP_REMOVED lines=18> */
.L_x_3960:
        /* <DEDUP_REMOVED lines=28> */
.L_x_3961:
[----:B------:R-:W-:Y:S05]  /*1210*/  BSYNC.RECONVERGENT B1 ;  /* 0x0000000000017941 */ /* 0x000fea0003800200 */
.L_x_3959:
        /* <DEDUP_REMOVED lines=8> */
.L_x_3955:
[----:B------:R-:W-:Y:S05]  /*12a0*/  BSYNC.RECONVERGENT B0 ;  /* 0x0000000000007941 */ /* 0x000fea0003800200 */
.L_x_3954:
        /* <DEDUP_REMOVED lines=44> */
.L_x_3963:
[----:B------:R-:W-:Y:S05]  /*1570*/  BSYNC.RECONVERGENT B0 ;  /* 0x0000000000007941 */ /* 0x000fea0003800200 */
.L_x_3962:
        /* <DEDUP_REMOVED lines=13> */
.L_x_3964:
[----:B------:R-:W0:Y:S01]  /*1650*/  SHFL.DOWN PT, R16, R17, 0x10, 0x1f ;  /* 0x0a001f0011107f89 */ /* 0x000e2200000e0000 */
[----:B------:R-:W1:Y:S01]  /*1660*/  LDCU.64 UR8, c[0x0][0x380] ;  /* 0x00007000ff0877ac */ /* 0x000e620008000a00 */
[----:B------:R-:W-:Y:S01]  /*1670*/  SHF.R.U32.HI R55, RZ, 0x5, R47 ;  /* 0x00000005ff377819 */ /* 0x000fe2000001162f */
[----:B------:R-:W-:Y:S01]  /*1680*/  IMAD.U32 R56, RZ, RZ, UR5 ;  /* 0x00000005ff387e24 */ /* 0x000fe2000f8e00ff */
[----:B------:R-:W-:Y:S01]  /*1690*/  ULOP3.LUT UR12, UR4, 0x1, URZ, 0xc0, !UPT ;  /* 0x00000001040c7892 */ /* 0x000fe2000f8ec0ff */
[----:B------:R-:W-:Y:S01]  /*16a0*/  IMAD.U32 R57, RZ, RZ, UR6 ;  /* 0x00000006ff397e24 */ /* 0x000fe2000f8e00ff */
[----:B------:R-:W2:Y:S01]  /*16b0*/  LDCU.64 UR10, c[0x0][0x3b0] ;  /* 0x00007600ff0a77ac */ /* 0x000ea20008000a00 */
[----:B------:R-:W-:Y:S01]  /*16c0*/  IMAD R55, R56, 0x4, R55 ;  /* 0x0000000438377824 */ /* 0x000fe200078e0237 */
[----:B------:R-:W-:Y:S02]  /*16d0*/  UISETP.NE.AND UP0, UPT, UR12, URZ, UPT ;  /* 0x000000ff0c00728c */ /* 0x000fe4000bf05270 */
[----:B-1----:R-:W-:-:S02]  /*16e0*/  UIMAD UR9, UR9, UR8, URZ ;  /* 0x00000008090972a4 */ /* 0x002fc4000f8e02ff */
[----:B------:R-:W-:Y:S02]  /*16f0*/  UIADD3 UR8, UPT, UPT, -UR12, URZ, URZ ;  /* 0x000000ff0c087290 */ /* 0x000fe4000fffe1ff */
[----:B------:R-:W-:Y:S01]  /*1700*/  USHF.L.U32 UR9, UR9, 0x2, URZ ;  /* 0x0000000209097899 */ /* 0x000fe200080006ff */
[----:B0-----:R-:W-:Y:S01]  /*1710*/  FADD R16, R16, R17 ;  /* 0x0000001110107221 */ /* 0x001fe20000000000 */
[----:B------:R-:W-:Y:S02]  /*1720*/  IMAD R17, R55, R54, RZ ;  /* 0x0000003637117224 */ /* 0x000fe400078e02ff */
[----:B------:R-:W-:Y:S02]  /*1730*/  ULOP3.LUT UR8, UR8, UR9, URZ, 0xc0, !UPT ;  /* 0x0000000908087292 */ /* 0x000fe4000f8ec0ff */
[----:B------:R-:W0:Y:S04]  /*1740*/  SHFL.DOWN PT, R19, R16, 0x8, 0x1f ;  /* 0x09001f0010137f89 */ /* 0x000e2800000e0000 */
[----:B------:R-:W-:Y:S01]  /*1750*/  IADD3 R17, P1, PT, R17, UR8, RZ ;  /* 0x0000000811117c10 */ /* 0x000fe2000ff3e0ff */
[----:B0-----:R-:W-:-:S05]  /*1760*/  FADD R19, R16, R19 ;  /* 0x0000001310137221 */ /* 0x001fca0000000000 */
[----:B------:R-:W0:Y:S02]  /*1770*/  SHFL.DOWN PT, R18, R19, 0x4, 0x1f ;  /* 0x08801f0013127f89 */ /* 0x000e2400000e0000 */
[----:B0-----:R-:W-:-:S05]  /*1780*/  FADD R18, R19, R18 ;  /* 0x0000001213127221 */ /* 0x001fca0000000000 */
[----:B------:R-:W0:Y:S02]  /*1790*/  SHFL.DOWN PT, R33, R18, 0x2, 0x1f ;  /* 0x08401f0012217f89 */ /* 0x000e2400000e0000 */
[----:B0-----:R-:W-:Y:S01]  /*17a0*/  FADD R32, R18, R33 ;  /* 0x0000002112207221 */ /* 0x001fe20000000000 */
[----:B------:R-:W-:Y:S01]  /*17b0*/  LOP3.LUT R33, R47, 0x1f, RZ, 0xc0, !PT ;  /* 0x0000001f2f217812 */ /* 0x000fe200078ec0ff */
[----:B------:R-:W-:Y:S01]  /*17c0*/  IMAD.X R18, RZ, RZ, RZ, P1 ;  /* 0x000000ffff127224 */ /* 0x000fe200008e06ff */
[----:B--2---:R-:W-:Y:S02]  /*17d0*/  LEA R16, P1, R17, UR10, 0x2 ;  /* 0x0000000a11107c11 */ /* 0x004fe4000f8210ff */
[----:B------:R-:W0:Y:S01]  /*17e0*/  SHFL.DOWN PT, R19, R32, 0x1, 0x1f ;  /* 0x08201f0020137f89 */ /* 0x000e2200000e0000 */
[----:B------:R-:W-:Y:S02]  /*17f0*/  ISETP.NE.AND P0, PT, R33, RZ, PT ;  /* 0x000000ff2100720c */ /* 0x000fe40003f05270 */
[----:B------:R-:W-:-:S02]  /*1800*/  LEA.HI.X R17, R17, UR11, R18, 0x2, P1 ;  /* 0x0000000b11117c11 */ /* 0x000fc400088f1412 */
[----:B------:R-:W-:Y:S01]  /*1810*/  ISETP.NE.AND P1, PT, R47, RZ, PT ;  /* 0x000000ff2f00720c */ /* 0x000fe20003f25270 */
[----:B0-----:R-:W-:-:S08]  /*1820*/  FADD R55, R32, R19 ;  /* 0x0000001320377221 */ /* 0x001fd00000000000 */
[----:B------:R-:W-:-:S05]  /*1830*/  @!P0 IMAD.WIDE.U32 R18, R57, 0x4, R16 ;  /* 0x0000000439128825 */ /* 0x000fca00078e0010 */
        /* <DEDUP_REMOVED lines=24> */
.L_x_3967:
[----:B------:R-:W2:Y:S04]  /*19c0*/  LDG.E.STRONG.GPU R32, desc[UR14][R18.64] ;  /* 0x0000000e12207981 */ /* 0x000ea8000c1ef900 */
[----:B--2---:R-:W-:Y:S01]  /*19d0*/  CCTL.IVALL ;  /* 0x00000000ff00798f */ /* 0x004fe20002000000 */
[----:B------:R-:W-:Y:S05]  /*19e0*/  YIELD ;  /* 0x0000000000007946 */ /* 0x000fea0003800000 */
[----:B------:R-:W-:-:S13]  /*19f0*/  ISETP.NE.AND P0, PT, R32, R55, PT ;  /* 0x000000372000720c */ /* 0x000fda0003f05270 */
[----:B------:R-:W-:Y:S05]  /*1a00*/  @P0 BRA `(.L_x_3967) ;  /* 0xfffffffc00ec0947 */ /* 0x000fea000383ffff */
.L_x_3966:
        /* <DEDUP_REMOVED lines=18> */
.L_x_3972:
        /* <DEDUP_REMOVED lines=37> */
.L_x_3971:
[----:B------:R-:W-:Y:S05]  /*1d80*/  BSYNC.RECONVERGENT B1 ;  /* 0x0000000000017941 */ /* 0x000fea0003800200 */
.L_x_3970:
        /* <DEDUP_REMOVED lines=29> */
.L_x_3974:
[----:B------:R-:W-:Y:S05]  /*1f60*/  BSYNC.RECONVERGENT B1 ;  /* 0x0000000000017941 */ /* 0x000fea0003800200 */
.L_x_3973:
        /* <DEDUP_REMOVED lines=19> */
.L_x_3976:
[----:B------:R-:W-:Y:S05]  /*20a0*/  BSYNC.RECONVERGENT B1 ;  /* 0x0000000000017941 */ /* 0x000fea0003800200 */
.L_x_3975:
        /* <DEDUP_REMOVED lines=11> */
.L_x_3969:
[----:B------:R-:W-:Y:S05]  /*2160*/  BSYNC.RECONVERGENT B0 ;  /* 0x0000000000007941 */ /* 0x000fea0003800200 */
.L_x_3968:
        /* <DEDUP_REMOVED lines=12> */
.L_x_3965:
        /* <DEDUP_REMOVED lines=59> */
.L_x_3980:
        /* <DEDUP_REMOVED lines=24> */
.L_x_3981:
[----:B------:R-:W-:Y:S05]  /*2760*/  BSYNC.RECONVERGENT B1 ;  /* 0x0000000000017941 */ /* 0x000fea0003800200 */
.L_x_3979:
        /* <DEDUP_REMOVED lines=11> */
[----:B0-----:R-:W-:-:S04]  /*2820*/  IADD3 R18, P2, PT, R32, R16, RZ ;  /* 0x0000001020127210 */ /* 0x001fc80007f5e0ff */
[----:B------:R-:W-:Y:S02]  /*2830*/  LOP3.LUT P1, RZ, R18, 0x7, RZ, 0xc0, !PT ;  /* 0x0000000712ff7812 */ /* 0x000fe4000782c0ff */
[----:B------:R-:W-:Y:S02]  /*2840*/  LEA.HI.X.SX32 R19, R32, R17, 0x1, P2 ;  /* 0x0000001120137211 */ /* 0x000fe400010f0eff */
[----:B------:R-:W-:-:S09]  /*2850*/  F2FP.SATFINITE.E4M3.F32.PACK_AB_MERGE_C R32, RZ, R57, RZ ;  /* 0x00000039ff20723e */ /* 0x000fd200048070ff */
[----:B------:R-:W-:Y:S05]  /*2860*/  @!P1 BRA P3, `(.L_x_3983) ;  /* 0x0000000000489947 */ /* 0x000fea0001800000 */
[C---:B------:R-:W-:Y:S02]  /*2870*/  ISETP.GE.U32.AND P1, PT, R13.reuse, 0x2, PT ;  /* 0x000000020d00780c */ /* 0x040fe40003f26070 */
[C---:B------:R-:W-:Y:S02]  /*2880*/  ISETP.GE.U32.AND P2, PT, R13.reuse, 0x4, PT ;  /* 0x000000040d00780c */ /* 0x040fe40003f46070 */
[C---:B------:R-:W-:Y:S02]  /*2890*/  ISETP.GE.U32.AND P3, PT, R13.reuse, 0x5, PT ;  /* 0x000000050d00780c */ /* 0x040fe40003f66070 */
[C---:B------:R-:W-:Y:S02]  /*28a0*/  ISETP.GE.U32.AND P4, PT, R13.reuse, 0x6, PT ;  /* 0x000000060d00780c */ /* 0x040fe40003f86070 */
[C---:B------:R-:W-:Y:S02]  /*28b0*/  ISETP.GE.U32.AND P5, PT, R13.reuse, 0x7, PT ;  /* 0x000000070d00780c */ /* 0x040fe40003fa6070 */
[----:B------:R-:W-:-:S03]  /*28c0*/  ISETP.NE.AND P6, PT, R13, RZ, PT ;  /* 0x000000ff0d00720c */ /* 0x000fc60003fc5270 */
        /* <DEDUP_REMOVED lines=12> */
.L_x_3983:
[----:B------:R-:W-:Y:S01]  /*2990*/  IMAD.U32 R57, R59, 0x10000, RZ ;  /* 0x000100003b397824 */ /* 0x000fe200078e00ff */
[----:B------:R-:W-:Y:S01]  /*29a0*/  LOP3.LUT R56, R56, 0xffff, RZ, 0xc0, !PT ;  /* 0x0000ffff38387812 */ /* 0x000fe200078ec0ff */
[----:B------:R-:W-:Y:S01]  /*29b0*/  IMAD.U32 R54, R54, 0x10000, RZ ;  /* 0x0001000036367824 */ /* 0x000fe200078e00ff */
[----:B------:R-:W-:Y:S01]  /*29c0*/  LOP3.LUT R32, R32, 0xffff, RZ, 0xc0, !PT ;  /* 0x0000ffff20207812 */ /* 0x000fe200078ec0ff */
[----:B------:R-:W-:Y:S01]  /*29d0*/  IMAD.SHL.U32 R33, R33, 0x100, RZ ;  /* 0x0000010021217824 */ /* 0x000fe200078e00ff */
[----:B------:R-:W-:Y:S01]  /*29e0*/  LOP3.LUT R57, R57, 0xff0000, RZ, 0xc0, !PT ;  /* 0x00ff000039397812 */ /* 0x000fe200078ec0ff */
[----:B------:R-:W-:Y:S01]  /*29f0*/  IMAD.SHL.U32 R56, R56, 0x1000000, RZ ;  /* 0x0100000038387824 */ /* 0x000fe200078e00ff */
[----:B------:R-:W-:Y:S02]  /*2a00*/  PRMT R61, R61, 0x7104, RZ ;  /* 0x000071043d3d7816 */ /* 0x000fe400000000ff */
[----:B------:R-:W-:Y:S02]  /*2a10*/  PRMT R32, R57, 0x4210, R32 ;  /* 0x0000421039207816 */ /* 0x000fe40000000020 */
[----:B------:R-:W-:-:S02]  /*2a20*/  LOP3.LUT R57, R56, 0xff000000, RZ, 0xc0, !PT ;  /* 0xff00000038397812 */ /* 0x000fc400078ec0ff */
[----:B------:R-:W-:Y:S02]  /*2a30*/  LOP3.LUT R61, R32, 0xff00, R61, 0xf8, !PT ;  /* 0x0000ff00203d7812 */ /* 0x000fe400078ef83d */
[----:B------:R-:W-:-:S04]  /*2a40*/  LOP3.LUT R54, R57, 0xff0000, R54, 0xf8, !PT ;  /* 0x00ff000039367812 */ /* 0x000fc800078ef836 */
[----:B------:R-:W-:Y:S02]  /*2a50*/  LOP3.LUT R32, R54, 0xffff, R33, 0xf8, !PT ;  /* 0x0000ffff36207812 */ /* 0x000fe400078ef821 */
[----:B------:R-:W-:Y:S02]  /*2a60*/  LOP3.LUT R33, R61, 0xff, R58, 0xf8, !PT ;  /* 0x000000ff3d217812 */ /* 0x000fe400078ef83a */
[----:B------:R-:W-:-:S05]  /*2a70*/  LOP3.LUT R32, R32, 0xff, R55, 0xf8, !PT ;  /* 0x000000ff20207812 */ /* 0x000fca00078ef837 */
[----:B------:R0:W-:Y:S02]  /*2a80*/  STG.E.64 desc[UR14][R18.64], R32 ;  /* 0x0000002012007986 */ /* 0x0001e4000c101b0e */
.L_x_3984:
[----:B------:R-:W-:Y:S05]  /*2a90*/  BSYNC.RECONVERGENT B1 ;  /* 0x0000000000017941 */ /* 0x000fea0003800200 */
.L_x_3982:
        /* <DEDUP_REMOVED lines=23> */
[----:B------:R-:W-:-:S05]  /*2c10*/  VIADD R57, R10, 0x5 ;  /* 0x000000050a397836 */ /* 0x000fca0000000000 */
[----:B------:R-:W-:Y:S01]  /*2c20*/  ISETP.GE.AND P0, PT, R57, UR19, PT ;  /* 0x0000001339007c0c */ /* 0x000fe2000bf06270 */
[----:B------:R-:W-:-:S05]  /*2c30*/  VIADD R57, R10, 0x4 ;  /* 0x000000040a397836 */ /* 0x000fca0000000000 */
[----:B------:R-:W-:Y:S01]  /*2c40*/  ISETP.GE.AND P3, PT, R57, UR19, PT ;  /* 0x0000001339007c0c */ /* 0x000fe2000bf66270 */
[----:B------:R-:W-:-:S05]  /*2c50*/  VIADD R57, R10, 0x3 ;  /* 0x000000030a397836 */ /* 0x000fca0000000000 */
[----:B------:R-:W-:Y:S02]  /*2c60*/  ISETP.GE.AND P4, PT, R57, UR19, PT ;  /* 0x0000001339007c0c */ /* 0x000fe4000bf86270 */
[-C--:B------:R-:W-:Y:S01]  /*2c70*/  FMNMX R57, R36, |R55|.reuse, !PT ;  /* 0x4000003724397209 */ /* 0x080fe20007800000 */
[----:B------:R-:W-:Y:S02]  /*2c80*/  VIADD R36, R10, 0x1 ;  /* 0x000000010a247836 */ /* 0x000fe40000000000 */
[----:B-----5:R-:W-:-:S03]  /*2c90*/  FMUL R55, R37, R55 ;  /* 0x0000003725377220 */ /* 0x020fc60000400000 */
[----:B------:R-:W-:Y:S02]  /*2ca0*/  ISETP.GE.AND P6, PT, R36, UR19, PT ;  /* 0x0000001324007c0c */ /* 0x000fe4000bfc6270 */
[----:B------:R-:W-:-:S04]  /*2cb0*/  FMNMX R36, |R56|, R57, !PT ;  /* 0x0000003938247209 */ /* 0x000fc80007800200 */
[----:B------:R-:W-:Y:S01]  /*2cc0*/  FSEL R57, R36, R57, !P6 ;  /* 0x0000003924397208 */ /* 0x000fe20007000000 */
[----:B------:R-:W-:-:S05]  /*2cd0*/  VIADD R36, R10, 0x2 ;  /* 0x000000020a247836 */ /* 0x000fca0000000000 */
[----:B------:R-:W-:Y:S01]  /*2ce0*/  ISETP.GE.AND P5, PT, R36, UR19, PT ;  /* 0x0000001324007c0c */ /* 0x000fe2000bfa6270 */
[----:B------:R-:W-:Y:S01]  /*2cf0*/  @!P6 FMUL R56, R37, R56 ;  /* 0x000000382538e220 */ /* 0x000fe20000400000 */
[----:B------:R-:W-:-:S04]  /*2d00*/  FMNMX R36, |R54|, R57, !PT ;  /* 0x0000003936247209 */ /* 0x000fc80007800200 */
[----:B------:R-:W-:Y:S01]  /*2d10*/  FSEL R57, R36, R57, !P5 ;  /* 0x0000003924397208 */ /* 0x000fe20006800000 */
[----:B------:R-:W-:-:S05]  /*2d20*/  VIADD R36, R10, 0x6 ;  /* 0x000000060a247836 */ /* 0x000fca0000000000 */
[----:B------:R-:W-:Y:S01]  /*2d30*/  ISETP.GE.AND P1, PT, R36, UR19, PT ;  /* 0x0000001324007c0c */ /* 0x000fe2000bf26270 */
[C---:B------:R-:W-:Y:S01]  /*2d40*/  @!P5 FMUL R54, R37.reuse, R54 ;  /* 0x000000362536d220 */ /* 0x040fe20000400000 */
[----:B------:R-:W-:Y:S01]  /*2d50*/  FMNMX R36, |R32|, R57, !PT ;  /* 0x0000003920247209 */ /* 0x000fe20007800200 */
[----:B------:R-:W-:-:S03]  /*2d60*/  @!P4 FMUL R32, R37, R32 ;  /* 0x000000202520c220 */ /* 0x000fc60000400000 */
        /* <DEDUP_REMOVED lines=14> */
.L_x_3986:
        /* <DEDUP_REMOVED lines=22> */
.L_x_3987:
[----:B------:R-:W-:Y:S05]  /*2fb0*/  BSYNC.RECONVERGENT B1 ;  /* 0x0000000000017941 */ /* 0x000fea0003800200 */
.L_x_3985:
[----:B------:R-:W-:Y:S01]  /*2fc0*/  IMAD R3, R3, UR19, R10 ;  /* 0x0000001303037c24 */ /* 0x000fe2000f8e020a */
[----:B------:R-:W-:Y:S02]  /*2fd0*/  ISETP.GE.U32.AND P1, PT, R5, 0x8, PT ;  /* 0x000000080500780c */ /* 0x000fe40003f26070 */
[----:B------:R-:W-:Y:S02]  /*2fe0*/  F2FP.SATFINITE.E4M3.F32.PACK_AB_MERGE_C R55, RZ, R55, RZ ;  /* 0x00000037ff37723e */ /* 0x000fe400048070ff */
[C---:B------:R-:W-:Y:S02]  /*2ff0*/  IADD3 R16, P0, PT, R3.reuse, R16, RZ ;  /* 0x0000001003107210 */ /* 0x040fe40007f1e0ff */
[----:B------:R-:W-:Y:S02]  /*3000*/  F2FP.SATFINITE.E4M3.F32.PACK_AB_MERGE_C R59, RZ, R54, RZ ;  /* 0x00000036ff3b723e */ /* 0x000fe400048070ff */
[----:B------:R-:W-:Y:S02]  /*3010*/  LEA.HI.X.SX32 R17, R3, R17, 0x1, P0 ;  /* 0x0000001103117211 */ /* 0x000fe400000f0eff */
[----:B------:R-:W-:-:S02]  /*3020*/  LOP3.LUT P0, RZ, R16, 0x7, RZ, 0xc0, !PT ;  /* 0x0000000710ff7812 */ /* 0x000fc4000780c0ff */
[----:B------:R-:W-:Y:S02]  /*3030*/  F2FP.SATFINITE.E4M3.F32.PACK_AB_MERGE_C R3, RZ, R56, RZ ;  /* 0x00000038ff03723e */ /* 0x000fe400048070ff */
[----:B------:R-:W-:Y:S02]  /*3040*/  ISETP.LT.U32.OR P0, PT, R5, 0x8, P0 ;  /* 0x000000080500780c */ /* 0x000fe40000701470 */
[----:B------:R-:W-:Y:S02]  /*3050*/  F2FP.SATFINITE.E4M3.F32.PACK_AB_MERGE_C R61, RZ, R32, RZ ;  /* 0x00000020ff3d723e */ /* 0x000fe400048070ff */
[----:B------:R-:W-:Y:S02]  /*3060*/  F2FP.SATFINITE.E4M3.F32.PACK_AB_MERGE_C R57, RZ, R18, RZ ;  /* 0x00000012ff39723e */ /* 0x000fe400048070ff */
[----:B------:R-:W-:Y:S02]  /*3070*/  F2FP.SATFINITE.E4M3.F32.PACK_AB_MERGE_C R19, RZ, R19, RZ ;  /* 0x00000013ff13723e */ /* 0x000fe400048070ff */
[----:B------:R-:W-:-:S02]  /*3080*/  F2FP.SATFINITE.E4M3.F32.PACK_AB_MERGE_C R33, RZ, R33, RZ ;  /* 0x00000021ff21723e */ /* 0x000fc400048070ff */
[----:B------:R-:W-:-:S03]  /*3090*/  F2FP.SATFINITE.E4M3.F32.PACK_AB_MERGE_C R47, RZ, R47, RZ ;  /* 0x0000002fff2f723e */ /* 0x000fc600048070ff */
[----:B------:R-:W-:Y:S05]  /*30a0*/  @P0 BRA `(.L_x_3988) ;  /* 0x0000000000440947 */ /* 0x000fea0003800000 */
[----:B------:R-:W-:Y:S01]  /*30b0*/  LOP3.LUT R18, R61, 0xffff, RZ, 0xc0, !PT ;  /* 0x0000ffff3d127812 */ /* 0x000fe200078ec0ff */
[----:B------:R-:W-:Y:S01]  /*30c0*/  IMAD.U32 R32, R33, 0x10000, RZ ;  /* 0x0001000021207824 */ /* 0x000fe200078e00ff */
[----:B------:R-:W-:Y:S01]  /*30d0*/  PRMT R19, R19, 0x7104, RZ ;  /* 0x0000710413137816 */ /* 0x000fe200000000ff */
[----:B------:R-:W-:Y:S02]  /*30e0*/  IMAD.U32 R59, R59, 0x10000, RZ ;  /* 0x000100003b3b7824 */ /* 0x000fe400078e00ff */
[----:B------:R-:W-:Y:S01]  /*30f0*/  IMAD.SHL.U32 R33, R18, 0x1000000, RZ ;  /* 0x0100000012217824 */ /* 0x000fe200078e00ff */
[----:B------:R-:W-:Y:S01]  /*3100*/  LOP3.LUT R18, R47, 0xffff, RZ, 0xc0, !PT ;  /* 0x0000ffff2f127812 */ /* 0x000fe200078ec0ff */
[----:B------:R-:W-:Y:S01]  /*3110*/  IMAD.SHL.U32 R3, R3, 0x100, RZ ;  /* 0x0000010003037824 */ /* 0x000fe200078e00ff */
[----:B------:R-:W-:Y:S02]  /*3120*/  LOP3.LUT R47, R32, 0xff0000, RZ, 0xc0, !PT ;  /* 0x00ff0000202f7812 */ /* 0x000fe400078ec0ff */
[----:B------:R-:W-:-:S02]  /*3130*/  LOP3.LUT R32, R33, 0xff000000, RZ, 0xc0, !PT ;  /* 0xff00000021207812 */ /* 0x000fc400078ec0ff */
[----:B------:R-:W-:Y:S02]  /*3140*/  PRMT R54, R47, 0x4210, R18 ;  /* 0x000042102f367816 */ /* 0x000fe40000000012 */
[----:B------:R-:W-:Y:S02]  /*3150*/  LOP3.LUT R18, R32, 0xff0000, R59, 0xf8, !PT ;  /* 0x00ff000020127812 */ /* 0x000fe400078ef83b */
[----:B------:R-:W-:Y:S02]  /*3160*/  LOP3.LUT R32, R54, 0xff00, R19, 0xf8, !PT ;  /* 0x0000ff0036207812 */ /* 0x000fe400078ef813 */
[----:B------:R-:W-:Y:S02]  /*3170*/  LOP3.LUT R18, R18, 0xffff, R3, 0xf8, !PT ;  /* 0x0000ffff12127812 */ /* 0x000fe400078ef803 */
[----:B------:R-:W-:Y:S02]  /*3180*/  LOP3.LUT R19, R32, 0xff, R57, 0xf8, !PT ;  /* 0x000000ff20137812 */ /* 0x000fe400078ef839 */
[----:B------:R-:W-:-:S05]  /*3190*/  LOP3.LUT R18, R18, 0xff, R55, 0xf8, !PT ;  /* 0x000000ff12127812 */ /* 0x000fca00078ef837 */
[----:B------:R2:W-:Y:S01]  /*31a0*/  STG.E.64 desc[UR14][R16.64], R18 ;  /* 0x0000001210007986 */ /* 0x0005e2000c101b0e */
[----:B------:R-:W-:Y:S05]  /*31b0*/  BRA `(.L_x_3978) ;  /* 0x00000000003c7947 */ /* 0x000fea0003800000 */
.L_x_3988:
        /* <DEDUP_REMOVED lines=15> */
.L_x_3978:
[----:B------:R-:W-:Y:S05]  /*32b0*/  BSYNC.RECONVERGENT B0 ;  /* 0x0000000000007941 */ /* 0x000fea0003800200 */
.L_x_3977:
[----:B------:R-:W4:Y:S01]  /*32c0*/  LDCU UR8, c[0x0][0x380] ;  /* 0x00007000ff0877ac */ /* 0x000f220008000800 */
[----:B------:R-:W0:Y:S01]  /*32d0*/  LDCU UR9, c[0x0][0x388] ;  /* 0x00007100ff0977ac */ /* 0x000e220008000800 */
[----:B----4-:R-:W-:-:S04]  /*32e0*/  ULEA UR7, UR8, UR7, 0x2 ;  /* 0x0000000708077291 */ /* 0x010fc8000f8e10ff */
[----:B0-----:R-:W-:-:S09]  /*32f0*/  UISETP.GE.AND UP0, UPT, UR7, UR9, UPT ;  /* 0x000000090700728c */ /* 0x001fd2000bf06270 */
[----:B------:R-:W-:Y:S05]  /*3300*/  BRA.U !UP0, `(.L_x_3989) ;  /* 0xffffffd908547547 */ /* 0x000fea000b83ffff */
.L_x_3951:
[----:B------:R-:W4:Y:S01]  /*3310*/  LDCU.64 UR4, c[0x0][0x3f8] ;  /* 0x00007f00ff0477ac */ /* 0x000f220008000a00 */
[----:B------:R-:W0:Y:S01]  /*3320*/  S2R R11, SR_TID.X ;  /* 0x00000000000b7919 */ /* 0x000e220000002100 */
[----:B----4-:R-:W-:-:S04]  /*3330*/  UISETP.NE.U32.AND UP0, UPT, UR4, URZ, UPT ;  /* 0x000000ff0400728c */ /* 0x010fc8000bf05070 */
[----:B------:R-:W-:-:S09]  /*3340*/  UISETP.NE.AND.EX UP0, UPT, UR5, URZ, UPT, UP0 ;  /* 0x000000ff0500728c */ /* 0x000fd2000bf05300 */
[----:B------:R-:W-:Y:S05]  /*3350*/  BRA.U !UP0, `(.L_x_3990) ;  /* 0x0000000108a47547 */ /* 0x000fea000b800000 */
[----:B0--3--:R-:W0:Y:S01]  /*3360*/  SHFL.DOWN PT, R3, R36, 0x10, 0x1f ;  /* 0x0a001f0024037f89 */ /* 0x009e2200000e0000 */
[----:B------:R-:W-:Y:S01]  /*3370*/  LOP3.LUT R4, R11, 0x1f, RZ, 0xc0, !PT ;  /* 0x0000001f0b047812 */ /* 0x000fe200078ec0ff */
[----:B------:R-:W-:Y:S03]  /*3380*/  BSSY B0, `(.L_x_3990) ;  /* 0x0000026000007945 */ /* 0x000fe60003800000 */
[----:B------:R-:W-:-:S13]  /*3390*/  ISETP.NE.AND P0, PT, R4, RZ, PT ;  /* 0x000000ff0400720c */ /* 0x000fda0003f05270 */
[----:B------:R-:W3:Y:S01]  /*33a0*/  @!P0 S2R R9, SR_CgaCtaId ;  /* 0x0000000000098919 */ /* 0x000ee20000008800 */
[----:B------:R-:W-:Y:S02]  /*33b0*/  @!P0 MOV R4, 0x400 ;  /* 0x0000040000048802 */ /* 0x000fe40000000f00 */
[----:B0-----:R-:W-:-:S05]  /*33c0*/  FMNMX R3, R3, R36, !PT ;  /* 0x0000002403037209 */ /* 0x001fca0007800000 */
[----:B------:R-:W0:Y:S01]  /*33d0*/  SHFL.DOWN PT, R0, R3, 0x8, 0x1f ;  /* 0x09001f0003007f89 */ /* 0x000e2200000e0000 */
[----:B---3--:R-:W-:Y:S02]  /*33e0*/  @!P0 LEA R4, R9, R4, 0x18 ;  /* 0x0000000409048211 */ /* 0x008fe400078ec0ff */
        /* <DEDUP_REMOVED lines=26> */
.L_x_3998:
[----:B------:R-:W-:Y:S02]  /*3590*/  ISETP.NE.AND P0, PT, R11, RZ, PT ;  /* 0x000000ff0b00720c */ /* 0x000fe40003f05270 */
[----:B---3--:R-:W-:-:S11]  /*35a0*/  FMNMX R5, R3, R2, !PT ;  /* 0x0000000203057209 */ /* 0x008fd60007800000 */
[----:B------:R-:W-:Y:S05]  /*35b0*/  @P0 BRA `(.L_x_3991) ;  /* 0x0000000000080947 */ /* 0x000fea0003800000 */
[----:B0-----:R-:W0:Y:S02]  /*35c0*/  LDC.64 R2, c[0x0][0x3f8] ;  /* 0x0000fe00ff027b82 */ /* 0x001e240000000a00 */
[----:B0-----:R3:W-:Y:S02]  /*35d0*/  REDG.E.MAX.S32.STRONG.GPU desc[UR14][R2.64], R5 ;  /* 0x000000050200798e */ /* 0x0017e4000d12e30e */
.L_x_3991:
[----:B------:R-:W-:Y:S05]  /*35e0*/  BSYNC B0 ;  /* 0x0000000000007941 */ /* 0x000fea0003800000 */
.L_x_3990:
[----:B------:R-:W4:Y:S02]  /*35f0*/  LDCU.U8 UR4, c[0x0][0x404] ;  /* 0x00008080ff0477ac */ /* 0x000f240008000000 */
[----:B----4-:R-:W-:-:S13]  /*3600*/  ISETP.NE.AND P0, PT, RZ, UR4, PT ;  /* 0x00000004ff007c0c */ /* 0x010fda000bf05270 */
[----:B------:R-:W-:Y:S05]  /*3610*/  @!P0 EXIT ;  /* 0x000000000000894d */ /* 0x000fea0003800000 */
[----:B------:R-:W4:Y:S01]  /*3620*/  LDCU.64 UR4, c[0x0][0x3f0] ;  /* 0x00007e00ff0477ac */ /* 0x000f220008000a00 */
[----:B0-----:R-:W-:Y:S02]  /*3630*/  LOP3.LUT P0, RZ, R11, UR16, RZ, 0xfc, !PT ;  /* 0x000000100bff7c12 */ /* 0x001fe4000f80fcff */
        /* <DEDUP_REMOVED lines=9> */
[----:B---3--:R-:W-:-:S07]  /*36d0*/  MOV R2, 0x36f0 ;  /* 0x000036f000027802 */ /* 0x008fce0000000f00 */
[----:B-12---:R-:W-:Y:S05]  /*36e0*/  CALL.REL.NOINC `($__internal_33_$__cuda_sm20_rcp_rn_f32_slowpath) ;  /* 0x0000000000607944 */ /* 0x006fea0003c00000 */
[----:B------:R-:W-:Y:S01]  /*36f0*/  IMAD.MOV.U32 R5, RZ, RZ, R4 ;  /* 0x000000ffff057224 */ /* 0x000fe200078e0004 */
[----:B------:R-:W-:Y:S06]  /*3700*/  BRA `(.L_x_3995) ;  /* 0x0000000000107947 */ /* 0x000fec0003800000 */
.L_x_3994:
[----:B------:R-:W3:Y:S02]  /*3710*/  MUFU.RCP R0, R37 ;  /* 0x0000002500007308 */ /* 0x000ee40000001000 */
[----:B---3--:R-:W-:-:S04]  /*3720*/  FFMA R2, R37, R0, -1 ;  /* 0xbf80000025027423 */ /* 0x008fc80000000000 */
[----:B------:R-:W-:-:S04]  /*3730*/  FADD.FTZ R5, -R2, -RZ ;  /* 0x800000ff02057221 */ /* 0x000fc80000010100 */
[----:B------:R-:W-:-:S07]  /*3740*/  FFMA R5, R0, R5, R0 ;  /* 0x0000000500057223 */ /* 0x000fce0000000000 */
.L_x_3995:
[----:B------:R-:W-:Y:S05]  /*3750*/  BSYNC.RECONVERGENT B0 ;  /* 0x0000000000007941 */ /* 0x000fea0003800200 */
.L_x_3993:
[----:B------:R-:W0:Y:S02]  /*3760*/  LDC.64 R2, c[0x0][0x3f0] ;  /* 0x0000fc00ff027b82 */ /* 0x000e240000000a00 */
[----:B0-----:R-:W-:Y:S01]  /*3770*/  STG.E desc[UR14][R2.64], R5 ;  /* 0x0000000502007986 */ /* 0x001fe2000c10190e */
[----:B------:R-:W-:Y:S05]  /*3780*/  EXIT ;  /* 0x000000000000794d */ /* 0x000fea0003800000 */
.L_x_3992:
[----:B------:R-:W-:Y:S02]  /*3790*/  IMAD.MOV.U32 R5, RZ, RZ, 0x2 ;  /* 0x00000002ff057424 */ /* 0x000fe400078e00ff */
[----:B------:R-:W-:Y:S02]  /*37a0*/  IMAD.MOV.U32 R7, RZ, RZ, 0x1f ;  /* 0x0000001fff077424 */ /* 0x000fe400078e00ff */
[----:B------:R-:W-:-:S07]  /*37b0*/  IMAD.MOV.U32 R4, RZ, RZ, -0x1 ;  /* 0xffffffffff047424 */ /* 0x000fce00078e00ff */
[----:B0123-5:R-:W-:Y:S05]  /*37c0*/  WARPSYNC.COLLECTIVE R4, `(.L_x_3996) ;  /* 0x0000000004087348 */ /* 0x02ffea0003c00000 */
[----:B0--3--:R0:W3:Y:S02]  /*37d0*/  SHFL.DOWN P0, R2, R0, R5, R7 ;  /* 0x0800000500027389 */ /* 0x0090e40000000007 */
[----:B0123-5:R-:W-:Y:S05]  /*37e0*/  ENDCOLLECTIVE ;  /* 0x000000000000791b */ /* 0x02ffea0003800000 */
.L_x_3996:
[----:B------:R-:W-:Y:S02]  /*37f0*/  IMAD.MOV.U32 R5, RZ, RZ, 0x1 ;  /* 0x00000001ff057424 */ /* 0x000fe400078e00ff */
[----:B------:R-:W-:-:S05]  /*3800*/  IMAD.MOV.U32 R3, RZ, RZ, R2 ;  /* 0x000000ffff037224 */ /* 0x000fca00078e0002 */
[----:B------:R-:W-:-:S05]  /*3810*/  FMNMX R3, R3, R0, !PT ;  /* 0x0000000003037209 */ /* 0x000fca0007800000 */
[----:B------:R-:W-:-:S07]  /*3820*/  IMAD.MOV.U32 R0, RZ, RZ, R3 ;  /* 0x000000ffff007224 */ /* 0x000fce00078e0003 */
[----:B------:R-:W-:Y:S05]  /*3830*/  WARPSYNC.COLLECTIVE R4, `(.L_x_3997) ;  /* 0x0000000004087348 */ /* 0x000fea0003c00000 */
[----:B------:R0:W1:Y:S02]  /*3840*/  SHFL.DOWN P0, R2, R0, R5, R7 ;  /* 0x0800000500027389 */ /* 0x0000640000000007 */
[----:B01----:R-:W-:Y:S05]  /*3850*/  ENDCOLLECTIVE ;  /* 0x000000000000791b */ /* 0x003fea0003800000 */
.L_x_3997:
[----:B------:R-:W-:Y:S05]  /*3860*/  BRA `(.L_x_3998) ;  /* 0xfffffffc00487947 */ /* 0x000fea000383ffff */
        .weak           $__internal_33_$__cuda_sm20_rcp_rn_f32_slowpath
        .type           $__internal_33_$__cuda_sm20_rcp_rn_f32_slowpath,@function
        .size           $__internal_33_$__cuda_sm20_rcp_rn_f32_slowpath,(.L_x_6075 - $__internal_33_$__cuda_sm20_rcp_rn_f32_slowpath)
$__internal_33_$__cuda_sm20_rcp_rn_f32_slowpath:
        /* <DEDUP_REMOVED lines=15> */
.L_x_4000:
        /* <DEDUP_REMOVED lines=33> */
.L_x_4002:
[----:B------:R0:W1:Y:S02]  /*3b70*/  MUFU.RCP R4, R0 ;  /* 0x0000000000047308 */ /* 0x0000640000001000 */
.L_x_4001:
[----:B------:R-:W-:Y:S05]  /*3b80*/  BSYNC.RECONVERGENT B1 ;  /* 0x0000000000017941 */ /* 0x000fea0003800200 */
.L_x_3999:
[----:B------:R-:W-:Y:S02]  /*3b90*/  IMAD.MOV.U32 R16, RZ, RZ, R2 ;  /* 0x000000ffff107224 */ /* 0x000fe400078e0002 */
[----:B------:R-:W-:-:S04]  /*3ba0*/  IMAD.MOV.U32 R17, RZ, RZ, 0x0 ;  /* 0x00000000ff117424 */ /* 0x000fc800078e00ff */
[----:B01----:R-:W-:Y:S05]  /*3bb0*/  RET.REL.NODEC R16 `(_ZN18transformer_engine13normalization26rmsnorm_fwd_general_kernelINS0_13Kernel_traitsI6__halfS3_13__nv_fp8_e4m3fjLj512ELj1ELj4ELj1ELj16ENS0_18Kernel_traits_baseILj512ES3_S3_S4_fjLj128EEEEEEEvNS0_19ForwardKernelParamsE) ;  /* 0xffffffc410107950 */ /* 0x003fea0003c3ffff */
.L_x_4003:
        /* <DEDUP_REMOVED lines=12> */
.L_x_6075:


//--------------------- .text._ZN18transformer_engine13normalization26rmsnorm_fwd_general_kernelINS0_13Kernel_traitsI6__halfS3_13__nv_fp8_e4m3fjLj128ELj1ELj4ELj1ELj8ENS0_18Kernel_traits_baseILj128ES3_S3_S4_fjLj128EEEEEEEvNS0_19ForwardKernelParamsE --------------------------
	.section	.text._ZN18transformer_engine13normalization26rmsnorm_fwd_general_kernelINS0_13Kernel_traitsI6__halfS3_13__nv_fp8_e4m3fjLj128ELj1ELj4ELj1ELj8ENS0_18Kernel_traits_baseILj128ES3_S3_S4_fjLj128EEEEEEEvNS0_19ForwardKernelParamsE,"ax",@progbits
	.align	128
        .global         _ZN18transformer_engine13normalization26rmsnorm_fwd_general_kernelINS0_13Kernel_traitsI6__halfS3_13__nv_fp8_e4m3fjLj128ELj1ELj4ELj1ELj8ENS0_18Kernel_traits_baseILj128ES3_S3_S4_fjLj128EEEEEEEvNS0_19ForwardKernelParamsE
        .type           _ZN18transformer_engine13normalization26rmsnorm_fwd_general_kernelINS0_13Kernel_traitsI6__halfS3_13__nv_fp8_e4m3fjLj128ELj1ELj4ELj1ELj8ENS0_18Kernel_traits_baseILj128ES3_S3_S4_fjLj128EEEEEEEvNS0_19ForwardKernelParamsE,@function
        .size           _ZN18transformer_engine13normalization26rmsnorm_fwd_general_kernelINS0_13Kernel_traitsI6__halfS3_13__nv_fp8_e4m3fjLj128ELj1ELj4ELj1ELj8ENS0_18Kernel_traits_baseILj128ES3_S3_S4_fjLj128EEEEEEEvNS0_19ForwardKernelParamsE,(.L_x_6076 - _ZN18transformer_engine13normalization26rmsnorm_fwd_general_kernelINS0_13Kernel_traitsI6__halfS3_13__nv_fp8_e4m3fjLj128ELj1ELj4ELj1ELj8ENS0_18Kernel_traits_baseILj128ES3_S3_S4_fjLj128EEEEEEEvNS0_19ForwardKernelParamsE)
        .other          _ZN18transformer_engine13normalization26rmsnorm_fwd_general_kernelINS0_13Kernel_traitsI6__halfS3_13__nv_fp8_e4m3fjLj128ELj1ELj4ELj1ELj8ENS0_18Kernel_traits_baseILj128ES3_S3_S4_fjLj128EEEEEEEvNS0_19ForwardKernelParamsE,@"STO_CUDA_ENTRY STV_DEFAULT"
_ZN18transformer_engine13normalization26rmsnorm_fwd_general_kernelINS0_13Kernel_traitsI6__halfS3_13__nv_fp8_e4m3fjLj128ELj1ELj4ELj1ELj8ENS0_18Kernel_traits_baseILj128ES3_S3_S4_fjLj128EEEEEEEvNS0_19ForwardKernelParamsE:
.text._ZN18transformer_engine13normalization26rmsnorm_fwd_general_kernelINS0_13Kernel_traitsI6__halfS3_13__nv_fp8_e4m3fjLj128ELj1ELj4ELj1ELj8ENS0_18Kernel_traits_baseILj128ES3_S3_S4_fjLj128EEEEEEEvNS0_19ForwardKernelParamsE:
        /* <DEDUP_REMOVED lines=56> */
.L_x_4007:
[----:B------:R-:W2:Y:S02]  /*0380*/  LDG.E.64 R2, desc[UR14][R2.64] ;  /* 0x0000000e02027981 */ /* 0x000ea4000c1e1b00 */
[C-C-:B--2---:R-:W-:Y:S02]  /*0390*/  SHF.R.U64 R4, R2.reuse, 0x10, R3.reuse ;  /* 0x0000001002047819 */ /* 0x144fe40000001203 */
[----:B------:R-:W-:Y:S02]  /*03a0*/  SHF.R.U32.HI R6, RZ, 0x10, R3 ;  /* 0x00000010ff067819 */ /* 0x000fe40000011603 */
[----:B------:R-:W-:Y:S02]  /*03b0*/  PRMT R0, R2, 0x7610, R0 ;  /* 0x0000761002007816 */ /* 0x000fe40000000000 */
[----:B------:R-:W-:-:S07]  /*03c0*/  PRMT R5, R3, 0x7610, R5 ;  /* 0x0000761003057816 */ /* 0x000fce0000000005 */
.L_x_4008:
[----:B------:R-:W-:Y:S05]  /*03d0*/  BSYNC.RECONVERGENT B1 ;  /* 0x0000000000017941 */ /* 0x000fea0003800200 */
.L_x_4006:
[----:B-----5:R-:W-:Y:S02]  /*03e0*/  HADD2.F32 R7, -RZ, R4.H0_H0 ;  /* 0x20000004ff077230 */ /* 0x020fe40000004100 */
[----:B------:R-:W-:Y:S02]  /*03f0*/  HADD2.F32 R0, -RZ, R0.H0_H0 ;  /* 0x20000000ff007230 */ /* 0x000fe40000004100 */
[----:B------:R-:W-:Y:S02]  /*0400*/  HADD2.F32 R4, -RZ, R5.H0_H0 ;  /* 0x20000005ff047230 */ /* 0x000fe40000004100 */
[----:B------:R-:W-:-:S07]  /*0410*/  HADD2.F32 R6, -RZ, R6.H0_H0 ;  /* 0x20000006ff067230 */ /* 0x000fce0000004100 */
.L_x_4005:
[----:B------:R-:W-:Y:S05]  /*0420*/  BSYNC.RECONVERGENT B0 ;  /* 0x0000000000007941 */ /* 0x000fea0003800200 */
.L_x_4004:
[----:B------:R-:W0:Y:S01]  /*0430*/  LDCU.U8 UR17, c[0x0][0x404] ;  /* 0x00008080ff1177ac */ /* 0x000e220008000000 */
[----:B------:R-:W1:Y:S01]  /*0440*/  LDCU UR9, c[0x0][0x388] ;  /* 0x00007100ff0977ac */ /* 0x000e620008000800 */
[----:B0-----:R-:W-:Y:S02]  /*0450*/  UISETP.NE.AND UP0, UPT, UR17, URZ, UPT ;  /* 0x000000ff1100728c */ /* 0x001fe4000bf05270 */
[----:B-1----:R-:W-:-:S07]  /*0460*/  UISETP.GE.AND UP1, UPT, UR7, UR9, UPT ;  /* 0x000000090700728c */ /* 0x002fce000bf26270 */
[----:B------:R-:W-:Y:S05]  /*0470*/  BRA.U !UP0, `(.L_x_4009) ;  /* 0x0000000108087547 */ /* 0x000fea000b800000 */
[----:B------:R-:W0:Y:S02]  /*0480*/  LDC.64 R2, c[0x0][0x3e0] ;  /* 0x0000f800ff027b82 */ /* 0x000e240000000a00 */
[----:B0-----:R0:W5:Y:S02]  /*0490*/  LDG.E R15, desc[UR14][R2.64] ;  /* 0x0000000e020f7981 */ /* 0x001164000c1e1900 */
.L_x_4009:
        /* <DEDUP_REMOVED lines=18> */
[C---:B------:R-:W-:Y:S01]  /*05c0*/  VIADD R7, R17.reuse, 0x2 ;  /* 0x0000000211077836 */ /* 0x040fe20000000000 */
[----:B------:R-:W-:Y:S01]  /*05d0*/  LOP3.LUT R0, R0, 0x7f800000, RZ, 0xc0, !PT ;  /* 0x7f80000000007812 */ /* 0x000fe200078ec0ff */
[----:B------:R-:W-:Y:S01]  /*05e0*/  UISETP.NE.AND.EX UP0, UPT, UR11, URZ, UPT, UP0 ;  /* 0x000000ff0b00728c */ /* 0x000fe2000bf05300 */
[----:B------:R-:W-:Y:S01]  /*05f0*/  FSEL R9, R6, R9, !P0 ;  /* 0x0000000906097208 */ /* 0x000fe20004000000 */
[----:B------:R-:W-:Y:S01]  /*0600*/  VIADD R6, R17, 0x3 ;  /* 0x0000000311067836 */ /* 0x000fe20000000000 */
[----:B------:R-:W-:Y:S01]  /*0610*/  ISETP.GT.U32.AND P0, PT, R0, 0x1ffffff, PT ;  /* 0x01ffffff0000780c */ /* 0x000fe20003f04070 */
[----:B------:R-:W-:Y:S01]  /*0620*/  UISETP.NE.OR UP0, UPT, UR17, URZ, UP0 ;  /* 0x000000ff1100728c */ /* 0x000fe20008705670 */
[----:B------:R-:W-:-:S04]  /*0630*/  LEA.HI R0, R10, 0x1, RZ, 0x1b ;  /* 0x000000010a007811 */ /* 0x000fc800078fd8ff */
[C---:B------:R-:W-:Y:S02]  /*0640*/  LOP3.LUT R18, R0.reuse, 0x7, RZ, 0xc0, !PT ;  /* 0x0000000700127812 */ /* 0x040fe400078ec0ff */
[C---:B------:R-:W-:Y:S02]  /*0650*/  LOP3.LUT R5, R0.reuse, 0xffffff0, RZ, 0xc0, !PT ;  /* 0x0ffffff000057812 */ /* 0x040fe400078ec0ff */
[----:B------:R-:W-:Y:S01]  /*0660*/  LOP3.LUT R14, R0, 0xf, RZ, 0xc0, !PT ;  /* 0x0000000f000e7812 */ /* 0x000fe200078ec0ff */
[----:B------:R-:W-:Y:S02]  /*0670*/  VIADD R18, R18, 0xffffffff ;  /* 0xffffffff12127836 */ /* 0x000fe40000000000 */
[----:B------:R-:W-:Y:S01]  /*0680*/  IMAD.MOV R5, RZ, RZ, -R5 ;  /* 0x000000ffff057224 */ /* 0x000fe200078e0a05 */
[----:B------:R-:W-:Y:S01]  /*0690*/  IADD3 R14, PT, PT, R14, -0x1, RZ ;  /* 0xffffffff0e0e7810 */ /* 0x000fe20007ffe0ff */
[----:B------:R-:W-:Y:S06]  /*06a0*/  @P0 BRA `(.L_x_4011) ;  /* 0x0000000000140947 */ /* 0x000fec0003800000 */
[----:B------:R-:W-:Y:S01]  /*06b0*/  IMAD.MOV.U32 R0, RZ, RZ, R2 ;  /* 0x000000ffff007224 */ /* 0x000fe200078e0002 */
[----:B------:R-:W-:-:S07]  /*06c0*/  MOV R4, 0x6e0 ;  /* 0x000006e000047802 */ /* 0x000fce0000000f00 */
[----:B-----5:R-:W-:Y:S05]  /*06d0*/  CALL.REL.NOINC `($__internal_34_$__cuda_sm20_rcp_rn_f32_slowpath) ;  /* 0x0000001800687944 */ /* 0x020fea0003c00000 */
[----:B------:R-:W-:Y:S01]  /*06e0*/  IMAD.MOV.U32 R4, RZ, RZ, R19 ;  /* 0x000000ffff047224 */ /* 0x000fe200078e0013 */
[----:B------:R-:W-:Y:S06]  /*06f0*/  BRA `(.L_x_4012) ;  /* 0x0000000000107947 */ /* 0x000fec0003800000 */
.L_x_4011:
[----:B------:R-:W0:Y:S02]  /*0700*/  MUFU.RCP R3, R2 ;  /* 0x0000000200037308 */ /* 0x000e240000001000 */
[----:B0-----:R-:W-:-:S04]  /*0710*/  FFMA R0, R2, R3, -1 ;  /* 0xbf80000002007423 */ /* 0x001fc80000000003 */
[----:B------:R-:W-:-:S04]  /*0720*/  FADD.FTZ R0, -R0, -RZ ;  /* 0x800000ff00007221 */ /* 0x000fc80000010100 */
[----:B------:R-:W-:-:S07]  /*0730*/  FFMA R4, R3, R0, R3 ;  /* 0x0000000003047223 */ /* 0x000fce0000000003 */
.L_x_4012:
        /* <DEDUP_REMOVED lines=9> */
.L_x_4037:
        /* <DEDUP_REMOVED lines=26> */
.L_x_4016:
[----:B------:R-:W2:Y:S02]  /*0970*/  LDG.E.64 R18, desc[UR14][R18.64] ;  /* 0x0000000e12127981 */ /* 0x000ea4000c1e1b00 */
[C-C-:B--2---:R-:W-:Y:S02]  /*0980*/  SHF.R.U64 R25, R18.reuse, 0x10, R19.reuse ;  /* 0x0000001012197819 */ /* 0x144fe40000001213 */
[----:B------:R-:W-:Y:S02]  /*0990*/  SHF.R.U32.HI R27, RZ, 0x10, R19 ;  /* 0x00000010ff1b7819 */ /* 0x000fe40000011613 */
[----:B------:R-:W-:Y:S02]  /*09a0*/  PRMT R0, R18, 0x7610, R0 ;  /* 0x0000761012007816 */ /* 0x000fe40000000000 */
[----:B------:R-:W-:-:S07]  /*09b0*/  PRMT R26, R19, 0x7610, R26 ;  /* 0x00007610131a7816 */ /* 0x000fce000000001a */
.L_x_4017:
[----:B------:R-:W-:Y:S05]  /*09c0*/  BSYNC.RECONVERGENT B1 ;  /* 0x0000000000017941 */ /* 0x000fea0003800200 */
.L_x_4015:
[----:B-----5:R-:W-:Y:S02]  /*09d0*/  HADD2.F32 R0, -RZ, R0.H0_H0 ;  /* 0x20000000ff007230 */ /* 0x020fe40000004100 */
[----:B------:R-:W-:Y:S02]  /*09e0*/  HADD2.F32 R25, -RZ, R25.H0_H0 ;  /* 0x20000019ff197230 */ /* 0x000fe40000004100 */
[----:B------:R-:W-:Y:S02]  /*09f0*/  HADD2.F32 R26, -RZ, R26.H0_H0 ;  /* 0x2000001aff1a7230 */ /* 0x000fe40000004100 */
[----:B------:R-:W-:-:S07]  /*0a00*/  HADD2.F32 R27, -RZ, R27.H0_H0 ;  /* 0x2000001bff1b7230 */ /* 0x000fce0000004100 */
.L_x_4014:
[----:B------:R-:W-:Y:S05]  /*0a10*/  BSYNC.RECONVERGENT B0 ;  /* 0x0000000000007941 */ /* 0x000fea0003800200 */
.L_x_4013:
        /* <DEDUP_REMOVED lines=24> */
.L_x_4018:
        /* <DEDUP_REMOVED lines=47> */
.L_x_4021:
[----:B------:R-:W2:Y:S04]  /*0e90*/  LDG.E.STRONG.GPU R29, desc[UR14][R20.64] ;  /* 0x0000000e141d7981 */ /* 0x000ea8000c1ef900 */
[----:B--2---:R-:W-:Y:S01]  /*0ea0*/  CCTL.IVALL ;  /* 0x00000000ff00798f */ /* 0x004fe20002000000 */
[----:B------:R-:W-:Y:S05]  /*0eb0*/  YIELD ;  /* 0x0000000000007946 */ /* 0x000fea0003800000 */
[----:B------:R-:W-:-:S13]  /*0ec0*/  ISETP.NE.AND P1, PT, R29, R30, PT ;  /* 0x0000001e1d00720c */ /* 0x000fda0003f25270 */
[----:B------:R-:W-:Y:S05]  /*0ed0*/  @P1 BRA `(.L_x_4021) ;  /* 0xfffffffc00ec1947 */ /* 0x000fea000383ffff */
.L_x_4020:
[----:B------:R-:W-:Y:S01]  /*0ee0*/  ISETP.GE.AND P1, PT, R23, R28, PT ;  /* 0x0000001c1700720c */ /* 0x000fe20003f26270 */
[----:B------:R-:W-:Y:S05]  /*0ef0*/  WARPSYNC.ALL ;  /* 0x0000000000007948 */ /* 0x000fea0003800000 */
[----:B------:R-:W-:Y:S01]  /*0f00*/  BAR.SYNC.DEFER_BLOCKING 0x0 ;  /* 0x0000000000007b1d */ /* 0x000fe20000010000 */
[----:B------:R-:W-:-:S05]  /*0f10*/  HFMA2 R28, -RZ, RZ, 0, 0 ;  /* 0x00000000ff1c7431 */ /* 0x000fca00000001ff */
[----:B------:R-:W-:Y:S04]  /*0f20*/  BSSY.RECONVERGENT B0, `(.L_x_4022) ;  /* 0x0000066000007945 */ /* 0x000fe80003800200 */
[----:B------:R-:W-:Y:S05]  /*0f30*/  @P1 BRA `(.L_x_4023) ;  /* 0x0000000400901947 */ /* 0x000fea0003800000 */
[----:B------:R-:W-:Y:S01]  /*0f40*/  ISETP.GE.U32.AND P1, PT, R10, 0x1e0, PT ;  /* 0x000001e00a00780c */ /* 0x000fe20003f26070 */
[----:B------:R-:W-:Y:S01]  /*0f50*/  BSSY.RECONVERGENT B1, `(.L_x_4024) ;  /* 0x000002c000017945 */ /* 0x000fe20003800200 */
[----:B------:R-:W-:Y:S02]  /*0f60*/  IMAD.MOV.U32 R28, RZ, RZ, RZ ;  /* 0x000000ffff1c7224 */ /* 0x000fe400078e00ff */
[----:B0-----:R-:W-:-:S09]  /*0f70*/  IMAD.MOV.U32 R29, RZ, RZ, R23 ;  /* 0x000000ffff1d7224 */ /* 0x001fd200078e0017 */
[----:B------:R-:W-:Y:S05]  /*0f80*/  @!P1 BRA `(.L_x_4025) ;  /* 0x0000000000a09947 */ /* 0x000fea0003800000 */
[----:B------:R-:W-:Y:S02]  /*0f90*/  IMAD.MOV.U32 R28, RZ, RZ, RZ ;  /* 0x000000ffff1c7224 */ /* 0x000fe400078e00ff */
[----:B------:R-:W-:Y:S02]  /*0fa0*/  IMAD.MOV.U32 R30, RZ, RZ, R5 ;  /* 0x000000ffff1e7224 */ /* 0x000fe400078e0005 */
[----:B------:R-:W-:-:S07]  /*0fb0*/  IMAD.MOV.U32 R29, RZ, RZ, R23 ;  /* 0x000000ffff1d7224 */ /* 0x000fce00078e0017 */
.L_x_4026:
        /* <DEDUP_REMOVED lines=37> */
.L_x_4025:
[----:B------:R-:W-:Y:S05]  /*1210*/  BSYNC.RECONVERGENT B1 ;  /* 0x0000000000017941 */ /* 0x000fea0003800200 */
.L_x_4024:
        /* <DEDUP_REMOVED lines=20> */
[----:B------:R-:W-:Y:S01]  /*1360*/  IADD3 R29, PT, PT, R29, 0x100, RZ ;  /* 0x000001001d1d7810 */ /* 0x000fe20007ffe0ff */
[----:B--2---:R-:W-:-:S04]  /*1370*/  FADD R33, R33, R28 ;  /* 0x0000001c21217221 */ /* 0x004fc80000000000 */
[----:B---3--:R-:W-:-:S04]  /*1380*/  FADD R32, R33, R32 ;  /* 0x0000002021207221 */ /* 0x008fc80000000000 */
[----:B------:R-:W-:-:S04]  /*1390*/  FADD R32, R32, R35 ;  /* 0x0000002320207221 */ /* 0x000fc80000000000 */
[----:B----4-:R-:W-:-:S04]  /*13a0*/  FADD R31, R32, R31 ;  /* 0x0000001f201f7221 */ /* 0x010fc80000000000 */
[----:B------:R-:W-:-:S07]  /*13b0*/  FADD R28, R31, R34 ;  /* 0x000000221f1c7221 */ /* 0x000fce0000000000 */
.L_x_4028:
[----:B------:R-:W-:Y:S05]  /*13c0*/  BSYNC.RECONVERGENT B1 ;  /* 0x0000000000017941 */ /* 0x000fea0003800200 */
.L_x_4027:
        /* <DEDUP_REMOVED lines=15> */
.L_x_4030:
[----:B------:R-:W-:Y:S05]  /*14c0*/  BSYNC.RECONVERGENT B1 ;  /* 0x0000000000017941 */ /* 0x000fea0003800200 */
.L_x_4029:
        /* <DEDUP_REMOVED lines=11> */
.L_x_4023:
[----:B------:R-:W-:Y:S05]  /*1580*/  BSYNC.RECONVERGENT B0 ;  /* 0x0000000000007941 */ /* 0x000fea0003800200 */
.L_x_4022:
        /* <DEDUP_REMOVED lines=12> */
.L_x_4019:
        /* <DEDUP_REMOVED lines=35> */
.L_x_4034:
        /* <DEDUP_REMOVED lines=11> */
.L_x_4035:
[----:B------:R-:W-:Y:S05]  /*1930*/  BSYNC.RECONVERGENT B1 ;  /* 0x0000000000017941 */ /* 0x000fea0003800200 */
.L_x_4033:
        /* <DEDUP_REMOVED lines=11> */
[C---:B------:R-:W-:Y:S02]  /*19f0*/  ISETP.NE.AND P4, PT, R8.reuse, RZ, PT ;  /* 0x000000ff0800720c */ /* 0x040fe40003f85270 */
[C---:B------:R-:W-:Y:S02]  /*1a00*/  ISETP.GE.U32.AND P1, PT, R8.reuse, 0x3, PT ;  /* 0x000000030800780c */ /* 0x040fe40003f26070 */
[----:B------:R-:W-:-:S09]  /*1a10*/  ISETP.GE.U32.AND P0, PT, R8, 0x2, PT ;  /* 0x000000020800780c */ /* 0x000fd20003f06070 */
[----:B------:R2:W-:Y:S04]  /*1a20*/  @P4 STG.E.U8 desc[UR14][R18.64], R35 ;  /* 0x0000002312004986 */ /* 0x0005e8000c10110e */
[----:B------:R2:W-:Y:S04]  /*1a30*/  @P1 STG.E.U8 desc[UR14][R18.64+0x2], R31 ;  /* 0x0000021f12001986 */ /* 0x0005e8000c10110e */
[----:B------:R2:W-:Y:S01]  /*1a40*/  @P0 STG.E.U8 desc[UR14][R18.64+0x1], R29 ;  /* 0x0000011d12000986 */ /* 0x0005e2000c10110e */
[----:B------:R-:W-:-:S13]  /*1a50*/  ISETP.GE.U32.AND P0, PT, R8, 0x4, PT ;  /* 0x000000040800780c */ /* 0x000fda0003f06070 */
[----:B--2---:R-:W-:Y:S05]  /*1a60*/  @!P0 BRA `(.L_x_4032) ;  /* 0x0000000000288947 */ /* 0x004fea0003800000 */
[----:B------:R2:W-:Y:S01]  /*1a70*/  STG.E.U8 desc[UR14][R18.64+0x3], R33 ;  /* 0x0000032112007986 */ /* 0x0005e2000c10110e */
[----:B------:R-:W-:Y:S05]  /*1a80*/  BRA `(.L_x_4032) ;  /* 0x0000000000207947 */ /* 0x000fea0003800000 */
.L_x_4036:
        /* <DEDUP_REMOVED lines=8> */
.L_x_4032:
[----:B------:R-:W-:Y:S05]  /*1b10*/  BSYNC.RECONVERGENT B0 ;  /* 0x0000000000007941 */ /* 0x000fea0003800200 */
.L_x_4031:
[----:B------:R-:W3:Y:S02]  /*1b20*/  LDCU UR9, c[0x0][0x380] ;  /* 0x00007000ff0977ac */ /* 0x000ee40008000800 */
[----:B---3--:R-:W-:-:S04]  /*1b30*/  ULEA UR7, UR9, UR7, 0x2 ;  /* 0x0000000709077291 */ /* 0x008fc8000f8e10ff */
[----:B------:R-:W-:-:S09]  /*1b40*/  UISETP.GE.AND UP1, UPT, UR7, UR18, UPT ;  /* 0x000000120700728c */ /* 0x000fd2000bf26270 */
[----:B------:R-:W-:Y:S05]  /*1b50*/  BRA.U !UP1, `(.L_x_4037) ;  /* 0xffffffed091c7547 */ /* 0x000fea000b83ffff */
.L_x_4010:
        /* <DEDUP_REMOVED lines=29> */
[----:B------:R-:W-:-:S03]  /*1d30*/  IMAD.MOV.U32 R0, RZ, RZ, RZ ;  /* 0x000000ffff007224 */ /* 0x000fc600078e00ff */
[----:B------:R-:W-:-:S05]  /*1d40*/  @!P0 LEA R2, R24, R3, 0x2 ;  /* 0x0000000318028211 */ /* 0x000fca00078e10ff */
[----:B------:R0:W3:Y:S01]  /*1d50*/  @!P0 LDS R0, [R2] ;  /* 0x0000000002008984 */ /* 0x0000e20000000800 */
[----:B------:R-:W-:Y:S05]  /*1d60*/  BRA.DIV UR4, `(.L_x_4040) ;  /* 0x00000002048c7947 */ /* 0x000fea000b800000 */
[----:B---3--:R-:W3:Y:S02]  /*1d70*/  SHFL.DOWN PT, R3, R0, 0x2, 0x1f ;  /* 0x08401f0000037f89 */ /* 0x008ee400000e0000 */
[----:B---3--:R-:W-:-:S05]  /*1d80*/  FMNMX R3, R3, R0, !PT ;  /* 0x0000000003037209 */ /* 0x008fca0007800000 */
[----:B0-----:R0:W3:Y:S02]  /*1d90*/  SHFL.DOWN PT, R2, R3, 0x1, 0x1f ;  /* 0x08201f0003027f89 */ /* 0x0010e400000e0000 */
.L_x_4046:
[----:B------:R-:W-:Y:S02]  /*1da0*/  ISETP.NE.AND P0, PT, R24, RZ, PT ;  /* 0x000000ff1800720c */ /* 0x000fe40003f05270 */
[----:B---3--:R-:W-:-:S11]  /*1db0*/  FMNMX R5, R3, R2, !PT ;  /* 0x0000000203057209 */ /* 0x008fd60007800000 */
[----:B------:R-:W-:Y:S05]  /*1dc0*/  @P0 BRA `(.L_x_4039) ;  /* 0x0000000000080947 */ /* 0x000fea0003800000 */
[----:B0-----:R-:W0:Y:S02]  /*1dd0*/  LDC.64 R2, c[0x0][0x3f8] ;  /* 0x0000fe00ff027b82 */ /* 0x001e240000000a00 */
[----:B0-----:R3:W-:Y:S02]  /*1de0*/  REDG.E.MAX.S32.STRONG.GPU desc[UR14][R2.64], R5 ;  /* 0x000000050200798e */ /* 0x0017e4000d12e30e */
.L_x_4039:
[----:B------:R-:W-:Y:S05]  /*1df0*/  BSYNC B0 ;  /* 0x0000000000007941 */ /* 0x000fea0003800000 */
.L_x_4038:
        /* <DEDUP_REMOVED lines=15> */
[----:B0123--:R-:W-:Y:S05]  /*1ef0*/  CALL.REL.NOINC `($__internal_34_$__cuda_sm20_rcp_rn_f32_slowpath) ;  /* 0x0000000000607944 */ /* 0x00ffea0003c00000 */
[----:B------:R-:W-:Y:S01]  /*1f00*/  IMAD.MOV.U32 R5, RZ, RZ, R19 ;  /* 0x000000ffff057224 */ /* 0x000fe200078e0013 */
[----:B------:R-:W-:Y:S06]  /*1f10*/  BRA `(.L_x_4043) ;  /* 0x0000000000107947 */ /* 0x000fec0003800000 */
.L_x_4042:
[----:B------:R-:W0:Y:S02]  /*1f20*/  MUFU.RCP R0, R15 ;  /* 0x0000000f00007308 */ /* 0x000e240000001000 */
[----:B0--3--:R-:W-:-:S04]  /*1f30*/  FFMA R2, R15, R0, -1 ;  /* 0xbf8000000f027423 */ /* 0x009fc80000000000 */
[----:B------:R-:W-:-:S04]  /*1f40*/  FADD.FTZ R5, -R2, -RZ ;  /* 0x800000ff02057221 */ /* 0x000fc80000010100 */
[----:B------:R-:W-:-:S07]  /*1f50*/  FFMA R5, R0, R5, R0 ;  /* 0x0000000500057223 */ /* 0x000fce0000000000 */
.L_x_4043:
[----:B------:R-:W-:Y:S05]  /*1f60*/  BSYNC.RECONVERGENT B0 ;  /* 0x0000000000007941 */ /* 0x000fea0003800200 */
.L_x_4041:
[----:B------:R-:W0:Y:S02]  /*1f70*/  LDC.64 R2, c[0x0][0x3f0] ;  /* 0x0000fc00ff027b82 */ /* 0x000e240000000a00 */
[----:B0-----:R-:W-:Y:S01]  /*1f80*/  STG.E desc[UR14][R2.64], R5 ;  /* 0x0000000502007986 */ /* 0x001fe2000c10190e */
[----:B------:R-:W-:Y:S05]  /*1f90*/  EXIT ;  /* 0x000000000000794d */ /* 0x000fea0003800000 */
.L_x_4040:
[----:B------:R-:W-:Y:S02]  /*1fa0*/  IMAD.MOV.U32 R5, RZ, RZ, 0x2 ;  /* 0x00000002ff057424 */ /* 0x000fe400078e00ff */
[----:B------:R-:W-:Y:S02]  /*1fb0*/  IMAD.MOV.U32 R7, RZ, RZ, 0x1f ;  /* 0x0000001fff077424 */ /* 0x000fe400078e00ff */
[----:B------:R-:W-:-:S07]  /*1fc0*/  IMAD.MOV.U32 R4, RZ, RZ, -0x1 ;  /* 0xffffffffff047424 */ /* 0x000fce00078e00ff */
[----:B0123-5:R-:W-:Y:S05]  /*1fd0*/  WARPSYNC.COLLECTIVE R4, `(.L_x_4044) ;  /* 0x0000000004087348 */ /* 0x02ffea0003c00000 */
[----:B0--3--:R0:W3:Y:S02]  /*1fe0*/  SHFL.DOWN P0, R2, R0, R5, R7 ;  /* 0x0800000500027389 */ /* 0x0090e40000000007 */
[----:B0123-5:R-:W-:Y:S05]  /*1ff0*/  ENDCOLLECTIVE ;  /* 0x000000000000791b */ /* 0x02ffea0003800000 */
.L_x_4044:
[----:B------:R-:W-:Y:S02]  /*2000*/  IMAD.MOV.U32 R5, RZ, RZ, 0x1 ;  /* 0x00000001ff057424 */ /* 0x000fe400078e00ff */
[----:B------:R-:W-:-:S05]  /*2010*/  IMAD.MOV.U32 R3, RZ, RZ, R2 ;  /* 0x000000ffff037224 */ /* 0x000fca00078e0002 */
[----:B------:R-:W-:-:S04]  /*2020*/  FMNMX R3, R3, R0, !PT ;  /* 0x0000000003037209 */ /* 0x000fc80007800000 */
[----:B------:R-:W-:-:S07]  /*2030*/  MOV R0, R3 ;  /* 0x0000000300007202 */ /* 0x000fce0000000f00 */
[----:B------:R-:W-:Y:S05]  /*2040*/  WARPSYNC.COLLECTIVE R4, `(.L_x_4045) ;  /* 0x0000000004087348 */ /* 0x000fea0003c00000 */
[----:B------:R0:W1:Y:S02]  /*2050*/  SHFL.DOWN P0, R2, R0, R5, R7 ;  /* 0x0800000500027389 */ /* 0x0000640000000007 */
[----:B01----:R-:W-:Y:S05]  /*2060*/  ENDCOLLECTIVE ;  /* 0x000000000000791b */ /* 0x003fea0003800000 */
.L_x_4045:
[----:B------:R-:W-:Y:S05]  /*2070*/  BRA `(.L_x_4046) ;  /* 0xfffffffc00487947 */ /* 0x000fea000383ffff */
        .weak           $__internal_34_$__cuda_sm20_rcp_rn_f32_slowpath
        .type           $__internal_34_$__cuda_sm20_rcp_rn_f32_slowpath,@function
        .size           $__internal_34_$__cuda_sm20_rcp_rn_f32_slowpath,(.L_x_6076 - $__internal_34_$__cuda_sm20_rcp_rn_f32_slowpath)
$__internal_34_$__cuda_sm20_rcp_rn_f32_slowpath:
        /* <DEDUP_REMOVED lines=15> */
.L_x_4048:
        /* <DEDUP_REMOVED lines=33> */
.L_x_4050:
[----:B------:R0:W1:Y:S02]  /*2380*/  MUFU.RCP R3, R0 ;  /* 0x0000000000037308 */ /* 0x0000640000001000 */
.L_x_4049:
[----:B------:R-:W-:Y:S05]  /*2390*/  BSYNC.RECONVERGENT B1 ;  /* 0x0000000000017941 */ /* 0x000fea0003800200 */
.L_x_4047:
[----:B-1----:R-:W-:Y:S02]  /*23a0*/  IMAD.MOV.U32 R19, RZ, RZ, R3 ;  /* 0x000000ffff137224 */ /* 0x002fe400078e0003 */
[----:B------:R-:W-:Y:S02]  /*23b0*/  IMAD.MOV.U32 R2, RZ, RZ, R4 ;  /* 0x000000ffff027224 */ /* 0x000fe400078e0004 */
[----:B------:R-:W-:-:S04]  /*23c0*/  IMAD.MOV.U32 R3, RZ, RZ, 0x0 ;  /* 0x00000000ff037424 */ /* 0x000fc800078e00ff */
[----:B0-----:R-:W-:Y:S05]  /*23d0*/  RET.REL.NODEC R2 `(_ZN18transformer_engine13normalization26rmsnorm_fwd_general_kernelINS0_13Kernel_traitsI6__halfS3_13__nv_fp8_e4m3fjLj128ELj1ELj4ELj1ELj8ENS0_18Kernel_traits_baseILj128ES3_S3_S4_fjLj128EEEEEEEvNS0_19ForwardKernelParamsE) ;  /* 0xffffffdc02087950 */ /* 0x001fea0003c3ffff */
.L_x_4051:
        /* <DEDUP_REMOVED lines=10> */
.L_x_6076:


//--------------------- .text._ZN18transformer_engine13normalization26rmsnorm_fwd_general_kernelINS0_13Kernel_traitsI13__nv_bfloat16S3_13__nv_fp8_e4m3fjLj8192ELj1ELj1ELj4ELj16ENS0_18Kernel_traits_baseILj8192ES3_S3_S4_fjLj128EEEEEEEvNS0_19ForwardKernelParamsE --------------------------
	.section	.text._ZN18transformer_engine13normalization26rmsnorm_fwd_general_kernelINS0_13Kernel_traitsI13__nv_bfloat16S3_13__nv_fp8_e4m3fjLj8192ELj1ELj1ELj4ELj16ENS0_18Kernel_traits_baseILj8192ES3_S3_S4_fjLj128EEEEEEEvNS0_19ForwardKernelParamsE,"ax",@progbits
	.align	128
        .global         _ZN18transformer_engine13normalization26rmsnorm_fwd_general_kernelINS0_13Kernel_traitsI13__nv_bfloat16S3_13__nv_fp8_e4m3fjLj8192ELj1ELj1ELj4ELj16ENS0_18Kernel_traits_baseILj8192ES3_S3_S4_fjLj128EEEEEEEvNS0_19ForwardKernelParamsE
        .type           _ZN18transformer_engine13normalization26rmsnorm_fwd_general_kernelINS0_13Kernel_traitsI13__nv_bfloat16S3_13__nv_fp8_e4m3fjLj8192ELj1ELj1ELj4ELj16ENS0_18Kernel_traits_baseILj8192ES3_S3_S4_fjLj128EEEEEEEvNS0_19ForwardKernelParamsE,@function
        .size           _ZN18transformer_engine13normalization26rmsnorm_fwd_general_kernelINS0_13Kernel_traitsI13__nv_bfloat16S3_13__nv_fp8_e4m3fjLj8192ELj1ELj1ELj4ELj16ENS0_18Kernel_traits_baseILj8192ES3_S3_S4_fjLj128EEEEEEEvNS0_19ForwardKernelParamsE,(.L_x_6077 - _ZN18transformer_engine13normalization26rmsnorm_fwd_general_kernelINS0_13Kernel_traitsI13__nv_bfloat16S3_13__nv_fp8_e4m3fjLj8192ELj1ELj1ELj4ELj16ENS0_18Kernel_traits_baseILj8192ES3_S3_S4_fjLj128EEEEEEEvNS0_19ForwardKernelParamsE)
        .other          _ZN18transformer_engine13normalization26rmsnorm_fwd_general_kernelINS0_13Kernel_traitsI13__nv_bfloat16S3_13__nv_fp8_e4m3fjLj8192ELj1ELj1ELj4ELj16ENS0_18Kernel_traits_baseILj8192ES3_S3_S4_fjLj128EEEEEEEvNS0_19ForwardKernelParamsE,@"STO_CUDA_ENTRY STV_DEFAULT"
_ZN18transformer_engine13normalization26rmsnorm_fwd_general_kernelINS0_13Kernel_traitsI13__nv_bfloat16S3_13__nv_fp8_e4m3fjLj8192ELj1ELj1ELj4ELj16ENS0_18Kernel_traits_baseILj8192ES3_S3_S4_fjLj128EEEEEEEvNS0_19ForwardKernelParamsE:
.text._ZN18transformer_engine13normalization26rmsnorm_fwd_general_kernelINS0_13Kernel_traitsI13__nv_bfloat16S3_13__nv_fp8_e4m3fjLj8192ELj1ELj1ELj4ELj16ENS0_18Kernel_traits_baseILj8192ES3_S3_S4_fjLj128EEEEEEEvNS0_19ForwardKernelParamsE:
        /* <DEDUP_REMOVED lines=70> */
.L_x_4055:
[----:B------:R-:W5:Y:S02]  /*0460*/  LDG.E.128 R4, desc[UR10][R4.64] ;  /* 0x0000000a04047981 */ /* 0x000f64000c1e1d00 */
.L_x_4056:
[----:B------:R-:W-:Y:S05]  /*0470*/  BSYNC.RECONVERGENT B1 ;  /* 0x0000000000017941 */ /* 0x000fea0003800200 */
.L_x_4054:
        /* <DEDUP_REMOVED lines=23> */
.L_x_4058:
        /* <DEDUP_REMOVED lines=28> */
.L_x_4059:
[----:B------:R-:W-:Y:S05]  /*07b0*/  BSYNC.RECONVERGENT B1 ;  /* 0x0000000000017941 */ /* 0x000fea0003800200 */
.L_x_4057:
        /* <DEDUP_REMOVED lines=23> */
.L_x_4061:
        /* <DEDUP_REMOVED lines=28> */
.L_x_4062:
[----:B------:R-:W-:Y:S05]  /*0af0*/  BSYNC.RECONVERGENT B1 ;  /* 0x0000000000017941 */ /* 0x000fea0003800200 */
.L_x_4060:
        /* <DEDUP_REMOVED lines=23> */
.L_x_4064:
        /* <DEDUP_REMOVED lines=28> */
.L_x_4065:
[----:B------:R-:W-:Y:S05]  /*0e30*/  BSYNC.RECONVERGENT B1 ;  /* 0x0000000000017941 */ /* 0x000fea0003800200 */
.L_x_4063:
        /* <DEDUP_REMOVED lines=23> */
.L_x_4067:
        /* <DEDUP_REMOVED lines=28> */
.L_x_4068:
[----:B------:R-:W-:Y:S05]  /*1170*/  BSYNC.RECONVERGENT B1 ;  /* 0x0000000000017941 */ /* 0x000fea0003800200 */
.L_x_4066:
        /* <DEDUP_REMOVED lines=23> */
.L_x_4070:
        /* <DEDUP_REMOVED lines=28> */
.L_x_4071:
[----:B------:R-:W-:Y:S05]  /*14b0*/  BSYNC.RECONVERGENT B1 ;  /* 0x0000000000017941 */ /* 0x000fea0003800200 */
.L_x_4069:
        /* <DEDUP_REMOVED lines=23> */
.L_x_4073:
        /* <DEDUP_REMOVED lines=28> */
.L_x_4074:
[----:B------:R-:W-:Y:S05]  /*17f0*/  BSYNC.RECONVERGENT B1 ;  /* 0x0000000000017941 */ /* 0x000fea0003800200 */
.L_x_4072:
        /* <DEDUP_REMOVED lines=23> */
.L_x_4076:
        /* <DEDUP_REMOVED lines=28> */
.L_x_4077:
[----:B------:R-:W-:Y:S05]  /*1b30*/  BSYNC.RECONVERGENT B1 ;  /* 0x0000000000017941 */ /* 0x000fea0003800200 */
.L_x_4075:
        /* <DEDUP_REMOVED lines=12> */
.L_x_4053:
[----:B------:R-:W-:Y:S05]  /*1c00*/  BSYNC.RECONVERGENT B0 ;  /* 0x0000000000007941 */ /* 0x000fea0003800200 */
.L_x_4052:
[----:B------:R-:W0:Y:S01]  /*1c10*/  LDCU.U8 UR5, c[0x0][0x404] ;  /* 0x00008080ff0577ac */ /* 0x000e220008000000 */
[----:B------:R-:W1:Y:S01]  /*1c20*/  LDCU UR6, c[0x0][0x388] ;  /* 0x00007100ff0677ac */ /* 0x000e620008000800 */
[----:B0-----:R-:W-:Y:S01]  /*1c30*/  UISETP.NE.AND UP0, UPT, UR5, URZ, UPT ;  /* 0x000000ff0500728c */ /* 0x001fe2000bf05270 */
[----:B-1----:R-:W-:-:S08]  /*1c40*/  ISETP.GE.AND P0, PT, R150, UR6, PT ;  /* 0x0000000696007c0c */ /* 0x002fd0000bf06270 */
[----:B------:R-:W-:Y:S05]  /*1c50*/  BRA.U !UP0, `(.L_x_4078) ;  /* 0x0000000108087547 */ /* 0x000fea000b800000 */
[----:B------:R-:W0:Y:S02]  /*1c60*/  LDC.64 R2, c[0x0][0x3e0] ;  /* 0x0000f800ff027b82 */ /* 0x000e240000000a00 */
[----:B0-----:R0:W5:Y:S02]  /*1c70*/  LDG.E R144, desc[UR10][R2.64] ;  /* 0x0000000a02907981 */ /* 0x001164000c1e1900 */
.L_x_4078:
        /* <DEDUP_REMOVED lines=208> */
[----:B-----5:R-:W-:Y:S05]  /*2980*/  CALL.REL.NOINC `($__internal_35_$__cuda_sm20_rcp_rn_f32_slowpath) ;  /* 0x0000007000f47944 */ /* 0x020fea0003c00000 */
[----:B------:R-:W-:Y:S05]  /*2990*/  BRA `(.L_x_4081) ;  /* 0x0000000000107947 */ /* 0x000fea0003800000 */
.L_x_4080:
[----:B------:R-:W0:Y:S02]  /*29a0*/  MUFU.RCP R3, R2 ;  /* 0x0000000200037308 */ /* 0x000e240000001000 */
[----:B0-----:R-:W-:-:S04]  /*29b0*/  FFMA R0, R2, R3, -1 ;  /* 0xbf80000002007423 */ /* 0x001fc80000000003 */
[----:B------:R-:W-:-:S04]  /*29c0*/  FADD.FTZ R0, -R0, -RZ ;  /* 0x800000ff00007221 */ /* 0x000fc80000010100 */
[----:B------:R-:W-:-:S07]  /*29d0*/  FFMA R4, R3, R0, R3 ;  /* 0x0000000003047223 */ /* 0x000fce0000000003 */
.L_x_4081:
[----:B------:R-:W0:Y:S01]  /*29e0*/  LDCU.64 UR4, c[0x0][0x380] ;  /* 0x00007000ff0477ac */ /* 0x000e220008000a00 */
[----:B------:R-:W-:Y:S02]  /*29f0*/  IMAD.MOV.U32 R3, RZ, RZ, RZ ;  /* 0x000000ffff037224 */ /* 0x000fe400078e00ff */
[----:B------:R-:W-:Y:S01]  /*2a00*/  IMAD.MOV.U32 R143, RZ, RZ, RZ ;  /* 0x000000ffff8f7224 */ /* 0x000fe200078e00ff */
[----:B------:R-:W1:Y:S01]  /*2a10*/  LDCU.U8 UR13, c[0x0][0x404] ;  /* 0x00008080ff0d77ac */ /* 0x000e620008000000 */
[----:B------:R-:W-:Y:S01]  /*2a20*/  IMAD.MOV.U32 R2, RZ, RZ, R150 ;  /* 0x000000ffff027224 */ /* 0x000fe200078e0096 */
[----:B------:R-:W-:Y:S02]  /*2a30*/  UPLOP3.LUT UP0, UPT, UPT, UPT, UPT, 0x40, 0x4 ;  /* 0x000000000004789c */ /* 0x000fe40003f0e870 */
[----:B0-----:R-:W-:-:S12]  /*2a40*/  UIMAD UR4, UR5, UR4, URZ ;  /* 0x00000004050472a4 */ /* 0x001fd8000f8e02ff */
.L_x_4173:
        /* <DEDUP_REMOVED lines=14> */
.L_x_4085:
        /* <DEDUP_REMOVED lines=28> */
.L_x_4086:
[----:B-1----:R-:W-:Y:S05]  /*2cf0*/  BSYNC.RECONVERGENT B1 ;  /* 0x0000000000017941 */ /* 0x002fea0003800200 */
.L_x_4084:
        /* <DEDUP_REMOVED lines=22> */
.L_x_4088:
        /* <DEDUP_REMOVED lines=28> */
.L_x_4089:
[----:B------:R-:W-:Y:S05]  /*3020*/  BSYNC.RECONVERGENT B1 ;  /* 0x0000000000017941 */ /* 0x000fea0003800200 */
.L_x_4087:
        /* <DEDUP_REMOVED lines=22> */
.L_x_4091:
        /* <DEDUP_REMOVED lines=28> */
.L_x_4092:
[----:B------:R-:W-:Y:S05]  /*3350*/  BSYNC.RECONVERGENT B1 ;  /* 0x0000000000017941 */ /* 0x000fea0003800200 */
.L_x_4090:
        /* <DEDUP_REMOVED lines=22> */
.L_x_4094:
        /* <DEDUP_REMOVED lines=28> */
.L_x_4095:
[----:B------:R-:W-:Y:S05]  /*3680*/  BSYNC.RECONVERGENT B1 ;  /* 0x0000000000017941 */ /* 0x000fea0003800200 */
.L_x_4093:
        /* <DEDUP_REMOVED lines=22> */
.L_x_4097:
        /* <DEDUP_REMOVED lines=28> */
.L_x_4098:
[----:B------:R-:W-:Y:S05]  /*39b0*/  BSYNC.RECONVERGENT B1 ;  /* 0x0000000000017941 */ /* 0x000fea0003800200 */
.L_x_4096:
        /* <DEDUP_REMOVED lines=22> */
.L_x_4100:
        /* <DEDUP_REMOVED lines=28> */
.L_x_4101:
[----:B------:R-:W-:Y:S05]  /*3ce0*/  BSYNC.RECONVERGENT B1 ;  /* 0x0000000000017941 */ /* 0x000fea0003800200 */
.L_x_4099:
        /* <DEDUP_REMOVED lines=22> */
.L_x_4103:
        /* <DEDUP_REMOVED lines=28> */
.L_x_4104:
[----:B------:R-:W-:Y:S05]  /*4010*/  BSYNC.RECONVERGENT B1 ;  /* 0x0000000000017941 */ /* 0x000fea0003800200 */
.L_x_4102:
        /* <DEDUP_REMOVED lines=22> */
.L_x_4106:
        /* <DEDUP_REMOVED lines=28> */
.L_x_4107:
[----:B------:R-:W-:Y:S05]  /*4340*/  BSYNC.RECONVERGENT B1 ;  /* 0x0000000000017941 */ /* 0x000fea0003800200 */
.L_x_4105:
        /* <DEDUP_REMOVED lines=12> */
.L_x_4083:
[----:B-1----:R-:W-:Y:S05]  /*4410*/  BSYNC.RECONVERGENT B0 ;  /* 0x0000000000007941 */ /* 0x002fea0003800200 */
.L_x_4082:
        /* <DEDUP_REMOVED lines=143> */
.L_x_4109:
[----:B------:R-:W-:Y:S05]  /*4d10*/  BSYNC.RECONVERGENT B0 ;  /* 0x0000000000007941 */ /* 0x000fea0003800200 */
.L_x_4108:
        /* <DEDUP_REMOVED lines=38> */
.L_x_4110:
        /* <DEDUP_REMOVED lines=48> */
.L_x_4113:
[----:B------:R-:W-:Y:S05]  /*5280*/  BSYNC.RECONVERGENT B0 ;  /* 0x0000000000007941 */ /* 0x000fea0003800200 */
.L_x_4112:
        /* <DEDUP_REMOVED lines=21> */
.L_x_4115:
[----:B------:R-:W2:Y:S04]  /*53e0*/  LDG.E.STRONG.GPU R116, desc[UR10][R64.64] ;  /* 0x0000000a40747981 */ /* 0x000ea8000c1ef900 */
[----:B--2---:R-:W-:Y:S01]  /*53f0*/  CCTL.IVALL ;  /* 0x00000000ff00798f */ /* 0x004fe20002000000 */
[----:B------:R-:W-:Y:S05]  /*5400*/  YIELD ;  /* 0x0000000000007946 */ /* 0x000fea0003800000 */
[----:B------:R-:W-:-:S13]  /*5410*/  ISETP.NE.AND P0, PT, R116, R215, PT ;  /* 0x000000d77400720c */ /* 0x000fda0003f05270 */
[----:B------:R-:W-:Y:S05]  /*5420*/  @P0 BRA `(.L_x_4115) ;  /* 0xfffffffc00ec0947 */ /* 0x000fea000383ffff */
.L_x_4114:
        /* <DEDUP_REMOVED lines=20> */
.L_x_4120:
        /* <DEDUP_REMOVED lines=37> */
.L_x_4119:
[----:B------:R-:W-:Y:S05]  /*57c0*/  BSYNC.RECONVERGENT B1 ;  /* 0x0000000000017941 */ /* 0x000fea0003800200 */
.L_x_4118:
        /* <DEDUP_REMOVED lines=25> */
.L_x_4122:
[----:B------:R-:W-:Y:S05]  /*5960*/  BSYNC.RECONVERGENT B1 ;  /* 0x0000000000017941 */ /* 0x000fea0003800200 */
.L_x_4121:
        /* <DEDUP_REMOVED lines=17> */
.L_x_4124:
[----:B------:R-:W-:Y:S05]  /*5a80*/  BSYNC.RECONVERGENT B1 ;  /* 0x0000000000017941 */ /* 0x000fea0003800200 */
.L_x_4123:
        /* <DEDUP_REMOVED lines=11> */
.L_x_4117:
[----:B------:R-:W-:Y:S05]  /*5b40*/  BSYNC.RECONVERGENT B0 ;  /* 0x0000000000007941 */ /* 0x000fea0003800200 */
.L_x_4116:
        /* <DEDUP_REMOVED lines=12> */
.L_x_4111:
        /* <DEDUP_REMOVED lines=59> */
.L_x_4128:
        /* <DEDUP_REMOVED lines=27> */
.L_x_4129:
[----:B------:R-:W-:Y:S05]  /*6170*/  BSYNC.RECONVERGENT B1 ;  /* 0x0000000000017941 */ /* 0x000fea0003800200 */
.L_x_4127:
        /* <DEDUP_REMOVED lines=34> */
.L_x_4131:
        /* <DEDUP_REMOVED lines=16> */
.L_x_4132:
[----:B------:R-:W-:Y:S05]  /*64a0*/  BSYNC.RECONVERGENT B1 ;  /* 0x0000000000017941 */ /* 0x000fea0003800200 */
.L_x_4130:
        /* <DEDUP_REMOVED lines=52> */
.L_x_4134:
        /* <DEDUP_REMOVED lines=15> */
.L_x_4135:
[----:B------:R-:W-:Y:S05]  /*68e0*/  BSYNC.RECONVERGENT B1 ;  /* 0x0000000000017941 */ /* 0x000fea0003800200 */
.L_x_4133:
        /* <DEDUP_REMOVED lines=33> */
.L_x_4137:
        /* <DEDUP_REMOVED lines=15> */
.L_x_4138:
[----:B------:R-:W-:Y:S05]  /*6bf0*/  BSYNC.RECONVERGENT B1 ;  /* 0x0000000000017941 */ /* 0x000fea0003800200 */
.L_x_4136:
        /* <DEDUP_REMOVED lines=53> */
.L_x_4140:
        /* <DEDUP_REMOVED lines=15> */
.L_x_4141:
[----:B------:R-:W-:Y:S05]  /*7040*/  BSYNC.RECONVERGENT B1 ;  /* 0x0000000000017941 */ /* 0x000fea0003800200 */
.L_x_4139:
        /* <DEDUP_REMOVED lines=33> */
.L_x_4143:
        /* <DEDUP_REMOVED lines=15> */
.L_x_4144:
[----:B------:R-:W-:Y:S05]  /*7350*/  BSYNC.RECONVERGENT B1 ;  /* 0x0000000000017941 */ /* 0x000fea0003800200 */
.L_x_4142:
        /* <DEDUP_REMOVED lines=53> */
.L_x_4146:
        /* <DEDUP_REMOVED lines=15> */
.L_x_4147:
[----:B------:R-:W-:Y:S05]  /*77a0*/  BSYNC.RECONVERGENT B1 ;  /* 0x0000000000017941 */ /* 0x000fea0003800200 */
.L_x_4145:
        /* <DEDUP_REMOVED lines=33> */
.L_x_4149:
        /* <DEDUP_REMOVED lines=15> */
.L_x_4150:
[----:B------:R-:W-:Y:S05]  /*7ab0*/  BSYNC.RECONVERGENT B1 ;  /* 0x0000000000017941 */ /* 0x000fea0003800200 */
.L_x_4148:
        /* <DEDUP_REMOVED lines=50> */
.L_x_4152:
        /* <DEDUP_REMOVED lines=15> */
.L_x_4153:
[----:B------:R-:W-:Y:S05]  /*7ed0*/  BSYNC.RECONVERGENT B1 ;  /* 0x0000000000017941 */ /* 0x000fea0003800200 */
.L_x_4151:
        /* <DEDUP_REMOVED lines=33> */
.L_x_4155:
        /* <DEDUP_REMOVED lines=15> */
.L_x_4156:
[----:B------:R-:W-:Y:S05]  /*81e0*/  BSYNC.RECONVERGENT B1 ;  /* 0x0000000000017941 */ /* 0x000fea0003800200 */
.L_x_4154:
        /* <DEDUP_REMOVED lines=52> */
.L_x_4158:
        /* <DEDUP_REMOVED lines=17> */
.L_x_4159:
[----:B------:R-:W-:Y:S05]  /*8640*/  BSYNC.RECONVERGENT B1 ;  /* 0x0000000000017941 */ /* 0x000fea0003800200 */
.L_x_4157:
        /* <DEDUP_REMOVED lines=33> */
.L_x_4161:
        /* <DEDUP_REMOVED lines=15> */
.L_x_4162:
[----:B------:R-:W-:Y:S05]  /*8950*/  BSYNC.RECONVERGENT B1 ;  /* 0x0000000000017941 */ /* 0x000fea0003800200 */
.L_x_4160:
        /* <DEDUP_REMOVED lines=50> */
.L_x_4164:
        /* <DEDUP_REMOVED lines=15> */
.L_x_4165:
[----:B------:R-:W-:Y:S05]  /*8d70*/  BSYNC.RECONVERGENT B1 ;  /* 0x0000000000017941 */ /* 0x000fea0003800200 */
.L_x_4163:
        /* <DEDUP_REMOVED lines=33> */
.L_x_4167:
        /* <DEDUP_REMOVED lines=15> */
.L_x_4168:
[----:B------:R-:W-:Y:S05]  /*9080*/  BSYNC.RECONVERGENT B1 ;  /* 0x0000000000017941 */ /* 0x000fea0003800200 */
.L_x_4166:
        /* <DEDUP_REMOVED lines=50> */
.L_x_4170:
        /* <DEDUP_REMOVED lines=15> */
.L_x_4171:
[----:B------:R-:W-:Y:S05]  /*94a0*/  BSYNC.RECONVERGENT B1 ;  /* 0x0000000000017941 */ /* 0x000fea0003800200 */
.L_x_4169:
        /* <DEDUP_REMOVED lines=32> */
.L_x_4172:
        /* <DEDUP_REMOVED lines=15> */
.L_x_4126:
[----:B------:R-:W-:Y:S05]  /*97a0*/  BSYNC.RECONVERGENT B0 ;  /* 0x0000000000007941 */ /* 0x000fea0003800200 */
.L_x_4125:
[----:B0-23--:R-:W0:Y:S01]  /*97b0*/  LDC R65, c[0x0][0x380] ;  /* 0x0000e000ff417b82 */ /* 0x00de220000000800 */
[----:B------:R-:W-:Y:S01]  /*97c0*/  UPLOP3.LUT UP0, UPT, UPT, UPT, UP0, 0x40, 0x4 ;  /* 0x000000000004789c */ /* 0x000fe20003f0e800 */
[----:B0-----:R-:W-:-:S05]  /*97d0*/  IMAD.IADD R2, R2, 0x1, R65 ;  /* 0x0000000102027824 */ /* 0x001fca00078e0241 */
[----:B------:R-:W-:-:S13]  /*97e0*/  ISETP.GE.AND P0, PT, R2, UR14, PT ;  /* 0x0000000e02007c0c */ /* 0x000fda000bf06270 */
[----:B------:R-:W-:Y:S05]  /*97f0*/  @!P0 BRA `(.L_x_4173) ;  /* 0xffffff9000948947 */ /* 0x000fea000383ffff */
.L_x_4079:
        /* <DEDUP_REMOVED lines=11> */
[----:B0-----:R-:W0:Y:S02]  /*98b0*/  SHFL.DOWN PT, R3, R0, 0x8, 0x1f ;  /* 0x09001f0000037f89 */ /* 0x001e2400000e0000 */
        /* <DEDUP_REMOVED lines=28> */
.L_x_4182:
[----:B------:R-:W-:Y:S02]  /*9a80*/  ISETP.NE.AND P0, PT, R149, RZ, PT ;  /* 0x000000ff9500720c */ /* 0x000fe40003f05270 */
[----:B--2---:R-:W-:-:S11]  /*9a90*/  FMNMX R5, R3, R2, !PT ;  /* 0x0000000203057209 */ /* 0x004fd60007800000 */
[----:B------:R-:W-:Y:S05]  /*9aa0*/  @P0 BRA `(.L_x_4175) ;  /* 0x0000000000080947 */ /* 0x000fea0003800000 */
[----:B0-----:R-:W0:Y:S02]  /*9ab0*/  LDC.64 R2, c[0x0][0x3f8] ;  /* 0x0000fe00ff027b82 */ /* 0x001e240000000a00 */
[----:B0-----:R2:W-:Y:S02]  /*9ac0*/  REDG.E.MAX.S32.STRONG.GPU desc[UR10][R2.64], R5 ;  /* 0x000000050200798e */ /* 0x0015e4000d12e30a */
.L_x_4175:
[----:B------:R-:W-:Y:S05]  /*9ad0*/  BSYNC B0 ;  /* 0x0000000000007941 */ /* 0x000fea0003800000 */
.L_x_4174:
        /* <DEDUP_REMOVED lines=14> */
[----:B-1----:R-:W-:-:S07]  /*9bc0*/  MOV R67, 0x9be0 ;  /* 0x00009be000437802 */ /* 0x002fce0000000f00 */
[----:B0-2---:R-:W-:Y:S05]  /*9bd0*/  CALL.REL.NOINC `($__internal_35_$__cuda_sm20_rcp_rn_f32_slowpath) ;  /* 0x0000000000607944 */ /* 0x005fea0003c00000 */
[----:B------:R-:W-:Y:S01]  /*9be0*/  IMAD.MOV.U32 R5, RZ, RZ, R4 ;  /* 0x000000ffff057224 */ /* 0x000fe200078e0004 */
[----:B------:R-:W-:Y:S06]  /*9bf0*/  BRA `(.L_x_4179) ;  /* 0x0000000000107947 */ /* 0x000fec0003800000 */
.L_x_4178:
[----:B--2---:R-:W2:Y:S02]  /*9c00*/  MUFU.RCP R5, R144 ;  /* 0x0000009000057308 */ /* 0x004ea40000001000 */
[----:B--2---:R-:W-:-:S04]  /*9c10*/  FFMA R0, R144, R5, -1 ;  /* 0xbf80000090007423 */ /* 0x004fc80000000005 */
[----:B------:R-:W-:-:S04]  /*9c20*/  FADD.FTZ R0, -R0, -RZ ;  /* 0x800000ff00007221 */ /* 0x000fc80000010100 */
[----:B------:R-:W-:-:S07]  /*9c30*/  FFMA R5, R5, R0, R5 ;  /* 0x0000000005057223 */ /* 0x000fce0000000005 */
.L_x_4179:
[----:B------:R-:W-:Y:S05]  /*9c40*/  BSYNC.RECONVERGENT B0 ;  /* 0x0000000000007941 */ /* 0x000fea0003800200 */
.L_x_4177:
[----:B0-----:R-:W0:Y:S02]  /*9c50*/  LDC.64 R2, c[0x0][0x3f0] ;  /* 0x0000fc00ff027b82 */ /* 0x001e240000000a00 */
[----:B0-----:R-:W-:Y:S01]  /*9c60*/  STG.E desc[UR10][R2.64], R5 ;  /* 0x0000000502007986 */ /* 0x001fe2000c10190a */
[----:B------:R-:W-:Y:S05]  /*9c70*/  EXIT ;  /* 0x000000000000794d */ /* 0x000fea0003800000 */
.L_x_4176:
[----:B------:R-:W-:Y:S02]  /*9c80*/  IMAD.MOV.U32 R5, RZ, RZ, 0x2 ;  /* 0x00000002ff057424 */ /* 0x000fe400078e00ff */
[----:B------:R-:W-:Y:S02]  /*9c90*/  IMAD.MOV.U32 R7, RZ, RZ, 0x1f ;  /* 0x0000001fff077424 */ /* 0x000fe400078e00ff */
[----:B------:R-:W-:-:S07]  /*9ca0*/  IMAD.MOV.U32 R4, RZ, RZ, -0x1 ;  /* 0xffffffffff047424 */ /* 0x000fce00078e00ff */
[----:B012--5:R-:W-:Y:S05]  /*9cb0*/  WARPSYNC.COLLECTIVE R4, `(.L_x_4180) ;  /* 0x0000000004087348 */ /* 0x027fea0003c00000 */
[----:B0-2---:R0:W2:Y:S02]  /*9cc0*/  SHFL.DOWN P0, R2, R0, R5, R7 ;  /* 0x0800000500027389 */ /* 0x0050a40000000007 */
[----:B012--5:R-:W-:Y:S05]  /*9cd0*/  ENDCOLLECTIVE ;  /* 0x000000000000791b */ /* 0x027fea0003800000 */
.L_x_4180:
[----:B------:R-:W-:Y:S02]  /*9ce0*/  IMAD.MOV.U32 R5, RZ, RZ, 0x1 ;  /* 0x00000001ff057424 */ /* 0x000fe400078e00ff */
[----:B------:R-:W-:-:S05]  /*9cf0*/  IMAD.MOV.U32 R3, RZ, RZ, R2 ;  /* 0x000000ffff037224 */ /* 0x000fca00078e0002 */
[----:B------:R-:W-:-:S05]  /*9d00*/  FMNMX R3, R3, R0, !PT ;  /* 0x0000000003037209 */ /* 0x000fca0007800000 */
[----:B------:R-:W-:-:S07]  /*9d10*/  IMAD.MOV.U32 R0, RZ, RZ, R3 ;  /* 0x000000ffff007224 */ /* 0x000fce00078e0003 */
[----:B------:R-:W-:Y:S05]  /*9d20*/  WARPSYNC.COLLECTIVE R4, `(.L_x_4181) ;  /* 0x0000000004087348 */ /* 0x000fea0003c00000 */
[----:B------:R0:W1:Y:S02]  /*9d30*/  SHFL.DOWN P0, R2, R0, R5, R7 ;  /* 0x0800000500027389 */ /* 0x0000640000000007 */
[----:B01----:R-:W-:Y:S05]  /*9d40*/  ENDCOLLECTIVE ;  /* 0x000000000000791b */ /* 0x003fea0003800000 */
.L_x_4181:
[----:B------:R-:W-:Y:S05]  /*9d50*/  BRA `(.L_x_4182) ;  /* 0xfffffffc00487947 */ /* 0x000fea000383ffff */
        .weak           $__internal_35_$__cuda_sm20_rcp_rn_f32_slowpath
        .type           $__internal_35_$__cuda_sm20_rcp_rn_f32_slowpath,@function
        .size           $__internal_35_$__cuda_sm20_rcp_rn_f32_slowpath,(.L_x_6077 - $__internal_35_$__cuda_sm20_rcp_rn_f32_slowpath)
$__internal_35_$__cuda_sm20_rcp_rn_f32_slowpath:
        /* <DEDUP_REMOVED lines=15> */
.L_x_4184:
        /* <DEDUP_REMOVED lines=33> */
.L_x_4186:
[----:B------:R0:W1:Y:S02]  /*a060*/  MUFU.RCP R3, R0 ;  /* 0x0000000000037308 */ /* 0x0000640000001000 */
.L_x_4185:
[----:B------:R-:W-:Y:S05]  /*a070*/  BSYNC.RECONVERGENT B1 ;  /* 0x0000000000017941 */ /* 0x000fea0003800200 */
.L_x_4183:
[----:B-1----:R-:W-:Y:S02]  /*a080*/  IMAD.MOV.U32 R4, RZ, RZ, R3 ;  /* 0x000000ffff047224 */ /* 0x002fe400078e0003 */
[----:B------:R-:W-:Y:S02]  /*a090*/  IMAD.MOV.U32 R2, RZ, RZ, R67 ;  /* 0x000000ffff027224 */ /* 0x000fe400078e0043 */
[----:B------:R-:W-:-:S04]  /*a0a0*/  IMAD.MOV.U32 R3, RZ, RZ, 0x0 ;  /* 0x00000000ff037424 */ /* 0x000fc800078e00ff */
[----:B0-----:R-:W-:Y:S05]  /*a0b0*/  RET.REL.NODEC R2 `(_ZN18transformer_engine13normalization26rmsnorm_fwd_general_kernelINS0_13Kernel_traitsI13__nv_bfloat16S3_13__nv_fp8_e4m3fjLj8192ELj1ELj1ELj4ELj16ENS0_18Kernel_traits_baseILj8192ES3_S3_S4_fjLj128EEEEEEEvNS0_19ForwardKernelParamsE) ;  /* 0xffffff5c02d07950 */ /* 0x001fea0003c3ffff */
.L_x_4187:
        /* <DEDUP_REMOVED lines=12> */
.L_x_6077:


//--------------------- .text._ZN18transformer_engine13normalization26rmsnorm_fwd_general_kernelINS0_13Kernel_traitsI13__nv_bfloat16S3_13__nv_fp8_e4m3fjLj2048ELj1ELj4ELj1ELj16ENS0_18Kernel_traits_baseILj2048ES3_S3_S4_fjLj128EEEEEEEvNS0_19ForwardKernelParamsE --------------------------
	.section	.text._ZN18transformer_engine13normalization26rmsnorm_fwd_general_kernelINS0_13Kernel_traitsI13__nv_bfloat16S3_13__nv_fp8_e4m3fjLj2048ELj1ELj4ELj1ELj16ENS0_18Kernel_traits_baseILj2048ES3_S3_S4_fjLj128EEEEEEEvNS0_19ForwardKernelParamsE,"ax",@progbits
	.align	128
        .global         _ZN18transformer_engine13normalization26rmsnorm_fwd_general_kernelINS0_13Kernel_traitsI13__nv_bfloat16S3_13__nv_fp8_e4m3fjLj2048ELj1ELj4ELj1ELj16ENS0_18Kernel_traits_baseILj2048ES3_S3_S4_fjLj128EEEEEEEvNS0_19ForwardKernelParamsE
        .type           _ZN18transformer_engine13normalization26rmsnorm_fwd_general_kernelINS0_13Kernel_traitsI13__nv_bfloat16S3_13__nv_fp8_e4m3fjLj2048ELj1ELj4ELj1ELj16ENS0_18Kernel_traits_baseILj2048ES3_S3_S4_fjLj128EEEEEEEvNS0_19ForwardKernelParamsE,@function
        .size           _ZN18transformer_engine13normalization26rmsnorm_fwd_general_kernelINS0_13Kernel_traitsI13__nv_bfloat16S3_13__nv_fp8_e4m3fjLj2048ELj1ELj4ELj1ELj16ENS0_18Kernel_traits_baseILj2048ES3_S3_S4_fjLj128EEEEEEEvNS0_19ForwardKernelParamsE,(.L_x_6078 - _ZN18transformer_engine13normalization26rmsnorm_fwd_general_kernelINS0_13Kernel_traitsI13__nv_bfloat16S3_13__nv_fp8_e4m3fjLj2048ELj1ELj4ELj1ELj16ENS0_18Kernel_traits_baseILj2048ES3_S3_S4_fjLj128EEEEEEEvNS0_19ForwardKernelParamsE)
        .other          _ZN18transformer_engine13normalization26rmsnorm_fwd_general_kernelINS0_13Kernel_traitsI13__nv_bfloat16S3_13__nv_fp8_e4m3fjLj2048ELj1ELj4ELj1ELj16ENS0_18Kernel_traits_baseILj2048ES3_S3_S4_fjLj128EEEEEEEvNS0_19ForwardKernelParamsE,@"STO_CUDA_ENTRY STV_DEFAULT"
_ZN18transformer_engine13normalization26rmsnorm_fwd_general_kernelINS0_13Kernel_traitsI13__nv_bfloat16S3_13__nv_fp8_e4m3fjLj2048ELj1ELj4ELj1ELj16ENS0_18Kernel_traits_baseILj2048ES3_S3_S4_fjLj128EEEEEEEvNS0_19ForwardKernelParamsE:
.text._ZN18transformer_engine13normalization26rmsnorm_fwd_general_kernelINS0_13Kernel_traitsI13__nv_bfloat16S3_13__nv_fp8_e4m3fjLj2048ELj1ELj4ELj1ELj16ENS0_18Kernel_traits_baseILj2048ES3_S3_S4_fjLj128EEEEEEEvNS0_19ForwardKernelParamsE:
        /* <DEDUP_REMOVED lines=70> */
.L_x_4191:
[----:B------:R-:W5:Y:S02]  /*0460*/  LDG.E.128 R4, desc[UR6][R4.64] ;  /* 0x0000000604047981 */ /* 0x000f64000c1e1d00 */
.L_x_4192:
[----:B------:R-:W-:Y:S05]  /*0470*/  BSYNC.RECONVERGENT B1 ;  /* 0x0000000000017941 */ /* 0x000fea0003800200 */
.L_x_4190:
        /* <DEDUP_REMOVED lines=23> */
.L_x_4194:
        /* <DEDUP_REMOVED lines=28> */
.L_x_4195:
[----:B------:R-:W-:Y:S05]  /*07b0*/  BSYNC.RECONVERGENT B1 ;  /* 0x0000000000017941 */ /* 0x000fea0003800200 */
.L_x_4193:
        /* <DEDUP_REMOVED lines=23> */
.L_x_4197:
        /* <DEDUP_REMOVED lines=28> */
.L_x_4198:
[----:B------:R-:W-:Y:S05]  /*0af0*/  BSYNC.RECONVERGENT B1 ;  /* 0x0000000000017941 */ /* 0x000fea0003800200 */
.L_x_4196:
        /* <DEDUP_REMOVED lines=23> */
.L_x_4200:
        /* <DEDUP_REMOVED lines=28> */
.L_x_4201:
[----:B------:R-:W-:Y:S05]  /*0e30*/  BSYNC.RECONVERGENT B1 ;  /* 0x0000000000017941 */ /* 0x000fea0003800200 */
.L_x_4199:
        /* <DEDUP_REMOVED lines=23> */
.L_x_4203:
        /* <DEDUP_REMOVED lines=28> */
.L_x_4204:
[----:B------:R-:W-:Y:S05]  /*1170*/  BSYNC.RECONVERGENT B1 ;  /* 0x0000000000017941 */ /* 0x000fea0003800200 */
.L_x_4202:
        /* <DEDUP_REMOVED lines=23> */
.L_x_4206:
        /* <DEDUP_REMOVED lines=28> */
.L_x_4207:
[----:B------:R-:W-:Y:S05]  /*14b0*/  BSYNC.RECONVERGENT B1 ;  /* 0x0000000000017941 */ /* 0x000fea0003800200 */
.L_x_4205:
        /* <DEDUP_REMOVED lines=23> */
.L_x_4209:
        /* <DEDUP_REMOVED lines=28> */
.L_x_4210:
[----:B------:R-:W-:Y:S05]  /*17f0*/  BSYNC.RECONVERGENT B1 ;  /* 0x0000000000017941 */ /* 0x000fea0003800200 */
.L_x_4208:
        /* <DEDUP_REMOVED lines=23> */
.L_x_4212:
        /* <DEDUP_REMOVED lines=28> */
.L_x_4213:
[----:B------:R-:W-:Y:S05]  /*1b30*/  BSYNC.RECONVERGENT B1 ;  /* 0x0000000000017941 */ /* 0x000fea0003800200 */
.L_x_4211:
        /* <DEDUP_REMOVED lines=12> */
.L_x_4189:
[----:B------:R-:W-:Y:S05]  /*1c00*/  BSYNC.RECONVERGENT B0 ;  /* 0x0000000000007941 */ /* 0x000fea0003800200 */
.L_x_4188:
[----:B------:R-:W0:Y:S01]  /*1c10*/  LDCU.U8 UR5, c[0x0][0x404] ;  /* 0x00008080ff0577ac */ /* 0x000e220008000000 */
[----:B------:R-:W1:Y:S01]  /*1c20*/  LDCU UR9, c[0x0][0x388] ;  /* 0x00007100ff0977ac */ /* 0x000e620008000800 */
[----:B0-----:R-:W-:Y:S01]  /*1c30*/  UISETP.NE.AND UP0, UPT, UR5, URZ, UPT ;  /* 0x000000ff0500728c */ /* 0x001fe2000bf05270 */
[----:B-1----:R-:W-:-:S08]  /*1c40*/  ISETP.GE.AND P0, PT, R143, UR9, PT ;  /* 0x000000098f007c0c */ /* 0x002fd0000bf06270 */
[----:B------:R-:W-:Y:S05]  /*1c50*/  BRA.U !UP0, `(.L_x_4214) ;  /* 0x0000000108087547 */ /* 0x000fea000b800000 */
[----:B------:R-:W0:Y:S02]  /*1c60*/  LDC.64 R2, c[0x0][0x3e0] ;  /* 0x0000f800ff027b82 */ /* 0x000e240000000a00 */
[----:B0-----:R0:W5:Y:S02]  /*1c70*/  LDG.E R142, desc[UR6][R2.64] ;  /* 0x00000006028e7981 */ /* 0x001164000c1e1900 */
.L_x_4214:
        /* <DEDUP_REMOVED lines=208> */
[----:B-----5:R-:W-:Y:S05]  /*2980*/  CALL.REL.NOINC `($__internal_36_$__cuda_sm20_rcp_rn_f32_slowpath) ;  /* 0x00000070002c7944 */ /* 0x020fea0003c00000 */
[----:B------:R-:W-:Y:S05]  /*2990*/  BRA `(.L_x_4217) ;  /* 0x0000000000107947 */ /* 0x000fea0003800000 */
.L_x_4216:
[----:B------:R-:W0:Y:S02]  /*29a0*/  MUFU.RCP R3, R2 ;  /* 0x0000000200037308 */ /* 0x000e240000001000 */
[----:B0-----:R-:W-:-:S04]  /*29b0*/  FFMA R0, R2, R3, -1 ;  /* 0xbf80000002007423 */ /* 0x001fc80000000003 */
[----:B------:R-:W-:-:S04]  /*29c0*/  FADD.FTZ R0, -R0, -RZ ;  /* 0x800000ff00007221 */ /* 0x000fc80000010100 */
[----:B------:R-:W-:-:S07]  /*29d0*/  FFMA R4, R3, R0, R3 ;  /* 0x0000000003047223 */ /* 0x000fce0000000003 */
.L_x_4217:
[----:B------:R-:W0:Y:S01]  /*29e0*/  LDCU.64 UR4, c[0x0][0x380] ;  /* 0x00007000ff0477ac */ /* 0x000e220008000a00 */
[----:B------:R-:W-:Y:S02]  /*29f0*/  IMAD.MOV.U32 R3, RZ, RZ, RZ ;  /* 0x000000ffff037224 */ /* 0x000fe400078e00ff */
[----:B------:R-:W-:Y:S01]  /*2a00*/  IMAD.MOV.U32 R141, RZ, RZ, RZ ;  /* 0x000000ffff8d7224 */ /* 0x000fe200078e00ff */
[----:B------:R-:W1:Y:S01]  /*2a10*/  LDCU.U8 UR9, c[0x0][0x404] ;  /* 0x00008080ff0977ac */ /* 0x000e620008000000 */
[----:B0-----:R-:W-:-:S04]  /*2a20*/  UIMAD UR4, UR5, UR4, URZ ;  /* 0x00000004050472a4 */ /* 0x001fc8000f8e02ff */
[----:B-1----:R-:W-:-:S12]  /*2a30*/  USHF.L.U32 UR4, UR4, 0x2, URZ ;  /* 0x0000000204047899 */ /* 0x002fd800080006ff */
.L_x_4307:
        /* <DEDUP_REMOVED lines=15> */
.L_x_4221:
        /* <DEDUP_REMOVED lines=28> */
.L_x_4222:
[----:B------:R-:W-:Y:S05]  /*2cf0*/  BSYNC.RECONVERGENT B1 ;  /* 0x0000000000017941 */ /* 0x000fea0003800200 */
.L_x_4220:
        /* <DEDUP_REMOVED lines=22> */
.L_x_4224:
        /* <DEDUP_REMOVED lines=28> */
.L_x_4225:
[----:B------:R-:W-:Y:S05]  /*3020*/  BSYNC.RECONVERGENT B1 ;  /* 0x0000000000017941 */ /* 0x000fea0003800200 */
.L_x_4223:
        /* <DEDUP_REMOVED lines=22> */
.L_x_4227:
        /* <DEDUP_REMOVED lines=28> */
.L_x_4228:
[----:B------:R-:W-:Y:S05]  /*3350*/  BSYNC.RECONVERGENT B1 ;  /* 0x0000000000017941 */ /* 0x000fea0003800200 */
.L_x_4226:
        /* <DEDUP_REMOVED lines=22> */
.L_x_4230:
        /* <DEDUP_REMOVED lines=28> */
.L_x_4231:
[----:B------:R-:W-:Y:S05]  /*3680*/  BSYNC.RECONVERGENT B1 ;  /* 0x0000000000017941 */ /* 0x000fea0003800200 */
.L_x_4229:
        /* <DEDUP_REMOVED lines=22> */
.L_x_4233:
        /* <DEDUP_REMOVED lines=28> */
.L_x_4234:
[----:B------:R-:W-:Y:S05]  /*39b0*/  BSYNC.RECONVERGENT B1 ;  /* 0x0000000000017941 */ /* 0x000fea0003800200 */
.L_x_4232:
        /* <DEDUP_REMOVED lines=22> */
.L_x_4236:
        /* <DEDUP_REMOVED lines=28> */
.L_x_4237:
[----:B------:R-:W-:Y:S05]  /*3ce0*/  BSYNC.RECONVERGENT B1 ;  /* 0x0000000000017941 */ /* 0x000fea0003800200 */
.L_x_4235:
        /* <DEDUP_REMOVED lines=22> */
.L_x_4239:
        /* <DEDUP_REMOVED lines=28> */
.L_x_4240:
[----:B------:R-:W-:Y:S05]  /*4010*/  BSYNC.RECONVERGENT B1 ;  /* 0x0000000000017941 */ /* 0x000fea0003800200 */
.L_x_4238:
        /* <DEDUP_REMOVED lines=22> */
.L_x_4242:
        /* <DEDUP_REMOVED lines=28> */
.L_x_4243:
[----:B------:R-:W-:Y:S05]  /*4340*/  BSYNC.RECONVERGENT B1 ;  /* 0x0000000000017941 */ /* 0x000fea0003800200 */
.L_x_4241:
        /* <DEDUP_REMOVED lines=12> */
.L_x_4219:
[----:B------:R-:W-:Y:S05]  /*4410*/  BSYNC.RECONVERGENT B0 ;  /* 0x0000000000007941 */ /* 0x000fea0003800200 */
.L_x_4218:
        /* <DEDUP_REMOVED lines=143> */
.L_x_4245:
[----:B------:R-:W-:Y:S05]  /*4d10*/  BSYNC.RECONVERGENT B0 ;  /* 0x0000000000007941 */ /* 0x000fea0003800200 */
.L_x_4244:
        /* <DEDUP_REMOVED lines=14> */
.L_x_4246:
        /* <DEDUP_REMOVED lines=45> */
.L_x_4249:
[----:B------:R-:W2:Y:S04]  /*50d0*/  LDG.E.STRONG.GPU R116, desc[UR6][R66.64] ;  /* 0x0000000642747981 */ /* 0x000ea8000c1ef900 */
[----:B--2---:R-:W-:Y:S01]  /*50e0*/  CCTL.IVALL ;  /* 0x00000000ff00798f */ /* 0x004fe20002000000 */
[----:B------:R-:W-:Y:S05]  /*50f0*/  YIELD ;  /* 0x0000000000007946 */ /* 0x000fea0003800000 */
[----:B------:R-:W-:-:S13]  /*5100*/  ISETP.NE.AND P0, PT, R116, R213, PT ;  /* 0x000000d57400720c */ /* 0x000fda0003f05270 */
[----:B------:R-:W-:Y:S05]  /*5110*/  @P0 BRA `(.L_x_4249) ;  /* 0xfffffffc00ec0947 */ /* 0x000fea000383ffff */
.L_x_4248:
        /* <DEDUP_REMOVED lines=20> */
.L_x_4254:
        /* <DEDUP_REMOVED lines=37> */
.L_x_4253:
[----:B------:R-:W-:Y:S05]  /*54b0*/  BSYNC.RECONVERGENT B1 ;  /* 0x0000000000017941 */ /* 0x000fea0003800200 */
.L_x_4252:
        /* <DEDUP_REMOVED lines=25> */
.L_x_4256:
[----:B------:R-:W-:Y:S05]  /*5650*/  BSYNC.RECONVERGENT B1 ;  /* 0x0000000000017941 */ /* 0x000fea0003800200 */
.L_x_4255:
        /* <DEDUP_REMOVED lines=17> */
.L_x_4258:
[----:B------:R-:W-:Y:S05]  /*5770*/  BSYNC.RECONVERGENT B1 ;  /* 0x0000000000017941 */ /* 0x000fea0003800200 */
.L_x_4257:
        /* <DEDUP_REMOVED lines=11> */
.L_x_4251:
[----:B------:R-:W-:Y:S05]  /*5830*/  BSYNC.RECONVERGENT B0 ;  /* 0x0000000000007941 */ /* 0x000fea0003800200 */
.L_x_4250:
        /* <DEDUP_REMOVED lines=12> */
.L_x_4247:
        /* <DEDUP_REMOVED lines=60> */
.L_x_4262:
        /* <DEDUP_REMOVED lines=26> */
.L_x_4263:
[----:B------:R-:W-:Y:S05]  /*5e60*/  BSYNC.RECONVERGENT B1 ;  /* 0x0000000000017941 */ /* 0x000fea0003800200 */
.L_x_4261:
        /* <DEDUP_REMOVED lines=34> */
.L_x_4265:
        /* <DEDUP_REMOVED lines=16> */
.L_x_4266:
[----:B------:R-:W-:Y:S05]  /*6190*/  BSYNC.RECONVERGENT B1 ;  /* 0x0000000000017941 */ /* 0x000fea0003800200 */
.L_x_4264:
        /* <DEDUP_REMOVED lines=52> */
.L_x_4268:
        /* <DEDUP_REMOVED lines=15> */
.L_x_4269:
[----:B------:R-:W-:Y:S05]  /*65d0*/  BSYNC.RECONVERGENT B1 ;  /* 0x0000000000017941 */ /* 0x000fea0003800200 */
.L_x_4267:
        /* <DEDUP_REMOVED lines=33> */
.L_x_4271:
        /* <DEDUP_REMOVED lines=15> */
.L_x_4272:
[----:B------:R-:W-:Y:S05]  /*68e0*/  BSYNC.RECONVERGENT B1 ;  /* 0x0000000000017941 */ /* 0x000fea0003800200 */
.L_x_4270:
        /* <DEDUP_REMOVED lines=51> */
.L_x_4274:
        /* <DEDUP_REMOVED lines=15> */
.L_x_4275:
[----:B------:R-:W-:Y:S05]  /*6d10*/  BSYNC.RECONVERGENT B1 ;  /* 0x0000000000017941 */ /* 0x000fea0003800200 */
.L_x_4273:
        /* <DEDUP_REMOVED lines=33> */
.L_x_4277:
        /* <DEDUP_REMOVED lines=15> */
.L_x_4278:
[----:B------:R-:W-:Y:S05]  /*7020*/  BSYNC.RECONVERGENT B1 ;  /* 0x0000000000017941 */ /* 0x000fea0003800200 */
.L_x_4276:
        /* <DEDUP_REMOVED lines=51> */
.L_x_4280:
        /* <DEDUP_REMOVED lines=15> */
.L_x_4281:
[----:B------:R-:W-:Y:S05]  /*7450*/  BSYNC.RECONVERGENT B1 ;  /* 0x0000000000017941 */ /* 0x000fea0003800200 */
.L_x_4279:
        /* <DEDUP_REMOVED lines=33> */
.L_x_4283:
        /* <DEDUP_REMOVED lines=15> */
.L_x_4284:
[----:B------:R-:W-:Y:S05]  /*7760*/  BSYNC.RECONVERGENT B1 ;  /* 0x0000000000017941 */ /* 0x000fea0003800200 */
.L_x_4282:
        /* <DEDUP_REMOVED lines=52> */
.L_x_4286:
        /* <DEDUP_REMOVED lines=16> */
.L_x_4287:
[----:B------:R-:W-:Y:S05]  /*7bb0*/  BSYNC.RECONVERGENT B1 ;  /* 0x0000000000017941 */ /* 0x000fea0003800200 */
.L_x_4285:
        /* <DEDUP_REMOVED lines=33> */
.L_x_4289:
        /* <DEDUP_REMOVED lines=15> */
.L_x_4290:
[----:B------:R-:W-:Y:S05]  /*7ec0*/  BSYNC.RECONVERGENT B1 ;  /* 0x0000000000017941 */ /* 0x000fea0003800200 */
.L_x_4288:
        /* <DEDUP_REMOVED lines=53> */
.L_x_4292:
        /* <DEDUP_REMOVED lines=17> */
.L_x_4293:
[----:B------:R-:W-:Y:S05]  /*8330*/  BSYNC.RECONVERGENT B1 ;  /* 0x0000000000017941 */ /* 0x000fea0003800200 */
.L_x_4291:
        /* <DEDUP_REMOVED lines=33> */
.L_x_4295:
        /* <DEDUP_REMOVED lines=15> */
.L_x_4296:
[----:B------:R-:W-:Y:S05]  /*8640*/  BSYNC.RECONVERGENT B1 ;  /* 0x0000000000017941 */ /* 0x000fea0003800200 */
.L_x_4294:
        /* <DEDUP_REMOVED lines=51> */
.L_x_4298:
        /* <DEDUP_REMOVED lines=15> */
.L_x_4299:
[----:B------:R-:W-:Y:S05]  /*8a70*/  BSYNC.RECONVERGENT B1 ;  /* 0x0000000000017941 */ /* 0x000fea0003800200 */
.L_x_4297:
        /* <DEDUP_REMOVED lines=33> */
.L_x_4301:
        /* <DEDUP_REMOVED lines=15> */
.L_x_4302:
[----:B------:R-:W-:Y:S05]  /*8d80*/  BSYNC.RECONVERGENT B1 ;  /* 0x0000000000017941 */ /* 0x000fea0003800200 */
.L_x_4300:
        /* <DEDUP_REMOVED lines=51> */
.L_x_4304:
        /* <DEDUP_REMOVED lines=15> */
.L_x_4305:
[----:B------:R-:W-:Y:S05]  /*91b0*/  BSYNC.RECONVERGENT B1 ;  /* 0x0000000000017941 */ /* 0x000fea0003800200 */
.L_x_4303:
        /* <DEDUP_REMOVED lines=32> */
.L_x_4306:
        /* <DEDUP_REMOVED lines=15> */
.L_x_4260:
[----:B------:R-:W-:Y:S05]  /*94b0*/  BSYNC.RECONVERGENT B0 ;  /* 0x0000000000007941 */ /* 0x000fea0003800200 */
.L_x_4259:
[----:B------:R-:W4:Y:S02]  /*94c0*/  LDC R2, c[0x0][0x380] ;  /* 0x0000e000ff027b82 */ /* 0x000f240000000800 */
[----:B----4-:R-:W-:-:S05]  /*94d0*/  IMAD R143, R2, 0x4, R143 ;  /* 0x00000004028f7824 */ /* 0x010fca00078e028f */
[----:B------:R-:W-:-:S13]  /*94e0*/  ISETP.GE.AND P0, PT, R143, UR12, PT ;  /* 0x0000000c8f007c0c */ /* 0x000fda000bf06270 */
[----:B------:R-:W-:Y:S05]  /*94f0*/  @!P0 BRA `(.L_x_4307) ;  /* 0xffffff9400508947 */ /* 0x000fea000383ffff */
.L_x_4215:
[----:B------:R-:W4:Y:S02]  /*9500*/  LDCU.64 UR4, c[0x0][0x3f8] ;  /* 0x00007f00ff0477ac */ /* 0x000f240008000a00 */
[----:B----4-:R-:W-:-:S04]  /*9510*/  UISETP.NE.U32.AND UP0, UPT, UR4, URZ, UPT ;  /* 0x000000ff0400728c */ /* 0x010fc8000bf05070 */
[----:B------:R-:W-:-:S09]  /*9520*/  UISETP.NE.AND.EX UP0, UPT, UR5, URZ, UPT, UP0 ;  /* 0x000000ff0500728c */ /* 0x000fd2000bf05300 */
[----:B------:R-:W-:Y:S05]  /*9530*/  BRA.U !UP0, `(.L_x_4308) ;  /* 0x0000000108a07547 */ /* 0x000fea000b800000 */
[----:B------:R-:W4:Y:S01]  /*9540*/  SHFL.DOWN PT, R0, R141, 0x10, 0x1f ;  /* 0x0a001f008d007f89 */ /* 0x000f2200000e0000 */
[----:B------:R-:W-:Y:S01]  /*9550*/  ISETP.NE.AND P0, PT, R144, RZ, PT ;  /* 0x000000ff9000720c */ /* 0x000fe20003f05270 */
[----:B------:R-:W-:-:S12]  /*9560*/  BSSY B0, `(.L_x_4308) ;  /* 0x0000025000007945 */ /* 0x000fd80003800000 */
[----:B------:R-:W1:Y:S01]  /*9570*/  @!P0 S2R R8, SR_CgaCtaId ;  /* 0x0000000000088919 */ /* 0x000e620000008800 */
[----:B------:R-:W-:Y:S02]  /*9580*/  @!P0 MOV R7, 0x400 ;  /* 0x0000040000078802 */ /* 0x000fe40000000f00 */
[----:B------:R-:W-:-:S04]  /*9590*/  @!P0 SHF.R.U32.HI R6, RZ, 0x3, R146 ;  /* 0x00000003ff068819 */ /* 0x000fc80000011692 */
[----:B------:R-:W-:Y:S02]  /*95a0*/  @!P0 LOP3.LUT R6, R6, 0x7c, RZ, 0xc0, !PT ;  /* 0x0000007c06068812 */ /* 0x000fe400078ec0ff */
[----:B----4-:R-:W-:-:S05]  /*95b0*/  FMNMX R0, R0, R141, !PT ;  /* 0x0000008d00007209 */ /* 0x010fca0007800000 */
[----:B0-----:R-:W0:Y:S01]  /*95c0*/  SHFL.DOWN PT, R3, R0, 0x8, 0x1f ;  /* 0x09001f0000037f89 */ /* 0x001e2200000e0000 */
        /* <DEDUP_REMOVED lines=25> */
.L_x_4316:
[----:B------:R-:W-:Y:S02]  /*9760*/  ISETP.NE.AND P0, PT, R146, RZ, PT ;  /* 0x000000ff9200720c */ /* 0x000fe40003f05270 */
[----:B-1----:R-:W-:-:S11]  /*9770*/  FMNMX R5, R3, R2, !PT ;  /* 0x0000000203057209 */ /* 0x002fd60007800000 */
[----:B------:R-:W-:Y:S05]  /*9780*/  @P0 BRA `(.L_x_4309) ;  /* 0x0000000000080947 */ /* 0x000fea0003800000 */
[----:B0-----:R-:W0:Y:S02]  /*9790*/  LDC.64 R2, c[0x0][0x3f8] ;  /* 0x0000fe00ff027b82 */ /* 0x001e240000000a00 */
[----:B0-----:R1:W-:Y:S02]  /*97a0*/  REDG.E.MAX.S32.STRONG.GPU desc[UR6][R2.64], R5 ;  /* 0x000000050200798e */ /* 0x0013e4000d12e306 */
.L_x_4309:
[----:B------:R-:W-:Y:S05]  /*97b0*/  BSYNC B0 ;  /* 0x0000000000007941 */ /* 0x000fea0003800000 */
.L_x_4308:
        /* <DEDUP_REMOVED lines=15> */
[----:B------:R-:W-:Y:S05]  /*98b0*/  CALL.REL.NOINC `($__internal_36_$__cuda_sm20_rcp_rn_f32_slowpath) ;  /* 0x0000000000607944 */ /* 0x000fea0003c00000 */
[----:B------:R-:W-:Y:S01]  /*98c0*/  IMAD.MOV.U32 R5, RZ, RZ, R4 ;  /* 0x000000ffff057224 */ /* 0x000fe200078e0004 */
[----:B------:R-:W-:Y:S06]  /*98d0*/  BRA `(.L_x_4313) ;  /* 0x0000000000107947 */ /* 0x000fec0003800000 */
.L_x_4312:
[----:B-1----:R-:W1:Y:S02]  /*98e0*/  MUFU.RCP R5, R142 ;  /* 0x0000008e00057308 */ /* 0x002e640000001000 */
[----:B-1----:R-:W-:-:S04]  /*98f0*/  FFMA R0, R142, R5, -1 ;  /* 0xbf8000008e007423 */ /* 0x002fc80000000005 */
[----:B------:R-:W-:-:S04]  /*9900*/  FADD.FTZ R0, -R0, -RZ ;  /* 0x800000ff00007221 */ /* 0x000fc80000010100 */
[----:B------:R-:W-:-:S07]  /*9910*/  FFMA R5, R5, R0, R5 ;  /* 0x0000000005057223 */ /* 0x000fce0000000005 */
.L_x_4313:
[----:B------:R-:W-:Y:S05]  /*9920*/  BSYNC.RECONVERGENT B0 ;  /* 0x0000000000007941 */ /* 0x000fea0003800200 */
.L_x_4311:
[----:B0-----:R-:W0:Y:S02]  /*9930*/  LDC.64 R2, c[0x0][0x3f0] ;  /* 0x0000fc00ff027b82 */ /* 0x001e240000000a00 */
[----:B0-----:R-:W-:Y:S01]  /*9940*/  STG.E desc[UR6][R2.64], R5 ;  /* 0x0000000502007986 */ /* 0x001fe2000c101906 */
[----:B------:R-:W-:Y:S05]  /*9950*/  EXIT ;  /* 0x000000000000794d */ /* 0x000fea0003800000 */
.L_x_4310:
[----:B------:R-:W-:Y:S02]  /*9960*/  IMAD.MOV.U32 R5, RZ, RZ, 0x2 ;  /* 0x00000002ff057424 */ /* 0x000fe400078e00ff */
[----:B------:R-:W-:Y:S02]  /*9970*/  IMAD.MOV.U32 R7, RZ, RZ, 0x1f ;  /* 0x0000001fff077424 */ /* 0x000fe400078e00ff */
[----:B------:R-:W-:-:S07]  /*9980*/  IMAD.MOV.U32 R4, RZ, RZ, -0x1 ;  /* 0xffffffffff047424 */ /* 0x000fce00078e00ff */
[----:B0123-5:R-:W-:Y:S05]  /*9990*/  WARPSYNC.COLLECTIVE R4, `(.L_x_4314) ;  /* 0x0000000004087348 */ /* 0x02ffea0003c00000 */
[----:B01----:R0:W1:Y:S02]  /*99a0*/  SHFL.DOWN P0, R2, R0, R5, R7 ;  /* 0x0800000500027389 */ /* 0x0030640000000007 */
[----:B0123-5:R-:W-:Y:S05]  /*99b0*/  ENDCOLLECTIVE ;  /* 0x000000000000791b */ /* 0x02ffea0003800000 */
.L_x_4314:
[----:B------:R-:W-:Y:S02]  /*99c0*/  IMAD.MOV.U32 R5, RZ, RZ, 0x1 ;  /* 0x00000001ff057424 */ /* 0x000fe400078e00ff */
[----:B------:R-:W-:-:S05]  /*99d0*/  IMAD.MOV.U32 R3, RZ, RZ, R2 ;  /* 0x000000ffff037224 */ /* 0x000fca00078e0002 */
[----:B------:R-:W-:-:S05]  /*99e0*/  FMNMX R3, R3, R0, !PT ;  /* 0x0000000003037209 */ /* 0x000fca0007800000 */
[----:B------:R-:W-:-:S07]  /*99f0*/  IMAD.MOV.U32 R0, RZ, RZ, R3 ;  /* 0x000000ffff007224 */ /* 0x000fce00078e0003 */
[----:B------:R-:W-:Y:S05]  /*9a00*/  WARPSYNC.COLLECTIVE R4, `(.L_x_4315) ;  /* 0x0000000004087348 */ /* 0x000fea0003c00000 */
[----:B------:R0:W1:Y:S02]  /*9a10*/  SHFL.DOWN P0, R2, R0, R5, R7 ;  /* 0x0800000500027389 */ /* 0x0000640000000007 */
[----:B01----:R-:W-:Y:S05]  /*9a20*/  ENDCOLLECTIVE ;  /* 0x000000000000791b */ /* 0x003fea0003800000 */
.L_x_4315:
[----:B------:R-:W-:Y:S05]  /*9a30*/  BRA `(.L_x_4316) ;  /* 0xfffffffc00487947 */ /* 0x000fea000383ffff */
        .weak           $__internal_36_$__cuda_sm20_rcp_rn_f32_slowpath
        .type           $__internal_36_$__cuda_sm20_rcp_rn_f32_slowpath,@function
        .size           $__internal_36_$__cuda_sm20_rcp_rn_f32_slowpath,(.L_x_6078 - $__internal_36_$__cuda_sm20_rcp_rn_f32_slowpath)
$__internal_36_$__cuda_sm20_rcp_rn_f32_slowpath:
        /* <DEDUP_REMOVED lines=15> */
.L_x_4318:
        /* <DEDUP_REMOVED lines=33> */
.L_x_4320:
[----:B------:R0:W1:Y:S02]  /*9d40*/  MUFU.RCP R3, R0 ;  /* 0x0000000000037308 */ /* 0x0000640000001000 */
.L_x_4319:
[----:B------:R-:W-:Y:S05]  /*9d50*/  BSYNC.RECONVERGENT B1 ;  /* 0x0000000000017941 */ /* 0x000fea0003800200 */
.L_x_4317:
[----:B-1----:R-:W-:Y:S02]  /*9d60*/  IMAD.MOV.U32 R4, RZ, RZ, R3 ;  /* 0x000000ffff047224 */ /* 0x002fe400078e0003 */
[----:B------:R-:W-:Y:S02]  /*9d70*/  IMAD.MOV.U32 R2, RZ, RZ, R67 ;  /* 0x000000ffff027224 */ /* 0x000fe400078e0043 */
[----:B------:R-:W-:-:S04]  /*9d80*/  IMAD.MOV.U32 R3, RZ, RZ, 0x0 ;  /* 0x00000000ff037424 */ /* 0x000fc800078e00ff */
[----:B0-----:R-:W-:Y:S05]  /*9d90*/  RET.REL.NODEC R2 `(_ZN18transformer_engine13normalization26rmsnorm_fwd_general_kernelINS0_13Kernel_traitsI13__nv_bfloat16S3_13__nv_fp8_e4m3fjLj2048ELj1ELj4ELj1ELj16ENS0_18Kernel_traits_baseILj2048ES3_S3_S4_fjLj128EEEEEEEvNS0_19ForwardKernelParamsE) ;  /* 0xffffff6002987950 */ /* 0x001fea0003c3ffff */
.L_x_4321:
        /* <DEDUP_REMOVED lines=14> */
.L_x_6078:


//--------------------- .text._ZN18transformer_engine13normalization26rmsnorm_fwd_general_kernelINS0_13Kernel_traitsI13__nv_bfloat16S3_13__nv_fp8_e4m3fjLj1024ELj1ELj4ELj1ELj16ENS0_18Kernel_traits_baseILj1024ES3_S3_S4_fjLj128EEEEEEEvNS0_19ForwardKernelParamsE --------------------------
	.section	.text._ZN18transformer_engine13normalization26rmsnorm_fwd_general_kernelINS0_13Kernel_traitsI13__nv_bfloat16S3_13__nv_fp8_e4m3fjLj1024ELj1ELj4ELj1ELj16ENS0_18Kernel_traits_baseILj1024ES3_S3_S4_fjLj128EEEEEEEvNS0_19ForwardKernelParamsE,"ax",@progbits
	.align	128
        .global         _ZN18transformer_engine13normalization26rmsnorm_fwd_general_kernelINS0_13Kernel_traitsI13__nv_bfloat16S3_13__nv_fp8_e4m3fjLj1024ELj1ELj4ELj1ELj16ENS0_18Kernel_traits_baseILj1024ES3_S3_S4_fjLj128EEEEEEEvNS0_19ForwardKernelParamsE
        .type           _ZN18transformer_engine13normalization26rmsnorm_fwd_general_kernelINS0_13Kernel_traitsI13__nv_bfloat16S3_13__nv_fp8_e4m3fjLj1024ELj1ELj4ELj1ELj16ENS0_18Kernel_traits_baseILj1024ES3_S3_S4_fjLj128EEEEEEEvNS0_19ForwardKernelParamsE,@function
        .size           _ZN18transformer_engine13normalization26rmsnorm_fwd_general_kernelINS0_13Kernel_traitsI13__nv_bfloat16S3_13__nv_fp8_e4m3fjLj1024ELj1ELj4ELj1ELj16ENS0_18Kernel_traits_baseILj1024ES3_S3_S4_fjLj128EEEEEEEvNS0_19ForwardKernelParamsE,(.L_x_6079 - _ZN18transformer_engine13normalization26rmsnorm_fwd_general_kernelINS0_13Kernel_traitsI13__nv_bfloat16S3_13__nv_fp8_e4m3fjLj1024ELj1ELj4ELj1ELj16ENS0_18Kernel_traits_baseILj1024ES3_S3_S4_fjLj128EEEEEEEvNS0_19ForwardKernelParamsE)
        .other          _ZN18transformer_engine13normalization26rmsnorm_fwd_general_kernelINS0_13Kernel_traitsI13__nv_bfloat16S3_13__nv_fp8_e4m3fjLj1024ELj1ELj4ELj1ELj16ENS0_18Kernel_traits_baseILj1024ES3_S3_S4_fjLj128EEEEEEEvNS0_19ForwardKernelParamsE,@"STO_CUDA_ENTRY STV_DEFAULT"
_ZN18transformer_engine13normalization26rmsnorm_fwd_general_kernelINS0_13Kernel_traitsI13__nv_bfloat16S3_13__nv_fp8_e4m3fjLj1024ELj1ELj4ELj1ELj16ENS0_18Kernel_traits_baseILj1024ES3_S3_S4_fjLj128EEEEEEEvNS0_19ForwardKernelParamsE:
.text._ZN18transformer_engine13normalization26rmsnorm_fwd_general_kernelINS0_13Kernel_traitsI13__nv_bfloat16S3_13__nv_fp8_e4m3fjLj1024ELj1ELj4ELj1ELj16ENS0_18Kernel_traits_baseILj1024ES3_S3_S4_fjLj128EEEEEEEvNS0_19ForwardKernelParamsE:
        /* <DEDUP_REMOVED lines=72> */
.L_x_4325:
[----:B------:R0:W5:Y:S02]  /*0480*/  LDG.E.128 R16, desc[UR14][R2.64] ;  /* 0x0000000e02107981 */ /* 0x000164000c1e1d00 */
.L_x_4326:
[----:B------:R-:W-:Y:S05]  /*0490*/  BSYNC.RECONVERGENT B1 ;  /* 0x0000000000017941 */ /* 0x000fea0003800200 */
.L_x_4324:
        /* <DEDUP_REMOVED lines=24> */
.L_x_4328:
        /* <DEDUP_REMOVED lines=28> */
.L_x_4329:
[----:B------:R-:W-:Y:S05]  /*07e0*/  BSYNC.RECONVERGENT B1 ;  /* 0x0000000000017941 */ /* 0x000fea0003800200 */
.L_x_4327:
        /* <DEDUP_REMOVED lines=23> */
.L_x_4331:
        /* <DEDUP_REMOVED lines=28> */
.L_x_4332:
[----:B------:R-:W-:Y:S05]  /*0b20*/  BSYNC.RECONVERGENT B1 ;  /* 0x0000000000017941 */ /* 0x000fea0003800200 */
.L_x_4330:
        /* <DEDUP_REMOVED lines=23> */
.L_x_4334:
        /* <DEDUP_REMOVED lines=28> */
.L_x_4335:
[----:B------:R-:W-:Y:S05]  /*0e60*/  BSYNC.RECONVERGENT B1 ;  /* 0x0000000000017941 */ /* 0x000fea0003800200 */
.L_x_4333:
        /* <DEDUP_REMOVED lines=12> */
.L_x_4323:
[----:B------:R-:W-:Y:S05]  /*0f30*/  BSYNC.RECONVERGENT B0 ;  /* 0x0000000000007941 */ /* 0x000fea0003800200 */
.L_x_4322:
[----:B------:R-:W0:Y:S01]  /*0f40*/  LDCU.U8 UR17, c[0x0][0x404] ;  /* 0x00008080ff1177ac */ /* 0x000e220008000000 */
[----:B------:R-:W1:Y:S01]  /*0f50*/  LDCU UR9, c[0x0][0x388] ;  /* 0x00007100ff0977ac */ /* 0x000e620008000800 */
[----:B0-----:R-:W-:Y:S02]  /*0f60*/  UISETP.NE.AND UP0, UPT, UR17, URZ, UPT ;  /* 0x000000ff1100728c */ /* 0x001fe4000bf05270 */
[----:B-1----:R-:W-:-:S07]  /*0f70*/  UISETP.GE.AND UP1, UPT, UR7, UR9, UPT ;  /* 0x000000090700728c */ /* 0x002fce000bf26270 */
[----:B------:R-:W-:Y:S05]  /*0f80*/  BRA.U !UP0, `(.L_x_4336) ;  /* 0x0000000108087547 */ /* 0x000fea000b800000 */
[----:B------:R-:W0:Y:S02]  /*0f90*/  LDC.64 R2, c[0x0][0x3e0] ;  /* 0x0000f800ff027b82 */ /* 0x000e240000000a00 */
[----:B0-----:R0:W5:Y:S02]  /*0fa0*/  LDG.E R78, desc[UR14][R2.64] ;  /* 0x0000000e024e7981 */ /* 0x001164000c1e1900 */
.L_x_4336:
        /* <DEDUP_REMOVED lines=85> */
[----:B------:R-:W-:Y:S01]  /*1500*/  ISETP.GT.U32.AND P0, PT, R0, 0x1ffffff, PT ;  /* 0x01ffffff0000780c */ /* 0x000fe20003f04070 */
[C---:B------:R-:W-:Y:S01]  /*1510*/  VIADD R28, R34.reuse, 0x2 ;  /* 0x00000002221c7836 */ /* 0x040fe20000000000 */
[----:B------:R-:W-:Y:S01]  /*1520*/  LEA.HI R0, R35, 0x1, RZ, 0x1b ;  /* 0x0000000123007811 */ /* 0x000fe200078fd8ff */
[----:B------:R-:W-:Y:S01]  /*1530*/  VIADD R27, R34, 0x3 ;  /* 0x00000003221b7836 */ /* 0x000fe20000000000 */
[----:B------:R-:W-:Y:S01]  /*1540*/  IADD3 R45, PT, PT, -R82, UR4, RZ ;  /* 0x00000004522d7c10 */ /* 0x000fe2000fffe1ff */
[----:B------:R-:W-:Y:S01]  /*1550*/  VIADD R26, R34, 0x4 ;  /* 0x00000004221a7836 */ /* 0x000fe20000000000 */
[----:B------:R-:W-:Y:S01]  /*1560*/  LOP3.LUT R10, R0, 0xffffff0, RZ, 0xc0, !PT ;  /* 0x0ffffff0000a7812 */ /* 0x000fe200078ec0ff */
[C---:B------:R-:W-:Y:S01]  /*1570*/  VIADD R25, R34.reuse, 0x5 ;  /* 0x0000000522197836 */ /* 0x040fe20000000000 */
[C---:B------:R-:W-:Y:S01]  /*1580*/  IADD3 R30, PT, PT, -R34.reuse, UR4, RZ ;  /* 0x00000004221e7c10 */ /* 0x040fe2000fffe1ff */
[----:B------:R-:W-:Y:S01]  /*1590*/  VIADD R24, R34, 0x6 ;  /* 0x0000000622187836 */ /* 0x000fe20000000000 */
[----:B------:R-:W-:Y:S01]  /*15a0*/  LOP3.LUT R22, R0, 0xf, RZ, 0xc0, !PT ;  /* 0x0000000f00167812 */ /* 0x000fe200078ec0ff */
[----:B------:R-:W-:Y:S01]  /*15b0*/  VIADD R23, R34, 0x7 ;  /* 0x0000000722177836 */ /* 0x000fe20000000000 */
[C---:B------:R-:W-:Y:S01]  /*15c0*/  LOP3.LUT R21, R0.reuse, 0x7, RZ, 0xc0, !PT ;  /* 0x0000000700157812 */ /* 0x040fe200078ec0ff */
[C---:B------:R-:W-:Y:S01]  /*15d0*/  VIADD R17, R31.reuse, 0x1 ;  /* 0x000000011f117836 */ /* 0x040fe20000000000 */
[----:B------:R-:W-:Y:S01]  /*15e0*/  LOP3.LUT R20, R0, 0x3, RZ, 0xc0, !PT ;  /* 0x0000000300147812 */ /* 0x000fe200078ec0ff */
[C---:B------:R-:W-:Y:S01]  /*15f0*/  VIADD R16, R31.reuse, 0x2 ;  /* 0x000000021f107836 */ /* 0x040fe20000000000 */
[C---:B------:R-:W-:Y:S01]  /*1600*/  IADD3 R18, PT, PT, -R31.reuse, UR4, RZ ;  /* 0x000000041f127c10 */ /* 0x040fe2000fffe1ff */
[----:B------:R-:W-:Y:S01]  /*1610*/  VIADD R15, R31, 0x3 ;  /* 0x000000031f0f7836 */ /* 0x000fe20000000000 */
[----:B------:R-:W-:Y:S01]  /*1620*/  IADD3 R9, PT, PT, -R19, UR4, RZ ;  /* 0x0000000413097c10 */ /* 0x000fe2000fffe1ff */
[----:B------:R-:W-:-:S02]  /*1630*/  VIADD R14, R31, 0x4 ;  /* 0x000000041f0e7836 */ /* 0x000fc40000000000 */
[C---:B------:R-:W-:Y:S02]  /*1640*/  VIADD R13, R31.reuse, 0x5 ;  /* 0x000000051f0d7836 */ /* 0x040fe40000000000 */
[C---:B------:R-:W-:Y:S02]  /*1650*/  VIADD R12, R31.reuse, 0x6 ;  /* 0x000000061f0c7836 */ /* 0x040fe40000000000 */
[----:B------:R-:W-:Y:S02]  /*1660*/  VIADD R11, R31, 0x7 ;  /* 0x000000071f0b7836 */ /* 0x000fe40000000000 */
[----:B------:R-:W-:Y:S02]  /*1670*/  IMAD.MOV R10, RZ, RZ, -R10 ;  /* 0x000000ffff0a7224 */ /* 0x000fe400078e0a0a */
[C---:B------:R-:W-:Y:S02]  /*1680*/  VIADD R8, R19.reuse, 0x1 ;  /* 0x0000000113087836 */ /* 0x040fe40000000000 */
[----:B------:R-:W-:-:S02]  /*1690*/  VIADD R7, R19, 0x2 ;  /* 0x0000000213077836 */ /* 0x000fc40000000000 */
[C---:B------:R-:W-:Y:S02]  /*16a0*/  VIADD R6, R19.reuse, 0x3 ;  /* 0x0000000313067836 */ /* 0x040fe40000000000 */
[C---:B------:R-:W-:Y:S02]  /*16b0*/  VIADD R5, R19.reuse, 0x4 ;  /* 0x0000000413057836 */ /* 0x040fe40000000000 */
[C---:B------:R-:W-:Y:S02]  /*16c0*/  VIADD R4, R19.reuse, 0x5 ;  /* 0x0000000513047836 */ /* 0x040fe40000000000 */
[C---:B0-----:R-:W-:Y:S02]  /*16d0*/  VIADD R3, R19.reuse, 0x6 ;  /* 0x0000000613037836 */ /* 0x041fe40000000000 */
[----:B------:R-:W-:Y:S01]  /*16e0*/  VIADD R2, R19, 0x7 ;  /* 0x0000000713027836 */ /* 0x000fe20000000000 */
[----:B------:R-:W-:Y:S06]  /*16f0*/  @P0 BRA `(.L_x_4338) ;  /* 0x0000000000100947 */ /* 0x000fec0003800000 */
[----:B------:R-:W-:Y:S01]  /*1700*/  IMAD.MOV.U32 R0, RZ, RZ, R40 ;  /* 0x000000ffff007224 */ /* 0x000fe200078e0028 */
[----:B------:R-:W-:-:S07]  /*1710*/  MOV R81, 0x1730 ;  /* 0x0000173000517802 */ /* 0x000fce0000000f00 */
[----:B-----5:R-:W-:Y:S05]  /*1720*/  CALL.REL.NOINC `($__internal_37_$__cuda_sm20_rcp_rn_f32_slowpath) ;  /* 0x0000004000447944 */ /* 0x020fea0003c00000 */
[----:B------:R-:W-:Y:S05]  /*1730*/  BRA `(.L_x_4339) ;  /* 0x0000000000107947 */ /* 0x000fea0003800000 */
.L_x_4338:
[----:B------:R-:W0:Y:S02]  /*1740*/  MUFU.RCP R41, R40 ;  /* 0x0000002800297308 */ /* 0x000e240000001000 */
[----:B0-----:R-:W-:-:S04]  /*1750*/  FFMA R0, R40, R41, -1 ;  /* 0xbf80000028007423 */ /* 0x001fc80000000029 */
[----:B------:R-:W-:-:S04]  /*1760*/  FADD.FTZ R0, -R0, -RZ ;  /* 0x800000ff00007221 */ /* 0x000fc80000010100 */
[----:B------:R-:W-:-:S07]  /*1770*/  FFMA R94, R41, R0, R41 ;  /* 0x00000000295e7223 */ /* 0x000fce0000000029 */
.L_x_4339:
[----:B------:R-:W0:Y:S01]  /*1780*/  LDCU.64 UR8, c[0x0][0x380] ;  /* 0x00007000ff0877ac */ /* 0x000e220008000a00 */
[----:B------:R-:W-:Y:S02]  /*1790*/  VIADD R93, R79, UR7 ;  /* 0x000000074f5d7c36 */ /* 0x000fe40008000000 */
[----:B------:R-:W-:Y:S01]  /*17a0*/  IMAD.MOV.U32 R95, RZ, RZ, RZ ;  /* 0x000000ffff5f7224 */ /* 0x000fe200078e00ff */
[----:B0-----:R-:W-:Y:S02]  /*17b0*/  UIMAD UR4, UR9, UR8, URZ ;  /* 0x00000008090472a4 */ /* 0x001fe4000f8e02ff */
[----:B------:R-:W-:Y:S02]  /*17c0*/  IMAD R93, R93, UR9, RZ ;  /* 0x000000095d5d7c24 */ /* 0x000fe4000f8e02ff */
[----:B------:R-:W-:-:S03]  /*17d0*/  USHF.L.U32 UR8, UR4, 0x2, URZ ;  /* 0x0000000204087899 */ /* 0x000fc600080006ff */
[----:B------:R-:W-:-:S09]  /*17e0*/  UMOV UR4, URZ ;  /* 0x000000ff00047c82 */ /* 0x000fd20008000000 */
.L_x_4393:
        /* <DEDUP_REMOVED lines=15> */
.L_x_4343:
        /* <DEDUP_REMOVED lines=28> */
.L_x_4344:
[----:B------:R-:W-:Y:S05]  /*1aa0*/  BSYNC.RECONVERGENT B1 ;  /* 0x0000000000017941 */ /* 0x000fea0003800200 */
.L_x_4342:
        /* <DEDUP_REMOVED lines=22> */
.L_x_4346:
        /* <DEDUP_REMOVED lines=28> */
.L_x_4347:
[----:B------:R-:W-:Y:S05]  /*1dd0*/  BSYNC.RECONVERGENT B1 ;  /* 0x0000000000017941 */ /* 0x000fea0003800200 */
.L_x_4345:
        /* <DEDUP_REMOVED lines=22> */
.L_x_4349:
        /* <DEDUP_REMOVED lines=28> */
.L_x_4350:
[----:B------:R-:W-:Y:S05]  /*2100*/  BSYNC.RECONVERGENT B1 ;  /* 0x0000000000017941 */ /* 0x000fea0003800200 */
.L_x_4348:
        /* <DEDUP_REMOVED lines=22> */
.L_x_4352:
        /* <DEDUP_REMOVED lines=28> */
.L_x_4353:
[----:B------:R-:W-:Y:S05]  /*2430*/  BSYNC.RECONVERGENT B1 ;  /* 0x0000000000017941 */ /* 0x000fea0003800200 */
.L_x_4351:
        /* <DEDUP_REMOVED lines=12> */
.L_x_4341:
[----:B------:R-:W-:Y:S05]  /*2500*/  BSYNC.RECONVERGENT B0 ;  /* 0x0000000000007941 */ /* 0x000fea0003800200 */
.L_x_4340:
        /* <DEDUP_REMOVED lines=69> */
.L_x_4355:
[----:B------:R-:W-:Y:S05]  /*2960*/  BSYNC.RECONVERGENT B0 ;  /* 0x0000000000007941 */ /* 0x000fea0003800200 */
.L_x_4354:
        /* <DEDUP_REMOVED lines=14> */
.L_x_4356:
        /* <DEDUP_REMOVED lines=47> */
.L_x_4359:
[----:B------:R-:W2:Y:S04]  /*2d40*/  LDG.E.STRONG.GPU R80, desc[UR14][R42.64] ;  /* 0x0000000e2a507981 */ /* 0x000ea8000c1ef900 */
[----:B--2---:R-:W-:Y:S01]  /*2d50*/  CCTL.IVALL ;  /* 0x00000000ff00798f */ /* 0x004fe20002000000 */
[----:B------:R-:W-:Y:S05]  /*2d60*/  YIELD ;  /* 0x0000000000007946 */ /* 0x000fea0003800000 */
[----:B------:R-:W-:-:S13]  /*2d70*/  ISETP.NE.AND P0, PT, R80, R81, PT ;  /* 0x000000515000720c */ /* 0x000fda0003f05270 */
[----:B------:R-:W-:Y:S05]  /*2d80*/  @P0 BRA `(.L_x_4359) ;  /* 0xfffffffc00ec0947 */ /* 0x000fea000383ffff */
.L_x_4358:
        /* <DEDUP_REMOVED lines=15> */
.L_x_4364:
        /* <DEDUP_REMOVED lines=37> */
.L_x_4363:
[----:B------:R-:W-:Y:S05]  /*30d0*/  BSYNC.RECONVERGENT B1 ;  /* 0x0000000000017941 */ /* 0x000fea0003800200 */
.L_x_4362:
        /* <DEDUP_REMOVED lines=24> */
.L_x_4366:
[----:B------:R-:W-:Y:S05]  /*3260*/  BSYNC.RECONVERGENT B1 ;  /* 0x0000000000017941 */ /* 0x000fea0003800200 */
.L_x_4365:
        /* <DEDUP_REMOVED lines=16> */
.L_x_4368:
[----:B------:R-:W-:Y:S05]  /*3370*/  BSYNC.RECONVERGENT B1 ;  /* 0x0000000000017941 */ /* 0x000fea0003800200 */
.L_x_4367:
        /* <DEDUP_REMOVED lines=11> */
.L_x_4361:
[----:B------:R-:W-:Y:S05]  /*3430*/  BSYNC.RECONVERGENT B0 ;  /* 0x0000000000007941 */ /* 0x000fea0003800200 */
.L_x_4360:
        /* <DEDUP_REMOVED lines=12> */
.L_x_4357:
        /* <DEDUP_REMOVED lines=55> */
.L_x_4372:
        /* <DEDUP_REMOVED lines=23> */
.L_x_4373:
[----:B------:R-:W-:Y:S05]  /*39e0*/  BSYNC.RECONVERGENT B1 ;  /* 0x0000000000017941 */ /* 0x000fea0003800200 */
.L_x_4371:
        /* <DEDUP_REMOVED lines=34> */
.L_x_4375:
        /* <DEDUP_REMOVED lines=16> */
.L_x_4376:
[----:B------:R-:W-:Y:S05]  /*3d10*/  BSYNC.RECONVERGENT B1 ;  /* 0x0000000000017941 */ /* 0x000fea0003800200 */
.L_x_4374:
        /* <DEDUP_REMOVED lines=52> */
.L_x_4378:
        /* <DEDUP_REMOVED lines=15> */
.L_x_4379:
[----:B------:R-:W-:Y:S05]  /*4150*/  BSYNC.RECONVERGENT B1 ;  /* 0x0000000000017941 */ /* 0x000fea0003800200 */
.L_x_4377:
        /* <DEDUP_REMOVED lines=33> */
.L_x_4381:
        /* <DEDUP_REMOVED lines=15> */
.L_x_4382:
[----:B------:R-:W-:Y:S05]  /*4460*/  BSYNC.RECONVERGENT B1 ;  /* 0x0000000000017941 */ /* 0x000fea0003800200 */
.L_x_4380:
        /* <DEDUP_REMOVED lines=51> */
.L_x_4384:
        /* <DEDUP_REMOVED lines=15> */
.L_x_4385:
[----:B------:R-:W-:Y:S05]  /*4890*/  BSYNC.RECONVERGENT B1 ;  /* 0x0000000000017941 */ /* 0x000fea0003800200 */
.L_x_4383:
        /* <DEDUP_REMOVED lines=33> */
.L_x_4387:
        /* <DEDUP_REMOVED lines=15> */
.L_x_4388:
[----:B------:R-:W-:Y:S05]  /*4ba0*/  BSYNC.RECONVERGENT B1 ;  /* 0x0000000000017941 */ /* 0x000fea0003800200 */
.L_x_4386:
        /* <DEDUP_REMOVED lines=51> */
.L_x_4390:
        /* <DEDUP_REMOVED lines=15> */
.L_x_4391:
[----:B------:R-:W-:Y:S05]  /*4fd0*/  BSYNC.RECONVERGENT B1 ;  /* 0x0000000000017941 */ /* 0x000fea0003800200 */
.L_x_4389:
        /* <DEDUP_REMOVED lines=32> */
.L_x_4392:
        /* <DEDUP_REMOVED lines=15> */
.L_x_4370:
[----:B------:R-:W-:Y:S05]  /*52d0*/  BSYNC.RECONVERGENT B0 ;  /* 0x0000000000007941 */ /* 0x000fea0003800200 */
.L_x_4369:
[----:B------:R-:W4:Y:S02]  /*52e0*/  LDCU UR9, c[0x0][0x380] ;  /* 0x00007000ff0977ac */ /* 0x000f240008000800 */
[----:B----4-:R-:W-:-:S04]  /*52f0*/  ULEA UR7, UR9, UR7, 0x2 ;  /* 0x0000000709077291 */ /* 0x010fc8000f8e10ff */
[----:B------:R-:W-:-:S09]  /*5300*/  UISETP.GE.AND UP0, UPT, UR7, UR18, UPT ;  /* 0x000000120700728c */ /* 0x000fd2000bf06270 */
[----:B------:R-:W-:Y:S05]  /*5310*/  BRA.U !UP0, `(.L_x_4393) ;  /* 0xffffffc508347547 */ /* 0x000fea000b83ffff */
.L_x_4337:
        /* <DEDUP_REMOVED lines=9> */
[----:B----4-:R-:W-:-:S05]  /*53b0*/  FMNMX R0, R0, R95, !PT ;  /* 0x0000005f00007209 */ /* 0x010fca0007800000 */
[----:B0-----:R-:W0:Y:S01]  /*53c0*/  SHFL.DOWN PT, R3, R0, 0x8, 0x1f ;  /* 0x09001f0000037f89 */ /* 0x001e2200000e0000 */
        /* <DEDUP_REMOVED lines=25> */
.L_x_4402:
[----:B------:R-:W-:Y:S02]  /*5560*/  ISETP.NE.AND P0, PT, R85, RZ, PT ;  /* 0x000000ff5500720c */ /* 0x000fe40003f05270 */
[----:B-1----:R-:W-:-:S11]  /*5570*/  FMNMX R5, R3, R2, !PT ;  /* 0x0000000203057209 */ /* 0x002fd60007800000 */
[----:B------:R-:W-:Y:S05]  /*5580*/  @P0 BRA `(.L_x_4395) ;  /* 0x0000000000080947 */ /* 0x000fea0003800000 */
[----:B0-----:R-:W0:Y:S02]  /*5590*/  LDC.64 R2, c[0x0][0x3f8] ;  /* 0x0000fe00ff027b82 */ /* 0x001e240000000a00 */
[----:B0-----:R1:W-:Y:S02]  /*55a0*/  REDG.E.MAX.S32.STRONG.GPU desc[UR14][R2.64], R5 ;  /* 0x000000050200798e */ /* 0x0013e4000d12e30e */
.L_x_4395:
[----:B------:R-:W-:Y:S05]  /*55b0*/  BSYNC B0 ;  /* 0x0000000000007941 */ /* 0x000fea0003800000 */
.L_x_4394:
        /* <DEDUP_REMOVED lines=15> */
[----:B--2---:R-:W-:Y:S05]  /*56b0*/  CALL.REL.NOINC `($__internal_37_$__cuda_sm20_rcp_rn_f32_slowpath) ;  /* 0x0000000000607944 */ /* 0x004fea0003c00000 */
[----:B------:R-:W-:Y:S01]  /*56c0*/  IMAD.MOV.U32 R5, RZ, RZ, R94 ;  /* 0x000000ffff057224 */ /* 0x000fe200078e005e */
[----:B------:R-:W-:Y:S06]  /*56d0*/  BRA `(.L_x_4399) ;  /* 0x0000000000107947 */ /* 0x000fec0003800000 */
.L_x_4398:
[----:B-1----:R-:W1:Y:S02]  /*56e0*/  MUFU.RCP R5, R78 ;  /* 0x0000004e00057308 */ /* 0x002e640000001000 */
[----:B-1----:R-:W-:-:S04]  /*56f0*/  FFMA R0, R78, R5, -1 ;  /* 0xbf8000004e007423 */ /* 0x002fc80000000005 */
[----:B------:R-:W-:-:S04]  /*5700*/  FADD.FTZ R0, -R0, -RZ ;  /* 0x800000ff00007221 */ /* 0x000fc80000010100 */
[----:B------:R-:W-:-:S07]  /*5710*/  FFMA R5, R5, R0, R5 ;  /* 0x0000000005057223 */ /* 0x000fce0000000005 */
.L_x_4399:
[----:B------:R-:W-:Y:S05]  /*5720*/  BSYNC.RECONVERGENT B0 ;  /* 0x0000000000007941 */ /* 0x000fea0003800200 */
.L_x_4397:
[----:B0-----:R-:W0:Y:S02]  /*5730*/  LDC.64 R2, c[0x0][0x3f0] ;  /* 0x0000fc00ff027b82 */ /* 0x001e240000000a00 */
[----:B0-----:R-:W-:Y:S01]  /*5740*/  STG.E desc[UR14][R2.64], R5 ;  /* 0x0000000502007986 */ /* 0x001fe2000c10190e */
[----:B------:R-:W-:Y:S05]  /*5750*/  EXIT ;  /* 0x000000000000794d */ /* 0x000fea0003800000 */
.L_x_4396:
[----:B------:R-:W-:Y:S02]  /*5760*/  IMAD.MOV.U32 R5, RZ, RZ, 0x2 ;  /* 0x00000002ff057424 */ /* 0x000fe400078e00ff */
[----:B------:R-:W-:Y:S02]  /*5770*/  IMAD.MOV.U32 R7, RZ, RZ, 0x1f ;  /* 0x0000001fff077424 */ /* 0x000fe400078e00ff */
[----:B------:R-:W-:-:S07]  /*5780*/  IMAD.MOV.U32 R4, RZ, RZ, -0x1 ;  /* 0xffffffffff047424 */ /* 0x000fce00078e00ff */
[----:B0123-5:R-:W-:Y:S05]  /*5790*/  WARPSYNC.COLLECTIVE R4, `(.L_x_4400) ;  /* 0x0000000004087348 */ /* 0x02ffea0003c00000 */
[----:B01----:R0:W1:Y:S02]  /*57a0*/  SHFL.DOWN P0, R2, R0, R5, R7 ;  /* 0x0800000500027389 */ /* 0x0030640000000007 */
[----:B0123-5:R-:W-:Y:S05]  /*57b0*/  ENDCOLLECTIVE ;  /* 0x000000000000791b */ /* 0x02ffea0003800000 */
.L_x_4400:
[----:B------:R-:W-:Y:S02]  /*57c0*/  IMAD.MOV.U32 R5, RZ, RZ, 0x1 ;  /* 0x00000001ff057424 */ /* 0x000fe400078e00ff */
[----:B------:R-:W-:-:S05]  /*57d0*/  IMAD.MOV.U32 R3, RZ, RZ, R2 ;  /* 0x000000ffff037224 */ /* 0x000fca00078e0002 */
[----:B------:R-:W-:-:S05]  /*57e0*/  FMNMX R3, R3, R0, !PT ;  /* 0x0000000003037209 */ /* 0x000fca0007800000 */
[----:B------:R-:W-:-:S07]  /*57f0*/  IMAD.MOV.U32 R0, RZ, RZ, R3 ;  /* 0x000000ffff007224 */ /* 0x000fce00078e0003 */
[----:B------:R-:W-:Y:S05]  /*5800*/  WARPSYNC.COLLECTIVE R4, `(.L_x_4401) ;  /* 0x0000000004087348 */ /* 0x000fea0003c00000 */
[----:B------:R0:W1:Y:S02]  /*5810*/  SHFL.DOWN P0, R2, R0, R5, R7 ;  /* 0x0800000500027389 */ /* 0x0000640000000007 */
[----:B01----:R-:W-:Y:S05]  /*5820*/  ENDCOLLECTIVE ;  /* 0x000000000000791b */ /* 0x003fea0003800000 */
.L_x_4401:
[----:B------:R-:W-:Y:S05]  /*5830*/  BRA `(.L_x_4402) ;  /* 0xfffffffc00487947 */ /* 0x000fea000383ffff */
        .weak           $__internal_37_$__cuda_sm20_rcp_rn_f32_slowpath
        .type           $__internal_37_$__cuda_sm20_rcp_rn_f32_slowpath,@function
        .size           $__internal_37_$__cuda_sm20_rcp_rn_f32_slowpath,(.L_x_6079 - $__internal_37_$__cuda_sm20_rcp_rn_f32_slowpath)
$__internal_37_$__cuda_sm20_rcp_rn_f32_slowpath:
        /* <DEDUP_REMOVED lines=15> */
.L_x_4404:
        /* <DEDUP_REMOVED lines=33> */
.L_x_4406:
[----:B------:R0:W1:Y:S02]  /*5b40*/  MUFU.RCP R41, R0 ;  /* 0x0000000000297308 */ /* 0x0000640000001000 */
.L_x_4405:
[----:B------:R-:W-:Y:S05]  /*5b50*/  BSYNC.RECONVERGENT B1 ;  /* 0x0000000000017941 */ /* 0x000fea0003800200 */
.L_x_4403:
[----:B-1----:R-:W-:Y:S02]  /*5b60*/  IMAD.MOV.U32 R94, RZ, RZ, R41 ;  /* 0x000000ffff5e7224 */ /* 0x002fe400078e0029 */
[----:B------:R-:W-:Y:S02]  /*5b70*/  IMAD.MOV.U32 R40, RZ, RZ, R81 ;  /* 0x000000ffff287224 */ /* 0x000fe400078e0051 */
[----:B------:R-:W-:-:S04]  /*5b80*/  IMAD.MOV.U32 R41, RZ, RZ, 0x0 ;  /* 0x00000000ff297424 */ /* 0x000fc800078e00ff */
[----:B0-----:R-:W-:Y:S05]  /*5b90*/  RET.REL.NODEC R40 `(_ZN18transformer_engine13normalization26rmsnorm_fwd_general_kernelINS0_13Kernel_traitsI13__nv_bfloat16S3_13__nv_fp8_e4m3fjLj1024ELj1ELj4ELj1ELj16ENS0_18Kernel_traits_baseILj1024ES3_S3_S4_fjLj128EEEEEEEvNS0_19ForwardKernelParamsE) ;  /* 0xffffffa428187950 */ /* 0x001fea0003c3ffff */
.L_x_4407:
        /* <DEDUP_REMOVED lines=14> */
.L_x_6079:


//--------------------- .text._ZN18transformer_engine13normalization26rmsnorm_fwd_general_kernelINS0_13Kernel_traitsI13__nv_bfloat16S3_13__nv_fp8_e4m3fjLj512ELj1ELj4ELj1ELj16ENS0_18Kernel_traits_baseILj512ES3_S3_S4_fjLj128EEEEEEEvNS0_19ForwardKernelParamsE --------------------------
	.section	.text._ZN18transformer_engine13normalization26rmsnorm_fwd_general_kernelINS0_13Kernel_traitsI13__nv_bfloat16S3_13__nv_fp8_e4m3fjLj512ELj1ELj4ELj1ELj16ENS0_18Kernel_traits_baseILj512ES3_S3_S4_fjLj128EEEEEEEvNS0_19ForwardKernelParamsE,"ax",@progbits
	.align	128
        .global         _ZN18transformer_engine13normalization26rmsnorm_fwd_general_kernelINS0_13Kernel_traitsI13__nv_bfloat16S3_13__nv_fp8_e4m3fjLj512ELj1ELj4ELj1ELj16ENS0_18Kernel_traits_baseILj512ES3_S3_S4_fjLj128EEEEEEEvNS0_19ForwardKernelParamsE
        .type           _ZN18transformer_engine13normalization26rmsnorm_fwd_general_kernelINS0_13Kernel_traitsI13__nv_bfloat16S3_13__nv_fp8_e4m3fjLj512ELj1ELj4ELj1ELj16ENS0_18Kernel_traits_baseILj512ES3_S3_S4_fjLj128EEEEEEEvNS0_19ForwardKernelParamsE,@function
        .size           _ZN18transformer_engine13normalization26rmsnorm_fwd_general_kernelINS0_13Kernel_traitsI13__nv_bfloat16S3_13__nv_fp8_e4m3fjLj512ELj1ELj4ELj1ELj16ENS0_18Kernel_traits_baseILj512ES3_S3_S4_fjLj128EEEEEEEvNS0_19ForwardKernelParamsE,(.L_x_6080 - _ZN18transformer_engine13normalization26rmsnorm_fwd_general_kernelINS0_13Kernel_traitsI13__nv_bfloat16S3_13__nv_fp8_e4m3fjLj512ELj1ELj4ELj1ELj16ENS0_18Kernel_traits_baseILj512ES3_S3_S4_fjLj128EEEEEEEvNS0_19ForwardKernelParamsE)
        .other          _ZN18transformer_engine13normalization26rmsnorm_fwd_general_kernelINS0_13Kernel_traitsI13__nv_bfloat16S3_13__nv_fp8_e4m3fjLj512ELj1ELj4ELj1ELj16ENS0_18Kernel_traits_baseILj512ES3_S3_S4_fjLj128EEEEEEEvNS0_19ForwardKernelParamsE,@"STO_CUDA_ENTRY STV_DEFAULT"
_ZN18transformer_engine13normalization26rmsnorm_fwd_general_kernelINS0_13Kernel_traitsI13__nv_bfloat16S3_13__nv_fp8_e4m3fjLj512ELj1ELj4ELj1ELj16ENS0_18Kernel_traits_baseILj512ES3_S3_S4_fjLj128EEEEEEEvNS0_19ForwardKernelParamsE:
.text._ZN18transformer_engine13normalization26rmsnorm_fwd_general_kernelINS0_13Kernel_traitsI13__nv_bfloat16S3_13__nv_fp8_e4m3fjLj512ELj1ELj4ELj1ELj16ENS0_18Kernel_traits_baseILj512ES3_S3_S4_fjLj128EEEEEEEvNS0_19ForwardKernelParamsE:
        /* <DEDUP_REMOVED lines=71> */
.L_x_4411:
[----:B------:R-:W5:Y:S02]  /*0470*/  LDG.E.128 R4, desc[UR14][R4.64] ;  /* 0x0000000e04047981 */ /* 0x000f64000c1e1d00 */
.L_x_4412:
[----:B------:R-:W-:Y:S05]  /*0480*/  BSYNC.RECONVERGENT B1 ;  /* 0x0000000000017941 */ /* 0x000fea0003800200 */
.L_x_4410:
[----:B------:R-:W-:Y:S01]  /*0490*/  IMAD.U32 R8, RZ, RZ, UR8 ;  /* 0x00000008ff087e24 */ /* 0x000fe2000f8e00ff */
[C---:B-----5:R-:W-:Y:S01]  /*04a0*/  PRMT R0, R4.reuse, 0x7632, R0 ;  /* 0x0000763204007816 */ /* 0x060fe20000000000 */
[----:B------:R-:W-:Y:S01]  /*04b0*/  IMAD.U32 R13, R4, 0x10000, RZ ;  /* 0x00010000040d7824 */ /* 0x000fe200078e00ff */
[C---:B------:R-:W-:Y:S01]  /*04c0*/  PRMT R4, R5.reuse, 0x7632, R4 ;  /* 0x0000763205047816 */ /* 0x040fe20000000004 */
        /* <DEDUP_REMOVED lines=20> */
.L_x_4414:
        /* <DEDUP_REMOVED lines=28> */
.L_x_4415:
[----:B------:R-:W-:Y:S05]  /*07d0*/  BSYNC.RECONVERGENT B1 ;  /* 0x0000000000017941 */ /* 0x000fea0003800200 */
.L_x_4413:
[C---:B-----5:R-:W-:Y:S01]  /*07e0*/  PRMT R0, R4.reuse, 0x7632, R0 ;  /* 0x0000763204007816 */ /* 0x060fe20000000000 */
[----:B------:R-:W-:Y:S01]  /*07f0*/  IMAD.U32 R9, R4, 0x10000, RZ ;  /* 0x0001000004097824 */ /* 0x000fe200078e00ff */
[C---:B------:R-:W-:Y:S01]  /*0800*/  PRMT R2, R5.reuse, 0x7632, R2 ;  /* 0x0000763205027816 */ /* 0x040fe20000000002 */
[C---:B------:R-:W-:Y:S01]  /*0810*/  IMAD.U32 R11, R6.reuse, 0x10000, RZ ;  /* 0x00010000060b7824 */ /* 0x040fe200078e00ff */
[----:B------:R-:W-:Y:S01]  /*0820*/  PRMT R3, R6, 0x7632, R3 ;  /* 0x0000763206037816 */ /* 0x000fe20000000003 */
[----:B------:R-:W-:Y:S01]  /*0830*/  IMAD.U32 R5, R5, 0x10000, RZ ;  /* 0x0001000005057824 */ /* 0x000fe200078e00ff */
[C---:B------:R-:W-:Y:S01]  /*0840*/  PRMT R4, R7.reuse, 0x7632, R4 ;  /* 0x0000763207047816 */ /* 0x040fe20000000004 */
[----:B------:R-:W-:Y:S02]  /*0850*/  IMAD.U32 R7, R7, 0x10000, RZ ;  /* 0x0001000007077824 */ /* 0x000fe400078e00ff */
[----:B------:R-:W-:Y:S02]  /*0860*/  IMAD.U32 R0, R0, 0x10000, RZ ;  /* 0x0001000000007824 */ /* 0x000fe400078e00ff */
[----:B------:R-:W-:-:S02]  /*0870*/  IMAD.U32 R6, R2, 0x10000, RZ ;  /* 0x0001000002067824 */ /* 0x000fc400078e00ff */
[----:B------:R-:W-:Y:S02]  /*0880*/  IMAD.U32 R8, R3, 0x10000, RZ ;  /* 0x0001000003087824 */ /* 0x000fe400078e00ff */
[----:B------:R-:W-:-:S07]  /*0890*/  IMAD.U32 R4, R4, 0x10000, RZ ;  /* 0x0001000004047824 */ /* 0x000fce00078e00ff */
.L_x_4409:
[----:B------:R-:W-:Y:S05]  /*08a0*/  BSYNC.RECONVERGENT B0 ;  /* 0x0000000000007941 */ /* 0x000fea0003800200 */
.L_x_4408:
[----:B------:R-:W0:Y:S01]  /*08b0*/  LDCU.U8 UR17, c[0x0][0x404] ;  /* 0x00008080ff1177ac */ /* 0x000e220008000000 */
[----:B------:R-:W1:Y:S01]  /*08c0*/  LDCU UR9, c[0x0][0x388] ;  /* 0x00007100ff0977ac */ /* 0x000e620008000800 */
[----:B0-----:R-:W-:Y:S02]  /*08d0*/  UISETP.NE.AND UP0, UPT, UR17, URZ, UPT ;  /* 0x000000ff1100728c */ /* 0x001fe4000bf05270 */
[----:B-1----:R-:W-:-:S07]  /*08e0*/  UISETP.GE.AND UP1, UPT, UR7, UR9, UPT ;  /* 0x000000090700728c */ /* 0x002fce000bf26270 */
[----:B------:R-:W-:Y:S05]  /*08f0*/  BRA.U !UP0, `(.L_x_4416) ;  /* 0x0000000108087547 */ /* 0x000fea000b800000 */
[----:B------:R-:W0:Y:S02]  /*0900*/  LDC.64 R2, c[0x0][0x3e0] ;  /* 0x0000f800ff027b82 */ /* 0x000e240000000a00 */
[----:B0-----:R0:W5:Y:S02]  /*0910*/  LDG.E R36, desc[UR14][R2.64] ;  /* 0x0000000e02247981 */ /* 0x001164000c1e1900 */
.L_x_4416:
        /* <DEDUP_REMOVED lines=16> */
[----:B-1----:R-:W-:-:S04]  /*0a20*/  ISETP.NE.AND P0, PT, RZ, UR9, PT ;  /* 0x00000009ff007c0c */ /* 0x002fc8000bf05270 */
[----:B------:R-:W-:Y:S02]  /*0a30*/  FSEL R23, R0, R23, !P0 ;  /* 0x0000001700177208 */ /* 0x000fe40004000000 */
[----:B------:R-:W-:Y:S02]  /*0a40*/  I2FP.F32.S32 R0, UR4 ;  /* 0x0000000400007c45 */ /* 0x000fe40008201400 */
[----:B------:R-:W-:Y:S01]  /*0a50*/  FSEL R34, R13, R34, !P0 ;  /* 0x000000220d227208 */ /* 0x000fe20004000000 */
[----:B------:R-:W-:Y:S01]  /*0a60*/  FADD R13, R4, 1 ;  /* 0x3f800000040d7421 */ /* 0x000fe20000000000 */
[----:B------:R-:W-:Y:S01]  /*0a70*/  FSEL R30, R15, R30, !P0 ;  /* 0x0000001e0f1e7208 */ /* 0x000fe20004000000 */
[----:B0-----:R-:W-:Y:S01]  /*0a80*/  VIADD R2, R0, 0x1800000 ;  /* 0x0180000000027836 */ /* 0x001fe20000000000 */
[----:B------:R-:W-:Y:S01]  /*0a90*/  FSEL R27, R14, R27, !P0 ;  /* 0x0000001b0e1b7208 */ /* 0x000fe20004000000 */
[----:B------:R-:W-:Y:S01]  /*0aa0*/  FADD R15, R8, 1 ;  /* 0x3f800000080f7421 */ /* 0x000fe20000000000 */
[----:B------:R-:W-:Y:S01]  /*0ab0*/  FADD R14, R7, 1 ;  /* 0x3f800000070e7421 */ /* 0x000fe20000000000 */
[----:B------:R-:W-:Y:S01]  /*0ac0*/  FSEL R31, R10, R31, !P0 ;  /* 0x0000001f0a1f7208 */ /* 0x000fe20004000000 */
[----:B------:R-:W-:Y:S01]  /*0ad0*/  VIADD R10, R37, 0x2 ;  /* 0x00000002250a7836 */ /* 0x000fe20000000000 */
[----:B------:R-:W-:-:S02]  /*0ae0*/  LOP3.LUT R2, R2, 0x7f800000, RZ, 0xc0, !PT ;  /* 0x7f80000002027812 */ /* 0x000fc400078ec0ff */
        /* <DEDUP_REMOVED lines=16> */
[----:B------:R-:W-:Y:S01]  /*0bf0*/  ISETP.GT.U32.AND P0, PT, R2, 0x1ffffff, PT ;  /* 0x01ffffff0200780c */ /* 0x000fe20003f04070 */
[----:B------:R-:W-:Y:S01]  /*0c00*/  IMAD.U32 R2, RZ, RZ, UR8 ;  /* 0x00000008ff027e24 */ /* 0x000fe2000f8e00ff */
[----:B------:R-:W-:-:S03]  /*0c10*/  IADD3 R12, PT, PT, -R37, UR4, RZ ;  /* 0x00000004250c7c10 */ /* 0x000fc6000fffe1ff */
[----:B------:R-:W-:-:S05]  /*0c20*/  IMAD R9, R2, 0x100, R37 ;  /* 0x0000010002097824 */ /* 0x000fca00078e0225 */
[----:B------:R-:W-:-:S03]  /*0c30*/  IADD3 R4, PT, PT, -R9, UR4, RZ ;  /* 0x0000000409047c10 */ /* 0x000fc6000fffe1ff */
[----:B------:R-:W-:Y:S05]  /*0c40*/  @P0 BRA `(.L_x_4418) ;  /* 0x0000000000100947 */ /* 0x000fea0003800000 */
[----:B------:R-:W-:-:S07]  /*0c50*/  MOV R32, 0xc70 ;  /* 0x00000c7000207802 */ /* 0x000fce0000000f00 */
[----:B-----5:R-:W-:Y:S05]  /*0c60*/  CALL.REL.NOINC `($__internal_38_$__cuda_sm20_rcp_rn_f32_slowpath) ;  /* 0x0000002c00447944 */ /* 0x020fea0003c00000 */
[----:B------:R-:W-:Y:S01]  /*0c70*/  IMAD.MOV.U32 R3, RZ, RZ, R16 ;  /* 0x000000ffff037224 */ /* 0x000fe200078e0010 */
[----:B------:R-:W-:Y:S06]  /*0c80*/  BRA `(.L_x_4419) ;  /* 0x0000000000107947 */ /* 0x000fec0003800000 */
.L_x_4418:
[----:B------:R-:W0:Y:S02]  /*0c90*/  MUFU.RCP R3, R0 ;  /* 0x0000000000037308 */ /* 0x000e240000001000 */
[----:B0-----:R-:W-:-:S04]  /*0ca0*/  FFMA R2, R0, R3, -1 ;  /* 0xbf80000000027423 */ /* 0x001fc80000000003 */
[----:B------:R-:W-:-:S04]  /*0cb0*/  FADD.FTZ R2, -R2, -RZ ;  /* 0x800000ff02027221 */ /* 0x000fc80000010100 */
[----:B------:R-:W-:-:S07]  /*0cc0*/  FFMA R3, R3, R2, R3 ;  /* 0x0000000203037223 */ /* 0x000fce0000000003 */
.L_x_4419:
[----:B------:R-:W-:Y:S01]  /*0cd0*/  IMAD.MOV.U32 R35, RZ, RZ, RZ ;  /* 0x000000ffff237224 */ /* 0x000fe200078e00ff */
[----:B------:R-:W-:-:S06]  /*0ce0*/  UMOV UR4, URZ ;  /* 0x000000ff00047c82 */ /* 0x000fcc0008000000 */
.L_x_4455:
        /* <DEDUP_REMOVED lines=16> */
.L_x_4423:
        /* <DEDUP_REMOVED lines=28> */
.L_x_4424:
[----:B------:R-:W-:Y:S05]  /*0fb0*/  BSYNC.RECONVERGENT B1 ;  /* 0x0000000000017941 */ /* 0x000fea0003800200 */
.L_x_4422:
        /* <DEDUP_REMOVED lines=22> */
.L_x_4426:
        /* <DEDUP_REMOVED lines=28> */
.L_x_4427:
[----:B------:R-:W-:Y:S05]  /*12e0*/  BSYNC.RECONVERGENT B1 ;  /* 0x0000000000017941 */ /* 0x000fea0003800200 */
.L_x_4425:
        /* <DEDUP_REMOVED lines=12> */
.L_x_4421:
[----:B------:R-:W-:Y:S05]  /*13b0*/  BSYNC.RECONVERGENT B0 ;  /* 0x0000000000007941 */ /* 0x000fea0003800200 */
.L_x_4420:
        /* <DEDUP_REMOVED lines=26> */
[C---:B------:R-:W-:Y:S02]  /*1560*/  VIADD R18, R9.reuse, 0x3 ;  /* 0x0000000309127836 */ /* 0x040fe40000000000 */
        /* <DEDUP_REMOVED lines=17> */
.L_x_4429:
[----:B------:R-:W-:Y:S05]  /*1680*/  BSYNC.RECONVERGENT B0 ;  /* 0x0000000000007941 */ /* 0x000fea0003800200 */
.L_x_4428:
        /* <DEDUP_REMOVED lines=13> */
.L_x_4430:
        /* <DEDUP_REMOVED lines=55> */
.L_x_4433:
[----:B------:R-:W2:Y:S04]  /*1ad0*/  LDG.E.STRONG.GPU R32, desc[UR14][R18.64] ;  /* 0x0000000e12207981 */ /* 0x000ea8000c1ef900 */
[----:B--2---:R-:W-:Y:S01]  /*1ae0*/  CCTL.IVALL ;  /* 0x00000000ff00798f */ /* 0x004fe20002000000 */
[----:B------:R-:W-:Y:S05]  /*1af0*/  YIELD ;  /* 0x0000000000007946 */ /* 0x000fea0003800000 */
[----:B------:R-:W-:-:S13]  /*1b00*/  ISETP.NE.AND P0, PT, R32, R55, PT ;  /* 0x000000372000720c */ /* 0x000fda0003f05270 */
[----:B------:R-:W-:Y:S05]  /*1b10*/  @P0 BRA `(.L_x_4433) ;  /* 0xfffffffc00ec0947 */ /* 0x000fea000383ffff */
.L_x_4432:
        /* <DEDUP_REMOVED lines=18> */
.L_x_4438:
        /* <DEDUP_REMOVED lines=37> */
.L_x_4437:
[----:B------:R-:W-:Y:S05]  /*1e90*/  BSYNC.RECONVERGENT B1 ;  /* 0x0000000000017941 */ /* 0x000fea0003800200 */
.L_x_4436:
        /* <DEDUP_REMOVED lines=29> */
.L_x_4440:
[----:B------:R-:W-:Y:S05]  /*2070*/  BSYNC.RECONVERGENT B1 ;  /* 0x0000000000017941 */ /* 0x000fea0003800200 */
.L_x_4439:
        /* <DEDUP_REMOVED lines=19> */
.L_x_4442:
[----:B------:R-:W-:Y:S05]  /*21b0*/  BSYNC.RECONVERGENT B1 ;  /* 0x0000000000017941 */ /* 0x000fea0003800200 */
.L_x_4441:
        /* <DEDUP_REMOVED lines=11> */
.L_x_4435:
[----:B------:R-:W-:Y:S05]  /*2270*/  BSYNC.RECONVERGENT B0 ;  /* 0x0000000000007941 */ /* 0x000fea0003800200 */
.L_x_4434:
        /* <DEDUP_REMOVED lines=12> */
.L_x_4431:
        /* <DEDUP_REMOVED lines=59> */
.L_x_4446:
        /* <DEDUP_REMOVED lines=24> */
.L_x_4447:
[----:B------:R-:W-:Y:S05]  /*2870*/  BSYNC.RECONVERGENT B1 ;  /* 0x0000000000017941 */ /* 0x000fea0003800200 */
.L_x_4445:
[----:B------:R-:W0:Y:S01]  /*2880*/  LDC.64 R16, c[0x0][0x3c8] ;  /* 0x0000f200ff107b82 */ /* 0x000e220000000a00 */
[----:B------:R-:W-:Y:S01]  /*2890*/  IMAD R19, R2, UR19, R37 ;  /* 0x0000001302137c24 */ /* 0x000fe2000f8e0225 */
[----:B------:R-:W-:Y:S01]  /*28a0*/  F2FP.SATFINITE.E4M3.F32.PACK_AB_MERGE_C R33, RZ, R18, RZ ;  /* 0x00000012ff21723e */ /* 0x000fe200048070ff */
[----:B------:R-:W-:Y:S01]  /*28b0*/  BSSY.RECONVERGENT B1, `(.L_x_4448) ;  /* 0x000002f000017945 */ /* 0x000fe20003800200 */
[----:B------:R-:W-:Y:S02]  /*28c0*/  ISETP.GT.U32.AND P3, PT, R12, 0x7, PT ;  /* 0x000000070c00780c */ /* 0x000fe40003f64070 */
        /* <DEDUP_REMOVED lines=29> */
.L_x_4449:
[----:B------:R-:W-:Y:S01]  /*2aa0*/  IMAD.U32 R40, R40, 0x10000, RZ ;  /* 0x0001000028287824 */ /* 0x000fe200078e00ff */
[----:B------:R-:W-:Y:S01]  /*2ab0*/  LOP3.LUT R61, R61, 0xffff, RZ, 0xc0, !PT ;  /* 0x0000ffff3d3d7812 */ /* 0x000fe200078ec0ff */
[----:B------:R-:W-:Y:S01]  /*2ac0*/  IMAD.U32 R59, R59, 0x10000, RZ ;  /* 0x000100003b3b7824 */ /* 0x000fe200078e00ff */
[----:B------:R-:W-:Y:S01]  /*2ad0*/  LOP3.LUT R32, R32, 0xffff, RZ, 0xc0, !PT ;  /* 0x0000ffff20207812 */ /* 0x000fe200078ec0ff */
[----:B------:R-:W-:Y:S01]  /*2ae0*/  IMAD.SHL.U32 R33, R33, 0x100, RZ ;  /* 0x0000010021217824 */ /* 0x000fe200078e00ff */
[----:B------:R-:W-:Y:S01]  /*2af0*/  LOP3.LUT R40, R40, 0xff0000, RZ, 0xc0, !PT ;  /* 0x00ff000028287812 */ /* 0x000fe200078ec0ff */
[----:B------:R-:W-:-:S03]  /*2b00*/  IMAD.SHL.U32 R61, R61, 0x1000000, RZ ;  /* 0x010000003d3d7824 */ /* 0x000fc600078e00ff */
[----:B------:R-:W-:Y:S02]  /*2b10*/  PRMT R32, R40, 0x4210, R32 ;  /* 0x0000421028207816 */ /* 0x000fe40000000020 */
[----:B------:R-:W-:-:S04]  /*2b20*/  LOP3.LUT R40, R61, 0xff000000, RZ, 0xc0, !PT ;  /* 0xff0000003d287812 */ /* 0x000fc800078ec0ff */
[----:B------:R-:W-:Y:S02]  /*2b30*/  LOP3.LUT R40, R40, 0xff0000, R59, 0xf8, !PT ;  /* 0x00ff000028287812 */ /* 0x000fe400078ef83b */
[----:B------:R-:W-:-:S04]  /*2b40*/  PRMT R59, R54, 0x7104, RZ ;  /* 0x00007104363b7816 */ /* 0x000fc800000000ff */
[----:B------:R-:W-:Y:S02]  /*2b50*/  LOP3.LUT R59, R32, 0xff00, R59, 0xf8, !PT ;  /* 0x0000ff00203b7812 */ /* 0x000fe400078ef83b */
[----:B------:R-:W-:Y:S02]  /*2b60*/  LOP3.LUT R32, R40, 0xffff, R33, 0xf8, !PT ;  /* 0x0000ffff28207812 */ /* 0x000fe400078ef821 */
[----:B------:R-:W-:Y:S02]  /*2b70*/  LOP3.LUT R33, R59, 0xff, R56, 0xf8, !PT ;  /* 0x000000ff3b217812 */ /* 0x000fe400078ef838 */
[----:B------:R-:W-:-:S05]  /*2b80*/  LOP3.LUT R32, R32, 0xff, R57, 0xf8, !PT ;  /* 0x000000ff20207812 */ /* 0x000fca00078ef839 */
[----:B------:R0:W-:Y:S02]  /*2b90*/  STG.E.64 desc[UR14][R18.64], R32 ;  /* 0x0000002012007986 */ /* 0x0001e4000c101b0e */
.L_x_4450:
[----:B------:R-:W-:Y:S05]  /*2ba0*/  BSYNC.RECONVERGENT B1 ;  /* 0x0000000000017941 */ /* 0x000fea0003800200 */
.L_x_4448:
        /* <DEDUP_REMOVED lines=59> */
.L_x_4452:
        /* <DEDUP_REMOVED lines=22> */
.L_x_4453:
[----:B------:R-:W-:Y:S05]  /*30c0*/  BSYNC.RECONVERGENT B1 ;  /* 0x0000000000017941 */ /* 0x000fea0003800200 */
.L_x_4451:
[----:B------:R-:W-:Y:S01]  /*30d0*/  IMAD R2, R2, UR19, R9 ;  /* 0x0000001302027c24 */ /* 0x000fe2000f8e0209 */
[----:B------:R-:W-:Y:S02]  /*30e0*/  F2FP.SATFINITE.E4M3.F32.PACK_AB_MERGE_C R61, RZ, R33, RZ ;  /* 0x00000021ff3d723e */ /* 0x000fe400048070ff */
[----:B------:R-:W-:Y:S02]  /*30f0*/  F2FP.SATFINITE.E4M3.F32.PACK_AB_MERGE_C R33, RZ, R18, RZ ;  /* 0x00000012ff21723e */ /* 0x000fe400048070ff */
[----:B------:R-:W-:Y:S02]  /*3100*/  IADD3 R16, P0, PT, R2, R16, RZ ;  /* 0x0000001002107210 */ /* 0x000fe40007f1e0ff */
[----:B------:R-:W-:Y:S02]  /*3110*/  ISETP.GE.U32.AND P1, PT, R4, 0x8, PT ;  /* 0x000000080400780c */ /* 0x000fe40003f26070 */
        /* <DEDUP_REMOVED lines=27> */
.L_x_4454:
        /* <DEDUP_REMOVED lines=15> */
.L_x_4444:
[----:B------:R-:W-:Y:S05]  /*33c0*/  BSYNC.RECONVERGENT B0 ;  /* 0x0000000000007941 */ /* 0x000fea0003800200 */
.L_x_4443:
[----:B------:R-:W4:Y:S01]  /*33d0*/  LDCU UR8, c[0x0][0x380] ;  /* 0x00007000ff0877ac */ /* 0x000f220008000800 */
[----:B------:R-:W0:Y:S01]  /*33e0*/  LDCU UR9, c[0x0][0x388] ;  /* 0x00007100ff0977ac */ /* 0x000e220008000800 */
[----:B----4-:R-:W-:-:S04]  /*33f0*/  ULEA UR7, UR8, UR7, 0x2 ;  /* 0x0000000708077291 */ /* 0x010fc8000f8e10ff */
[----:B0-----:R-:W-:-:S09]  /*3400*/  UISETP.GE.AND UP0, UPT, UR7, UR9, UPT ;  /* 0x000000090700728c */ /* 0x001fd2000bf06270 */
[----:B------:R-:W-:Y:S05]  /*3410*/  BRA.U !UP0, `(.L_x_4455) ;  /* 0xffffffd908347547 */ /* 0x000fea000b83ffff */
.L_x_4417:
        /* <DEDUP_REMOVED lines=40> */
.L_x_4464:
[----:B------:R-:W-:Y:S02]  /*36a0*/  ISETP.NE.AND P0, PT, R9, RZ, PT ;  /* 0x000000ff0900720c */ /* 0x000fe40003f05270 */
[----:B----4-:R-:W-:-:S11]  /*36b0*/  FMNMX R5, R3, R2, !PT ;  /* 0x0000000203057209 */ /* 0x010fd60007800000 */
[----:B------:R-:W-:Y:S05]  /*36c0*/  @P0 BRA `(.L_x_4457) ;  /* 0x0000000000080947 */ /* 0x000fea0003800000 */
[----:B0-----:R-:W0:Y:S02]  /*36d0*/  LDC.64 R2, c[0x0][0x3f8] ;  /* 0x0000fe00ff027b82 */ /* 0x001e240000000a00 */
[----:B0-----:R4:W-:Y:S02]  /*36e0*/  REDG.E.MAX.S32.STRONG.GPU desc[UR14][R2.64], R5 ;  /* 0x000000050200798e */ /* 0x0019e4000d12e30e */
.L_x_4457:
[----:B------:R-:W-:Y:S05]  /*36f0*/  BSYNC B0 ;  /* 0x0000000000007941 */ /* 0x000fea0003800000 */
.L_x_4456:
        /* <DEDUP_REMOVED lines=15> */
[----:B--234-:R-:W-:Y:S05]  /*37f0*/  CALL.REL.NOINC `($__internal_38_$__cuda_sm20_rcp_rn_f32_slowpath) ;  /* 0x0000000000607944 */ /* 0x01cfea0003c00000 */
[----:B------:R-:W-:Y:S01]  /*3800*/  IMAD.MOV.U32 R5, RZ, RZ, R16 ;  /* 0x000000ffff057224 */ /* 0x000fe200078e0010 */
[----:B------:R-:W-:Y:S06]  /*3810*/  BRA `(.L_x_4461) ;  /* 0x0000000000107947 */ /* 0x000fec0003800000 */
.L_x_4460:
[----:B----4-:R-:W0:Y:S02]  /*3820*/  MUFU.RCP R5, R36 ;  /* 0x0000002400057308 */ /* 0x010e240000001000 */
[----:B0-----:R-:W-:-:S04]  /*3830*/  FFMA R0, R36, R5, -1 ;  /* 0xbf80000024007423 */ /* 0x001fc80000000005 */
[----:B------:R-:W-:-:S04]  /*3840*/  FADD.FTZ R0, -R0, -RZ ;  /* 0x800000ff00007221 */ /* 0x000fc80000010100 */
[----:B------:R-:W-:-:S07]  /*3850*/  FFMA R5, R5, R0, R5 ;  /* 0x0000000005057223 */ /* 0x000fce0000000005 */
.L_x_4461:
[----:B------:R-:W-:Y:S05]  /*3860*/  BSYNC.RECONVERGENT B0 ;  /* 0x0000000000007941 */ /* 0x000fea0003800200 */
.L_x_4459:
[----:B------:R-:W0:Y:S02]  /*3870*/  LDC.64 R2, c[0x0][0x3f0] ;  /* 0x0000fc00ff027b82 */ /* 0x000e240000000a00 */
[----:B0-----:R-:W-:Y:S01]  /*3880*/  STG.E desc[UR14][R2.64], R5 ;  /* 0x0000000502007986 */ /* 0x001fe2000c10190e */
[----:B------:R-:W-:Y:S05]  /*3890*/  EXIT ;  /* 0x000000000000794d */ /* 0x000fea0003800000 */
.L_x_4458:
[----:B------:R-:W-:Y:S02]  /*38a0*/  IMAD.MOV.U32 R5, RZ, RZ, 0x2 ;  /* 0x00000002ff057424 */ /* 0x000fe400078e00ff */
[----:B------:R-:W-:Y:S02]  /*38b0*/  IMAD.MOV.U32 R7, RZ, RZ, 0x1f ;  /* 0x0000001fff077424 */ /* 0x000fe400078e00ff */
[----:B------:R-:W-:-:S07]  /*38c0*/  IMAD.MOV.U32 R4, RZ, RZ, -0x1 ;  /* 0xffffffffff047424 */ /* 0x000fce00078e00ff */
[----:B012345:R-:W-:Y:S05]  /*38d0*/  WARPSYNC.COLLECTIVE R4, `(.L_x_4462) ;  /* 0x0000000004087348 */ /* 0x03ffea0003c00000 */
[----:B0---4-:R0:W4:Y:S02]  /*38e0*/  SHFL.DOWN P0, R2, R0, R5, R7 ;  /* 0x0800000500027389 */ /* 0x0111240000000007 */
[----:B012345:R-:W-:Y:S05]  /*38f0*/  ENDCOLLECTIVE ;  /* 0x000000000000791b */ /* 0x03ffea0003800000 */
.L_x_4462:
[----:B------:R-:W-:Y:S02]  /*3900*/  IMAD.MOV.U32 R5, RZ, RZ, 0x1 ;  /* 0x00000001ff057424 */ /* 0x000fe400078e00ff */
[----:B------:R-:W-:-:S05]  /*3910*/  IMAD.MOV.U32 R3, RZ, RZ, R2 ;  /* 0x000000ffff037224 */ /* 0x000fca00078e0002 */
[----:B------:R-:W-:-:S05]  /*3920*/  FMNMX R3, R3, R0, !PT ;  /* 0x0000000003037209 */ /* 0x000fca0007800000 */
[----:B------:R-:W-:-:S07]  /*3930*/  IMAD.MOV.U32 R0, RZ, RZ, R3 ;  /* 0x000000ffff007224 */ /* 0x000fce00078e0003 */
[----:B------:R-:W-:Y:S05]  /*3940*/  WARPSYNC.COLLECTIVE R4, `(.L_x_4463) ;  /* 0x0000000004087348 */ /* 0x000fea0003c00000 */
[----:B------:R0:W1:Y:S02]  /*3950*/  SHFL.DOWN P0, R2, R0, R5, R7 ;  /* 0x0800000500027389 */ /* 0x0000640000000007 */
[----:B01----:R-:W-:Y:S05]  /*3960*/  ENDCOLLECTIVE ;  /* 0x000000000000791b */ /* 0x003fea0003800000 */
.L_x_4463:
[----:B------:R-:W-:Y:S05]  /*3970*/  BRA `(.L_x_4464) ;  /* 0xfffffffc00487947 */ /* 0x000fea000383ffff */
        .weak           $__internal_38_$__cuda_sm20_rcp_rn_f32_slowpath
        .type           $__internal_38_$__cuda_sm20_rcp_rn_f32_slowpath,@function
        .size           $__internal_38_$__cuda_sm20_rcp_rn_f32_slowpath,(.L_x_6080 - $__internal_38_$__cuda_sm20_rcp_rn_f32_slowpath)
$__internal_38_$__cuda_sm20_rcp_rn_f32_slowpath:
        /* <DEDUP_REMOVED lines=15> */
.L_x_4466:
        /* <DEDUP_REMOVED lines=33> */
.L_x_4468:
[----:B------:R0:W1:Y:S02]  /*3c80*/  MUFU.RCP R3, R0 ;  /* 0x0000000000037308 */ /* 0x0000640000001000 */
.L_x_4467:
[----:B------:R-:W-:Y:S05]  /*3c90*/  BSYNC.RECONVERGENT B1 ;  /* 0x0000000000017941 */ /* 0x000fea0003800200 */
.L_x_4465:
[----:B-1----:R-:W-:Y:S02]  /*3ca0*/  IMAD.MOV.U32 R16, RZ, RZ, R3 ;  /* 0x000000ffff107224 */ /* 0x002fe400078e0003 */
[----:B------:R-:W-:Y:S02]  /*3cb0*/  IMAD.MOV.U32 R2, RZ, RZ, R32 ;  /* 0x000000ffff027224 */ /* 0x000fe400078e0020 */
[----:B------:R-:W-:-:S04]  /*3cc0*/  IMAD.MOV.U32 R3, RZ, RZ, 0x0 ;  /* 0x00000000ff037424 */ /* 0x000fc800078e00ff */
[----:B0-----:R-:W-:Y:S05]  /*3cd0*/  RET.REL.NODEC R2 `(_ZN18transformer_engine13normalization26rmsnorm_fwd_general_kernelINS0_13Kernel_traitsI13__nv_bfloat16S3_13__nv_fp8_e4m3fjLj512ELj1ELj4ELj1ELj16ENS0_18Kernel_traits_baseILj512ES3_S3_S4_fjLj128EEEEEEEvNS0_19ForwardKernelParamsE) ;  /* 0xffffffc002c87950 */ /* 0x001fea0003c3ffff */
.L_x_4469:
        /* <DEDUP_REMOVED lines=10> */
.L_x_6080:


//--------------------- .text._ZN18transformer_engine13normalization26rmsnorm_fwd_general_kernelINS0_13Kernel_traitsI13__nv_bfloat16S3_13__nv_fp8_e4m3fjLj128ELj1ELj4ELj1ELj8ENS0_18Kernel_traits_baseILj128ES3_S3_S4_fjLj128EEEEEEEvNS0_19ForwardKernelParamsE --------------------------
	.section	.text._ZN18transformer_engine13normalization26rmsnorm_fwd_general_kernelINS0_13Kernel_traitsI13__nv_bfloat16S3_13__nv_fp8_e4m3fjLj128ELj1ELj4ELj1ELj8ENS0_18Kernel_traits_baseILj128ES3_S3_S4_fjLj128EEEEEEEvNS0_19ForwardKernelParamsE,"ax",@progbits
	.align	128
        .global         _ZN18transformer_engine13normalization26rmsnorm_fwd_general_kernelINS0_13Kernel_traitsI13__nv_bfloat16S3_13__nv_fp8_e4m3fjLj128ELj1ELj4ELj1ELj8ENS0_18Kernel_traits_baseILj128ES3_S3_S4_fjLj128EEEEEEEvNS0_19ForwardKernelParamsE
        .type           _ZN18transformer_engine13normalization26rmsnorm_fwd_general_kernelINS0_13Kernel_traitsI13__nv_bfloat16S3_13__nv_fp8_e4m3fjLj128ELj1ELj4ELj1ELj8ENS0_18Kernel_traits_baseILj128ES3_S3_S4_fjLj128EEEEEEEvNS0_19ForwardKernelParamsE,@function
        .size           _ZN18transformer_engine13normalization26rmsnorm_fwd_general_kernelINS0_13Kernel_traitsI13__nv_bfloat16S3_13__nv_fp8_e4m3fjLj128ELj1ELj4ELj1ELj8ENS0_18Kernel_traits_baseILj128ES3_S3_S4_fjLj128EEEEEEEvNS0_19ForwardKernelParamsE,(.L_x_6081 - _ZN18transformer_engine13normalization26rmsnorm_fwd_general_kernelINS0_13Kernel_traitsI13__nv_bfloat16S3_13__nv_fp8_e4m3fjLj128ELj1ELj4ELj1ELj8ENS0_18Kernel_traits_baseILj128ES3_S3_S4_fjLj128EEEEEEEvNS0_19ForwardKernelParamsE)
        .other          _ZN18transformer_engine13normalization26rmsnorm_fwd_general_kernelINS0_13Kernel_traitsI13__nv_bfloat16S3_13__nv_fp8_e4m3fjLj128ELj1ELj4ELj1ELj8ENS0_18Kernel_traits_baseILj128ES3_S3_S4_fjLj128EEEEEEEvNS0_19ForwardKernelParamsE,@"STO_CUDA_ENTRY STV_DEFAULT"
_ZN18transformer_engine13normalization26rmsnorm_fwd_general_kernelINS0_13Kernel_traitsI13__nv_bfloat16S3_13__nv_fp8_e4m3fjLj128ELj1ELj4ELj1ELj8ENS0_18Kernel_traits_baseILj128ES3_S3_S4_fjLj128EEEEEEEvNS0_19ForwardKernelParamsE:
.text._ZN18transformer_engine13normalization26rmsnorm_fwd_general_kernelINS0_13Kernel_traitsI13__nv_bfloat16S3_13__nv_fp8_e4m3fjLj128ELj1ELj4ELj1ELj8ENS0_18Kernel_traits_baseILj128ES3_S3_S4_fjLj128EEEEEEEvNS0_19ForwardKernelParamsE:
        /* <DEDUP_REMOVED lines=56> */
.L_x_4473:
[----:B------:R-:W2:Y:S02]  /*0380*/  LDG.E.64 R2, desc[UR14][R2.64] ;  /* 0x0000000e02027981 */ /* 0x000ea4000c1e1b00 */
[C-C-:B--2---:R-:W-:Y:S02]  /*0390*/  SHF.R.U64 R4, R2.reuse, 0x10, R3.reuse ;  /* 0x0000001002047819 */ /* 0x144fe40000001203 */
[----:B------:R-:W-:Y:S02]  /*03a0*/  SHF.R.U32.HI R6, RZ, 0x10, R3 ;  /* 0x00000010ff067819 */ /* 0x000fe40000011603 */
[----:B------:R-:W-:Y:S02]  /*03b0*/  PRMT R0, R2, 0x7610, R0 ;  /* 0x0000761002007816 */ /* 0x000fe40000000000 */
[----:B------:R-:W-:-:S07]  /*03c0*/  PRMT R5, R3, 0x7610, R5 ;  /* 0x0000761003057816 */ /* 0x000fce0000000005 */
.L_x_4474:
[----:B------:R-:W-:Y:S05]  /*03d0*/  BSYNC.RECONVERGENT B1 ;  /* 0x0000000000017941 */ /* 0x000fea0003800200 */
.L_x_4472:
[----:B-----5:R-:W-:Y:S02]  /*03e0*/  IMAD.U32 R7, R4, 0x10000, RZ ;  /* 0x0001000004077824 */ /* 0x020fe400078e00ff */
[----:B------:R-:W-:Y:S02]  /*03f0*/  IMAD.U32 R0, R0, 0x10000, RZ ;  /* 0x0001000000007824 */ /* 0x000fe400078e00ff */
[----:B------:R-:W-:Y:S02]  /*0400*/  IMAD.U32 R4, R5, 0x10000, RZ ;  /* 0x0001000005047824 */ /* 0x000fe400078e00ff */
[----:B------:R-:W-:-:S07]  /*0410*/  IMAD.U32 R6, R6, 0x10000, RZ ;  /* 0x0001000006067824 */ /* 0x000fce00078e00ff */
.L_x_4471:
[----:B------:R-:W-:Y:S05]  /*0420*/  BSYNC.RECONVERGENT B0 ;  /* 0x0000000000007941 */ /* 0x000fea0003800200 */
.L_x_4470:
[----:B------:R-:W0:Y:S01]  /*0430*/  LDCU.U8 UR17, c[0x0][0x404] ;  /* 0x00008080ff1177ac */ /* 0x000e220008000000 */
[----:B------:R-:W1:Y:S01]  /*0440*/  LDCU UR9, c[0x0][0x388] ;  /* 0x00007100ff0977ac */ /* 0x000e620008000800 */
[----:B0-----:R-:W-:Y:S02]  /*0450*/  UISETP.NE.AND UP0, UPT, UR17, URZ, UPT ;  /* 0x000000ff1100728c */ /* 0x001fe4000bf05270 */
[----:B-1----:R-:W-:-:S07]  /*0460*/  UISETP.GE.AND UP1, UPT, UR7, UR9, UPT ;  /* 0x000000090700728c */ /* 0x002fce000bf26270 */
[----:B------:R-:W-:Y:S05]  /*0470*/  BRA.U !UP0, `(.L_x_4475) ;  /* 0x0000000108087547 */ /* 0x000fea000b800000 */
[----:B------:R-:W0:Y:S02]  /*0480*/  LDC.64 R2, c[0x0][0x3e0] ;  /* 0x0000f800ff027b82 */ /* 0x000e240000000a00 */
[----:B0-----:R0:W5:Y:S02]  /*0490*/  LDG.E R15, desc[UR14][R2.64] ;  /* 0x0000000e020f7981 */ /* 0x001164000c1e1900 */
.L_x_4475:
        /* <DEDUP_REMOVED lines=10> */
[----:B------:R-:W-:Y:S02]  /*0540*/  IADD3 R8, PT, PT, -R17, UR4, RZ ;  /* 0x0000000411087c10 */ /* 0x000fe4000fffe1ff */
[----:B------:R-:W-:-:S02]  /*0550*/  IADD3 R10, PT, PT, R10, UR8, RZ ;  /* 0x000000080a0a7c10 */ /* 0x000fc4000fffe0ff */
        /* <DEDUP_REMOVED lines=23> */
[----:B-----5:R-:W-:Y:S05]  /*06d0*/  CALL.REL.NOINC `($__internal_39_$__cuda_sm20_rcp_rn_f32_slowpath) ;  /* 0x0000001800687944 */ /* 0x020fea0003c00000 */
[----:B------:R-:W-:Y:S01]  /*06e0*/  IMAD.MOV.U32 R4, RZ, RZ, R19 ;  /* 0x000000ffff047224 */ /* 0x000fe200078e0013 */
[----:B------:R-:W-:Y:S06]  /*06f0*/  BRA `(.L_x_4478) ;  /* 0x0000000000107947 */ /* 0x000fec0003800000 */
.L_x_4477:
[----:B------:R-:W0:Y:S02]  /*0700*/  MUFU.RCP R3, R2 ;  /* 0x0000000200037308 */ /* 0x000e240000001000 */
[----:B0-----:R-:W-:-:S04]  /*0710*/  FFMA R0, R2, R3, -1 ;  /* 0xbf80000002007423 */ /* 0x001fc80000000003 */
[----:B------:R-:W-:-:S04]  /*0720*/  FADD.FTZ R0, -R0, -RZ ;  /* 0x800000ff00007221 */ /* 0x000fc80000010100 */
[----:B------:R-:W-:-:S07]  /*0730*/  FFMA R4, R3, R0, R3 ;  /* 0x0000000003047223 */ /* 0x000fce0000000003 */
.L_x_4478:
[----:B------:R-:W0:Y:S01]  /*0740*/  LDCU.64 UR8, c[0x0][0x380] ;  /* 0x00007000ff0877ac */ /* 0x000e220008000a00 */
[----:B------:R-:W-:Y:S01]  /*0750*/  VIADD R3, R16, UR7 ;  /* 0x0000000710037c36 */ /* 0x000fe20008000000 */
[----:B------:R-:W-:Y:S01]  /*0760*/  ISETP.GE.U32.AND P2, PT, R14, 0x7, PT ;  /* 0x000000070e00780c */ /* 0x000fe20003f46070 */
[----:B------:R-:W-:Y:S01]  /*0770*/  HFMA2 R14, -RZ, RZ, 0, 0 ;  /* 0x00000000ff0e7431 */ /* 0x000fe200000001ff */
[----:B------:R-:W-:Y:S01]  /*0780*/  ISETP.GE.U32.AND P3, PT, R18, 0x3, PT ;  /* 0x000000031200780c */ /* 0x000fe20003f66070 */
[----:B0-----:R-:W-:Y:S02]  /*0790*/  UIMAD UR4, UR9, UR8, URZ ;  /* 0x00000008090472a4 */ /* 0x001fe4000f8e02ff */
[----:B------:R-:W-:Y:S02]  /*07a0*/  IMAD R3, R3, UR9, RZ ;  /* 0x0000000903037c24 */ /* 0x000fe4000f8e02ff */
[----:B------:R-:W-:-:S03]  /*07b0*/  USHF.L.U32 UR8, UR4, 0x2, URZ ;  /* 0x0000000204087899 */ /* 0x000fc600080006ff */
[----:B------:R-:W-:-:S09]  /*07c0*/  UMOV UR4, URZ ;  /* 0x000000ff00047c82 */ /* 0x000fd20008000000 */
.L_x_4503:
        /* <DEDUP_REMOVED lines=26> */
.L_x_4482:
[----:B------:R-:W2:Y:S02]  /*0970*/  LDG.E.64 R18, desc[UR14][R18.64] ;  /* 0x0000000e12127981 */ /* 0x000ea4000c1e1b00 */
[C-C-:B--2---:R-:W-:Y:S02]  /*0980*/  SHF.R.U64 R25, R18.reuse, 0x10, R19.reuse ;  /* 0x0000001012197819 */ /* 0x144fe40000001213 */
[----:B------:R-:W-:Y:S02]  /*0990*/  SHF.R.U32.HI R27, RZ, 0x10, R19 ;  /* 0x00000010ff1b7819 */ /* 0x000fe40000011613 */
[----:B------:R-:W-:Y:S02]  /*09a0*/  PRMT R0, R18, 0x7610, R0 ;  /* 0x0000761012007816 */ /* 0x000fe40000000000 */
[----:B------:R-:W-:-:S07]  /*09b0*/  PRMT R26, R19, 0x7610, R26 ;  /* 0x00007610131a7816 */ /* 0x000fce000000001a */
.L_x_4483:
[----:B------:R-:W-:Y:S05]  /*09c0*/  BSYNC.RECONVERGENT B1 ;  /* 0x0000000000017941 */ /* 0x000fea0003800200 */
.L_x_4481:
[----:B-----5:R-:W-:Y:S02]  /*09d0*/  IMAD.U32 R0, R0, 0x10000, RZ ;  /* 0x0001000000007824 */ /* 0x020fe400078e00ff */
[----:B------:R-:W-:Y:S02]  /*09e0*/  IMAD.U32 R25, R25, 0x10000, RZ ;  /* 0x0001000019197824 */ /* 0x000fe400078e00ff */
[----:B------:R-:W-:Y:S02]  /*09f0*/  IMAD.U32 R26, R26, 0x10000, RZ ;  /* 0x000100001a1a7824 */ /* 0x000fe400078e00ff */
[----:B------:R-:W-:-:S07]  /*0a00*/  IMAD.U32 R27, R27, 0x10000, RZ ;  /* 0x000100001b1b7824 */ /* 0x000fce00078e00ff */
.L_x_4480:
[----:B------:R-:W-:Y:S05]  /*0a10*/  BSYNC.RECONVERGENT B0 ;  /* 0x0000000000007941 */ /* 0x000fea0003800200 */
.L_x_4479:
        /* <DEDUP_REMOVED lines=24> */
.L_x_4484:
        /* <DEDUP_REMOVED lines=13> */
[----:B------:R-:W-:Y:S02]  /*0c70*/  IADD3.X R20, PT, PT, RZ, RZ, RZ, P4, !PT ;  /* 0x000000ffff147210 */ /* 0x000fe400027fe4ff */
[C---:B-1----:R-:W-:Y:S02]  /*0c80*/  LEA R18, P4, R19.reuse, UR10, 0x2 ;  /* 0x0000000a13127c11 */ /* 0x042fe4000f8810ff */
[----:B------:R-:W0:Y:S02]  /*0c90*/  SHFL.DOWN PT, R30, R21, 0x2, 0x1f ;  /* 0x08401f00151e7f89 */ /* 0x000e2400000e0000 */
        /* <DEDUP_REMOVED lines=31> */
.L_x_4487:
[----:B------:R-:W2:Y:S04]  /*0e90*/  LDG.E.STRONG.GPU R29, desc[UR14][R20.64] ;  /* 0x0000000e141d7981 */ /* 0x000ea8000c1ef900 */
[----:B--2---:R-:W-:Y:S01]  /*0ea0*/  CCTL.IVALL ;  /* 0x00000000ff00798f */ /* 0x004fe20002000000 */
[----:B------:R-:W-:Y:S05]  /*0eb0*/  YIELD ;  /* 0x0000000000007946 */ /* 0x000fea0003800000 */
[----:B------:R-:W-:-:S13]  /*0ec0*/  ISETP.NE.AND P1, PT, R29, R30, PT ;  /* 0x0000001e1d00720c */ /* 0x000fda0003f25270 */
[----:B------:R-:W-:Y:S05]  /*0ed0*/  @P1 BRA `(.L_x_4487) ;  /* 0xfffffffc00ec1947 */ /* 0x000fea000383ffff */
.L_x_4486:
        /* <DEDUP_REMOVED lines=14> */
.L_x_4492:
        /* <DEDUP_REMOVED lines=37> */
.L_x_4491:
[----:B------:R-:W-:Y:S05]  /*1210*/  BSYNC.RECONVERGENT B1 ;  /* 0x0000000000017941 */ /* 0x000fea0003800200 */
.L_x_4490:
        /* <DEDUP_REMOVED lines=26> */
.L_x_4494:
[----:B------:R-:W-:Y:S05]  /*13c0*/  BSYNC.RECONVERGENT B1 ;  /* 0x0000000000017941 */ /* 0x000fea0003800200 */
.L_x_4493:
        /* <DEDUP_REMOVED lines=15> */
.L_x_4496:
[----:B------:R-:W-:Y:S05]  /*14c0*/  BSYNC.RECONVERGENT B1 ;  /* 0x0000000000017941 */ /* 0x000fea0003800200 */
.L_x_4495:
        /* <DEDUP_REMOVED lines=11> */
.L_x_4489:
[----:B------:R-:W-:Y:S05]  /*1580*/  BSYNC.RECONVERGENT B0 ;  /* 0x0000000000007941 */ /* 0x000fea0003800200 */
.L_x_4488:
        /* <DEDUP_REMOVED lines=12> */
.L_x_4485:
        /* <DEDUP_REMOVED lines=35> */
.L_x_4500:
        /* <DEDUP_REMOVED lines=11> */
.L_x_4501:
[----:B------:R-:W-:Y:S05]  /*1930*/  BSYNC.RECONVERGENT B1 ;  /* 0x0000000000017941 */ /* 0x000fea0003800200 */
.L_x_4499:
        /* <DEDUP_REMOVED lines=21> */
.L_x_4502:
[----:B------:R-:W-:Y:S01]  /*1a90*/  IMAD.U32 R20, R31, 0x10000, RZ ;  /* 0x000100001f147824 */ /* 0x000fe200078e00ff */
[----:B------:R-:W-:Y:S01]  /*1aa0*/  LOP3.LUT R2, R33, 0xffff, RZ, 0xc0, !PT ;  /* 0x0000ffff21027812 */ /* 0x000fe200078ec0ff */
[----:B------:R-:W-:-:S03]  /*1ab0*/  IMAD.SHL.U32 R29, R29, 0x100, RZ ;  /* 0x000001001d1d7824 */ /* 0x000fc600078e00ff */
[----:B------:R-:W-:-:S04]  /*1ac0*/  LOP3.LUT R21, R20, 0xff0000, RZ, 0xc0, !PT ;  /* 0x00ff000014157812 */ /* 0x000fc800078ec0ff */
[----:B------:R-:W-:-:S04]  /*1ad0*/  LEA R2, R2, R21, 0x18 ;  /* 0x0000001502027211 */ /* 0x000fc800078ec0ff */
[----:B------:R-:W-:-:S04]  /*1ae0*/  LOP3.LUT R2, R2, 0xffff, R29, 0xf8, !PT ;  /* 0x0000ffff02027812 */ /* 0x000fc800078ef81d */
[----:B------:R-:W-:-:S05]  /*1af0*/  LOP3.LUT R21, R2, 0xff, R35, 0xf8, !PT ;  /* 0x000000ff02157812 */ /* 0x000fca00078ef823 */
[----:B------:R1:W-:Y:S02]  /*1b00*/  STG.E desc[UR14][R18.64], R21 ;  /* 0x0000001512007986 */ /* 0x0003e4000c10190e */
.L_x_4498:
[----:B------:R-:W-:Y:S05]  /*1b10*/  BSYNC.RECONVERGENT B0 ;  /* 0x0000000000007941 */ /* 0x000fea0003800200 */
.L_x_4497:
[----:B------:R-:W3:Y:S02]  /*1b20*/  LDCU UR9, c[0x0][0x380] ;  /* 0x00007000ff0977ac */ /* 0x000ee40008000800 */
[----:B---3--:R-:W-:-:S04]  /*1b30*/  ULEA UR7, UR9, UR7, 0x2 ;  /* 0x0000000709077291 */ /* 0x008fc8000f8e10ff */
[----:B------:R-:W-:-:S09]  /*1b40*/  UISETP.GE.AND UP1, UPT, UR7, UR18, UPT ;  /* 0x000000120700728c */ /* 0x000fd2000bf26270 */
[----:B------:R-:W-:Y:S05]  /*1b50*/  BRA.U !UP1, `(.L_x_4503) ;  /* 0xffffffed091c7547 */ /* 0x000fea000b83ffff */
.L_x_4476:
        /* <DEDUP_REMOVED lines=36> */
.L_x_4512:
[----:B------:R-:W-:Y:S02]  /*1da0*/  ISETP.NE.AND P0, PT, R24, RZ, PT ;  /* 0x000000ff1800720c */ /* 0x000fe40003f05270 */
[----:B---3--:R-:W-:-:S11]  /*1db0*/  FMNMX R5, R3, R2, !PT ;  /* 0x0000000203057209 */ /* 0x008fd60007800000 */
[----:B------:R-:W-:Y:S05]  /*1dc0*/  @P0 BRA `(.L_x_4505) ;  /* 0x0000000000080947 */ /* 0x000fea0003800000 */
[----:B0-----:R-:W0:Y:S02]  /*1dd0*/  LDC.64 R2, c[0x0][0x3f8] ;  /* 0x0000fe00ff027b82 */ /* 0x001e240000000a00 */
[----:B0-----:R3:W-:Y:S02]  /*1de0*/  REDG.E.MAX.S32.STRONG.GPU desc[UR14][R2.64], R5 ;  /* 0x000000050200798e */ /* 0x0017e4000d12e30e */
.L_x_4505:
[----:B------:R-:W-:Y:S05]  /*1df0*/  BSYNC B0 ;  /* 0x0000000000007941 */ /* 0x000fea0003800000 */
.L_x_4504:
        /* <DEDUP_REMOVED lines=15> */
[----:B0123--:R-:W-:Y:S05]  /*1ef0*/  CALL.REL.NOINC `($__internal_39_$__cuda_sm20_rcp_rn_f32_slowpath) ;  /* 0x0000000000607944 */ /* 0x00ffea0003c00000 */
[----:B------:R-:W-:Y:S01]  /*1f00*/  IMAD.MOV.U32 R5, RZ, RZ, R19 ;  /* 0x000000ffff057224 */ /* 0x000fe200078e0013 */
[----:B------:R-:W-:Y:S06]  /*1f10*/  BRA `(.L_x_4509) ;  /* 0x0000000000107947 */ /* 0x000fec0003800000 */
.L_x_4508:
[----:B------:R-:W0:Y:S02]  /*1f20*/  MUFU.RCP R0, R15 ;  /* 0x0000000f00007308 */ /* 0x000e240000001000 */
[----:B0--3--:R-:W-:-:S04]  /*1f30*/  FFMA R2, R15, R0, -1 ;  /* 0xbf8000000f027423 */ /* 0x009fc80000000000 */
[----:B------:R-:W-:-:S04]  /*1f40*/  FADD.FTZ R5, -R2, -RZ ;  /* 0x800000ff02057221 */ /* 0x000fc80000010100 */
[----:B------:R-:W-:-:S07]  /*1f50*/  FFMA R5, R0, R5, R0 ;  /* 0x0000000500057223 */ /* 0x000fce0000000000 */
.L_x_4509:
[----:B------:R-:W-:Y:S05]  /*1f60*/  BSYNC.RECONVERGENT B0 ;  /* 0x0000000000007941 */ /* 0x000fea0003800200 */
.L_x_4507:
[----:B------:R-:W0:Y:S02]  /*1f70*/  LDC.64 R2, c[0x0][0x3f0] ;  /* 0x0000fc00ff027b82 */ /* 0x000e240000000a00 */
[----:B0-----:R-:W-:Y:S01]  /*1f80*/  STG.E desc[UR14][R2.64], R5 ;  /* 0x0000000502007986 */ /* 0x001fe2000c10190e */
[----:B------:R-:W-:Y:S05]  /*1f90*/  EXIT ;  /* 0x000000000000794d */ /* 0x000fea0003800000 */
.L_x_4506:
[----:B------:R-:W-:Y:S01]  /*1fa0*/  IMAD.MOV.U32 R5, RZ, RZ, 0x2 ;  /* 0x00000002ff057424 */ /* 0x000fe200078e00ff */
[----:B------:R-:W-:Y:S01]  /*1fb0*/  MOV R4, 0xffffffff ;  /* 0xffffffff00047802 */ /* 0x000fe20000000f00 */
[----:B------:R-:W-:-:S07]  /*1fc0*/  IMAD.MOV.U32 R7, RZ, RZ, 0x1f ;  /* 0x0000001fff077424 */ /* 0x000fce00078e00ff */
[----:B0123-5:R-:W-:Y:S05]  /*1fd0*/  WARPSYNC.COLLECTIVE R4, `(.L_x_4510) ;  /* 0x0000000004087348 */ /* 0x02ffea0003c00000 */
[----:B0--3--:R0:W3:Y:S02]  /*1fe0*/  SHFL.DOWN P0, R2, R0, R5, R7 ;  /* 0x0800000500027389 */ /* 0x0090e40000000007 */
[----:B0123-5:R-:W-:Y:S05]  /*1ff0*/  ENDCOLLECTIVE ;  /* 0x000000000000791b */ /* 0x02ffea0003800000 */
.L_x_4510:
[----:B------:R-:W-:Y:S02]  /*2000*/  IMAD.MOV.U32 R5, RZ, RZ, 0x1 ;  /* 0x00000001ff057424 */ /* 0x000fe400078e00ff */
[----:B------:R-:W-:-:S05]  /*2010*/  IMAD.MOV.U32 R3, RZ, RZ, R2 ;  /* 0x000000ffff037224 */ /* 0x000fca00078e0002 */
[----:B------:R-:W-:-:S05]  /*2020*/  FMNMX R3, R3, R0, !PT ;  /* 0x0000000003037209 */ /* 0x000fca0007800000 */
[----:B------:R-:W-:-:S07]  /*2030*/  IMAD.MOV.U32 R0, RZ, RZ, R3 ;  /* 0x000000ffff007224 */ /* 0x000fce00078e0003 */
[----:B------:R-:W-:Y:S05]  /*2040*/  WARPSYNC.COLLECTIVE R4, `(.L_x_4511) ;  /* 0x0000000004087348 */ /* 0x000fea0003c00000 */
[----:B------:R0:W1:Y:S02]  /*2050*/  SHFL.DOWN P0, R2, R0, R5, R7 ;  /* 0x0800000500027389 */ /* 0x0000640000000007 */
[----:B01----:R-:W-:Y:S05]  /*2060*/  ENDCOLLECTIVE ;  /* 0x000000000000791b */ /* 0x003fea0003800000 */
.L_x_4511:
[----:B------:R-:W-:Y:S05]  /*2070*/  BRA `(.L_x_4512) ;  /* 0xfffffffc00487947 */ /* 0x000fea000383ffff */
        .weak           $__internal_39_$__cuda_sm20_rcp_rn_f32_slowpath
        .type           $__internal_39_$__cuda_sm20_rcp_rn_f32_slowpath,@function
        .size           $__internal_39_$__cuda_sm20_rcp_rn_f32_slowpath,(.L_x_6081 - $__internal_39_$__cuda_sm20_rcp_rn_f32_slowpath)
$__internal_39_$__cuda_sm20_rcp_rn_f32_slowpath:
        /* <DEDUP_REMOVED lines=15> */
.L_x_4514:
        /* <DEDUP_REMOVED lines=24> */
[----:B------:R-:W-:-:S04]  /*22f0*/  SEL R3, RZ, 0x1, !P0 ;  /* 0x00000001ff037807 */ /* 0x000fc80004000000 */
[----:B------:R-:W-:-:S04]  /*2300*/  IADD3 R3, PT, PT, -R3, RZ, RZ ;  /* 0x000000ff03037210 */ /* 0x000fc80007ffe1ff */
[----:B------:R-:W-:Y:S01]  /*2310*/  ISETP.GE.AND P0, PT, R3, RZ, PT ;  /* 0x000000ff0300720c */ /* 0x000fe20003f06270 */
[----:B------:R-:W-:-:S05]  /*2320*/  VIADD R3, R2, 0xffffff04 ;  /* 0xffffff0402037836 */ /* 0x000fca0000000000 */
[----:B------:R-:W-:-:S07]  /*2330*/  SHF.R.U32.HI R3, RZ, R3, R20 ;  /* 0x00000003ff037219 */ /* 0x000fce0000011614 */
[----:B------:R-:W-:-:S04]  /*2340*/  @!P0 VIADD R3, R3, 0x1 ;  /* 0x0000000103038836 */ /* 0x000fc80000000000 */
[----:B------:R-:W-:-:S05]  /*2350*/  @!P1 IMAD.SHL.U32 R3, R3, 0x2, RZ ;  /* 0x0000000203039824 */ /* 0x000fca00078e00ff */
[----:B------:R-:W-:Y:S01]  /*2360*/  LOP3.LUT R3, R3, 0x80000000, R0, 0xf8, !PT ;  /* 0x8000000003037812 */ /* 0x000fe200078ef800 */
[----:B------:R-:W-:Y:S06]  /*2370*/  BRA `(.L_x_4515) ;  /* 0x0000000000047947 */ /* 0x000fec0003800000 */
.L_x_4516:
[----:B------:R0:W1:Y:S02]  /*2380*/  MUFU.RCP R3, R0 ;  /* 0x0000000000037308 */ /* 0x0000640000001000 */
.L_x_4515:
[----:B------:R-:W-:Y:S05]  /*2390*/  BSYNC.RECONVERGENT B1 ;  /* 0x0000000000017941 */ /* 0x000fea0003800200 */
.L_x_4513:
[----:B-1----:R-:W-:Y:S02]  /*23a0*/  IMAD.MOV.U32 R19, RZ, RZ, R3 ;  /* 0x000000ffff137224 */ /* 0x002fe400078e0003 */
[----:B------:R-:W-:Y:S02]  /*23b0*/  IMAD.MOV.U32 R2, RZ, RZ, R4 ;  /* 0x000000ffff027224 */ /* 0x000fe400078e0004 */
[----:B------:R-:W-:-:S04]  /*23c0*/  IMAD.MOV.U32 R3, RZ, RZ, 0x0 ;  /* 0x00000000ff037424 */ /* 0x000fc800078e00ff */
[----:B0-----:R-:W-:Y:S05]  /*23d0*/  RET.REL.NODEC R2 `(_ZN18transformer_engine13normalization26rmsnorm_fwd_general_kernelINS0_13Kernel_traitsI13__nv_bfloat16S3_13__nv_fp8_e4m3fjLj128ELj1ELj4ELj1ELj8ENS0_18Kernel_traits_baseILj128ES3_S3_S4_fjLj128EEEEEEEvNS0_19ForwardKernelParamsE) ;  /* 0xffffffdc02087950 */ /* 0x001fea0003c3ffff */
.L_x_4517:
        /* <DEDUP_REMOVED lines=10> */
.L_x_6081:


//--------------------- .text._ZN18transformer_engine13normalization24rmsnorm_fwd_tuned_kernelINS0_13Kernel_traitsI13__nv_bfloat16S3_S3_fjLj8192ELj1ELj1ELj4ELj16ENS0_18Kernel_traits_baseILj8192ES3_S3_S3_fjLj128EEEEEEEvNS0_19ForwardKernelParamsE --------------------------
	.section	.text._ZN18transformer_engine13normalization24rmsnorm_fwd_tuned_kernelINS0_13Kernel_traitsI13__nv_bfloat16S3_S3_fjLj8192ELj1ELj1ELj4ELj16ENS0_18Kernel_traits_baseILj8192ES3_S3_S3_fjLj128EEEEEEEvNS0_19ForwardKernelParamsE,"ax",@progbits
	.align	128
        .global         _ZN18transformer_engine13normalization24rmsnorm_fwd_tuned_kernelINS0_13Kernel_traitsI13__nv_bfloat16S3_S3_fjLj8192ELj1ELj1ELj4ELj16ENS0_18Kernel_traits_baseILj8192ES3_S3_S3_fjLj128EEEEEEEvNS0_19ForwardKernelParamsE
        .type           _ZN18transformer_engine13normalization24rmsnorm_fwd_tuned_kernelINS0_13Kernel_traitsI13__nv_bfloat16S3_S3_fjLj8192ELj1ELj1ELj4ELj16ENS0_18Kernel_traits_baseILj8192ES3_S3_S3_fjLj128EEEEEEEvNS0_19ForwardKernelParamsE,@function
        .size           _ZN18transformer_engine13normalization24rmsnorm_fwd_tuned_kernelINS0_13Kernel_traitsI13__nv_bfloat16S3_S3_fjLj8192ELj1ELj1ELj4ELj16ENS0_18Kernel_traits_baseILj8192ES3_S3_S3_fjLj128EEEEEEEvNS0_19ForwardKernelParamsE,(.L_x_6082 - _ZN18transformer_engine13normalization24rmsnorm_fwd_tuned_kernelINS0_13Kernel_traitsI13__nv_bfloat16S3_S3_fjLj8192ELj1ELj1ELj4ELj16ENS0_18Kernel_traits_baseILj8192ES3_S3_S3_fjLj128EEEEEEEvNS0_19ForwardKernelParamsE)
        .other          _ZN18transformer_engine13normalization24rmsnorm_fwd_tuned_kernelINS0_13Kernel_traitsI13__nv_bfloat16S3_S3_fjLj8192ELj1ELj1ELj4ELj16ENS0_18Kernel_traits_baseILj8192ES3_S3_S3_fjLj128EEEEEEEvNS0_19ForwardKernelParamsE,@"STO_CUDA_ENTRY STV_DEFAULT"
_ZN18transformer_engine13normalization24rmsnorm_fwd_tuned_kernelINS0_13Kernel_traitsI13__nv_bfloat16S3_S3_fjLj8192ELj1ELj1ELj4ELj16ENS0_18Kernel_traits_baseILj8192ES3_S3_S3_fjLj128EEEEEEEvNS0_19ForwardKernelParamsE:
.text._ZN18transformer_engine13normalization24rmsnorm_fwd_tuned_kernelINS0_13Kernel_traitsI13__nv_bfloat16S3_S3_fjLj8192ELj1ELj1ELj4ELj16ENS0_18Kernel_traits_baseILj8192ES3_S3_S3_fjLj128EEEEEEEvNS0_19ForwardKernelParamsE:
[----:B------:R-:W-:Y:S01]  /*0000*/  LDC R1, c[0x0][0x37c] ;  /* 0x0000df00ff017b82 */ /* 0x000fe20000000800 */
[----:B------:R-:W0:Y:S01]  /*0010*/  LDCU.U8 UR4, c[0x0][0x404] ;  /* 0x00008080ff0477ac */ /* 0x000e220008000000 */
[----:B------:R-:W1:Y:S01]  /*0020*/  LDCU.64 UR6, c[0x0][0x358] ;  /* 0x00006b00ff0677ac */ /* 0x000e620008000a00 */
[----:B------:R-:W2:Y:S01]  /*0030*/  LDCU UR5, c[0x0][0x388] ;  /* 0x00007100ff0577ac */ /* 0x000ea20008000800 */
[----:B0-----:R-:W-:-:S06]  /*0040*/  UISETP.NE.AND UP0, UPT, UR4, URZ, UPT ;  /* 0x000000ff0400728c */ /* 0x001fcc000bf05270 */
[----:B------:R-:W-:-:S13]  /*0050*/  PLOP3.LUT P0, PT, PT, PT, UP0, 0x80, 0x8 ;  /* 0x000000000008781c */ /* 0x000fda0003f0f008 */
[----:B------:R-:W1:Y:S02]  /*0060*/  @P0 LDC.64 R4, c[0x0][0x3e0] ;  /* 0x0000f800ff040b82 */ /* 0x000e640000000a00 */
[----:B-1----:R0:W5:Y:S06]  /*0070*/  @P0 LDG.E R2, desc[UR6][R4.64] ;  /* 0x0000000604020981 */ /* 0x00216c000c1e1900 */
[----:B------:R-:W1:Y:S01]  /*0080*/  S2UR UR4, SR_CTAID.X ;  /* 0x00000000000479c3 */ /* 0x000e620000002500 */
[----:B------:R-:W-:Y:S01]  /*0090*/  HFMA2 R3, -RZ, RZ, 0, 0 ;  /* 0x00000000ff037431 */ /* 0x000fe200000001ff */
[----:B------:R-:W3:Y:S01]  /*00a0*/  S2R R0, SR_TID.X ;  /* 0x0000000000007919 */ /* 0x000ee20000002100 */
[----:B-1----:R-:W-:-:S04]  /*00b0*/  MOV R102, UR4 ;  /* 0x0000000400667c02 */ /* 0x002fc80008000f00 */
[----:B--2---:R-:W-:-:S13]  /*00c0*/  ISETP.GE.AND P1, PT, R102, UR5, PT ;  /* 0x0000000566007c0c */ /* 0x004fda000bf26270 */
[----:B0--3--:R-:W-:Y:S05]  /*00d0*/  @P1 BRA `(.L_x_4518) ;  /* 0x0000004c00f81947 */ /* 0x009fea0003800000 */
[----:B------:R-:W0:Y:S01]  /*00e0*/  LDC.64 R4, c[0x0][0x3a8] ;  /* 0x0000ea00ff047b82 */ /* 0x000e220000000a00 */
[----:B------:R-:W-:-:S07]  /*00f0*/  LOP3.LUT R80, R0, 0x7f, RZ, 0xc0, !PT ;  /* 0x0000007f00507812 */ /* 0x000fce00078ec0ff */
[----:B------:R-:W1:Y:S01]  /*0100*/  S2UR UR5, SR_CgaCtaId ;  /* 0x00000000000579c3 */ /* 0x000e620000008800 */
[----:B------:R-:W-:Y:S01]  /*0110*/  UMOV UR4, 0x400 ;  /* 0x0000040000047882 */ /* 0x000fe20000000000 */
[----:B------:R-:W-:Y:S01]  /*0120*/  PLOP3.LUT P3, PT, PT, PT, PT, 0x8, 0x80 ;  /* 0x000000000080781c */ /* 0x000fe20003f6e170 */
[----:B------:R-:W2:Y:S01]  /*0130*/  LDCU.U8 UR9, c[0x0][0x3c0] ;  /* 0x00007800ff0977ac */ /* 0x000ea20008000000 */
[----:B------:R-:W-:Y:S01]  /*0140*/  MOV R3, RZ ;  /* 0x000000ff00037202 */ /* 0x000fe20000000f00 */
[----:B------:R-:W3:Y:S01]  /*0150*/  LDCU UR12, c[0x0][0x388] ;  /* 0x00007100ff0c77ac */ /* 0x000ee20008000800 */
[----:B------:R-:W4:Y:S01]  /*0160*/  LDCU UR8, c[0x0][0x3d8] ;  /* 0x00007b00ff0877ac */ /* 0x000f220008000800 */
[----:B------:R-:W0:Y:S02]  /*0170*/  LDCU.64 UR10, c[0x0][0x3f8] ;  /* 0x00007f00ff0a77ac */ /* 0x000e240008000a00 */
[----:B0-----:R-:W-:-:S05]  /*0180*/  IMAD.WIDE.U32 R4, R80, 0x10, R4 ;  /* 0x0000001050047825 */ /* 0x001fca00078e0004 */
[----:B------:R-:W2:Y:S04]  /*0190*/  LDG.E.128 R28, desc[UR6][R4.64] ;  /* 0x00000006041c7981 */ /* 0x000ea8000c1e1d00 */
[----:B------:R-:W3:Y:S04]  /*01a0*/  LDG.E.128 R32, desc[UR6][R4.64+0x800] ;  /* 0x0008000604207981 */ /* 0x000ee8000c1e1d00 */
[----:B------:R-:W4:Y:S04]  /*01b0*/  LDG.E.128 R36, desc[UR6][R4.64+0x1000] ;  /* 0x0010000604247981 */ /* 0x000f28000c1e1d00 */
[----:B------:R-:W4:Y:S04]  /*01c0*/  LDG.E.128 R40, desc[UR6][R4.64+0x1800] ;  /* 0x0018000604287981 */ /* 0x000f28000c1e1d00 */
[----:B------:R-:W4:Y:S04]  /*01d0*/  LDG.E.128 R44, desc[UR6][R4.64+0x2000] ;  /* 0x00200006042c7981 */ /* 0x000f28000c1e1d00 */
[----:B------:R-:W4:Y:S04]  /*01e0*/  LDG.E.128 R48, desc[UR6][R4.64+0x2800] ;  /* 0x0028000604307981 */ /* 0x000f28000c1e1d00 */
[----:B------:R-:W4:Y:S04]  /*01f0*/  LDG.E.128 R52, desc[UR6][R4.64+0x3000] ;  /* 0x0030000604347981 */ /* 0x000f28000c1e1d00 */
[----:B------:R0:W4:Y:S01]  /*0200*/  LDG.E.128 R56, desc[UR6][R4.64+0x3800] ;  /* 0x0038000604387981 */ /* 0x000122000c1e1d00 */
[----:B------:R-:W-:-:S04]  /*0210*/  UIADD3 UR4, UPT, UPT, UR4, 0x10, URZ ;  /* 0x0000001004047890 */ /* 0x000fc8000fffe0ff */
[----:B-1----:R-:W-:-:S06]  /*0220*/  ULEA UR4, UR5, UR4, 0x18 ;  /* 0x0000000405047291 */ /* 0x002fcc000f8ec0ff */
[----:B0-----:R-:W-:-:S04]  /*0230*/  MOV R4, UR4 ;  /* 0x0000000400047c02 */ /* 0x001fc80008000f00 */
[----:B------:R-:W-:Y:S02]  /*0240*/  IADD3 R101, PT, PT, R4, 0x20, RZ ;  /* 0x0000002004657810 */ /* 0x000fe40007ffe0ff */
[----:B--2---:R-:W-:Y:S02]  /*0250*/  PRMT R5, R28, 0x7632, R5 ;  /* 0x000076321c057816 */ /* 0x004fe40000000005 */
[----:B------:R-:W-:Y:S02]  /*0260*/  PRMT R6, R29, 0x7632, R6 ;  /* 0x000076321d067816 */ /* 0x000fe40000000006 */
[----:B------:R-:W-:Y:S02]  /*0270*/  PRMT R7, R30, 0x7632, R7 ;  /* 0x000076321e077816 */ /* 0x000fe40000000007 */
[----:B------:R-:W-:Y:S02]  /*0280*/  PRMT R8, R31, 0x7632, R8 ;  /* 0x000076321f087816 */ /* 0x000fe40000000008 */
[----:B---3--:R-:W-:-:S02]  /*0290*/  PRMT R9, R32, 0x7632, R9 ;  /* 0x0000763220097816 */ /* 0x008fc40000000009 */
[----:B------:R-:W-:Y:S02]  /*02a0*/  PRMT R10, R33, 0x7632, R10 ;  /* 0x00007632210a7816 */ /* 0x000fe4000000000a */
[----:B------:R-:W-:Y:S02]  /*02b0*/  PRMT R11, R34, 0x7632, R11 ;  /* 0x00007632220b7816 */ /* 0x000fe4000000000b */
[----:B------:R-:W-:Y:S02]  /*02c0*/  PRMT R12, R35, 0x7632, R12 ;  /* 0x00007632230c7816 */ /* 0x000fe4000000000c */
[----:B----4-:R-:W-:Y:S02]  /*02d0*/  PRMT R13, R36, 0x7632, R13 ;  /* 0x00007632240d7816 */ /* 0x010fe4000000000d */
[----:B------:R-:W-:Y:S02]  /*02e0*/  PRMT R14, R37, 0x7632, R14 ;  /* 0x00007632250e7816 */ /* 0x000fe4000000000e */
[----:B------:R-:W-:-:S02]  /*02f0*/  PRMT R15, R38, 0x7632, R15 ;  /* 0x00007632260f7816 */ /* 0x000fc4000000000f */
[----:B------:R-:W-:Y:S02]  /*0300*/  PRMT R16, R39, 0x7632, R16 ;  /* 0x0000763227107816 */ /* 0x000fe40000000010 */
[----:B------:R-:W-:Y:S02]  /*0310*/  PRMT R17, R40, 0x7632, R17 ;  /* 0x0000763228117816 */ /* 0x000fe40000000011 */
[----:B------:R-:W-:Y:S02]  /*0320*/  PRMT R18, R41, 0x7632, R18 ;  /* 0x0000763229127816 */ /* 0x000fe40000000012 */
[----:B------:R-:W-:Y:S02]  /*0330*/  PRMT R19, R42, 0x7632, R19 ;  /* 0x000076322a137816 */ /* 0x000fe40000000013 */
        /* <DEDUP_REMOVED lines=16> */
[----:B------:R-:W-:-:S07]  /*0440*/  PRMT R100, R59, 0x7632, R100 ;  /* 0x000076323b647816 */ /* 0x000fce0000000064 */
.L_x_4529:
[----:B------:R-:W0:Y:S01]  /*0450*/  LDC.64 R106, c[0x0][0x390] ;  /* 0x0000e400ff6a7b82 */ /* 0x000e220000000a00 */
[----:B------:R-:W-:-:S05]  /*0460*/  LEA R61, R102, R80, 0xa ;  /* 0x00000050663d7211 */ /* 0x000fca00078e50ff */
        /* <DEDUP_REMOVED lines=9> */
[----:B------:R-:W-:Y:S01]  /*0500*/  LOP3.LUT P0, RZ, R0, 0x1f, RZ, 0xc0, !PT ;  /* 0x0000001f00ff7812 */ /* 0x000fe2000780c0ff */
[----:B------:R-:W-:Y:S01]  /*0510*/  BSSY.RECONVERGENT B0, `(.L_x_4519) ;  /* 0x000014e000007945 */ /* 0x000fe20003800200 */
[----:B------:R-:W-:-:S02]  /*0520*/  MOV R143, RZ ;  /* 0x000000ff008f7202 */ /* 0x000fc40000000f00 */
[C---:B--2---:R-:W-:Y:S02]  /*0530*/  PRMT R104, R60.reuse, 0x7632, R104 ;  /* 0x000076323c687816 */ /* 0x044fe40000000068 */
[----:B------:R-:W-:Y:S02]  /*0540*/  SHF.L.U32 R103, R60, 0x10, RZ ;  /* 0x000000103c677819 */ /* 0x000fe400000006ff */
[----:B------:R-:W-:Y:S02]  /*0550*/  SHF.L.U32 R60, R104, 0x10, RZ ;  /* 0x00000010683c7819 */ /* 0x000fe400000006ff */
[C---:B------:R-:W-:Y:S01]  /*0560*/  PRMT R105, R61.reuse, 0x7632, R105 ;  /* 0x000076323d697816 */ /* 0x040fe20000000069 */
[----:B------:R-:W-:Y:S01]  /*0570*/  FADD R109, RZ, R103 ;  /* 0x00000067ff6d7221 */ /* 0x000fe20000000000 */
[----:B------:R-:W-:Y:S02]  /*0580*/  SHF.L.U32 R104, R61, 0x10, RZ ;  /* 0x000000103d687819 */ /* 0x000fe400000006ff */
[----:B------:R-:W-:Y:S01]  /*0590*/  SHF.L.U32 R61, R105, 0x10, RZ ;  /* 0x00000010693d7819 */ /* 0x000fe200000006ff */
[----:B------:R-:W-:Y:S01]  /*05a0*/  FADD R109, R60, R109 ;  /* 0x0000006d3c6d7221 */ /* 0x000fe20000000000 */
[----:B------:R-:W-:-:S02]  /*05b0*/  PRMT R108, R62, 0x7632, R108 ;  /* 0x000076323e6c7816 */ /* 0x000fc4000000006c */
[----:B------:R-:W-:Y:S01]  /*05c0*/  SHF.L.U32 R105, R62, 0x10, RZ ;  /* 0x000000103e697819 */ /* 0x000fe200000006ff */
[----:B------:R-:W-:Y:S01]  /*05d0*/  FADD R110, R104, R109 ;  /* 0x0000006d686e7221 */ /* 0x000fe20000000000 */
[----:B------:R-:W-:Y:S02]  /*05e0*/  SHF.L.U32 R62, R108, 0x10, RZ ;  /* 0x000000106c3e7819 */ /* 0x000fe400000006ff */
[----:B0-----:R-:W-:Y:S01]  /*05f0*/  PRMT R107, R63, 0x7632, R107 ;  /* 0x000076323f6b7816 */ /* 0x001fe2000000006b */
[----:B------:R-:W-:Y:S01]  /*0600*/  FADD R110, R61, R110 ;  /* 0x0000006e3d6e7221 */ /* 0x000fe20000000000 */
[----:B------:R-:W-:Y:S02]  /*0610*/  SHF.L.U32 R106, R63, 0x10, RZ ;  /* 0x000000103f6a7819 */ /* 0x000fe400000006ff */
[----:B------:R-:W-:Y:S01]  /*0620*/  SHF.L.U32 R63, R107, 0x10, RZ ;  /* 0x000000106b3f7819 */ /* 0x000fe200000006ff */
[----:B------:R-:W-:Y:S01]  /*0630*/  FADD R109, R105, R110 ;  /* 0x0000006e696d7221 */ /* 0x000fe20000000000 */
[----:B---3--:R-:W-:-:S02]  /*0640*/  PRMT R108, R64, 0x7632, R108 ;  /* 0x00007632406c7816 */ /* 0x008fc4000000006c */
[----:B------:R-:W-:Y:S01]  /*0650*/  SHF.L.U32 R107, R64, 0x10, RZ ;  /* 0x00000010406b7819 */ /* 0x000fe200000006ff */
[----:B------:R-:W-:Y:S01]  /*0660*/  FADD R109, R62, R109 ;  /* 0x0000006d3e6d7221 */ /* 0x000fe20000000000 */
[----:B------:R-:W-:Y:S02]  /*0670*/  SHF.L.U32 R64, R108, 0x10, RZ ;  /* 0x000000106c407819 */ /* 0x000fe400000006ff */
[C---:B------:R-:W-:Y:S01]  /*0680*/  PRMT R108, R65.reuse, 0x7632, R108 ;  /* 0x00007632416c7816 */ /* 0x040fe2000000006c */
[----:B------:R-:W-:Y:S01]  /*0690*/  FADD R110, R106, R109 ;  /* 0x0000006d6a6e7221 */ /* 0x000fe20000000000 */
[----:B------:R-:W-:Y:S02]  /*06a0*/  SHF.L.U32 R65, R65, 0x10, RZ ;  /* 0x0000001041417819 */ /* 0x000fe400000006ff */
[----:B------:R-:W-:Y:S01]  /*06b0*/  SHF.L.U32 R108, R108, 0x10, RZ ;  /* 0x000000106c6c7819 */ /* 0x000fe200000006ff */
[----:B------:R-:W-:Y:S01]  /*06c0*/  FADD R110, R63, R110 ;  /* 0x0000006e3f6e7221 */ /* 0x000fe20000000000 */
[----:B----4-:R-:W-:-:S02]  /*06d0*/  SHF.L.U32 R122, R77, 0x10, RZ ;  /* 0x000000104d7a7819 */ /* 0x010fc400000006ff */
[----:B------:R-:W-:Y:S01]  /*06e0*/  SHF.L.U32 R123, R78, 0x10, RZ ;  /* 0x000000104e7b7819 */ /* 0x000fe200000006ff */
[----:B------:R-:W-:Y:S01]  /*06f0*/  FADD R109, R107, R110 ;  /* 0x0000006e6b6d7221 */ /* 0x000fe20000000000 */
[----:B------:R-:W-:Y:S02]  /*0700*/  SHF.L.U32 R125, R80, 0x10, RZ ;  /* 0x00000010507d7819 */ /* 0x000fe400000006ff */
[----:B------:R-:W-:Y:S01]  /*0710*/  PRMT R127, R82, 0x7632, R127 ;  /* 0x00007632527f7816 */ /* 0x000fe2000000007f */
[--C-:B------:R-:W-:Y:S01]  /*0720*/  FADD R110, R64, R109.reuse ;  /* 0x0000006d406e7221 */ /* 0x100fe20000000000 */
[C---:B------:R-:W-:Y:S02]  /*0730*/  PRMT R109, R66.reuse, 0x7632, R109 ;  /* 0x00007632426d7816 */ /* 0x040fe4000000006d */
[----:B------:R-:W-:Y:S01]  /*0740*/  SHF.L.U32 R66, R66, 0x10, RZ ;  /* 0x0000001042427819 */ /* 0x000fe200000006ff */
[----:B------:R-:W-:Y:S01]  /*0750*/  FADD R111, R65, R110 ;  /* 0x0000006e416f7221 */ /* 0x000fe20000000000 */
[----:B------:R-:W-:-:S02]  /*0760*/  SHF.L.U32 R109, R109, 0x10, RZ ;  /* 0x000000106d6d7819 */ /* 0x000fc400000006ff */
[C---:B------:R-:W-:Y:S01]  /*0770*/  PRMT R110, R67.reuse, 0x7632, R110 ;  /* 0x00007632436e7816 */ /* 0x040fe2000000006e */
[----:B------:R-:W-:Y:S01]  /*0780*/  FADD R111, R108, R111 ;  /* 0x0000006f6c6f7221 */ /* 0x000fe20000000000 */
[----:B------:R-:W-:Y:S02]  /*0790*/  SHF.L.U32 R67, R67, 0x10, RZ ;  /* 0x0000001043437819 */ /* 0x000fe400000006ff */
[----:B------:R-:W-:Y:S01]  /*07a0*/  SHF.L.U32 R110, R110, 0x10, RZ ;  /* 0x000000106e6e7819 */ /* 0x000fe200000006ff */
[----:B------:R-:W-:Y:S01]  /*07b0*/  FADD R112, R66, R111 ;  /* 0x0000006f42707221 */ /* 0x000fe20000000000 */
[----:B------:R-:W-:Y:S02]  /*07c0*/  SHF.L.U32 R111, R68, 0x10, RZ ;  /* 0x00000010446f7819 */ /* 0x000fe400000006ff */
[----:B------:R-:W-:Y:S01]  /*07d0*/  SHF.L.U32 R82, R82, 0x10, RZ ;  /* 0x0000001052527819 */ /* 0x000fe200000006ff */
[----:B------:R-:W-:Y:S01]  /*07e0*/  FADD R112, R109, R112 ;  /* 0x000000706d707221 */ /* 0x000fe20000000000 */
[----:B------:R-:W-:-:S02]  /*07f0*/  SHF.L.U32 R127, R127, 0x10, RZ ;  /* 0x000000107f7f7819 */ /* 0x000fc400000006ff */
[----:B------:R-:W-:Y:S01]  /*0800*/  SHF.L.U32 R128, R83, 0x10, RZ ;  /* 0x0000001053807819 */ /* 0x000fe200000006ff */
[--C-:B------:R-:W-:Y:S01]  /*0810*/  FADD R113, R67, R112.reuse ;  /* 0x0000007043717221 */ /* 0x100fe20000000000 */
[----:B------:R-:W-:Y:S02]  /*0820*/  PRMT R112, R68, 0x7632, R112 ;  /* 0x0000763244707816 */ /* 0x000fe40000000070 */
[----:B------:R-:W-:Y:S01]  /*0830*/  PRMT R129, R84, 0x7632, R129 ;  /* 0x0000763254817816 */ /* 0x000fe20000000081 */
[--C-:B------:R-:W-:Y:S01]  /*0840*/  FADD R114, R110, R113.reuse ;  /* 0x000000716e727221 */ /* 0x100fe20000000000 */
[----:B------:R-:W-:Y:S02]  /*0850*/  SHF.L.U32 R68, R112, 0x10, RZ ;  /* 0x0000001070447819 */ /* 0x000fe400000006ff */
[----:B------:R-:W-:Y:S01]  /*0860*/  PRMT R113, R69, 0x7632, R113 ;  /* 0x0000763245717816 */ /* 0x000fe20000000071 */
[----:B------:R-:W-:Y:S01]  /*0870*/  FADD R115, R111, R114 ;  /* 0x000000726f737221 */ /* 0x000fe20000000000 */
[----:B------:R-:W-:-:S02]  /*0880*/  SHF.L.U32 R112, R69, 0x10, RZ ;  /* 0x0000001045707819 */ /* 0x000fc400000006ff */
[----:B------:R-:W-:Y:S01]  /*0890*/  SHF.L.U32 R69, R113, 0x10, RZ ;  /* 0x0000001071457819 */ /* 0x000fe200000006ff */
[----:B------:R-:W-:Y:S01]  /*08a0*/  FADD R115, R68, R115 ;  /* 0x0000007344737221 */ /* 0x000fe20000000000 */
[C---:B------:R-:W-:Y:S02]  /*08b0*/  PRMT R113, R70.reuse, 0x7632, R113 ;  /* 0x0000763246717816 */ /* 0x040fe40000000071 */
        /* <DEDUP_REMOVED lines=10> */
[----:B------:R-:W-:Y:S01]  /*0960*/  FADD R117, R113, R116 ;  /* 0x0000007471757221 */ /* 0x000fe20000000000 */
[----:B------:R-:W-:Y:S02]  /*0970*/  SHF.L.U32 R71, R115, 0x10, RZ ;  /* 0x0000001073477819 */ /* 0x000fe400000006ff */
[----:B------:R-:W-:Y:S01]  /*0980*/  PRMT R115, R72, 0x7632, R115 ;  /* 0x0000763248737816 */ /* 0x000fe20000000073 */
[----:B------:R-:W-:Y:S01]  /*0990*/  FADD R116, R114, R117 ;  /* 0x0000007572747221 */ /* 0x000fe20000000000 */
[----:B------:R-:W-:-:S02]  /*09a0*/  SHF.L.U32 R72, R72, 0x10, RZ ;  /* 0x0000001048487819 */ /* 0x000fc400000006ff */
[----:B------:R-:W-:Y:S01]  /*09b0*/  SHF.L.U32 R115, R115, 0x10, RZ ;  /* 0x0000001073737819 */ /* 0x000fe200000006ff */
[----:B------:R-:W-:Y:S01]  /*09c0*/  FADD R117, R71, R116 ;  /* 0x0000007447757221 */ /* 0x000fe20000000000 */
[C---:B------:R-:W-:Y:S02]  /*09d0*/  SHF.L.U32 R116, R73.reuse, 0x10, RZ ;  /* 0x0000001049747819 */ /* 0x040fe400000006ff */
[----:B------:R-:W-:Y:S01]  /*09e0*/  SHF.L.U32 R86, R86, 0x10, RZ ;  /* 0x0000001056567819 */ /* 0x000fe200000006ff */
[--C-:B------:R-:W-:Y:S01]  /*09f0*/  FADD R118, R72, R117.reuse ;  /* 0x0000007548767221 */ /* 0x100fe20000000000 */
[----:B------:R-:W-:Y:S02]  /*0a00*/  PRMT R117, R73, 0x7632, R117 ;  /* 0x0000763249757816 */ /* 0x000fe40000000075 */
[----:B------:R-:W-:Y:S01]  /*0a10*/  SHF.L.U32 R131, R131, 0x10, RZ ;  /* 0x0000001083837819 */ /* 0x000fe200000006ff */
[----:B------:R-:W-:Y:S01]  /*0a20*/  FADD R119, R115, R118 ;  /* 0x0000007673777221 */ /* 0x000fe20000000000 */
[----:B------:R-:W-:-:S02]  /*0a30*/  SHF.L.U32 R73, R117, 0x10, RZ ;  /* 0x0000001075497819 */ /* 0x000fc400000006ff */
[----:B------:R-:W-:Y:S01]  /*0a40*/  PRMT R118, R74, 0x7632, R118 ;  /* 0x000076324a767816 */ /* 0x000fe20000000076 */
[--C-:B------:R-:W-:Y:S01]  /*0a50*/  FADD R120, R116, R119.reuse ;  /* 0x0000007774787221 */ /* 0x100fe20000000000 */
[----:B------:R-:W-:Y:S02]  /*0a60*/  SHF.L.U32 R117, R74, 0x10, RZ ;  /* 0x000000104a757819 */ /* 0x000fe400000006ff */
[----:B------:R-:W-:Y:S01]  /*0a70*/  SHF.L.U32 R118, R118, 0x10, RZ ;  /* 0x0000001076767819 */ /* 0x000fe200000006ff */
[----:B------:R-:W-:Y:S01]  /*0a80*/  FADD R120, R73, R120 ;  /* 0x0000007849787221 */ /* 0x000fe20000000000 */
[----:B------:R-:W-:Y:S02]  /*0a90*/  PRMT R119, R75, 0x7632, R119 ;  /* 0x000076324b777816 */ /* 0x000fe40000000077 */
[----:B------:R-:W-:Y:S01]  /*0aa0*/  SHF.L.U32 R132, R87, 0x10, RZ ;  /* 0x0000001057847819 */ /* 0x000fe200000006ff */
[----:B------:R-:W-:Y:S01]  /*0ab0*/  FADD R121, R117, R120 ;  /* 0x0000007875797221 */ /* 0x000fe20000000000 */
[----:B------:R-:W-:-:S02]  /*0ac0*/  SHF.L.U32 R120, R75, 0x10, RZ ;  /* 0x000000104b787819 */ /* 0x000fc400000006ff */
[----:B------:R-:W-:Y:S01]  /*0ad0*/  SHF.L.U32 R119, R119, 0x10, RZ ;  /* 0x0000001077777819 */ /* 0x000fe200000006ff */
[----:B------:R-:W-:Y:S01]  /*0ae0*/  FADD R121, R118, R121 ;  /* 0x0000007976797221 */ /* 0x000fe20000000000 */
[----:B------:R-:W-:Y:S02]  /*0af0*/  SHF.L.U32 R133, R88, 0x10, RZ ;  /* 0x0000001058857819 */ /* 0x000fe400000006ff */
[----:B------:R-:W-:Y:S01]  /*0b00*/  SHF.L.U32 R135, R90, 0x10, RZ ;  /* 0x000000105a877819 */ /* 0x000fe200000006ff */
[--C-:B------:R-:W-:Y:S01]  /*0b10*/  FADD R74, R120, R121.reuse ;  /* 0x00000079784a7221 */ /* 0x100fe20000000000 */
[C---:B------:R-:W-:Y:S02]  /*0b20*/  PRMT R121, R76.reuse, 0x7632, R121 ;  /* 0x000076324c797816 */ /* 0x040fe40000000079 */
[----:B------:R-:W-:Y:S01]  /*0b30*/  SHF.L.U32 R76, R76, 0x10, RZ ;  /* 0x000000104c4c7819 */ /* 0x000fe200000006ff */
[----:B------:R-:W-:Y:S01]  /*0b40*/  FADD R75, R119, R74 ;  /* 0x0000004a774b7221 */ /* 0x000fe20000000000 */
[----:B------:R-:W-:-:S02]  /*0b50*/  SHF.L.U32 R121, R121, 0x10, RZ ;  /* 0x0000001079797819 */ /* 0x000fc400000006ff */
[----:B------:R-:W-:Y:S01]  /*0b60*/  PRMT R74, R77, 0x7632, R74 ;  /* 0x000076324d4a7816 */ /* 0x000fe2000000004a */
[----:B------:R-:W-:-:S03]  /*0b70*/  FADD R124, R76, R75 ;  /* 0x0000004b4c7c7221 */ /* 0x000fc60000000000 */
[----:B------:R-:W-:Y:S01]  /*0b80*/  SHF.L.U32 R77, R74, 0x10, RZ ;  /* 0x000000104a4d7819 */ /* 0x000fe200000006ff */
[----:B------:R-:W-:Y:S01]  /*0b90*/  FADD R75, R121, R124 ;  /* 0x0000007c794b7221 */ /* 0x000fe20000000000 */
[----:B------:R-:W-:-:S03]  /*0ba0*/  PRMT R74, R78, 0x7632, R74 ;  /* 0x000076324e4a7816 */ /* 0x000fc6000000004a */
[----:B------:R-:W-:Y:S01]  /*0bb0*/  FADD R124, R122, R75 ;  /* 0x0000004b7a7c7221 */ /* 0x000fe20000000000 */
[----:B------:R-:W-:-:S03]  /*0bc0*/  SHF.L.U32 R78, R74, 0x10, RZ ;  /* 0x000000104a4e7819 */ /* 0x000fc600000006ff */
[----:B------:R-:W-:-:S04]  /*0bd0*/  FADD R124, R77, R124 ;  /* 0x0000007c4d7c7221 */ /* 0x000fc80000000000 */
[--C-:B------:R-:W-:Y:S01]  /*0be0*/  FADD R75, R123, R124.reuse ;  /* 0x0000007c7b4b7221 */ /* 0x100fe20000000000 */
[C---:B------:R-:W-:Y:S02]  /*0bf0*/  PRMT R124, R79.reuse, 0x7632, R124 ;  /* 0x000076324f7c7816 */ /* 0x040fe4000000007c */
[----:B------:R-:W-:Y:S01]  /*0c00*/  SHF.L.U32 R79, R79, 0x10, RZ ;  /* 0x000000104f4f7819 */ /* 0x000fe200000006ff */
[----:B------:R-:W-:Y:S01]  /*0c10*/  FADD R74, R78, R75 ;  /* 0x0000004b4e4a7221 */ /* 0x000fe20000000000 */
[----:B------:R-:W-:-:S03]  /*0c20*/  SHF.L.U32 R124, R124, 0x10, RZ ;  /* 0x000000107c7c7819 */ /* 0x000fc600000006ff */
[--C-:B------:R-:W-:Y:S01]  /*0c30*/  FADD R75, R79, R74.reuse ;  /* 0x0000004a4f4b7221 */ /* 0x100fe20000000000 */
[----:B------:R-:W-:-:S03]  /*0c40*/  PRMT R74, R80, 0x7632, R74 ;  /* 0x00007632504a7816 */ /* 0x000fc6000000004a */
[----:B------:R-:W-:Y:S01]  /*0c50*/  FADD R126, R124, R75 ;  /* 0x0000004b7c7e7221 */ /* 0x000fe20000000000 */
[----:B------:R-:W-:-:S03]  /*0c60*/  SHF.L.U32 R80, R74, 0x10, RZ ;  /* 0x000000104a507819 */ /* 0x000fc600000006ff */
        /* <DEDUP_REMOVED lines=15> */
[----:B------:R-:W-:-:S04]  /*0d60*/  FADD R75, R83, R74 ;  /* 0x0000004a534b7221 */ /* 0x000fc80000000000 */
[----:B------:R-:W-:-:S04]  /*0d70*/  FADD R74, R84, R75 ;  /* 0x0000004b544a7221 */ /* 0x000fc80000000000 */
[----:B------:R-:W-:-:S04]  /*0d80*/  FADD R74, R129, R74 ;  /* 0x0000004a814a7221 */ /* 0x000fc80000000000 */
[--C-:B------:R-:W-:Y:S01]  /*0d90*/  FADD R75, R85, R74.reuse ;  /* 0x0000004a554b7221 */ /* 0x100fe20000000000 */
[----:B------:R-:W-:-:S03]  /*0da0*/  PRMT R74, R87, 0x7632, R74 ;  /* 0x00007632574a7816 */ /* 0x000fc6000000004a */
[----:B------:R-:W-:Y:S01]  /*0db0*/  FADD R75, R130, R75 ;  /* 0x0000004b824b7221 */ /* 0x000fe20000000000 */
[----:B------:R-:W-:Y:S02]  /*0dc0*/  SHF.L.U32 R87, R74, 0x10, RZ ;  /* 0x000000104a577819 */ /* 0x000fe400000006ff */
[----:B------:R-:W-:Y:S01]  /*0dd0*/  PRMT R74, R88, 0x7632, R74 ;  /* 0x00007632584a7816 */ /* 0x000fe2000000004a */
[----:B------:R-:W-:-:S03]  /*0de0*/  FADD R134, R86, R75 ;  /* 0x0000004b56867221 */ /* 0x000fc60000000000 */
[----:B------:R-:W-:Y:S01]  /*0df0*/  SHF.L.U32 R88, R74, 0x10, RZ ;  /* 0x000000104a587819 */ /* 0x000fe200000006ff */
[----:B------:R-:W-:-:S04]  /*0e00*/  FADD R75, R131, R134 ;  /* 0x00000086834b7221 */ /* 0x000fc80000000000 */
[----:B------:R-:W-:-:S04]  /*0e10*/  FADD R134, R132, R75 ;  /* 0x0000004b84867221 */ /* 0x000fc80000000000 */
        /* <DEDUP_REMOVED lines=15> */
[----:B------:R-:W-:-:S04]  /*0f10*/  FADD R75, R91, R74 ;  /* 0x0000004a5b4b7221 */ /* 0x000fc80000000000 */
[----:B------:R-:W-:-:S05]  /*0f20*/  FADD R75, R136, R75 ;  /* 0x0000004b884b7221 */ /* 0x000fca0000000000 */
        /* <DEDUP_REMOVED lines=9> */
[----:B0-----:R-:W-:-:S04]  /*0fc0*/  FADD R74, R140, R141 ;  /* 0x0000008d8c4a7221 */ /* 0x001fc80000000000 */
[----:B------:R-:W-:-:S04]  /*0fd0*/  FMUL R74, R74, 0.00048828125 ;  /* 0x3a0000004a4a7820 */ /* 0x000fc80000400000 */
[--C-:B------:R-:W-:Y:S01]  /*0fe0*/  FADD R75, R103, -R74.reuse ;  /* 0x8000004a674b7221 */ /* 0x100fe20000000000 */
[--C-:B------:R-:W-:Y:S01]  /*0ff0*/  FADD R142, R60, -R74.reuse ;  /* 0x8000004a3c8e7221 */ /* 0x100fe20000000000 */
[--C-:B------:R-:W-:Y:S01]  /*1000*/  FADD R144, R104, -R74.reuse ;  /* 0x8000004a68907221 */ /* 0x100fe20000000000 */
[--C-:B------:R-:W-:Y:S01]  /*1010*/  FADD R138, R61, -R74.reuse ;  /* 0x8000004a3d8a7221 */ /* 0x100fe20000000000 */
[----:B------:R-:W-:Y:S01]  /*1020*/  FFMA R75, R75, R75, RZ ;  /* 0x0000004b4b4b7223 */ /* 0x000fe200000000ff */
[----:B------:R-:W-:-:S03]  /*1030*/  FADD R140, R106, -R74 ;  /* 0x8000004a6a8c7221 */ /* 0x000fc60000000000 */
[----:B------:R-:W-:Y:S01]  /*1040*/  FFMA R75, R142, R142, R75 ;  /* 0x0000008e8e4b7223 */ /* 0x000fe2000000004b */
[----:B------:R-:W-:-:S03]  /*1050*/  FADD R142, R105, -R74 ;  /* 0x8000004a698e7221 */ /* 0x000fc60000000000 */
[----:B------:R-:W-:-:S04]  /*1060*/  FFMA R75, R144, R144, R75 ;  /* 0x00000090904b7223 */ /* 0x000fc8000000004b */
[----:B------:R-:W-:Y:S01]  /*1070*/  FFMA R75, R138, R138, R75 ;  /* 0x0000008a8a4b7223 */ /* 0x000fe2000000004b */
[----:B------:R-:W-:-:S03]  /*1080*/  FADD R138, R62, -R74 ;  /* 0x8000004a3e8a7221 */ /* 0x000fc60000000000 */
[----:B------:R-:W-:-:S04]  /*1090*/  FFMA R75, R142, R142, R75 ;  /* 0x0000008e8e4b7223 */ /* 0x000fc8000000004b */
[----:B------:R-:W-:Y:S01]  /*10a0*/  FFMA R75, R138, R138, R75 ;  /* 0x0000008a8a4b7223 */ /* 0x000fe2000000004b */
[----:B------:R-:W-:-:S03]  /*10b0*/  FADD R138, R63, -R74 ;  /* 0x8000004a3f8a7221 */ /* 0x000fc60000000000 */
        /* <DEDUP_REMOVED lines=112> */
[----:B------:R-:W-:-:S04]  /*17c0*/  FFMA R75, R140, R140, R75 ;  /* 0x0000008c8c4b7223 */ /* 0x000fc8000000004b */
[----:B------:R-:W-:-:S05]  /*17d0*/  FFMA R75, R138, R138, R75 ;  /* 0x0000008a8a4b7223 */ /* 0x000fca000000004b */
[----:B------:R-:W0:Y:S02]  /*17e0*/  SHFL.BFLY PT, R138, R75, 0x1, 0x1f ;  /* 0x0c201f004b8a7f89 */ /* 0x000e2400000e0000 */
[----:B0-----:R-:W-:Y:S01]  /*17f0*/  FADD R138, R75, R138 ;  /* 0x0000008a4b8a7221 */ /* 0x001fe20000000000 */
[----:B------:R-:W-:Y:S02]  /*1800*/  @!P0 SHF.R.U32.HI R75, RZ, 0x2, R0 ;  /* 0x00000002ff4b8819 */ /* 0x000fe40000011600 */
[----:B------:R-:W-:Y:S02]  /*1810*/  @!P0 SEL R0, R101, R4, P3 ;  /* 0x0000000465008207 */ /* 0x000fe40001800000 */
[----:B------:R-:W0:Y:S01]  /*1820*/  SHFL.BFLY PT, R137, R138, 0x2, 0x1f ;  /* 0x0c401f008a897f89 */ /* 0x000e2200000e0000 */
[----:B------:R-:W-:-:S04]  /*1830*/  @!P0 LOP3.LUT R75, R75, 0xf8, RZ, 0xc0, !PT ;  /* 0x000000f84b4b8812 */ /* 0x000fc800078ec0ff */
[----:B------:R-:W-:Y:S01]  /*1840*/  @!P0 IADD3 R0, PT, PT, R0, R75, RZ ;  /* 0x0000004b00008210 */ /* 0x000fe20007ffe0ff */
[----:B0-----:R-:W-:-:S05]  /*1850*/  FADD R137, R138, R137 ;  /* 0x000000898a897221 */ /* 0x001fca0000000000 */
[----:B------:R-:W0:Y:S02]  /*1860*/  SHFL.BFLY PT, R140, R137, 0x4, 0x1f ;  /* 0x0c801f00898c7f89 */ /* 0x000e2400000e0000 */
[----:B0-----:R-:W-:Y:S02]  /*1870*/  FADD R139, R137, R140 ;  /* 0x0000008c898b7221 */ /* 0x001fe40000000000 */
[----:B------:R-:W0:Y:S03]  /*1880*/  S2R R140, SR_TID.X ;  /* 0x00000000008c7919 */ /* 0x000e260000002100 */
[----:B------:R-:W1:Y:S02]  /*1890*/  SHFL.BFLY PT, R142, R139, 0x8, 0x1f ;  /* 0x0d001f008b8e7f89 */ /* 0x000e6400000e0000 */
[----:B-1----:R-:W-:Y:S01]  /*18a0*/  FADD R142, R139, R142 ;  /* 0x0000008e8b8e7221 */ /* 0x002fe20000000000 */
[----:B0-----:R-:W-:-:S04]  /*18b0*/  LOP3.LUT R138, R140, 0x1f, RZ, 0xc0, !PT ;  /* 0x0000001f8c8a7812 */ /* 0x001fc800078ec0ff */
[----:B------:R-:W0:Y:S01]  /*18c0*/  SHFL.BFLY PT, R141, R142, 0x10, 0x1f ;  /* 0x0e001f008e8d7f89 */ /* 0x000e2200000e0000 */
[----:B------:R-:W-:Y:S01]  /*18d0*/  ISETP.GT.U32.AND P1, PT, R138, 0x3, PT ;  /* 0x000000038a00780c */ /* 0x000fe20003f24070 */
[----:B0-----:R-:W-:-:S05]  /*18e0*/  FADD R75, R142, R141 ;  /* 0x0000008d8e4b7221 */ /* 0x001fca0000000000 */
[----:B------:R0:W-:Y:S02]  /*18f0*/  @!P0 STS.64 [R0], R74 ;  /* 0x0000004a00008388 */ /* 0x0001e40000000a00 */
[----:B0-----:R-:W-:Y:S01]  /*1900*/  CS2R R74, SRZ ;  /* 0x00000000004a7805 */ /* 0x001fe2000001ff00 */
[----:B------:R-:W-:Y:S06]  /*1910*/  BAR.SYNC.DEFER_BLOCKING 0x0 ;  /* 0x0000000000007b1d */ /* 0x000fec0000010000 */
[----:B------:R-:W-:Y:S05]  /*1920*/  @P1 BRA `(.L_x_4520) ;  /* 0x0000000000301947 */ /* 0x000fea0003800000 */
[----:B------:R-:W0:Y:S01]  /*1930*/  S2UR UR5, SR_CgaCtaId ;  /* 0x00000000000579c3 */ /* 0x000e220000008800 */
[----:B------:R-:W-:Y:S01]  /*1940*/  UMOV UR4, 0x400 ;  /* 0x0000040000047882 */ /* 0x000fe20000000000 */
[----:B------:R-:W-:Y:S01]  /*1950*/  SHF.L.U32 R0, R140, 0x3, RZ ;  /* 0x000000038c007819 */ /* 0x000fe200000006ff */
[----:B------:R-:W-:Y:S01]  /*1960*/  UIADD3 UR4, UPT, UPT, UR4, 0x10, URZ ;  /* 0x0000001004047890 */ /* 0x000fe2000fffe0ff */
[----:B------:R-:W-:Y:S02]  /*1970*/  HFMA2 R143, -RZ, RZ, 5, 0 ;  /* 0x45000000ff8f7431 */ /* 0x000fe400000001ff */
[----:B------:R-:W-:Y:S01]  /*1980*/  LOP3.LUT R0, R0, 0xf8, RZ, 0xc0, !PT ;  /* 0x000000f800007812 */ /* 0x000fe200078ec0ff */
[----:B0-----:R-:W-:-:S06]  /*1990*/  ULEA UR4, UR5, UR4, 0x18 ;  /* 0x0000000405047291 */ /* 0x001fcc000f8ec0ff */
[----:B------:R-:W-:-:S04]  /*19a0*/  MOV R4, UR4 ;  /* 0x0000000400047c02 */ /* 0x000fc80008000f00 */
[----:B------:R-:W-:-:S04]  /*19b0*/  IADD3 R101, PT, PT, R4, 0x20, RZ ;  /* 0x0000002004657810 */ /* 0x000fc80007ffe0ff */
[----:B------:R-:W-:-:S04]  /*19c0*/  SEL R75, R101, R4, P3 ;  /* 0x00000004654b7207 */ /* 0x000fc80001800000 */
[----:B------:R-:W-:-:S05]  /*19d0*/  IADD3 R0, PT, PT, R75, R0, RZ ;  /* 0x000000004b007210 */ /* 0x000fca0007ffe0ff */
[----:B------:R0:W1:Y:S02]  /*19e0*/  LDS.64 R74, [R0] ;  /* 0x00000000004a7984 */ /* 0x0000640000000a00 */
.L_x_4520:
[----:B------:R-:W-:Y:S05]  /*19f0*/  BSYNC.RECONVERGENT B0 ;  /* 0x0000000000007941 */ /* 0x000fea0003800200 */
.L_x_4519:
[----:B------:R-:W2:Y:S01]  /*1a00*/  SHFL.DOWN PT, R144, R143, 0x2, 0x1f ;  /* 0x08401f008f907f89 */ /* 0x000ea200000e0000 */
[----:B------:R-:W-:Y:S03]  /*1a10*/  BSSY.RECONVERGENT B0, `(.L_x_4521) ;  /* 0x0000010000007945 */ /* 0x000fe60003800200 */
[----:B-1----:R1:W3:Y:S04]  /*1a20*/  SHFL.DOWN PT, R145, R74, 0x2, 0x1f ;  /* 0x08401f004a917f89 */ /* 0x0022e800000e0000 */
[----:B------:R1:W4:Y:S01]  /*1a30*/  SHFL.DOWN PT, R146, R75, 0x2, 0x1f ;  /* 0x08401f004b927f89 */ /* 0x00032200000e0000 */
[----:B--2---:R-:W-:-:S05]  /*1a40*/  FADD R141, R144, R143 ;  /* 0x0000008f908d7221 */ /* 0x004fca0000000000 */
[----:B0-----:R-:W-:-:S04]  /*1a50*/  IADD3 R0, PT, PT, R141, 0x1800000, RZ ;  /* 0x018000008d007810 */ /* 0x001fc80007ffe0ff */
[----:B------:R-:W-:-:S04]  /*1a60*/  LOP3.LUT R0, R0, 0x7f800000, RZ, 0xc0, !PT ;  /* 0x7f80000000007812 */ /* 0x000fc800078ec0ff */
[----:B------:R-:W-:-:S13]  /*1a70*/  ISETP.GT.U32.AND P0, PT, R0, 0x1ffffff, PT ;  /* 0x01ffffff0000780c */ /* 0x000fda0003f04070 */
[----:B-1-34-:R-:W-:Y:S05]  /*1a80*/  @P0 BRA `(.L_x_4522) ;  /* 0x0000000000100947 */ /* 0x01afea0003800000 */
[----:B------:R-:W-:Y:S02]  /*1a90*/  MOV R0, R141 ;  /* 0x0000008d00007202 */ /* 0x000fe40000000f00 */
[----:B------:R-:W-:-:S07]  /*1aa0*/  MOV R138, 0x1ac0 ;  /* 0x00001ac0008a7802 */ /* 0x000fce0000000f00 */
[----:B-----5:R-:W-:Y:S05]  /*1ab0*/  CALL.REL.NOINC `($__internal_40_$__cuda_sm20_rcp_rn_f32_slowpath) ;  /* 0x0000003800c47944 */ /* 0x020fea0003c00000 */
[----:B------:R-:W-:Y:S05]  /*1ac0*/  BRA `(.L_x_4523) ;  /* 0x0000000000107947 */ /* 0x000fea0003800000 */
.L_x_4522:
[----:B------:R-:W0:Y:S02]  /*1ad0*/  MUFU.RCP R0, R141 ;  /* 0x0000008d00007308 */ /* 0x000e240000001000 */
[----:B0-----:R-:W-:-:S04]  /*1ae0*/  FFMA R137, R141, R0, -1 ;  /* 0xbf8000008d897423 */ /* 0x001fc80000000000 */
[----:B------:R-:W-:-:S04]  /*1af0*/  FADD.FTZ R137, -R137, -RZ ;  /* 0x800000ff89897221 */ /* 0x000fc80000010100 */
[----:B------:R-:W-:-:S07]  /*1b00*/  FFMA R0, R0, R137, R0 ;  /* 0x0000008900007223 */ /* 0x000fce0000000000 */
.L_x_4523:
[----:B------:R-:W-:Y:S05]  /*1b10*/  BSYNC.RECONVERGENT B0 ;  /* 0x0000000000007941 */ /* 0x000fea0003800200 */
.L_x_4521:
[----:B------:R-:W0:Y:S01]  /*1b20*/  SHFL.DOWN PT, R142, R141, 0x1, 0x1f ;  /* 0x08201f008d8e7f89 */ /* 0x000e2200000e0000 */
[----:B------:R-:W-:Y:S01]  /*1b30*/  FADD R137, -R145, R74 ;  /* 0x0000004a91897221 */ /* 0x000fe20000000100 */
[----:B------:R-:W-:Y:S01]  /*1b40*/  FMUL R148, R144, R145 ;  /* 0x0000009190947220 */ /* 0x000fe20000400000 */
[----:B------:R-:W-:Y:S01]  /*1b50*/  FADD R75, R146, R75 ;  /* 0x0000004b924b7221 */ /* 0x000fe20000000000 */
[----:B------:R-:W-:Y:S01]  /*1b60*/  BSSY.RECONVERGENT B0, `(.L_x_4524) ;  /* 0x0000016000007945 */ /* 0x000fe20003800200 */
[----:B------:R-:W-:-:S04]  /*1b70*/  FMUL R138, R137, R137 ;  /* 0x00000089898a7220 */ /* 0x000fc80000400000 */
[----:B------:R-:W-:Y:S01]  /*1b80*/  FMUL R137, R138, R143 ;  /* 0x0000008f8a897220 */ /* 0x000fe20000400000 */
[----:B------:R-:W-:-:S03]  /*1b90*/  FFMA R143, R143, R74, R148 ;  /* 0x0000004a8f8f7223 */ /* 0x000fc60000000094 */
[----:B------:R-:W-:Y:S01]  /*1ba0*/  FMUL R144, R144, R137 ;  /* 0x0000008990907220 */ /* 0x000fe20000400000 */
[----:B------:R-:W-:-:S03]  /*1bb0*/  FMUL R74, R143, R0 ;  /* 0x000000008f4a7220 */ /* 0x000fc60000400000 */
[----:B------:R-:W-:Y:S02]  /*1bc0*/  FFMA R143, R144, R0, R75 ;  /* 0x00000000908f7223 */ /* 0x000fe4000000004b */
[----:B------:R1:W2:Y:S04]  /*1bd0*/  SHFL.DOWN PT, R75, R74, 0x1, 0x1f ;  /* 0x08201f004a4b7f89 */ /* 0x0002a800000e0000 */
[----:B------:R1:W3:Y:S01]  /*1be0*/  SHFL.DOWN PT, R144, R143, 0x1, 0x1f ;  /* 0x08201f008f907f89 */ /* 0x0002e200000e0000 */
[----:B0-----:R-:W-:-:S05]  /*1bf0*/  FADD R139, R141, R142 ;  /* 0x0000008e8d8b7221 */ /* 0x001fca0000000000 */
[----:B------:R-:W-:-:S04]  /*1c00*/  IADD3 R0, PT, PT, R139, 0x1800000, RZ ;  /* 0x018000008b007810 */ /* 0x000fc80007ffe0ff */
[----:B------:R-:W-:-:S04]  /*1c10*/  LOP3.LUT R0, R0, 0x7f800000, RZ, 0xc0, !PT ;  /* 0x7f80000000007812 */ /* 0x000fc800078ec0ff */
[----:B------:R-:W-:-:S13]  /*1c20*/  ISETP.GT.U32.AND P0, PT, R0, 0x1ffffff, PT ;  /* 0x01ffffff0000780c */ /* 0x000fda0003f04070 */
[----:B-123--:R-:W-:Y:S05]  /*1c30*/  @P0 BRA `(.L_x_4525) ;  /* 0x0000000000100947 */ /* 0x00efea0003800000 */
[----:B------:R-:W-:Y:S02]  /*1c40*/  MOV R0, R139 ;  /* 0x0000008b00007202 */ /* 0x000fe40000000f00 */
[----:B------:R-:W-:-:S07]  /*1c50*/  MOV R138, 0x1c70 ;  /* 0x00001c70008a7802 */ /* 0x000fce0000000f00 */
[----:B-----5:R-:W-:Y:S05]  /*1c60*/  CALL.REL.NOINC `($__internal_40_$__cuda_sm20_rcp_rn_f32_slowpath) ;  /* 0x0000003800587944 */ /* 0x020fea0003c00000 */
[----:B------:R-:W-:Y:S05]  /*1c70*/  BRA `(.L_x_4526) ;  /* 0x0000000000107947 */ /* 0x000fea0003800000 */
.L_x_4525:
[----:B------:R-:W0:Y:S02]  /*1c80*/  MUFU.RCP R0, R139 ;  /* 0x0000008b00007308 */ /* 0x000e240000001000 */
[----:B0-----:R-:W-:-:S04]  /*1c90*/  FFMA R137, R139, R0, -1 ;  /* 0xbf8000008b897423 */ /* 0x001fc80000000000 */
[----:B------:R-:W-:-:S04]  /*1ca0*/  FADD.FTZ R137, -R137, -RZ ;  /* 0x800000ff89897221 */ /* 0x000fc80000010100 */
[----:B------:R-:W-:-:S07]  /*1cb0*/  FFMA R0, R0, R137, R0 ;  /* 0x0000008900007223 */ /* 0x000fce0000000000 */
.L_x_4526:
[----:B------:R-:W-:Y:S05]  /*1cc0*/  BSYNC.RECONVERGENT B0 ;  /* 0x0000000000007941 */ /* 0x000fea0003800200 */
.L_x_4524:
[----:B------:R-:W-:Y:S01]  /*1cd0*/  FADD R137, R74, -R75 ;  /* 0x8000004b4a897221 */ /* 0x000fe20000000000 */
[----:B------:R-:W-:Y:S01]  /*1ce0*/  FADD R143, R143, R144 ;  /* 0x000000908f8f7221 */ /* 0x000fe20000000000 */
[----:B------:R-:W-:Y:S01]  /*1cf0*/  ISETP.NE.AND P1, PT, R140, RZ, PT ;  /* 0x000000ff8c00720c */ /* 0x000fe20003f25270 */
[----:B------:R-:W-:Y:S01]  /*1d00*/  UISETP.NE.U32.AND UP0, UPT, UR10, URZ, UPT ;  /* 0x000000ff0a00728c */ /* 0x000fe2000bf05070 */
[----:B------:R-:W-:-:S03]  /*1d10*/  FMUL R138, R137, R137 ;  /* 0x00000089898a7220 */ /* 0x000fc60000400000 */
[----:B------:R-:W-:Y:S01]  /*1d20*/  UISETP.NE.AND.EX UP0, UPT, UR11, URZ, UPT, UP0 ;  /* 0x000000ff0b00728c */ /* 0x000fe2000bf05300 */
[----:B------:R-:W-:Y:S01]  /*1d30*/  FMUL R137, R141, R138 ;  /* 0x0000008a8d897220 */ /* 0x000fe20000400000 */
[----:B------:R-:W-:-:S03]  /*1d40*/  FMUL R138, R142, R75 ;  /* 0x0000004b8e8a7220 */ /* 0x000fc60000400000 */
[----:B------:R-:W-:Y:S01]  /*1d50*/  FMUL R142, R142, R137 ;  /* 0x000000898e8e7220 */ /* 0x000fe20000400000 */
[----:B------:R-:W-:Y:S02]  /*1d60*/  FFMA R141, R141, R74, R138 ;  /* 0x0000004a8d8d7223 */ /* 0x000fe4000000008a */
[----:B------:R-:W0:Y:S01]  /*1d70*/  @!P1 LDC.64 R74, c[0x0][0x3a0] ;  /* 0x0000e800ff4a9b82 */ /* 0x000e220000000a00 */
[-C--:B------:R-:W-:Y:S01]  /*1d80*/  FFMA R142, R142, R0.reuse, R143 ;  /* 0x000000008e8e7223 */ /* 0x080fe2000000008f */
[----:B------:R-:W-:-:S05]  /*1d90*/  FMUL R141, R141, R0 ;  /* 0x000000008d8d7220 */ /* 0x000fca0000400000 */
[----:B------:R-:W1:Y:S04]  /*1da0*/  SHFL.IDX PT, R142, R142, RZ, 0x1f ;  /* 0x00001fff8e8e7589 */ /* 0x000e6800000e0000 */
[----:B------:R-:W2:Y:S01]  /*1db0*/  SHFL.IDX PT, R141, R141, RZ, 0x1f ;  /* 0x00001fff8d8d7589 */ /* 0x000ea200000e0000 */
[----:B0-----:R-:W-:-:S04]  /*1dc0*/  @!P1 IMAD.WIDE R74, R102, 0x4, R74 ;  /* 0x00000004664a9825 */ /* 0x001fc800078e024a */
[----:B-1----:R-:W-:-:S04]  /*1dd0*/  FMUL R0, R142, 0.0001220703125 ;  /* 0x390000008e007820 */ /* 0x002fc80000400000 */
[----:B--2---:R-:W-:-:S04]  /*1de0*/  FFMA R0, R141, R141, R0 ;  /* 0x0000008d8d007223 */ /* 0x004fc80000000000 */
[----:B------:R-:W-:-:S05]  /*1df0*/  FADD R137, R0, UR8 ;  /* 0x0000000800897e21 */ /* 0x000fca0008000000 */
[----:B------:R-:W-:-:S13]  /*1e00*/  FSETP.GEU.AND P0, PT, |R137|, 1.175494350822287508e-38, PT ;  /* 0x008000008900780b */ /* 0x000fda0003f0e200 */
[----:B------:R-:W-:-:S04]  /*1e10*/  @!P0 FMUL R137, R137, 16777216 ;  /* 0x4b80000089898820 */ /* 0x000fc80000400000 */
[----:B------:R-:W0:Y:S02]  /*1e20*/  MUFU.RSQ R0, R137 ;  /* 0x0000008900007308 */ /* 0x000e240000001400 */
[----:B0-----:R-:W-:-:S05]  /*1e30*/  @!P0 FMUL R0, R0, 4096 ;  /* 0x4580000000008820 */ /* 0x001fca0000400000 */
[----:B------:R0:W-:Y:S01]  /*1e40*/  @!P1 STG.E desc[UR6][R74.64], R0 ;  /* 0x000000004a009986 */ /* 0x0001e2000c101906 */
[----:B------:R-:W-:Y:S05]  /*1e50*/  BRA.U UP0, `(.L_x_4527) ;  /* 0x0000001500c47547 */ /* 0x000fea000b800000 */
[----:B------:R-:W-:Y:S01]  /*1e60*/  ISETP.NE.AND P1, PT, RZ, UR9, PT ;  /* 0x00000009ff007c0c */ /* 0x000fe2000bf25270 */
[-C--:B------:R-:W-:Y:S01]  /*1e70*/  FMUL R104, R104, R0.reuse ;  /* 0x0000000068687220 */ /* 0x080fe20000400000 */
[----:B------:R-:W-:Y:S01]  /*1e80*/  SHF.L.U32 R137, R29, 0x10, RZ ;  /* 0x000000101d897819 */ /* 0x000fe200000006ff */
[-C--:B------:R-:W-:Y:S01]  /*1e90*/  FMUL R103, R103, R0.reuse ;  /* 0x0000000067677220 */ /* 0x080fe20000400000 */
        /* <DEDUP_REMOVED lines=9> */
[----:B------:R-:W-:Y:S01]  /*1f30*/  @P1 FADD R137, R137, 1 ;  /* 0x3f80000089891421 */ /* 0x000fe20000000000 */
        /* <DEDUP_REMOVED lines=53> */
[----:B0-----:R-:W-:Y:S01]  /*2290*/  SHF.L.U32 R0, R30, 0x10, RZ ;  /* 0x000000101e007819 */ /* 0x001fe200000006ff */
[----:B------:R-:W-:Y:S01]  /*22a0*/  FMUL R104, R104, R137 ;  /* 0x0000008968687220 */ /* 0x000fe20000400000 */
[----:B------:R-:W-:-:S02]  /*22b0*/  SHF.L.U32 R75, R5, 0x10, RZ ;  /* 0x00000010054b7819 */ /* 0x000fc400000006ff */
[----:B------:R-:W-:Y:S01]  /*22c0*/  SHF.L.U32 R137, R31, 0x10, RZ ;  /* 0x000000101f897819 */ /* 0x000fe200000006ff */
[----:B------:R-:W-:Y:S01]  /*22d0*/  @P1 FADD R0, R0, 1 ;  /* 0x3f80000000001421 */ /* 0x000fe20000000000 */
[----:B------:R-:W-:Y:S01]  /*22e0*/  SHF.L.U32 R74, R28, 0x10, RZ ;  /* 0x000000101c4a7819 */ /* 0x000fe200000006ff */
[----:B------:R-:W-:Y:S01]  /*22f0*/  @P1 FADD R75, R75, 1 ;  /* 0x3f8000004b4b1421 */ /* 0x000fe20000000000 */
[----:B------:R-:W-:Y:S01]  /*2300*/  SHF.L.U32 R138, R6, 0x10, RZ ;  /* 0x00000010068a7819 */ /* 0x000fe200000006ff */
[----:B------:R-:W-:Y:S01]  /*2310*/  @P1 FADD R137, R137, 1 ;  /* 0x3f80000089891421 */ /* 0x000fe20000000000 */
[----:B------:R-:W-:Y:S01]  /*2320*/  FMUL R105, R105, R0 ;  /* 0x0000000069697220 */ /* 0x000fe20000400000 */
[----:B------:R-:W-:Y:S01]  /*2330*/  FMUL R60, R60, R75 ;  /* 0x0000004b3c3c7220 */ /* 0x000fe20000400000 */
[----:B------:R-:W-:Y:S01]  /*2340*/  SHF.L.U32 R0, R33, 0x10, RZ ;  /* 0x0000001021007819 */ /* 0x000fe200000006ff */
[----:B------:R-:W-:Y:S01]  /*2350*/  FMUL R106, R106, R137 ;  /* 0x000000896a6a7220 */ /* 0x000fe20000400000 */
[----:B------:R-:W-:Y:S01]  /*2360*/  SHF.L.U32 R75, R7, 0x10, RZ ;  /* 0x00000010074b7819 */ /* 0x000fe200000006ff */
[----:B------:R-:W-:Y:S01]  /*2370*/  @P1 FADD R74, R74, 1 ;  /* 0x3f8000004a4a1421 */ /* 0x000fe20000000000 */
[----:B------:R-:W-:Y:S01]  /*2380*/  SHF.L.U32 R137, R10, 0x10, RZ ;  /* 0x000000100a897819 */ /* 0x000fe200000006ff */
[----:B------:R-:W-:Y:S01]  /*2390*/  @P1 FADD R0, R0, 1 ;  /* 0x3f80000000001421 */ /* 0x000fe20000000000 */
[----:B------:R-:W-:Y:S01]  /*23a0*/  @P1 FADD R138, R138, 1 ;  /* 0x3f8000008a8a1421 */ /* 0x000fe20000000000 */
[----:B------:R-:W-:Y:S01]  /*23b0*/  @P1 FADD R75, R75, 1 ;  /* 0x3f8000004b4b1421 */ /* 0x000fe20000000000 */
[----:B------:R-:W-:Y:S01]  /*23c0*/  FMUL R103, R103, R74 ;  /* 0x0000004a67677220 */ /* 0x000fe20000400000 */
[----:B------:R-:W-:Y:S01]  /*23d0*/  @P1 FADD R137, R137, 1 ;  /* 0x3f80000089891421 */ /* 0x000fe20000000000 */
[----:B------:R-:W-:Y:S01]  /*23e0*/  FMUL R65, R65, R0 ;  /* 0x0000000041417220 */ /* 0x000fe20000400000 */
[----:B------:R-:W-:Y:S01]  /*23f0*/  FMUL R62, R62, R75 ;  /* 0x0000004b3e3e7220 */ /* 0x000fe20000400000 */
[----:B------:R-:W-:Y:S01]  /*2400*/  SHF.L.U32 R0, R35, 0x10, RZ ;  /* 0x0000001023007819 */ /* 0x000fe200000006ff */
[----:B------:R-:W-:Y:S01]  /*2410*/  FMUL R108, R108, R137 ;  /* 0x000000896c6c7220 */ /* 0x000fe20000400000 */
[----:B------:R-:W-:Y:S01]  /*2420*/  SHF.L.U32 R75, R9, 0x10, RZ ;  /* 0x00000010094b7819 */ /* 0x000fe200000006ff */
[----:B------:R-:W-:Y:S01]  /*2430*/  FMUL R61, R61, R138 ;  /* 0x0000008a3d3d7220 */ /* 0x000fe20000400000 */
[----:B------:R-:W-:Y:S01]  /*2440*/  SHF.L.U32 R74, R8, 0x10, RZ ;  /* 0x00000010084a7819 */ /* 0x000fe200000006ff */
[----:B------:R-:W-:Y:S01]  /*2450*/  @P1 FADD R0, R0, 1 ;  /* 0x3f80000000001421 */ /* 0x000fe20000000000 */
        /* <DEDUP_REMOVED lines=14> */
[----:B------:R-:W-:Y:S01]  /*2540*/  FMUL R68, R68, R137 ;  /* 0x0000008944447220 */ /* 0x000fe20000400000 */
[----:B------:R-:W-:Y:S01]  /*2550*/  SHF.L.U32 R137, R39, 0x10, RZ ;  /* 0x0000001027897819 */ /* 0x000fe200000006ff */
[----:B------:R-:W-:Y:S01]  /*2560*/  @P1 FADD R0, R0, 1 ;  /* 0x3f80000000001421 */ /* 0x000fe20000000000 */
[----:B------:R-:W-:Y:S01]  /*2570*/  FMUL R107, R107, R138 ;  /* 0x0000008a6b6b7220 */ /* 0x000fe20000400000 */
[----:B------:R-:W-:Y:S01]  /*2580*/  FMUL R66, R66, R139 ;  /* 0x0000008b42427220 */ /* 0x000fe20000400000 */
[----:B------:R-:W-:Y:S01]  /*2590*/  @P1 FADD R75, R75, 1 ;  /* 0x3f8000004b4b1421 */ /* 0x000fe20000000000 */
[----:B------:R-:W-:Y:S01]  /*25a0*/  @P1 FADD R74, R74, 1 ;  /* 0x3f8000004a4a1421 */ /* 0x000fe20000000000 */
[----:B------:R-:W-:Y:S01]  /*25b0*/  SHF.L.U32 R138, R36, 0x10, RZ ;  /* 0x00000010248a7819 */ /* 0x000fe200000006ff */
[----:B------:R-:W-:Y:S01]  /*25c0*/  @P1 FADD R137, R137, 1 ;  /* 0x3f80000089891421 */ /* 0x000fe20000000000 */
[----:B------:R-:W-:Y:S01]  /*25d0*/  SHF.L.U32 R139, R37, 0x10, RZ ;  /* 0x00000010258b7819 */ /* 0x000fe200000006ff */
[----:B------:R-:W-:Y:S01]  /*25e0*/  FMUL R69, R69, R0 ;  /* 0x0000000045457220 */ /* 0x000fe20000400000 */
[----:B------:R-:W-:Y:S01]  /*25f0*/  FMUL R110, R110, R75 ;  /* 0x0000004b6e6e7220 */ /* 0x000fe20000400000 */
[----:B------:R-:W-:Y:S01]  /*2600*/  SHF.L.U32 R0, R17, 0x10, RZ ;  /* 0x0000001011007819 */ /* 0x000fe200000006ff */
[----:B------:R-:W-:Y:S01]  /*2610*/  FMUL R109, R109, R74 ;  /* 0x0000004a6d6d7220 */ /* 0x000fe20000400000 */
[----:B------:R-:W-:Y:S01]  /*2620*/  SHF.L.U32 R75, R38, 0x10, RZ ;  /* 0x00000010264b7819 */ /* 0x000fe200000006ff */
[----:B------:R-:W-:Y:S01]  /*2630*/  @P1 FADD R138, R138, 1 ;  /* 0x3f8000008a8a1421 */ /* 0x000fe20000000000 */
[----:B------:R-:W-:Y:S01]  /*2640*/  @P1 FADD R139, R139, 1 ;  /* 0x3f8000008b8b1421 */ /* 0x000fe20000000000 */
[----:B------:R-:W-:Y:S01]  /*2650*/  SHF.L.U32 R74, R15, 0x10, RZ ;  /* 0x000000100f4a7819 */ /* 0x000fe200000006ff */
[----:B------:R-:W-:Y:S01]  /*2660*/  FMUL R114, R114, R137 ;  /* 0x0000008972727220 */ /* 0x000fe20000400000 */
[----:B------:R-:W-:Y:S01]  /*2670*/  SHF.L.U32 R137, R41, 0x10, RZ ;  /* 0x0000001029897819 */ /* 0x000fe200000006ff */
[----:B------:R-:W-:Y:S01]  /*2680*/  @P1 FADD R0, R0, 1 ;  /* 0x3f80000000001421 */ /* 0x000fe20000000000 */
[----:B------:R-:W-:Y:S01]  /*2690*/  FMUL R111, R111, R138 ;  /* 0x0000008a6f6f7220 */ /* 0x000fe20000400000 */
[----:B------:R-:W-:Y:S01]  /*26a0*/  FMUL R112, R112, R139 ;  /* 0x0000008b70707220 */ /* 0x000fe20000400000 */
        /* <DEDUP_REMOVED lines=12> */
[----:B------:R-:W-:Y:S01]  /*2770*/  FMUL R116, R116, R137 ;  /* 0x0000008974747220 */ /* 0x000fe20000400000 */
[----:B------:R-:W-:Y:S01]  /*2780*/  @P1 FADD R139, R139, 1 ;  /* 0x3f8000008b8b1421 */ /* 0x000fe20000000000 */
[----:B------:R-:W-:Y:S01]  /*2790*/  SHF.L.U32 R137, R43, 0x10, RZ ;  /* 0x000000102b897819 */ /* 0x000fe200000006ff */
[----:B------:R-:W-:Y:S01]  /*27a0*/  @P1 FADD R0, R0, 1 ;  /* 0x3f80000000001421 */ /* 0x000fe20000000000 */
[----:B------:R-:W-:Y:S01]  /*27b0*/  FMUL R71, R71, R138 ;  /* 0x0000008a47477220 */ /* 0x000fe20000400000 */
[----:B------:R-:W-:Y:S01]  /*27c0*/  @P1 FADD R75, R75, 1 ;  /* 0x3f8000004b4b1421 */ /* 0x000fe20000000000 */
[----:B------:R-:W-:Y:S01]  /*27d0*/  FMUL R76, R76, R139 ;  /* 0x0000008b4c4c7220 */ /* 0x000fe20000400000 */
        /* <DEDUP_REMOVED lines=33> */
[----:B------:R-:W-:Y:S01]  /*29f0*/  @P1 FADD R75, R75, 1 ;  /* 0x3f8000004b4b1421 */ /* 0x000fe20000000000 */
[----:B------:R-:W-:Y:S01]  /*2a00*/  FMUL R123, R123, R138 ;  /* 0x0000008a7b7b7220 */ /* 0x000fe20000400000 */
[----:B------:R-:W-:Y:S01]  /*2a10*/  @P1 FADD R74, R74, 1 ;  /* 0x3f8000004a4a1421 */ /* 0x000fe20000000000 */
[----:B------:R-:W-:Y:S01]  /*2a20*/  SHF.L.U32 R138, R49, 0x10, RZ ;  /* 0x00000010318a7819 */ /* 0x000fe200000006ff */
[----:B------:R-:W-:Y:S01]  /*2a30*/  FMUL R84, R84, R139 ;  /* 0x0000008b54547220 */ /* 0x000fe20000400000 */
[----:B------:R-:W-:Y:S01]  /*2a40*/  @P1 FADD R137, R137, 1 ;  /* 0x3f80000089891421 */ /* 0x000fe20000000000 */
[----:B------:R-:W0:Y:S01]  /*2a50*/  LDC.U8 R139, c[0x0][0x404] ;  /* 0x00010100ff8b7b82 */ /* 0x000e220000000000 */
[----:B------:R-:W-:Y:S01]  /*2a60*/  FMUL R125, R125, R0 ;  /* 0x000000007d7d7220 */ /* 0x000fe20000400000 */
[----:B------:R-:W-:Y:S01]  /*2a70*/  FMUL R122, R122, R75 ;  /* 0x0000004b7a7a7220 */ /* 0x000fe20000400000 */
[----:B------:R-:W-:Y:S01]  /*2a80*/  SHF.L.U32 R0, R27, 0x10, RZ ;  /* 0x000000101b007819 */ /* 0x000fe200000006ff */
[----:B------:R-:W-:Y:S01]  /*2a90*/  FMUL R79, R79, R74 ;  /* 0x0000004a4f4f7220 */ /* 0x000fe20000400000 */
[----:B------:R-:W-:Y:S01]  /*2aa0*/  SHF.L.U32 R75, R24, 0x10, RZ ;  /* 0x00000010184b7819 */ /* 0x000fe200000006ff */
[----:B------:R-:W-:Y:S01]  /*2ab0*/  @P1 FADD R138, R138, 1 ;  /* 0x3f8000008a8a1421 */ /* 0x000fe20000000000 */
[----:B------:R-:W-:Y:S01]  /*2ac0*/  FMUL R74, R80, R137 ;  /* 0x00000089504a7220 */ /* 0x000fe20000400000 */
[----:B------:R-:W-:Y:S01]  /*2ad0*/  SHF.L.U32 R80, R92, 0x10, RZ ;  /* 0x000000105c507819 */ /* 0x000fe200000006ff */
[----:B------:R-:W-:Y:S01]  /*2ae0*/  @P1 FADD R0, R0, 1 ;  /* 0x3f80000000001421 */ /* 0x000fe20000000000 */
[----:B------:R-:W-:Y:S01]  /*2af0*/  @P1 FADD R75, R75, 1 ;  /* 0x3f8000004b4b1421 */ /* 0x000fe20000000000 */
[----:B------:R-:W-:Y:S01]  /*2b00*/  FMUL R81, R81, R138 ;  /* 0x0000008a51517220 */ /* 0x000fe20000400000 */
[----:B------:R-:W-:Y:S01]  /*2b10*/  SHF.L.U32 R138, R53, 0x10, RZ ;  /* 0x00000010358a7819 */ /* 0x000fe200000006ff */
[----:B------:R-:W-:Y:S01]  /*2b20*/  @P1 FADD R80, R80, 1 ;  /* 0x3f80000050501421 */ /* 0x000fe20000000000 */
[----:B------:R-:W-:Y:S01]  /*2b30*/  FMUL R124, R124, R75 ;  /* 0x0000004b7c7c7220 */ /* 0x000fe20000400000 */
[----:B------:R-:W-:Y:S01]  /*2b40*/  FMUL R127, R127, R0 ;  /* 0x000000007f7f7220 */ /* 0x000fe20000400000 */
[----:B------:R-:W-:Y:S01]  /*2b50*/  SHF.L.U32 R75, R50, 0x10, RZ ;  /* 0x00000010324b7819 */ /* 0x000fe200000006ff */
[----:B------:R-:W1:Y:S01]  /*2b60*/  S2R R0, SR_TID.X ;  /* 0x0000000000007919 */ /* 0x000e620000002100 */
[----:B------:R-:W-:Y:S01]  /*2b70*/  FMUL R83, R83, R80 ;  /* 0x0000005053537220 */ /* 0x000fe20000400000 */
[----:B------:R-:W-:Y:S01]  /*2b80*/  @P1 FADD R138, R138, 1 ;  /* 0x3f8000008a8a1421 */ /* 0x000fe20000000000 */
[----:B------:R-:W-:Y:S01]  /*2b90*/  SHF.L.U32 R80, R93, 0x10, RZ ;  /* 0x000000105d507819 */ /* 0x000fe200000006ff */
[----:B------:R-:W-:Y:S01]  /*2ba0*/  @P1 FADD R75, R75, 1 ;  /* 0x3f8000004b4b1421 */ /* 0x000fe20000000000 */
[----:B------:R-:W-:Y:S01]  /*2bb0*/  SHF.L.U32 R137, R51, 0x10, RZ ;  /* 0x0000001033897819 */ /* 0x000fe200000006ff */
[----:B------:R-:W-:Y:S01]  /*2bc0*/  FMUL R85, R85, R138 ;  /* 0x0000008a55557220 */ /* 0x000fe20000400000 */
[----:B------:R-:W-:Y:S01]  /*2bd0*/  SHF.L.U32 R138, R96, 0x10, RZ ;  /* 0x00000010608a7819 */ /* 0x000fe200000006ff */
[----:B------:R-:W-:Y:S01]  /*2be0*/  @P1 FADD R80, R80, 1 ;  /* 0x3f80000050501421 */ /* 0x000fe20000000000 */
[----:B------:R-:W-:Y:S01]  /*2bf0*/  FMUL R82, R82, R75 ;  /* 0x0000004b52527220 */ /* 0x000fe20000400000 */
[----:B------:R-:W-:Y:S01]  /*2c00*/  SHF.L.U32 R75, R94, 0x10, RZ ;  /* 0x000000105e4b7819 */ /* 0x000fe200000006ff */
[----:B------:R-:W-:Y:S01]  /*2c10*/  @P1 FADD R137, R137, 1 ;  /* 0x3f80000089891421 */ /* 0x000fe20000000000 */
[----:B------:R-:W-:Y:S01]  /*2c20*/  FMUL R129, R129, R80 ;  /* 0x0000005081817220 */ /* 0x000fe20000400000 */
[----:B------:R-:W-:Y:S01]  /*2c30*/  @P1 FADD R138, R138, 1 ;  /* 0x3f8000008a8a1421 */ /* 0x000fe20000000000 */
[----:B0-----:R-:W-:Y:S01]  /*2c40*/  ISETP.NE.AND P0, PT, R139, RZ, PT ;  /* 0x000000ff8b00720c */ /* 0x001fe20003f05270 */
[----:B------:R-:W-:Y:S01]  /*2c50*/  FMUL R128, R128, R137 ;  /* 0x0000008980807220 */ /* 0x000fe20000400000 */
[----:B------:R-:W-:Y:S01]  /*2c60*/  SHF.L.U32 R80, R95, 0x10, RZ ;  /* 0x000000105f507819 */ /* 0x000fe200000006ff */
[----:B------:R-:W-:Y:S01]  /*2c70*/  @P1 FADD R75, R75, 1 ;  /* 0x3f8000004b4b1421 */ /* 0x000fe20000000000 */
[----:B------:R-:W-:Y:S01]  /*2c80*/  SHF.L.U32 R137, R54, 0x10, RZ ;  /* 0x0000001036897819 */ /* 0x000fe200000006ff */
[----:B------:R-:W-:Y:S01]  /*2c90*/  FMUL R87, R87, R138 ;  /* 0x0000008a57577220 */ /* 0x000fe20000400000 */
[----:B------:R-:W-:Y:S01]  /*2ca0*/  SHF.L.U32 R140, R56, 0x10, RZ ;  /* 0x00000010388c7819 */ /* 0x000fe200000006ff */
[----:B------:R-:W-:Y:S01]  /*2cb0*/  @P1 FADD R80, R80, 1 ;  /* 0x3f80000050501421 */ /* 0x000fe20000000000 */
[----:B------:R-:W0:Y:S01]  /*2cc0*/  LDC.64 R138, c[0x0][0x3c8] ;  /* 0x0000f200ff8a7b82 */ /* 0x000e220000000a00 */
[----:B------:R-:W-:Y:S01]  /*2cd0*/  FMUL R130, R130, R75 ;  /* 0x0000004b82827220 */ /* 0x000fe20000400000 */
[----:B------:R-:W-:Y:S01]  /*2ce0*/  SHF.L.U32 R75, R55, 0x10, RZ ;  /* 0x00000010374b7819 */ /* 0x000fe200000006ff */
[----:B------:R-:W-:Y:S01]  /*2cf0*/  @P1 FADD R137, R137, 1 ;  /* 0x3f80000089891421 */ /* 0x000fe20000000000 */
[----:B------:R-:W-:Y:S01]  /*2d00*/  FMUL R131, R131, R80 ;  /* 0x0000005083837220 */ /* 0x000fe20000400000 */
[----:B------:R-:W-:Y:S01]  /*2d10*/  SHF.L.U32 R80, R57, 0x10, RZ ;  /* 0x0000001039507819 */ /* 0x000fe200000006ff */
[C---:B-----5:R-:W-:Y:S01]  /*2d20*/  @P0 FMUL R103, R2.reuse, R103 ;  /* 0x0000006702670220 */ /* 0x060fe20000400000 */
[C---:B------:R-:W-:Y:S01]  /*2d30*/  @P0 FMUL R60, R2.reuse, R60 ;  /* 0x0000003c023c0220 */ /* 0x040fe20000400000 */
[C---:B------:R-:W-:Y:S01]  /*2d40*/  @P0 FMUL R104, R2.reuse, R104 ;  /* 0x0000006802680220 */ /* 0x040fe20000400000 */
[----:B------:R-:W-:Y:S01]  /*2d50*/  @P0 FMUL R61, R2, R61 ;  /* 0x0000003d023d0220 */ /* 0x000fe20000400000 */
[----:B------:R-:W-:Y:S01]  /*2d60*/  FMUL R86, R86, R137 ;  /* 0x0000008956567220 */ /* 0x000fe20000400000 */
[----:B------:R-:W-:Y:S01]  /*2d70*/  @P1 FADD R75, R75, 1 ;  /* 0x3f8000004b4b1421 */ /* 0x000fe20000000000 */
[----:B------:R-:W-:Y:S01]  /*2d80*/  SHF.L.U32 R137, R97, 0x10, RZ ;  /* 0x0000001061897819 */ /* 0x000fe200000006ff */
[----:B------:R-:W-:Y:S01]  /*2d90*/  @P1 FADD R80, R80, 1 ;  /* 0x3f80000050501421 */ /* 0x000fe20000000000 */
[----:B------:R-:W-:Y:S01]  /*2da0*/  F2FP.BF16.F32.PACK_AB R60, R60, R103 ;  /* 0x000000673c3c723e */ /* 0x000fe200000010ff */
[----:B------:R-:W-:Y:S01]  /*2db0*/  FMUL R75, R132, R75 ;  /* 0x0000004b844b7220 */ /* 0x000fe20000400000 */
[----:B------:R-:W-:Y:S01]  /*2dc0*/  F2FP.BF16.F32.PACK_AB R61, R61, R104 ;  /* 0x000000683d3d723e */ /* 0x000fe200000010ff */
[----:B------:R-:W-:Y:S01]  /*2dd0*/  @P1 FADD R137, R137, 1 ;  /* 0x3f80000089891421 */ /* 0x000fe20000000000 */
[----:B------:R-:W-:Y:S01]  /*2de0*/  SHF.L.U32 R141, R98, 0x10, RZ ;  /* 0x00000010628d7819 */ /* 0x000fe200000006ff */
[----:B------:R-:W-:Y:S01]  /*2df0*/  FMUL R89, R89, R80 ;  /* 0x0000005059597220 */ /* 0x000fe20000400000 */
[----:B------:R-:W-:Y:S01]  /*2e00*/  SHF.L.U32 R132, R58, 0x10, RZ ;  /* 0x000000103a847819 */ /* 0x000fe200000006ff */
[----:B------:R-:W-:Y:S01]  /*2e10*/  @P1 FADD R140, R140, 1 ;  /* 0x3f8000008c8c1421 */ /* 0x000fe20000000000 */
[----:B------:R-:W-:Y:S01]  /*2e20*/  SHF.L.U32 R143, R99, 0x10, RZ ;  /* 0x00000010638f7819 */ /* 0x000fe200000006ff */
[----:B------:R-:W-:Y:S01]  /*2e30*/  FMUL R88, R88, R137 ;  /* 0x0000008958587220 */ /* 0x000fe20000400000 */
[----:B------:R-:W-:Y:S01]  /*2e40*/  SHF.L.U32 R104, R59, 0x10, RZ ;  /* 0x000000103b687819 */ /* 0x000fe200000006ff */
[----:B------:R-:W-:Y:S01]  /*2e50*/  @P1 FADD R141, R141, 1 ;  /* 0x3f8000008d8d1421 */ /* 0x000fe20000000000 */
[----:B------:R-:W-:Y:S01]  /*2e60*/  SHF.L.U32 R103, R100, 0x10, RZ ;  /* 0x0000001064677819 */ /* 0x000fe200000006ff */
[----:B------:R-:W-:Y:S01]  /*2e70*/  @P1 FADD R132, R132, 1 ;  /* 0x3f80000084841421 */ /* 0x000fe20000000000 */
[----:B-1----:R-:W-:Y:S01]  /*2e80*/  LOP3.LUT R80, R0, 0x7f, RZ, 0xc0, !PT ;  /* 0x0000007f00507812 */ /* 0x002fe200078ec0ff */
[----:B------:R-:W-:Y:S01]  /*2e90*/  @P1 FADD R143, R143, 1 ;  /* 0x3f8000008f8f1421 */ /* 0x000fe20000000000 */
[----:B------:R-:W-:Y:S01]  /*2ea0*/  @P1 FADD R104, R104, 1 ;  /* 0x3f80000068681421 */ /* 0x000fe20000000000 */
[----:B------:R-:W-:Y:S01]  /*2eb0*/  @P1 FADD R103, R103, 1 ;  /* 0x3f80000067671421 */ /* 0x000fe20000000000 */
[----:B------:R-:W-:Y:S01]  /*2ec0*/  LEA R137, R102, R80, 0xa ;  /* 0x0000005066897211 */ /* 0x000fe200078e50ff */
[C---:B------:R-:W-:Y:S01]  /*2ed0*/  @P0 FMUL R105, R2.reuse, R105 ;  /* 0x0000006902690220 */ /* 0x040fe20000400000 */
        /* <DEDUP_REMOVED lines=18> */
[----:B------:R-:W-:Y:S01]  /*3000*/  @P0 FMUL R71, R2, R71 ;  /* 0x0000004702470220 */ /* 0x000fe20000400000 */
[----:B------:R-:W-:Y:S01]  /*3010*/  FMUL R133, R133, R140 ;  /* 0x0000008c85857220 */ /* 0x000fe20000400000 */
[----:B------:R-:W-:Y:S01]  /*3020*/  FMUL R134, R134, R141 ;  /* 0x0000008d86867220 */ /* 0x000fe20000400000 */
[----:B------:R-:W-:Y:S01]  /*3030*/  FMUL R135, R135, R132 ;  /* 0x0000008487877220 */ /* 0x000fe20000400000 */
[----:B------:R-:W-:Y:S01]  /*3040*/  FMUL R90, R90, R143 ;  /* 0x0000008f5a5a7220 */ /* 0x000fe20000400000 */
[----:B------:R-:W-:Y:S01]  /*3050*/  FMUL R91, R91, R104 ;  /* 0x000000685b5b7220 */ /* 0x000fe20000400000 */
[----:B------:R-:W-:Y:S01]  /*3060*/  FMUL R103, R136, R103 ;  /* 0x0000006788677220 */ /* 0x000fe20000400000 */
[----:B0-----:R-:W-:Y:S01]  /*3070*/  IMAD.WIDE.U32 R138, R137, 0x10, R138 ;  /* 0x00000010898a7825 */ /* 0x001fe200078e008a */
[----:B------:R-:W-:-:S03]  /*3080*/  F2FP.BF16.F32.PACK_AB R62, R62, R105 ;  /* 0x000000693e3e723e */ /* 0x000fc600000010ff */
[C---:B------:R-:W-:Y:S01]  /*3090*/  @P0 FMUL R72, R2.reuse, R72 ;  /* 0x0000004802480220 */ /* 0x040fe20000400000 */
[----:B------:R-:W-:Y:S01]  /*30a0*/  F2FP.BF16.F32.PACK_AB R63, R63, R106 ;  /* 0x0000006a3f3f723e */ /* 0x000fe200000010ff */
[----:B------:R-:W-:Y:S01]  /*30b0*/  @P0 FMUL R115, R2, R115 ;  /* 0x0000007302730220 */ /* 0x000fe20000400000 */
[----:B------:R-:W-:Y:S01]  /*30c0*/  F2FP.BF16.F32.PACK_AB R64, R64, R107 ;  /* 0x0000006b4040723e */ /* 0x000fe200000010ff */
[----:B------:R-:W-:Y:S01]  /*30d0*/  @P0 FMUL R116, R2, R116 ;  /* 0x0000007402740220 */ /* 0x000fe20000400000 */
[----:B------:R-:W-:Y:S01]  /*30e0*/  F2FP.BF16.F32.PACK_AB R65, R108, R65 ;  /* 0x000000416c41723e */ /* 0x000fe200000010ff */
        /* <DEDUP_REMOVED lines=8> */
[C---:B------:R-:W-:Y:S01]  /*3170*/  @P0 FMUL R77, R2.reuse, R77 ;  /* 0x0000004d024d0220 */ /* 0x040fe20000400000 */
[----:B------:R-:W-:Y:S01]  /*3180*/  F2FP.BF16.F32.PACK_AB R70, R113, R70 ;  /* 0x000000467146723e */ /* 0x000fe200000010ff */
[C---:B------:R-:W-:Y:S01]  /*3190*/  @P0 FMUL R123, R2.reuse, R123 ;  /* 0x0000007b027b0220 */ /* 0x040fe20000400000 */
[----:B------:R-:W-:Y:S01]  /*31a0*/  F2FP.BF16.F32.PACK_AB R71, R71, R114 ;  /* 0x000000724747723e */ /* 0x000fe200000010ff */
        /* <DEDUP_REMOVED lines=31> */
[----:B------:R0:W-:Y:S01]  /*33a0*/  STG.E.128 desc[UR6][R138.64], R60 ;  /* 0x0000003c8a007986 */ /* 0x0001e2000c101d06 */
[----:B------:R-:W-:-:S03]  /*33b0*/  F2FP.BF16.F32.PACK_AB R75, R87, R75 ;  /* 0x0000004b574b723e */ /* 0x000fc600000010ff */
[----:B------:R1:W-:Y:S04]  /*33c0*/  STG.E.128 desc[UR6][R138.64+0x800], R64 ;  /* 0x000800408a007986 */ /* 0x0003e8000c101d06 */
[----:B------:R2:W-:Y:S01]  /*33d0*/  STG.E.128 desc[UR6][R138.64+0x1000], R68 ;  /* 0x001000448a007986 */ /* 0x0005e2000c101d06 */
[----:B0-----:R-:W-:Y:S02]  /*33e0*/  F2FP.BF16.F32.PACK_AB R60, R115, R72 ;  /* 0x00000048733c723e */ /* 0x001fe400000010ff */
[----:B------:R-:W-:Y:S02]  /*33f0*/  F2FP.BF16.F32.PACK_AB R61, R73, R116 ;  /* 0x00000074493d723e */ /* 0x000fe400000010ff */
[----:B-1----:R-:W-:Y:S02]  /*3400*/  F2FP.BF16.F32.PACK_AB R64, R121, R76 ;  /* 0x0000004c7940723e */ /* 0x002fe400000010ff */
[----:B------:R-:W-:-:S02]  /*3410*/  F2FP.BF16.F32.PACK_AB R65, R77, R122 ;  /* 0x0000007a4d41723e */ /* 0x000fc400000010ff */
[----:B------:R-:W-:Y:S02]  /*3420*/  F2FP.BF16.F32.PACK_AB R66, R78, R123 ;  /* 0x0000007b4e42723e */ /* 0x000fe400000010ff */
[----:B------:R-:W-:Y:S02]  /*3430*/  F2FP.BF16.F32.PACK_AB R67, R124, R79 ;  /* 0x0000004f7c43723e */ /* 0x000fe400000010ff */
[----:B--2---:R-:W-:Y:S02]  /*3440*/  F2FP.BF16.F32.PACK_AB R68, R74, R125 ;  /* 0x0000007d4a44723e */ /* 0x004fe400000010ff */
[----:B------:R-:W-:Y:S01]  /*3450*/  F2FP.BF16.F32.PACK_AB R62, R118, R117 ;  /* 0x00000075763e723e */ /* 0x000fe200000010ff */
[----:B------:R0:W-:Y:S01]  /*3460*/  STG.E.128 desc[UR6][R138.64+0x2000], R64 ;  /* 0x002000408a007986 */ /* 0x0001e2000c101d06 */
[----:B------:R-:W-:Y:S02]  /*3470*/  F2FP.BF16.F32.PACK_AB R63, R119, R120 ;  /* 0x00000078773f723e */ /* 0x000fe400000010ff */
[----:B------:R-:W-:-:S02]  /*3480*/  F2FP.BF16.F32.PACK_AB R69, R126, R81 ;  /* 0x000000517e45723e */ /* 0x000fc400000010ff */
[----:B------:R-:W-:Y:S01]  /*3490*/  F2FP.BF16.F32.PACK_AB R70, R127, R82 ;  /* 0x000000527f46723e */ /* 0x000fe200000010ff */
[----:B------:R0:W-:Y:S01]  /*34a0*/  STG.E.128 desc[UR6][R138.64+0x1800], R60 ;  /* 0x0018003c8a007986 */ /* 0x0001e2000c101d06 */
[----:B------:R-:W-:Y:S02]  /*34b0*/  F2FP.BF16.F32.PACK_AB R71, R83, R128 ;  /* 0x000000805347723e */ /* 0x000fe400000010ff */
[----:B------:R-:W-:Y:S02]  /*34c0*/  F2FP.BF16.F32.PACK_AB R72, R129, R84 ;  /* 0x000000548148723e */ /* 0x000fe400000010ff */
[----:B------:R-:W-:Y:S01]  /*34d0*/  F2FP.BF16.F32.PACK_AB R73, R130, R85 ;  /* 0x000000558249723e */ /* 0x000fe200000010ff */
[----:B------:R0:W-:Y:S01]  /*34e0*/  STG.E.128 desc[UR6][R138.64+0x2800], R68 ;  /* 0x002800448a007986 */ /* 0x0001e2000c101d06 */
[----:B------:R-:W-:Y:S02]  /*34f0*/  F2FP.BF16.F32.PACK_AB R74, R131, R86 ;  /* 0x00000056834a723e */ /* 0x000fe400000010ff */
[----:B------:R-:W-:-:S02]  /*3500*/  F2FP.BF16.F32.PACK_AB R76, R88, R133 ;  /* 0x00000085584c723e */ /* 0x000fc400000010ff */
[----:B------:R-:W-:Y:S01]  /*3510*/  F2FP.BF16.F32.PACK_AB R77, R134, R89 ;  /* 0x00000059864d723e */ /* 0x000fe200000010ff */
[----:B------:R0:W-:Y:S01]  /*3520*/  STG.E.128 desc[UR6][R138.64+0x3000], R72 ;  /* 0x003000488a007986 */ /* 0x0001e2000c101d06 */
[----:B------:R-:W-:Y:S02]  /*3530*/  F2FP.BF16.F32.PACK_AB R78, R90, R135 ;  /* 0x000000875a4e723e */ /* 0x000fe400000010ff */
[----:B------:R-:W-:-:S05]  /*3540*/  F2FP.BF16.F32.PACK_AB R79, R103, R91 ;  /* 0x0000005b674f723e */ /* 0x000fca00000010ff */
[----:B------:R0:W-:Y:S01]  /*3550*/  STG.E.128 desc[UR6][R138.64+0x3800], R76 ;  /* 0x0038004c8a007986 */ /* 0x0001e2000c101d06 */
[----:B------:R-:W-:Y:S05]  /*3560*/  BRA `(.L_x_4528) ;  /* 0x0000001800c07947 */ /* 0x000fea0003800000 */
.L_x_4527:
[----:B------:R-:W-:Y:S01]  /*3570*/  ISETP.NE.AND P1, PT, RZ, UR9, PT ;  /* 0x00000009ff007c0c */ /* 0x000fe2000bf25270 */
[-C--:B------:R-:W-:Y:S01]  /*3580*/  FMUL R103, R103, R0.reuse ;  /* 0x0000000067677220 */ /* 0x080fe20000400000 */
[----:B0-----:R-:W-:Y:S01]  /*3590*/  SHF.L.U32 R74, R28, 0x10, RZ ;  /* 0x000000101c4a7819 */ /* 0x001fe200000006ff */
        /* <DEDUP_REMOVED lines=62> */
[----:B------:R-:W-:Y:S01]  /*3980*/  SHF.L.U32 R75, R5, 0x10, RZ ;  /* 0x00000010054b7819 */ /* 0x000fe200000006ff */
[----:B------:R-:W-:Y:S01]  /*3990*/  FMUL R0, R136, R0 ;  /* 0x0000000088007220 */ /* 0x000fe20000400000 */
[----:B------:R-:W-:Y:S01]  /*39a0*/  SHF.L.U32 R136, R30, 0x10, RZ ;  /* 0x000000101e887819 */ /* 0x000fe200000006ff */
[----:B------:R-:W-:Y:S01]  /*39b0*/  @P1 FADD R74, R74, 1 ;  /* 0x3f8000004a4a1421 */ /* 0x000fe20000000000 */
[----:B------:R-:W-:Y:S01]  /*39c0*/  SHF.L.U32 R137, R29, 0x10, RZ ;  /* 0x000000101d897819 */ /* 0x000fe200000006ff */
[----:B------:R-:W-:Y:S01]  /*39d0*/  @P1 FADD R75, R75, 1 ;  /* 0x3f8000004b4b1421 */ /* 0x000fe20000000000 */
[----:B------:R-:W-:Y:S01]  /*39e0*/  SHF.L.U32 R138, R33, 0x10, RZ ;  /* 0x00000010218a7819 */ /* 0x000fe200000006ff */
[----:B------:R-:W-:Y:S01]  /*39f0*/  FMUL R103, R103, R74 ;  /* 0x0000004a67677220 */ /* 0x000fe20000400000 */
[----:B------:R-:W-:Y:S01]  /*3a00*/  @P1 FADD R136, R136, 1 ;  /* 0x3f80000088881421 */ /* 0x000fe20000000000 */
[----:B------:R-:W-:Y:S01]  /*3a10*/  SHF.L.U32 R74, R6, 0x10, RZ ;  /* 0x00000010064a7819 */ /* 0x000fe200000006ff */
[----:B------:R-:W-:Y:S01]  /*3a20*/  FMUL R60, R60, R75 ;  /* 0x0000004b3c3c7220 */ /* 0x000fe20000400000 */
[----:B------:R-:W-:Y:S01]  /*3a30*/  SHF.L.U32 R75, R31, 0x10, RZ ;  /* 0x000000101f4b7819 */ /* 0x000fe200000006ff */
[----:B------:R-:W-:Y:S01]  /*3a40*/  FMUL R105, R105, R136 ;  /* 0x0000008869697220 */ /* 0x000fe20000400000 */
[----:B------:R-:W-:Y:S01]  /*3a50*/  SHF.L.U32 R136, R32, 0x10, RZ ;  /* 0x0000001020887819 */ /* 0x000fe200000006ff */
[----:B------:R-:W-:Y:S01]  /*3a60*/  @P1 FADD R74, R74, 1 ;  /* 0x3f8000004a4a1421 */ /* 0x000fe20000000000 */
[----:B------:R-:W-:Y:S01]  /*3a70*/  @P1 FADD R137, R137, 1 ;  /* 0x3f80000089891421 */ /* 0x000fe20000000000 */
[----:B------:R-:W-:Y:S01]  /*3a80*/  @P1 FADD R75, R75, 1 ;  /* 0x3f8000004b4b1421 */ /* 0x000fe20000000000 */
[----:B------:R-:W-:Y:S01]  /*3a90*/  @P1 FADD R138, R138, 1 ;  /* 0x3f8000008a8a1421 */ /* 0x000fe20000000000 */
[----:B------:R-:W-:Y:S01]  /*3aa0*/  FMUL R61, R61, R74 ;  /* 0x0000004a3d3d7220 */ /* 0x000fe20000400000 */
        /* <DEDUP_REMOVED lines=12> */
[----:B------:R-:W-:Y:S01]  /*3b70*/  FMUL R63, R63, R74 ;  /* 0x0000004a3f3f7220 */ /* 0x000fe20000400000 */
[----:B------:R-:W-:Y:S01]  /*3b80*/  @P1 FADD R136, R136, 1 ;  /* 0x3f80000088881421 */ /* 0x000fe20000000000 */
[----:B------:R-:W-:Y:S01]  /*3b90*/  FMUL R74, R65, R138 ;  /* 0x0000008a414a7220 */ /* 0x000fe20000400000 */
[----:B------:R-:W-:Y:S01]  /*3ba0*/  SHF.L.U32 R65, R10, 0x10, RZ ;  /* 0x000000100a417819 */ /* 0x000fe200000006ff */
[----:B------:R-:W-:Y:S01]  /*3bb0*/  FMUL R64, R64, R137 ;  /* 0x0000008940407220 */ /* 0x000fe20000400000 */
        /* <DEDUP_REMOVED lines=8> */
[----:B------:R-:W-:Y:S01]  /*3c40*/  SHF.L.U32 R109, R13, 0x10, RZ ;  /* 0x000000100d6d7819 */ /* 0x000fe200000006ff */
[----:B------:R-:W-:Y:S01]  /*3c50*/  @P1 FADD R136, R136, 1 ;  /* 0x3f80000088881421 */ /* 0x000fe20000000000 */
[----:B------:R-:W-:Y:S01]  /*3c60*/  FMUL R65, R108, R65 ;  /* 0x000000416c417220 */ /* 0x000fe20000400000 */
        /* <DEDUP_REMOVED lines=60> */
[----:B------:R-:W-:Y:S01]  /*4030*/  FMNMX3 R3, R3, |R103|, |R60|, !PT ;  /* 0x4000006703037276 */ /* 0x000fe2000780043c */
[----:B------:R-:W-:Y:S01]  /*4040*/  @P1 FADD R79, R79, 1 ;  /* 0x3f8000004f4f1421 */ /* 0x000fe20000000000 */
[----:B------:R-:W-:Y:S01]  /*4050*/  FMUL R123, R123, R72 ;  /* 0x000000487b7b7220 */ /* 0x000fe20000400000 */
[----:B------:R-:W-:Y:S01]  /*4060*/  FMUL R127, R127, R76 ;  /* 0x0000004c7f7f7220 */ /* 0x000fe20000400000 */
[----:B------:R-:W-:Y:S01]  /*4070*/  SHF.L.U32 R76, R92, 0x10, RZ ;  /* 0x000000105c4c7819 */ /* 0x000fe200000006ff */
[----:B------:R-:W-:Y:S01]  /*4080*/  FMUL R72, R80, R79 ;  /* 0x0000004f50487220 */ /* 0x000fe20000400000 */
[----:B------:R-:W-:Y:S01]  /*4090*/  SHF.L.U32 R79, R51, 0x10, RZ ;  /* 0x00000010334f7819 */ /* 0x000fe200000006ff */
[----:B------:R-:W-:Y:S01]  /*40a0*/  @P1 FADD R138, R138, 1 ;  /* 0x3f8000008a8a1421 */ /* 0x000fe20000000000 */
[----:B------:R-:W-:Y:S01]  /*40b0*/  FMUL R118, R118, R137 ;  /* 0x0000008976767220 */ /* 0x000fe20000400000 */
[----:B------:R-:W-:Y:S01]  /*40c0*/  @P1 FADD R76, R76, 1 ;  /* 0x3f8000004c4c1421 */ /* 0x000fe20000000000 */
[----:B------:R-:W-:Y:S01]  /*40d0*/  SHF.L.U32 R137, R45, 0x10, RZ ;  /* 0x000000102d897819 */ /* 0x000fe200000006ff */
[----:B------:R-:W-:Y:S01]  /*40e0*/  @P1 FADD R79, R79, 1 ;  /* 0x3f8000004f4f1421 */ /* 0x000fe20000000000 */
[----:B------:R-:W-:Y:S01]  /*40f0*/  FMNMX3 R3, R3, |R104|, |R61|, !PT ;  /* 0x4000006803037276 */ /* 0x000fe2000780043d */
        /* <DEDUP_REMOVED lines=10> */
[----:B------:R-:W-:Y:S01]  /*41a0*/  FMUL R131, R131, R76 ;  /* 0x0000004c83837220 */ /* 0x000fe20000400000 */
[----:B------:R-:W-:Y:S01]  /*41b0*/  @P1 FADD R137, R137, 1 ;  /* 0x3f80000089891421 */ /* 0x000fe20000000000 */
[----:B------:R-:W-:Y:S01]  /*41c0*/  FMUL R130, R130, R79 ;  /* 0x0000004f82827220 */ /* 0x000fe20000400000 */
[----:B------:R-:W-:Y:S01]  /*41d0*/  SHF.L.U32 R76, R56, 0x10, RZ ;  /* 0x00000010384c7819 */ /* 0x000fe200000006ff */
[----:B------:R-:W-:Y:S01]  /*41e0*/  @P1 FADD R138, R138, 1 ;  /* 0x3f8000008a8a1421 */ /* 0x000fe20000000000 */
[----:B------:R-:W-:Y:S01]  /*41f0*/  SHF.L.U32 R79, R97, 0x10, RZ ;  /* 0x00000010614f7819 */ /* 0x000fe200000006ff */
[----:B------:R-:W-:Y:S01]  /*4200*/  FMUL R122, R122, R137 ;  /* 0x000000897a7a7220 */ /* 0x000fe20000400000 */
[----:B------:R-:W-:Y:S01]  /*4210*/  FMNMX3 R3, R3, |R106|, |R63|, !PT ;  /* 0x4000006a03037276 */ /* 0x000fe2000780043f */
[----:B------:R-:W-:Y:S01]  /*4220*/  @P1 FADD R80, R80, 1 ;  /* 0x3f80000050501421 */ /* 0x000fe20000000000 */
[----:B------:R-:W-:Y:S01]  /*4230*/  SHF.L.U32 R137, R23, 0x10, RZ ;  /* 0x0000001017897819 */ /* 0x000fe200000006ff */
[----:B------:R-:W-:Y:S01]  /*4240*/  @P1 FADD R76, R76, 1 ;  /* 0x3f8000004c4c1421 */ /* 0x000fe20000000000 */
[----:B------:R-:W-:Y:S01]  /*4250*/  SHF.L.U32 R139, R37, 0x10, RZ ;  /* 0x00000010258b7819 */ /* 0x000fe200000006ff */
[----:B------:R-:W-:Y:S01]  /*4260*/  @P1 FADD R79, R79, 1 ;  /* 0x3f8000004f4f1421 */ /* 0x000fe20000000000 */
[----:B------:R-:W-:Y:S01]  /*4270*/  FMUL R85, R85, R138 ;  /* 0x0000008a55557220 */ /* 0x000fe20000400000 */
[----:B------:R-:W-:Y:S01]  /*4280*/  FMNMX3 R3, R3, |R107|, |R64|, !PT ;  /* 0x4000006b03037276 */ /* 0x000fe20007800440 */
[----:B------:R-:W-:Y:S01]  /*4290*/  FMUL R129, R129, R80 ;  /* 0x0000005081817220 */ /* 0x000fe20000400000 */
[----:B------:R-:W0:Y:S01]  /*42a0*/  LDC.U8 R138, c[0x0][0x404] ;  /* 0x00010100ff8a7b82 */ /* 0x000e220000000000 */
[----:B------:R-:W-:Y:S01]  /*42b0*/  SHF.L.U32 R80, R96, 0x10, RZ ;  /* 0x0000001060507819 */ /* 0x000fe200000006ff */
[----:B------:R-:W-:Y:S01]  /*42c0*/  FMUL R133, R133, R76 ;  /* 0x0000004c85857220 */ /* 0x000fe20000400000 */
[----:B------:R-:W-:Y:S01]  /*42d0*/  @P1 FADD R137, R137, 1 ;  /* 0x3f80000089891421 */ /* 0x000fe20000000000 */
[----:B------:R-:W-:Y:S01]  /*42e0*/  FMUL R76, R88, R79 ;  /* 0x0000004f584c7220 */ /* 0x000fe20000400000 */
[----:B------:R-:W-:Y:S01]  /*42f0*/  @P1 FADD R139, R139, 1 ;  /* 0x3f8000008b8b1421 */ /* 0x000fe20000000000 */
[----:B------:R-:W-:Y:S01]  /*4300*/  SHF.L.U32 R79, R98, 0x10, RZ ;  /* 0x00000010624f7819 */ /* 0x000fe200000006ff */
[----:B------:R-:W-:Y:S01]  /*4310*/  FMUL R78, R78, R137 ;  /* 0x000000894e4e7220 */ /* 0x000fe20000400000 */
[----:B------:R-:W-:Y:S01]  /*4320*/  FMNMX3 R3, R3, |R74|, |R65|, !PT ;  /* 0x4000004a03037276 */ /* 0x000fe20007800441 */
[----:B------:R-:W-:Y:S01]  /*4330*/  @P1 FADD R80, R80, 1 ;  /* 0x3f80000050501421 */ /* 0x000fe20000000000 */
[----:B------:R-:W-:Y:S01]  /*4340*/  FMUL R112, R112, R139 ;  /* 0x0000008b70707220 */ /* 0x000fe20000400000 */
[----:B------:R-:W-:Y:S01]  /*4350*/  SHF.L.U32 R137, R26, 0x10, RZ ;  /* 0x000000101a897819 */ /* 0x000fe200000006ff */
[----:B------:R-:W-:Y:S01]  /*4360*/  @P1 FADD R79, R79, 1 ;  /* 0x3f8000004f4f1421 */ /* 0x000fe20000000000 */
[----:B------:R-:W-:Y:S01]  /*4370*/  FMNMX3 R3, R3, |R75|, |R66|, !PT ;  /* 0x4000004b03037276 */ /* 0x000fe20007800442 */
        /* <DEDUP_REMOVED lines=20> */
[----:B------:R-:W-:Y:S01]  /*44c0*/  @P1 FADD R139, R139, 1 ;  /* 0x3f8000008b8b1421 */ /* 0x000fe20000000000 */
[----:B-----5:R-:W-:Y:S01]  /*44d0*/  FMUL R0, R2, R105 ;  /* 0x0000006902007220 */ /* 0x020fe20000400000 */
[----:B------:R-:W-:Y:S01]  /*44e0*/  FMNMX3 R3, R3, |R109|, |R70|, !PT ;  /* 0x4000006d03037276 */ /* 0x000fe20007800446 */
[----:B------:R-:W-:Y:S01]  /*44f0*/  FMUL R84, R84, R137 ;  /* 0x0000008954547220 */ /* 0x000fe20000400000 */
[----:B0-----:R-:W-:Y:S01]  /*4500*/  ISETP.NE.AND P0, PT, R138, RZ, PT ;  /* 0x000000ff8a00720c */ /* 0x001fe20003f05270 */
[----:B------:R-:W-:Y:S01]  /*4510*/  @P1 FADD R80, R80, 1 ;  /* 0x3f80000050501421 */ /* 0x000fe20000000000 */
[----:B------:R-:W-:Y:S01]  /*4520*/  FMUL R120, R120, R139 ;  /* 0x0000008b78787220 */ /* 0x000fe20000400000 */
[----:B------:R-:W-:Y:S01]  /*4530*/  SHF.L.U32 R137, R54, 0x10, RZ ;  /* 0x0000001036897819 */ /* 0x000fe200000006ff */
[----:B------:R-:W-:Y:S01]  /*4540*/  FMUL R141, R2, R84 ;  /* 0x00000054028d7220 */ /* 0x000fe20000400000 */
[----:B------:R-:W-:Y:S01]  /*4550*/  FMNMX3 R3, R3, |R114|, |R71|, !PT ;  /* 0x4000007203037276 */ /* 0x000fe20007800447 */
[----:B------:R-:W-:Y:S01]  /*4560*/  FMUL R91, R91, R80 ;  /* 0x000000505b5b7220 */ /* 0x000fe20000400000 */
[----:B------:R-:W-:Y:S01]  /*4570*/  SHF.L.U32 R139, R24, 0x10, RZ ;  /* 0x00000010188b7819 */ /* 0x000fe200000006ff */
[C---:B------:R-:W-:Y:S01]  /*4580*/  FMUL R80, R2.reuse, R103 ;  /* 0x0000006702507220 */ /* 0x040fe20000400000 */
[----:B------:R-:W-:Y:S01]  /*4590*/  FSEL R105, R105, R0, !P0 ;  /* 0x0000000069697208 */ /* 0x000fe20004000000 */
[C---:B------:R-:W-:Y:S01]  /*45a0*/  FMUL R0, R2.reuse, R107 ;  /* 0x0000006b02007220 */ /* 0x040fe20000400000 */
[----:B------:R-:W-:Y:S01]  /*45b0*/  FMNMX3 R3, R3, |R110|, |R115|, !PT ;  /* 0x4000006e03037276 */ /* 0x000fe20007800473 */
[----:B------:R-:W-:Y:S01]  /*45c0*/  @P1 FADD R137, R137, 1 ;  /* 0x3f80000089891421 */ /* 0x000fe20000000000 */
[----:B------:R-:W-:Y:S01]  /*45d0*/  @P1 FADD R139, R139, 1 ;  /* 0x3f8000008b8b1421 */ /* 0x000fe20000000000 */
[----:B------:R-:W-:Y:S01]  /*45e0*/  FSEL R103, R103, R80, !P0 ;  /* 0x0000005067677208 */ /* 0x000fe20004000000 */
[----:B------:R-:W-:Y:S01]  /*45f0*/  FMUL R80, R2, R75 ;  /* 0x0000004b02507220 */ /* 0x000fe20000400000 */
[----:B------:R-:W-:Y:S01]  /*4600*/  FSEL R107, R107, R0, !P0 ;  /* 0x000000006b6b7208 */ /* 0x000fe20004000000 */
[----:B------:R-:W-:Y:S01]  /*4610*/  FMUL R86, R86, R137 ;  /* 0x0000008956567220 */ /* 0x000fe20000400000 */
[----:B------:R-:W-:Y:S01]  /*4620*/  FMNMX3 R0, R3, |R116|, |R73|, !PT ;  /* 0x4000007403007276 */ /* 0x000fe20007800449 */
[----:B------:R-:W-:Y:S01]  /*4630*/  FMUL R124, R124, R139 ;  /* 0x0000008b7c7c7220 */ /* 0x000fe20000400000 */
[----:B------:R-:W-:Y:S01]  /*4640*/  SHF.L.U32 R137, R99, 0x10, RZ ;  /* 0x0000001063897819 */ /* 0x000fe200000006ff */
[----:B------:R-:W-:Y:S01]  /*4650*/  @P0 FMUL R65, R2, R65 ;  /* 0x0000004102410220 */ /* 0x000fe20000400000 */
[----:B------:R-:W-:Y:S01]  /*4660*/  SHF.L.U32 R139, R50, 0x10, RZ ;  /* 0x00000010328b7819 */ /* 0x000fe200000006ff */
[----:B------:R-:W-:Y:S01]  /*4670*/  @P0 FMUL R60, R2, R60 ;  /* 0x0000003c023c0220 */ /* 0x000fe20000400000 */
[----:B------:R-:W-:Y:S01]  /*4680*/  FMNMX3 R0, R0, |R117|, |R118|, !PT ;  /* 0x4000007500007276 */ /* 0x000fe20007800476 */
[----:B------:R-:W-:Y:S01]  /*4690*/  @P1 FADD R137, R137, 1 ;  /* 0x3f80000089891421 */ /* 0x000fe20000000000 */
[----:B------:R-:W-:Y:S01]  /*46a0*/  FSEL R3, R75, R80, !P0 ;  /* 0x000000504b037208 */ /* 0x000fe20004000000 */
[----:B------:R-:W-:Y:S01]  /*46b0*/  @P1 FADD R139, R139, 1 ;  /* 0x3f8000008b8b1421 */ /* 0x000fe20000000000 */
[----:B------:R-:W-:Y:S01]  /*46c0*/  FMUL R75, R2, R112 ;  /* 0x00000070024b7220 */ /* 0x000fe20000400000 */
[----:B------:R-:W-:Y:S01]  /*46d0*/  FMNMX3 R0, R0, |R120|, |R119|, !PT ;  /* 0x4000007800007276 */ /* 0x000fe20007800477 */
[----:B------:R-:W-:Y:S01]  /*46e0*/  FMUL R90, R90, R137 ;  /* 0x000000895a5a7220 */ /* 0x000fe20000400000 */
[----:B------:R-:W-:Y:S01]  /*46f0*/  FMUL R82, R82, R139 ;  /* 0x0000008b52527220 */ /* 0x000fe20000400000 */
[----:B------:R-:W-:Y:S01]  /*4700*/  FMUL R137, R2, R104 ;  /* 0x0000006802897220 */ /* 0x000fe20000400000 */
[----:B------:R-:W-:Y:S01]  /*4710*/  FMNMX3 R0, R0, |R113|, |R121|, !PT ;  /* 0x4000007100007276 */ /* 0x000fe20007800479 */
[C---:B------:R-:W-:Y:S01]  /*4720*/  FMUL R80, R2.reuse, R109 ;  /* 0x0000006d02507220 */ /* 0x040fe20000400000 */
[----:B------:R-:W-:Y:S01]  /*4730*/  SHF.L.U32 R139, R55, 0x10, RZ ;  /* 0x00000010378b7819 */ /* 0x000fe200000006ff */
[----:B------:R-:W-:Y:S01]  /*4740*/  @P0 FMUL R61, R2, R61 ;  /* 0x0000003d023d0220 */ /* 0x000fe20000400000 */
[----:B------:R-:W-:Y:S01]  /*4750*/  FSEL R112, R112, R75, !P0 ;  /* 0x0000004b70707208 */ /* 0x000fe20004000000 */
[----:B------:R-:W-:Y:S01]  /*4760*/  FMUL R75, R2, R114 ;  /* 0x00000072024b7220 */ /* 0x000fe20000400000 */
[----:B------:R-:W-:Y:S01]  /*4770*/  FMNMX3 R0, R0, |R122|, |R77|, !PT ;  /* 0x4000007a00007276 */ /* 0x000fe2000780044d */
[----:B------:R-:W-:Y:S01]  /*4780*/  @P1 FADD R139, R139, 1 ;  /* 0x3f8000008b8b1421 */ /* 0x000fe20000000000 */
[----:B------:R-:W-:Y:S01]  /*4790*/  FSEL R104, R104, R137, !P0 ;  /* 0x0000008968687208 */ /* 0x000fe20004000000 */
[----:B------:R-:W-:Y:S01]  /*47a0*/  FMUL R137, R2, R106 ;  /* 0x0000006a02897220 */ /* 0x000fe20000400000 */
[----:B------:R-:W-:Y:S01]  /*47b0*/  SHF.L.U32 R88, R58, 0x10, RZ ;  /* 0x000000103a587819 */ /* 0x000fe200000006ff */
[----:B------:R-:W-:Y:S01]  /*47c0*/  FMUL R132, R132, R139 ;  /* 0x0000008b84847220 */ /* 0x000fe20000400000 */
[----:B------:R-:W-:Y:S01]  /*47d0*/  FSEL R114, R114, R75, !P0 ;  /* 0x0000004b72727208 */ /* 0x000fe20004000000 */
[----:B------:R-:W-:Y:S01]  /*47e0*/  FMUL R139, R2, R74 ;  /* 0x0000004a028b7220 */ /* 0x000fe20000400000 */
[----:B------:R-:W-:Y:S01]  /*47f0*/  FMNMX3 R75, R0, |R123|, |R78|, !PT ;  /* 0x4000007b004b7276 */ /* 0x000fe2000780044e */
[----:B------:R-:W-:Y:S01]  /*4800*/  @P1 FADD R88, R88, 1 ;  /* 0x3f80000058581421 */ /* 0x000fe20000000000 */
[----:B------:R-:W-:Y:S01]  /*4810*/  FSEL R106, R106, R137, !P0 ;  /* 0x000000896a6a7208 */ /* 0x000fe20004000000 */
[C---:B------:R-:W-:Y:S01]  /*4820*/  FMUL R137, R2.reuse, R108 ;  /* 0x0000006c02897220 */ /* 0x040fe20000400000 */
[----:B------:R-:W-:Y:S01]  /*4830*/  FMUL R0, R2, R113 ;  /* 0x0000007102007220 */ /* 0x000fe20000400000 */
[----:B------:R-:W-:Y:S01]  /*4840*/  FMNMX3 R75, R75, |R136|, |R124|, !PT ;  /* 0x400000884b4b7276 */ /* 0x000fe2000780047c */
[----:B------:R-:W-:Y:S01]  /*4850*/  FMUL R135, R135, R88 ;  /* 0x0000005887877220 */ /* 0x000fe20000400000 */
[----:B------:R-:W-:Y:S01]  /*4860*/  FSEL R88, R74, R139, !P0 ;  /* 0x0000008b4a587208 */ /* 0x000fe20004000000 */
[C---:B------:R-:W-:Y:S01]  /*4870*/  FMUL R74, R2.reuse, R111 ;  /* 0x0000006f024a7220 */ /* 0x040fe20000400000 */
[----:B------:R-:W-:Y:S01]  /*4880*/  FMNMX3 R75, R75, |R125|, |R72|, !PT ;  /* 0x4000007d4b4b7276 */ /* 0x000fe20007800448 */
[----:B------:R-:W-:Y:S01]  /*4890*/  FMUL R139, R2, R116 ;  /* 0x00000074028b7220 */ /* 0x000fe20000400000 */
[----:B------:R-:W-:Y:S01]  /*48a0*/  FSEL R108, R108, R137, !P0 ;  /* 0x000000896c6c7208 */ /* 0x000fe20004000000 */
[C---:B------:R-:W-:Y:S01]  /*48b0*/  FMUL R137, R2.reuse, R110 ;  /* 0x0000006e02897220 */ /* 0x040fe20000400000 */
[----:B------:R-:W-:Y:S01]  /*48c0*/  FSEL R113, R113, R0, !P0 ;  /* 0x0000000071717208 */ /* 0x000fe20004000000 */
[C---:B------:R-:W-:Y:S01]  /*48d0*/  @P0 FMUL R62, R2.reuse, R62 ;  /* 0x0000003e023e0220 */ /* 0x040fe20000400000 */
[----:B------:R-:W0:Y:S01]  /*48e0*/  S2R R0, SR_TID.X ;  /* 0x0000000000007919 */ /* 0x000e220000002100 */
[----:B------:R-:W-:Y:S01]  /*48f0*/  FMNMX3 R75, R75, |R81|, |R126|, !PT ;  /* 0x400000514b4b7276 */ /* 0x000fe2000780047e */
[C---:B------:R-:W-:Y:S01]  /*4900*/  @P0 FMUL R63, R2.reuse, R63 ;  /* 0x0000003f023f0220 */ /* 0x040fe20000400000 */
[----:B------:R-:W-:Y:S01]  /*4910*/  FSEL R111, R111, R74, !P0 ;  /* 0x0000004a6f6f7208 */ /* 0x000fe20004000000 */
[----:B------:R-:W-:Y:S01]  /*4920*/  FMUL R74, R2, R117 ;  /* 0x00000075024a7220 */ /* 0x000fe20000400000 */
[----:B------:R-:W-:Y:S01]  /*4930*/  FSEL R116, R116, R139, !P0 ;  /* 0x0000008b74747208 */ /* 0x000fe20004000000 */
[----:B------:R-:W-:Y:S01]  /*4940*/  FMUL R139, R2, R122 ;  /* 0x0000007a028b7220 */ /* 0x000fe20000400000 */
[----:B------:R-:W-:Y:S01]  /*4950*/  FSEL R110, R110, R137, !P0 ;  /* 0x000000896e6e7208 */ /* 0x000fe20004000000 */
[C---:B------:R-:W-:Y:S01]  /*4960*/  FMUL R137, R2.reuse, R120 ;  /* 0x0000007802897220 */ /* 0x040fe20000400000 */
[----:B------:R-:W-:Y:S01]  /*4970*/  FMNMX3 R75, R75, |R82|, |R127|, !PT ;  /* 0x400000524b4b7276 */ /* 0x000fe2000780047f */
[C---:B------:R-:W-:Y:S01]  /*4980*/  @P0 FMUL R64, R2.reuse, R64 ;  /* 0x0000004002400220 */ /* 0x040fe20000400000 */
[----:B------:R-:W-:Y:S01]  /*4990*/  FSEL R117, R117, R74, !P0 ;  /* 0x0000004a75757208 */ /* 0x000fe20004000000 */
[----:B------:R-:W-:Y:S01]  /*49a0*/  FMUL R74, R2, R123 ;  /* 0x0000007b024a7220 */ /* 0x000fe20000400000 */
[----:B------:R-:W-:Y:S01]  /*49b0*/  FSEL R122, R122, R139, !P0 ;  /* 0x0000008b7a7a7208 */ /* 0x000fe20004000000 */
[C---:B------:R-:W-:Y:S01]  /*49c0*/  FMUL R139, R2.reuse, R82 ;  /* 0x00000052028b7220 */ /* 0x040fe20000400000 */
[----:B------:R-:W-:Y:S01]  /*49d0*/  FMNMX3 R75, R75, |R128|, |R83|, !PT ;  /* 0x400000804b4b7276 */ /* 0x000fe20007800453 */
[----:B------:R-:W-:Y:S01]  /*49e0*/  @P0 FMUL R66, R2, R66 ;  /* 0x0000004202420220 */ /* 0x000fe20000400000 */
[----:B------:R-:W-:Y:S01]  /*49f0*/  FSEL R120, R120, R137, !P0 ;  /* 0x0000008978787208 */ /* 0x000fe20004000000 */
[C---:B------:R-:W-:Y:S01]  /*4a00*/  FMUL R137, R2.reuse, R136 ;  /* 0x0000008802897220 */ /* 0x040fe20000400000 */
[----:B------:R-:W-:Y:S01]  /*4a10*/  FMNMX3 R75, R75, |R84|, |R129|, !PT ;  /* 0x400000544b4b7276 */ /* 0x000fe20007800481 */
[C---:B------:R-:W-:Y:S01]  /*4a20*/  @P0 FMUL R67, R2.reuse, R67 ;  /* 0x0000004302430220 */ /* 0x040fe20000400000 */
[----:B------:R-:W-:Y:S01]  /*4a30*/  FSEL R123, R123, R74, !P0 ;  /* 0x0000004a7b7b7208 */ /* 0x000fe20004000000 */
[----:B------:R-:W-:Y:S01]  /*4a40*/  FMUL R74, R2, R125 ;  /* 0x0000007d024a7220 */ /* 0x000fe20000400000 */
[----:B------:R-:W-:Y:S01]  /*4a50*/  FSEL R82, R82, R139, !P0 ;  /* 0x0000008b52527208 */ /* 0x000fe20004000000 */
[----:B------:R-:W-:Y:S01]  /*4a60*/  @P0 FMUL R68, R2, R68 ;  /* 0x0000004402440220 */ /* 0x000fe20000400000 */
[----:B------:R-:W-:Y:S01]  /*4a70*/  FSEL R136, R136, R137, !P0 ;  /* 0x0000008988887208 */ /* 0x000fe20004000000 */
[----:B------:R-:W1:Y:S01]  /*4a80*/  LDC.64 R138, c[0x0][0x3c8] ;  /* 0x0000f200ff8a7b82 */ /* 0x000e620000000a00 */
[C---:B------:R-:W-:Y:S01]  /*4a90*/  FMUL R137, R2.reuse, R128 ;  /* 0x0000008002897220 */ /* 0x040fe20000400000 */
[----:B------:R-:W-:Y:S01]  /*4aa0*/  FMNMX3 R75, R75, |R85|, |R130|, !PT ;  /* 0x400000554b4b7276 */ /* 0x000fe20007800482 */
[C---:B------:R-:W-:Y:S01]  /*4ab0*/  @P0 FMUL R69, R2.reuse, R69 ;  /* 0x0000004502450220 */ /* 0x040fe20000400000 */
[----:B------:R-:W-:Y:S01]  /*4ac0*/  FSEL R109, R109, R80, !P0 ;  /* 0x000000506d6d7208 */ /* 0x000fe20004000000 */
[C---:B------:R-:W-:Y:S01]  /*4ad0*/  FMUL R80, R2.reuse, R81 ;  /* 0x0000005102507220 */ /* 0x040fe20000400000 */
[----:B------:R-:W-:Y:S01]  /*4ae0*/  FSEL R125, R125, R74, !P0 ;  /* 0x0000004a7d7d7208 */ /* 0x000fe20004000000 */
[C---:B------:R-:W-:Y:S01]  /*4af0*/  FMUL R74, R2.reuse, R85 ;  /* 0x00000055024a7220 */ /* 0x040fe20000400000 */
[----:B------:R-:W-:Y:S01]  /*4b00*/  FMNMX3 R75, R75, |R86|, |R131|, !PT ;  /* 0x400000564b4b7276 */ /* 0x000fe20007800483 */
[----:B------:R-:W-:Y:S01]  /*4b10*/  @P0 FMUL R70, R2, R70 ;  /* 0x0000004602460220 */ /* 0x000fe20000400000 */
[----:B------:R-:W-:Y:S01]  /*4b20*/  FSEL R128, R128, R137, !P0 ;  /* 0x0000008980807208 */ /* 0x000fe20004000000 */
[C---:B------:R-:W-:Y:S01]  /*4b30*/  FMUL R137, R2.reuse, R86 ;  /* 0x0000005602897220 */ /* 0x040fe20000400000 */
[----:B------:R-:W-:Y:S01]  /*4b40*/  FSEL R81, R81, R80, !P0 ;  /* 0x0000005051517208 */ /* 0x000fe20004000000 */
[C---:B------:R-:W-:Y:S01]  /*4b50*/  FMUL R80, R2.reuse, R133 ;  /* 0x0000008502507220 */ /* 0x040fe20000400000 */
[----:B------:R-:W-:Y:S01]  /*4b60*/  FMNMX3 R75, R75, |R132|, |R87|, !PT ;  /* 0x400000844b4b7276 */ /* 0x000fe20007800457 */
[C---:B------:R-:W-:Y:S01]  /*4b70*/  @P0 FMUL R71, R2.reuse, R71 ;  /* 0x0000004702470220 */ /* 0x040fe20000400000 */
[----:B------:R-:W-:Y:S01]  /*4b80*/  FSEL R85, R85, R74, !P0 ;  /* 0x0000004a55557208 */ /* 0x000fe20004000000 */
[----:B------:R-:W-:Y:S01]  /*4b90*/  FMUL R140, R2, R89 ;  /* 0x00000059028c7220 */ /* 0x000fe20000400000 */
[----:B------:R-:W-:Y:S01]  /*4ba0*/  FSEL R74, R86, R137, !P0 ;  /* 0x00000089564a7208 */ /* 0x000fe20004000000 */
[C---:B------:R-:W-:Y:S01]  /*4bb0*/  @P0 FMUL R73, R2.reuse, R73 ;  /* 0x0000004902490220 */ /* 0x040fe20000400000 */
[----:B------:R-:W-:Y:S01]  /*4bc0*/  FMNMX3 R86, R75, |R133|, |R76|, !PT ;  /* 0x400000854b567276 */ /* 0x000fe2000780044c */
[C---:B------:R-:W-:Y:S01]  /*4bd0*/  @P0 FMUL R77, R2.reuse, R77 ;  /* 0x0000004d024d0220 */ /* 0x040fe20000400000 */
[----:B------:R-:W-:Y:S01]  /*4be0*/  FSEL R133, R133, R80, !P0 ;  /* 0x0000005085857208 */ /* 0x000fe20004000000 */
[----:B------:R-:W-:Y:S01]  /*4bf0*/  @P0 FMUL R78, R2, R78 ;  /* 0x0000004e024e0220 */ /* 0x000fe20000400000 */
[----:B------:R-:W-:Y:S01]  /*4c00*/  FSEL R84, R84, R141, !P0 ;  /* 0x0000008d54547208 */ /* 0x000fe20004000000 */
[----:B------:R-:W-:Y:S01]  /*4c10*/  FMUL R141, R2, R132 ;  /* 0x00000084028d7220 */ /* 0x000fe20000400000 */
[----:B0-----:R-:W-:Y:S01]  /*4c20*/  LOP3.LUT R80, R0, 0x7f, RZ, 0xc0, !PT ;  /* 0x0000007f00507812 */ /* 0x001fe200078ec0ff */
[----:B------:R-:W-:Y:S01]  /*4c30*/  @P0 FMUL R72, R2, R72 ;  /* 0x0000004802480220 */ /* 0x000fe20000400000 */
[----:B------:R-:W-:Y:S01]  /*4c40*/  FMNMX3 R86, R86, |R89|, |R134|, !PT ;  /* 0x4000005956567276 */ /* 0x000fe20007800486 */
[----:B------:R-:W-:Y:S01]  /*4c50*/  @P0 FMUL R115, R2, R115 ;  /* 0x0000007302730220 */ /* 0x000fe20000400000 */
[----:B------:R-:W-:Y:S01]  /*4c60*/  LEA R137, R102, R80, 0xa ;  /* 0x0000005066897211 */ /* 0x000fe200078e50ff */
[----:B------:R-:W-:Y:S01]  /*4c70*/  @P0 FMUL R118, R2, R118 ;  /* 0x0000007602760220 */ /* 0x000fe20000400000 */
[----:B------:R-:W-:Y:S01]  /*4c80*/  FSEL R75, R132, R141, !P0 ;  /* 0x0000008d844b7208 */ /* 0x000fe20004000000 */
[-C--:B------:R-:W-:Y:S01]  /*4c90*/  FMUL R132, R2, R135.reuse ;  /* 0x0000008702847220 */ /* 0x080fe20000400000 */
[----:B------:R-:W-:Y:S01]  /*4ca0*/  FMNMX3 R86, R86, |R135|, |R90|, !PT ;  /* 0x4000008756567276 */ /* 0x000fe2000780045a */
[----:B-1----:R-:W-:Y:S01]  /*4cb0*/  IMAD.WIDE.U32 R138, R137, 0x10, R138 ;  /* 0x00000010898a7825 */ /* 0x002fe200078e008a */
[----:B------:R-:W-:-:S03]  /*4cc0*/  F2FP.BF16.F32.PACK_AB R65, R65, R88 ;  /* 0x000000584141723e */ /* 0x000fc600000010ff */
[----:B------:R-:W-:Y:S01]  /*4cd0*/  FMUL R88, R2, R91 ;  /* 0x0000005b02587220 */ /* 0x000fe20000400000 */
[----:B------:R-:W-:Y:S01]  /*4ce0*/  F2FP.BF16.F32.PACK_AB R60, R60, R103 ;  /* 0x000000673c3c723e */ /* 0x000fe200000010ff */
[C---:B------:R-:W-:Y:S01]  /*4cf0*/  @P0 FMUL R119, R2.reuse, R119 ;  /* 0x0000007702770220 */ /* 0x040fe20000400000 */
        /* <DEDUP_REMOVED lines=20> */
[----:B------:R-:W-:Y:S01]  /*4e40*/  FMNMX3 R3, R86, |R91|, |R79|, !PT ;  /* 0x4000005b56037276 */ /* 0x000fe2000780044f */
[C---:B------:R-:W-:Y:S01]  /*4e50*/  @P0 FMUL R134, R2.reuse, R134 ;  /* 0x0000008602860220 */ /* 0x040fe20000400000 */
[C---:B------:R-:W-:Y:S01]  /*4e60*/  @P0 FMUL R90, R2.reuse, R90 ;  /* 0x0000005a025a0220 */ /* 0x040fe20000400000 */
[----:B------:R-:W-:Y:S01]  /*4e70*/  @P0 FMUL R79, R2, R79 ;  /* 0x0000004f024f0220 */ /* 0x000fe20000400000 */
[----:B------:R-:W-:Y:S01]  /*4e80*/  FSEL R89, R89, R140, !P0 ;  /* 0x0000008c59597208 */ /* 0x000fe20004000000 */
[----:B------:R0:W-:Y:S01]  /*4e90*/  STG.E.128 desc[UR6][R138.64], R60 ;  /* 0x0000003c8a007986 */ /* 0x0001e2000c101d06 */
[----:B------:R-:W-:-:S02]  /*4ea0*/  FSEL R135, R135, R132, !P0 ;  /* 0x0000008487877208 */ /* 0x000fc40004000000 */
[----:B------:R-:W-:Y:S01]  /*4eb0*/  FSEL R88, R91, R88, !P0 ;  /* 0x000000585b587208 */ /* 0x000fe20004000000 */
[----:B------:R1:W-:Y:S01]  /*4ec0*/  STG.E.128 desc[UR6][R138.64+0x800], R64 ;  /* 0x000800408a007986 */ /* 0x0003e2000c101d06 */
[----:B------:R-:W-:Y:S02]  /*4ed0*/  F2FP.BF16.F32.PACK_AB R74, R131, R74 ;  /* 0x0000004a834a723e */ /* 0x000fe400000010ff */
[----:B------:R-:W-:Y:S01]  /*4ee0*/  F2FP.BF16.F32.PACK_AB R75, R87, R75 ;  /* 0x0000004b574b723e */ /* 0x000fe200000010ff */
[----:B------:R2:W-:Y:S01]  /*4ef0*/  STG.E.128 desc[UR6][R138.64+0x1000], R68 ;  /* 0x001000448a007986 */ /* 0x0005e2000c101d06 */
[----:B------:R-:W-:Y:S02]  /*4f00*/  F2FP.BF16.F32.PACK_AB R76, R76, R133 ;  /* 0x000000854c4c723e */ /* 0x000fe400000010ff */
[----:B------:R-:W-:Y:S02]  /*4f10*/  F2FP.BF16.F32.PACK_AB R79, R79, R88 ;  /* 0x000000584f4f723e */ /* 0x000fe400000010ff */
[----:B0-----:R-:W-:-:S02]  /*4f20*/  F2FP.BF16.F32.PACK_AB R61, R73, R116 ;  /* 0x00000074493d723e */ /* 0x001fc400000010ff */
[----:B------:R-:W-:Y:S02]  /*4f30*/  F2FP.BF16.F32.PACK_AB R60, R115, R110 ;  /* 0x0000006e733c723e */ /* 0x000fe400000010ff */
[----:B-1----:R-:W-:Y:S02]  /*4f40*/  F2FP.BF16.F32.PACK_AB R65, R77, R122 ;  /* 0x0000007a4d41723e */ /* 0x002fe400000010ff */
[----:B------:R-:W-:Y:S02]  /*4f50*/  F2FP.BF16.F32.PACK_AB R66, R78, R123 ;  /* 0x0000007b4e42723e */ /* 0x000fe400000010ff */
[----:B--2---:R-:W-:Y:S02]  /*4f60*/  F2FP.BF16.F32.PACK_AB R68, R72, R125 ;  /* 0x0000007d4844723e */ /* 0x004fe400000010ff */
[----:B------:R-:W-:Y:S02]  /*4f70*/  F2FP.BF16.F32.PACK_AB R62, R118, R117 ;  /* 0x00000075763e723e */ /* 0x000fe400000010ff */
[----:B------:R-:W-:-:S02]  /*4f80*/  F2FP.BF16.F32.PACK_AB R63, R119, R120 ;  /* 0x00000078773f723e */ /* 0x000fc400000010ff */
[----:B------:R-:W-:Y:S02]  /*4f90*/  F2FP.BF16.F32.PACK_AB R64, R121, R113 ;  /* 0x000000717940723e */ /* 0x000fe400000010ff */
[----:B------:R-:W-:Y:S01]  /*4fa0*/  F2FP.BF16.F32.PACK_AB R67, R124, R136 ;  /* 0x000000887c43723e */ /* 0x000fe200000010ff */
[----:B------:R1:W-:Y:S01]  /*4fb0*/  STG.E.128 desc[UR6][R138.64+0x1800], R60 ;  /* 0x0018003c8a007986 */ /* 0x0003e2000c101d06 */
        /* <DEDUP_REMOVED lines=8> */
[----:B------:R-:W-:Y:S01]  /*5040*/  F2FP.BF16.F32.PACK_AB R78, R90, R135 ;  /* 0x000000875a4e723e */ /* 0x000fe200000010ff */
[----:B------:R1:W-:Y:S04]  /*5050*/  STG.E.128 desc[UR6][R138.64+0x3000], R72 ;  /* 0x003000488a007986 */ /* 0x0003e8000c101d06 */
[----:B------:R1:W-:Y:S02]  /*5060*/  STG.E.128 desc[UR6][R138.64+0x3800], R76 ;  /* 0x0038004c8a007986 */ /* 0x0003e4000c101d06 */
.L_x_4528:
[----:B01----:R-:W0:Y:S01]  /*5070*/  LDC R61, c[0x0][0x380] ;  /* 0x0000e000ff3d7b82 */ /* 0x003e220000000800 */
[----:B------:R-:W-:Y:S02]  /*5080*/  PLOP3.LUT P3, PT, P3, PT, PT, 0x8, 0x80 ;  /* 0x000000000080781c */ /* 0x000fe40001f6e170 */
[----:B0-----:R-:W-:-:S04]  /*5090*/  IADD3 R102, PT, PT, R102, R61, RZ ;  /* 0x0000003d66667210 */ /* 0x001fc80007ffe0ff */
[----:B------:R-:W-:-:S13]  /*50a0*/  ISETP.GE.AND P1, PT, R102, UR12, PT ;  /* 0x0000000c66007c0c */ /* 0x000fda000bf26270 */
[----:B------:R-:W-:Y:S05]  /*50b0*/  @!P1 BRA `(.L_x_4529) ;  /* 0xffffffb000e49947 */ /* 0x000fea000383ffff */
.L_x_4518:
[----:B------:R-:W0:Y:S02]  /*50c0*/  LDCU.64 UR4, c[0x0][0x3f8] ;  /* 0x00007f00ff0477ac */ /* 0x000e240008000a00 */
[----:B0-----:R-:W-:-:S04]  /*50d0*/  UISETP.NE.U32.AND UP0, UPT, UR4, URZ, UPT ;  /* 0x000000ff0400728c */ /* 0x001fc8000bf05070 */
[----:B------:R-:W-:-:S09]  /*50e0*/  UISETP.NE.AND.EX UP0, UPT, UR5, URZ, UPT, UP0 ;  /* 0x000000ff0500728c */ /* 0x000fd2000bf05300 */
[----:B------:R-:W-:Y:S05]  /*50f0*/  BRA.U !UP0, `(.L_x_4530) ;  /* 0x0000000108a07547 */ /* 0x000fea000b800000 */
[----:B------:R-:W0:Y:S01]  /*5100*/  SHFL.DOWN PT, R4, R3, 0x10, 0x1f ;  /* 0x0a001f0003047f89 */ /* 0x000e2200000e0000 */
[----:B------:R-:W-:Y:S01]  /*5110*/  LOP3.LUT P1, RZ, R0, 0x1f, RZ, 0xc0, !PT ;  /* 0x0000001f00ff7812 */ /* 0x000fe2000782c0ff */
[----:B------:R-:W-:-:S12]  /*5120*/  BSSY B0, `(.L_x_4530) ;  /* 0x0000025000007945 */ /* 0x000fd80003800000 */
[----:B------:R-:W1:Y:S01]  /*5130*/  @!P1 S2R R10, SR_CgaCtaId ;  /* 0x00000000000a9919 */ /* 0x000e620000008800 */
[----:B------:R-:W-:Y:S02]  /*5140*/  @!P1 MOV R9, 0x400 ;  /* 0x0000040000099802 */ /* 0x000fe40000000f00 */
[----:B0-----:R-:W-:Y:S02]  /*5150*/  FMNMX R4, R4, R3, !PT ;  /* 0x0000000304047209 */ /* 0x001fe40007800000 */
[----:B------:R-:W-:-:S03]  /*5160*/  @!P1 SHF.R.U32.HI R3, RZ, 0x3, R0 ;  /* 0x00000003ff039819 */ /* 0x000fc60000011600 */
[----:B------:R-:W0:Y:S01]  /*5170*/  SHFL.DOWN PT, R5, R4, 0x8, 0x1f ;  /* 0x09001f0004057f89 */ /* 0x000e2200000e0000 */
[----:B------:R-:W-:Y:S02]  /*5180*/  @!P1 LOP3.LUT R3, R3, 0x7c, RZ, 0xc0, !PT ;  /* 0x0000007c03039812 */ /* 0x000fe400078ec0ff */
[----:B0-----:R-:W-:Y:S02]  /*5190*/  FMNMX R5, R4, R5, !PT ;  /* 0x0000000504057209 */ /* 0x001fe40007800000 */
[----:B-1----:R-:W-:-:S03]  /*51a0*/  @!P1 LEA R4, R10, R9, 0x18 ;  /* 0x000000090a049211 */ /* 0x002fc600078ec0ff */
[----:B------:R-:W0:Y:S01]  /*51b0*/  SHFL.DOWN PT, R6, R5, 0x4, 0x1f ;  /* 0x08801f0005067f89 */ /* 0x000e2200000e0000 */
[----:B------:R-:W-:Y:S02]  /*51c0*/  @!P1 IADD3 R3, PT, PT, R3, R4, RZ ;  /* 0x0000000403039210 */ /* 0x000fe40007ffe0ff */
        /* <DEDUP_REMOVED lines=14> */
[----:B------:R-:W-:-:S03]  /*52b0*/  HFMA2 R3, -RZ, RZ, 0, 0 ;  /* 0x00000000ff037431 */ /* 0x000fc600000001ff */
[----:B------:R-:W-:-:S05]  /*52c0*/  @!P1 LEA R4, R0, R5, 0x2 ;  /* 0x0000000500049211 */ /* 0x000fca00078e10ff */
[----:B------:R0:W1:Y:S01]  /*52d0*/  @!P1 LDS R3, [R4] ;  /* 0x0000000004039984 */ /* 0x0000620000000800 */
[----:B------:R-:W-:Y:S05]  /*52e0*/  BRA.DIV UR4, `(.L_x_4532) ;  /* 0x0000000204807947 */ /* 0x000fea000b800000 */
[----:B01----:R-:W0:Y:S02]  /*52f0*/  SHFL.DOWN PT, R4, R3, 0x2, 0x1f ;  /* 0x08401f0003047f89 */ /* 0x003e2400000e0000 */
[----:B0-----:R-:W-:-:S05]  /*5300*/  FMNMX R4, R4, R3, !PT ;  /* 0x0000000304047209 */ /* 0x001fca0007800000 */
[----:B------:R0:W1:Y:S02]  /*5310*/  SHFL.DOWN PT, R5, R4, 0x1, 0x1f ;  /* 0x08201f0004057f89 */ /* 0x00006400000e0000 */
.L_x_4537:
[----:B------:R-:W-:Y:S02]  /*5320*/  ISETP.NE.AND P1, PT, R0, RZ, PT ;  /* 0x000000ff0000720c */ /* 0x000fe40003f25270 */
[----:B-1----:R-:W-:-:S11]  /*5330*/  FMNMX R3, R4, R5, !PT ;  /* 0x0000000504037209 */ /* 0x002fd60007800000 */
[----:B------:R-:W-:Y:S05]  /*5340*/  @P1 BRA `(.L_x_4531) ;  /* 0x0000000000081947 */ /* 0x000fea0003800000 */
[----:B0-----:R-:W0:Y:S02]  /*5350*/  LDC.64 R4, c[0x0][0x3f8] ;  /* 0x0000fe00ff047b82 */ /* 0x001e240000000a00 */
[----:B0-----:R1:W-:Y:S02]  /*5360*/  REDG.E.MAX.S32.STRONG.GPU desc[UR6][R4.64], R3 ;  /* 0x000000030400798e */ /* 0x0013e4000d12e306 */
.L_x_4531:
[----:B------:R-:W-:Y:S05]  /*5370*/  BSYNC B0 ;  /* 0x0000000000007941 */ /* 0x000fea0003800000 */
.L_x_4530:
[----:B------:R-:W-:Y:S05]  /*5380*/  @!P0 EXIT ;  /* 0x000000000000894d */ /* 0x000fea0003800000 */
[----:B------:R-:W2:Y:S01]  /*5390*/  S2UR UR8, SR_CTAID.X ;  /* 0x00000000000879c3 */ /* 0x000ea20000002500 */
[----:B------:R-:W3:Y:S02]  /*53a0*/  LDCU.64 UR4, c[0x0][0x3f0] ;  /* 0x00007e00ff0477ac */ /* 0x000ee40008000a00 */
[----:B---3--:R-:W-:Y:S02]  /*53b0*/  ISETP.EQ.U32.AND P1, PT, RZ, UR4, PT ;  /* 0x00000004ff007c0c */ /* 0x008fe4000bf22070 */
[----:B--2---:R-:W-:-:S04]  /*53c0*/  LOP3.LUT P0, RZ, R0, UR8, RZ, 0xfc, !PT ;  /* 0x0000000800ff7c12 */ /* 0x004fc8000f80fcff */
[----:B------:R-:W-:-:S13]  /*53d0*/  ISETP.EQ.OR.EX P0, PT, RZ, UR5, P0, P1 ;  /* 0x00000005ff007c0c */ /* 0x000fda0008702710 */
[----:B------:R-:W-:Y:S05]  /*53e0*/  @P0 EXIT ;  /* 0x000000000000094d */ /* 0x000fea0003800000 */
[----:B-----5:R-:W-:-:S04]  /*53f0*/  IADD3 R0, PT, PT, R2, 0x1800000, RZ ;  /* 0x0180000002007810 */ /* 0x020fc80007ffe0ff */
[----:B------:R-:W-:-:S04]  /*5400*/  LOP3.LUT R0, R0, 0x7f800000, RZ, 0xc0, !PT ;  /* 0x7f80000000007812 */ /* 0x000fc800078ec0ff */
[----:B------:R-:W-:-:S13]  /*5410*/  ISETP.GT.U32.AND P0, PT, R0, 0x1ffffff, PT ;  /* 0x01ffffff0000780c */ /* 0x000fda0003f04070 */
[----:B------:R-:W-:Y:S05]  /*5420*/  @P0 BRA `(.L_x_4533) ;  /* 0x0000000000140947 */ /* 0x000fea0003800000 */
[----:B------:R-:W-:Y:S02]  /*5430*/  MOV R0, R2 ;  /* 0x0000000200007202 */ /* 0x000fe40000000f00 */
[----:B------:R-:W-:-:S07]  /*5440*/  MOV R138, 0x5460 ;  /* 0x00005460008a7802 */ /* 0x000fce0000000f00 */
[----:B01----:R-:W-:Y:S05]  /*5450*/  CALL.REL.NOINC `($__internal_40_$__cuda_sm20_rcp_rn_f32_slowpath) ;  /* 0x00000000005c7944 */ /* 0x003fea0003c00000 */
[----:B------:R-:W-:Y:S01]  /*5460*/  MOV R5, R0 ;  /* 0x0000000000057202 */ /* 0x000fe20000000f00 */
[----:B------:R-:W-:Y:S06]  /*5470*/  BRA `(.L_x_4534) ;  /* 0x0000000000107947 */ /* 0x000fec0003800000 */
.L_x_4533:
[----:B-1----:R-:W1:Y:S02]  /*5480*/  MUFU.RCP R5, R2 ;  /* 0x0000000200057308 */ /* 0x002e640000001000 */
[----:B-1----:R-:W-:-:S04]  /*5490*/  FFMA R0, R2, R5, -1 ;  /* 0xbf80000002007423 */ /* 0x002fc80000000005 */
[----:B------:R-:W-:-:S04]  /*54a0*/  FADD.FTZ R0, -R0, -RZ ;  /* 0x800000ff00007221 */ /* 0x000fc80000010100 */
[----:B------:R-:W-:-:S07]  /*54b0*/  FFMA R5, R5, R0, R5 ;  /* 0x0000000005057223 */ /* 0x000fce0000000005 */
.L_x_4534:
[----:B------:R-:W1:Y:S02]  /*54c0*/  LDC.64 R2, c[0x0][0x3f0] ;  /* 0x0000fc00ff027b82 */ /* 0x000e640000000a00 */
[----:B-1----:R-:W-:Y:S01]  /*54d0*/  STG.E desc[UR6][R2.64], R5 ;  /* 0x0000000502007986 */ /* 0x002fe2000c101906 */
[----:B------:R-:W-:Y:S05]  /*54e0*/  EXIT ;  /* 0x000000000000794d */ /* 0x000fea0003800000 */
.L_x_4532:
[----:B------:R-:W-:Y:S02]  /*54f0*/  MOV R7, 0x2 ;  /* 0x0000000200077802 */ /* 0x000fe40000000f00 */
[----:B------:R-:W-:Y:S02]  /*5500*/  MOV R8, 0x1f ;  /* 0x0000001f00087802 */ /* 0x000fe40000000f00 */
[----:B------:R-:W-:-:S07]  /*5510*/  MOV R6, 0xffffffff ;  /* 0xffffffff00067802 */ /* 0x000fce0000000f00 */
[----:B01---5:R-:W-:Y:S05]  /*5520*/  WARPSYNC.COLLECTIVE R6, `(.L_x_4535) ;  /* 0x0000000006087348 */ /* 0x023fea0003c00000 */
[----:B-1----:R1:W2:Y:S02]  /*5530*/  SHFL.DOWN P1, R5, R3, R7, R8 ;  /* 0x0800000703057389 */ /* 0x0022a40000020008 */
[----:B012--5:R-:W-:Y:S05]  /*5540*/  ENDCOLLECTIVE ;  /* 0x000000000000791b */ /* 0x027fea0003800000 */
.L_x_4535:
[----:B------:R-:W-:Y:S02]  /*5550*/  MOV R7, 0x1 ;  /* 0x0000000100077802 */ /* 0x000fe40000000f00 */
[----:B------:R-:W-:-:S04]  /*5560*/  MOV R4, R5 ;  /* 0x0000000500047202 */ /* 0x000fc80000000f00 */
[----:B------:R-:W-:-:S04]  /*5570*/  FMNMX R4, R4, R3, !PT ;  /* 0x0000000304047209 */ /* 0x000fc80007800000 */
[----:B------:R-:W-:-:S07]  /*5580*/  MOV R3, R4 ;  /* 0x0000000400037202 */ /* 0x000fce0000000f00 */
[----:B------:R-:W-:Y:S05]  /*5590*/  WARPSYNC.COLLECTIVE R6, `(.L_x_4536) ;  /* 0x0000000006087348 */ /* 0x000fea0003c00000 */
[----:B------:R0:W1:Y:S02]  /*55a0*/  SHFL.DOWN P1, R5, R3, R7, R8 ;  /* 0x0800000703057389 */ /* 0x0000640000020008 */
[----:B01----:R-:W-:Y:S05]  /*55b0*/  ENDCOLLECTIVE ;  /* 0x000000000000791b */ /* 0x003fea0003800000 */
.L_x_4536:
[----:B------:R-:W-:Y:S05]  /*55c0*/  BRA `(.L_x_4537) ;  /* 0xfffffffc00547947 */ /* 0x000fea000383ffff */
        .weak           $__internal_40_$__cuda_sm20_rcp_rn_f32_slowpath
        .type           $__internal_40_$__cuda_sm20_rcp_rn_f32_slowpath,@function
        .size           $__internal_40_$__cuda_sm20_rcp_rn_f32_slowpath,(.L_x_6082 - $__internal_40_$__cuda_sm20_rcp_rn_f32_slowpath)
$__internal_40_$__cuda_sm20_rcp_rn_f32_slowpath:
[----:B------:R-:W-:Y:S01]  /*55d0*/  SHF.L.U32 R137, R0, 0x1, RZ ;  /* 0x0000000100897819 */ /* 0x000fe200000006ff */
[----:B------:R-:W-:Y:S03]  /*55e0*/  BSSY B1, `(.L_x_4538) ;  /* 0x0000030000017945 */ /* 0x000fe60003800000 */
        /* <DEDUP_REMOVED lines=13> */
.L_x_4539:
[----:B------:R-:W-:-:S04]  /*56c0*/  IADD3 R151, PT, PT, R137, -0xfd, RZ ;  /* 0xffffff0389977810 */ /* 0x000fc80007ffe0ff */
        /* <DEDUP_REMOVED lines=16> */
[----:B------:R-:W-:-:S02]  /*57d0*/  IADD3 R148, PT, PT, -R148, RZ, RZ ;  /* 0x000000ff94947210 */ /* 0x000fc40007ffe1ff */
[-C--:B------:R-:W-:Y:S02]  /*57e0*/  SHF.R.U32.HI R150, RZ, R151.reuse, R150 ;  /* 0x00000097ff967219 */ /* 0x080fe40000011696 */
[----:B------:R-:W-:Y:S02]  /*57f0*/  LOP3.LUT P1, RZ, R148, R151, R147, 0xf8, !PT ;  /* 0x0000009794ff7212 */ /* 0x000fe4000782f893 */
[C---:B------:R-:W-:Y:S02]  /*5800*/  LOP3.LUT P0, RZ, R150.reuse, 0x1, RZ, 0xc0, !PT ;  /* 0x0000000196ff7812 */ /* 0x040fe4000780c0ff */
[----:B------:R-:W-:Y:S02]  /*5810*/  LOP3.LUT P2, RZ, R150, 0x2, RZ, 0xc0, !PT ;  /* 0x0000000296ff7812 */ /* 0x000fe4000784c0ff */
[----:B------:R-:W-:Y:S02]  /*5820*/  IADD3 R148, PT, PT, R137, -0xfc, RZ ;  /* 0xffffff0489947810 */ /* 0x000fe40007ffe0ff */
[----:B------:R-:W-:-:S02]  /*5830*/  PLOP3.LUT P0, PT, P0, P1, P2, 0xe0, 0x0 ;  /* 0x000000000000781c */ /* 0x000fc40000703c20 */
[----:B------:R-:W-:Y:S02]  /*5840*/  LOP3.LUT P1, RZ, R0, 0x7fffff, RZ, 0xc0, !PT ;  /* 0x007fffff00ff7812 */ /* 0x000fe4000782c0ff */
[----:B------:R-:W-:-:S04]  /*5850*/  SEL R139, RZ, 0x1, !P0 ;  /* 0x00000001ff8b7807 */ /* 0x000fc80004000000 */
[----:B------:R-:W-:-:S04]  /*5860*/  IADD3 R139, PT, PT, -R139, RZ, RZ ;  /* 0x000000ff8b8b7210 */ /* 0x000fc80007ffe1ff */
[----:B------:R-:W-:Y:S02]  /*5870*/  ISETP.GE.AND P0, PT, R139, RZ, PT ;  /* 0x000000ff8b00720c */ /* 0x000fe40003f06270 */
[----:B------:R-:W-:-:S11]  /*5880*/  SHF.R.U32.HI R139, RZ, R148, R147 ;  /* 0x00000094ff8b7219 */ /* 0x000fd60000011693 */
[----:B------:R-:W-:-:S04]  /*5890*/  @!P0 IADD3 R139, PT, PT, R139, 0x1, RZ ;  /* 0x000000018b8b8810 */ /* 0x000fc80007ffe0ff */
[----:B------:R-:W-:-:S04]  /*58a0*/  @!P1 SHF.L.U32 R139, R139, 0x1, RZ ;  /* 0x000000018b8b9819 */ /* 0x000fc800000006ff */
[----:B------:R-:W-:Y:S01]  /*58b0*/  LOP3.LUT R139, R139, 0x80000000, R0, 0xf8, !PT ;  /* 0x800000008b8b7812 */ /* 0x000fe200078ef800 */
[----:B------:R-:W-:Y:S06]  /*58c0*/  BRA `(.L_x_4540) ;  /* 0x0000000000047947 */ /* 0x000fec0003800000 */
.L_x_4541:
[----:B------:R0:W1:Y:S02]  /*58d0*/  MUFU.RCP R139, R0 ;  /* 0x00000000008b7308 */ /* 0x0000640000001000 */
.L_x_4540:
[----:B------:R-:W-:Y:S05]  /*58e0*/  BSYNC B1 ;  /* 0x0000000000017941 */ /* 0x000fea0003800000 */
.L_x_4538:
[----:B01----:R-:W-:Y:S01]  /*58f0*/  MOV R0, R139 ;  /* 0x0000008b00007202 */ /* 0x003fe20000000f00 */
[----:B------:R-:W-:-:S04]  /*5900*/  HFMA2 R139, -RZ, RZ, 0, 0 ;  /* 0x00000000ff8b7431 */ /* 0x000fc800000001ff */
[----:B------:R-:W-:Y:S05]  /*5910*/  RET.REL.NODEC R138 `(_ZN18transformer_engine13normalization24rmsnorm_fwd_tuned_kernelINS0_13Kernel_traitsI13__nv_bfloat16S3_S3_fjLj8192ELj1ELj1ELj4ELj16ENS0_18Kernel_traits_baseILj8192ES3_S3_S3_fjLj128EEEEEEEvNS0_19ForwardKernelParamsE) ;  /* 0xffffffa48ab87950 */ /* 0x000fea0003c3ffff */
.L_x_4542:
        /* <DEDUP_REMOVED lines=14> */
.L_x_6082:


//--------------------- .text._ZN18transformer_engine13normalization24rmsnorm_fwd_tuned_kernelINS0_13Kernel_traitsI6__halfS3_S3_fjLj8192ELj1ELj1ELj4ELj16ENS0_18Kernel_traits_baseILj8192ES3_S3_S3_fjLj128EEEEEEEvNS0_19ForwardKernelParamsE --------------------------
	.section	.text._ZN18transformer_engine13normalization24rmsnorm_fwd_tuned_kernelINS0_13Kernel_traitsI6__halfS3_S3_fjLj8192ELj1ELj1ELj4ELj16ENS0_18Kernel_traits_baseILj8192ES3_S3_S3_fjLj128EEEEEEEvNS0_19ForwardKernelParamsE,"ax",@progbits
	.align	128
        .global         _ZN18transformer_engine13normalization24rmsnorm_fwd_tuned_kernelINS0_13Kernel_traitsI6__halfS3_S3_fjLj8192ELj1ELj1ELj4ELj16ENS0_18Kernel_traits_baseILj8192ES3_S3_S3_fjLj128EEEEEEEvNS0_19ForwardKernelParamsE
        .type           _ZN18transformer_engine13normalization24rmsnorm_fwd_tuned_kernelINS0_13Kernel_traitsI6__halfS3_S3_fjLj8192ELj1ELj1ELj4ELj16ENS0_18Kernel_traits_baseILj8192ES3_S3_S3_fjLj128EEEEEEEvNS0_19ForwardKernelParamsE,@function
        .size           _ZN18transformer_engine13normalization24rmsnorm_fwd_tuned_kernelINS0_13Kernel_traitsI6__halfS3_S3_fjLj8192ELj1ELj1ELj4ELj16ENS0_18Kernel_traits_baseILj8192ES3_S3_S3_fjLj128EEEEEEEvNS0_19ForwardKernelParamsE,(.L_x_6083 - _ZN18transformer_engine13normalization24rmsnorm_fwd_tuned_kernelINS0_13Kernel_traitsI6__halfS3_S3_fjLj8192ELj1ELj1ELj4ELj16ENS0_18Kernel_traits_baseILj8192ES3_S3_S3_fjLj128EEEEEEEvNS0_19ForwardKernelParamsE)
        .other          _ZN18transformer_engine13normalization24rmsnorm_fwd_tuned_kernelINS0_13Kernel_traitsI6__halfS3_S3_fjLj8192ELj1ELj1ELj4ELj16ENS0_18Kernel_traits_baseILj8192ES3_S3_S3_fjLj128EEEEEEEvNS0_19ForwardKernelParamsE,@"STO_CUDA_ENTRY STV_DEFAULT"
_ZN18transformer_engine13normalization24rmsnorm_fwd_tuned_kernelINS0_13Kernel_traitsI6__halfS3_S3_fjLj8192ELj1ELj1ELj4ELj16ENS0_18Kernel_traits_baseILj8192ES3_S3_S3_fjLj128EEEEEEEvNS0_19ForwardKernelParamsE:
.text._ZN18transformer_engine13normalization24rmsnorm_fwd_tuned_kernelINS0_13Kernel_traitsI6__halfS3_S3_fjLj8192ELj1ELj1ELj4ELj16ENS0_18Kernel_traits_baseILj8192ES3_S3_S3_fjLj128EEEEEEEvNS0_19ForwardKernelParamsE:
        /* <DEDUP_REMOVED lines=18> */
[----:B------:R-:W2:Y:S01]  /*0120*/  LDCU.U8 UR9, c[0x0][0x3c0] ;  /* 0x00007800ff0977ac */ /* 0x000ea20008000000 */
[----:B------:R-:W3:Y:S01]  /*0130*/  LDCU UR12, c[0x0][0x388] ;  /* 0x00007100ff0c77ac */ /* 0x000ee20008000800 */
[----:B------:R-:W4:Y:S01]  /*0140*/  LDCU UR8, c[0x0][0x3d8] ;  /* 0x00007b00ff0877ac */ /* 0x000f220008000800 */
[----:B------:R-:W0:Y:S02]  /*0150*/  LDCU.64 UR10, c[0x0][0x3f8] ;  /* 0x00007f00ff0a77ac */ /* 0x000e240008000a00 */
[----:B0-----:R-:W-:-:S05]  /*0160*/  IMAD.WIDE.U32 R2, R92, 0x10, R2 ;  /* 0x000000105c027825 */ /* 0x001fca00078e0002 */
[----:B------:R0:W5:Y:S04]  /*0170*/  LDG.E.128 R44, desc[UR6][R2.64] ;  /* 0x00000006022c7981 */ /* 0x000168000c1e1d00 */
[----:B------:R0:W5:Y:S04]  /*0180*/  LDG.E.128 R40, desc[UR6][R2.64+0x800] ;  /* 0x0008000602287981 */ /* 0x000168000c1e1d00 */
[----:B------:R0:W5:Y:S04]  /*0190*/  LDG.E.128 R36, desc[UR6][R2.64+0x1000] ;  /* 0x0010000602247981 */ /* 0x000168000c1e1d00 */
[----:B------:R0:W5:Y:S04]  /*01a0*/  LDG.E.128 R32, desc[UR6][R2.64+0x1800] ;  /* 0x0018000602207981 */ /* 0x000168000c1e1d00 */
[----:B------:R0:W5:Y:S04]  /*01b0*/  LDG.E.128 R28, desc[UR6][R2.64+0x2000] ;  /* 0x00200006021c7981 */ /* 0x000168000c1e1d00 */
[----:B------:R0:W5:Y:S04]  /*01c0*/  LDG.E.128 R24, desc[UR6][R2.64+0x2800] ;  /* 0x0028000602187981 */ /* 0x000168000c1e1d00 */
[----:B------:R0:W5:Y:S04]  /*01d0*/  LDG.E.128 R20, desc[UR6][R2.64+0x3000] ;  /* 0x0030000602147981 */ /* 0x000168000c1e1d00 */
[----:B------:R0:W5:Y:S01]  /*01e0*/  LDG.E.128 R16, desc[UR6][R2.64+0x3800] ;  /* 0x0038000602107981 */ /* 0x000162000c1e1d00 */
[----:B------:R-:W-:Y:S01]  /*01f0*/  UIADD3 UR4, UPT, UPT, UR4, 0x10, URZ ;  /* 0x0000001004047890 */ /* 0x000fe2000fffe0ff */
[----:B------:R-:W-:-:S02]  /*0200*/  PLOP3.LUT P3, PT, PT, PT, PT, 0x8, 0x80 ;  /* 0x000000000080781c */ /* 0x000fc40003f6e170 */
[----:B------:R-:W-:Y:S01]  /*0210*/  MOV R12, RZ ;  /* 0x000000ff000c7202 */ /* 0x000fe20000000f00 */
[----:B-1----:R-:W-:-:S06]  /*0220*/  ULEA UR4, UR5, UR4, 0x18 ;  /* 0x0000000405047291 */ /* 0x002fcc000f8ec0ff */
[----:B------:R-:W-:-:S04]  /*0230*/  MOV R11, UR4 ;  /* 0x00000004000b7c02 */ /* 0x000fc80008000f00 */
[----:B0-234-:R-:W-:-:S07]  /*0240*/  IADD3 R10, PT, PT, R11, 0x20, RZ ;  /* 0x000000200b0a7810 */ /* 0x01dfce0007ffe0ff */
.L_x_4554:
[----:B------:R-:W0:Y:S01]  /*0250*/  LDC.64 R2, c[0x0][0x390] ;  /* 0x0000e400ff027b82 */ /* 0x000e220000000a00 */
[----:B-12---:R-:W-:-:S05]  /*0260*/  LEA R5, R13, R92, 0xa ;  /* 0x0000005c0d057211 */ /* 0x006fca00078e50ff */
        /* <DEDUP_REMOVED lines=11> */
[----:B--2---:R-:W-:-:S02]  /*0320*/  HADD2.F32 R9, -RZ, R76.H0_H0 ;  /* 0x2000004cff097230 */ /* 0x004fc40000004100 */
[----:B------:R-:W-:Y:S02]  /*0330*/  HADD2.F32 R8, -RZ, R76.H1_H1 ;  /* 0x3000004cff087230 */ /* 0x000fe40000004100 */
[--C-:B------:R-:W-:Y:S02]  /*0340*/  HADD2.F32 R7, -RZ, R77.reuse.H0_H0 ;  /* 0x2000004dff077230 */ /* 0x100fe40000004100 */
[----:B------:R-:W-:Y:S01]  /*0350*/  FADD R5, RZ, R9 ;  /* 0x00000009ff057221 */ /* 0x000fe20000000000 */
[----:B------:R-:W-:Y:S02]  /*0360*/  HADD2.F32 R6, -RZ, R77.H1_H1 ;  /* 0x3000004dff067230 */ /* 0x000fe40000004100 */
[--C-:B------:R-:W-:Y:S02]  /*0370*/  HADD2.F32 R4, -RZ, R78.reuse.H1_H1 ;  /* 0x3000004eff047230 */ /* 0x100fe40000004100 */
[----:B------:R-:W-:Y:S01]  /*0380*/  FADD R0, R8, R5 ;  /* 0x0000000508007221 */ /* 0x000fe20000000000 */
[----:B------:R-:W-:-:S02]  /*0390*/  HADD2.F32 R5, -RZ, R78.H0_H0 ;  /* 0x2000004eff057230 */ /* 0x000fc40000004100 */
[--C-:B0-----:R-:W-:Y:S02]  /*03a0*/  HADD2.F32 R3, -RZ, R79.reuse.H0_H0 ;  /* 0x2000004fff037230 */ /* 0x101fe40000004100 */
[----:B------:R-:W-:Y:S01]  /*03b0*/  FADD R77, R7, R0 ;  /* 0x00000000074d7221 */ /* 0x000fe20000000000 */
[----:B------:R-:W-:Y:S02]  /*03c0*/  HADD2.F32 R2, -RZ, R79.H1_H1 ;  /* 0x3000004fff027230 */ /* 0x000fe40000004100 */
[----:B---3--:R-:W-:Y:S02]  /*03d0*/  HADD2.F32 R76, -RZ, R48.H1_H1 ;  /* 0x30000030ff4c7230 */ /* 0x008fe40000004100 */
[----:B------:R-:W-:Y:S01]  /*03e0*/  FADD R0, R6, R77 ;  /* 0x0000004d06007221 */ /* 0x000fe20000000000 */
[----:B----4-:R-:W-:-:S03]  /*03f0*/  HADD2.F32 R93, -RZ, R64.H1_H1 ;  /* 0x30000040ff5d7230 */ /* 0x010fc60000004100 */
[----:B------:R-:W-:Y:S01]  /*0400*/  FADD R77, R5, R0 ;  /* 0x00000000054d7221 */ /* 0x000fe20000000000 */
[----:B------:R-:W-:Y:S02]  /*0410*/  HADD2.F32 R94, -RZ, R65.H1_H1 ;  /* 0x30000041ff5e7230 */ /* 0x000fe40000004100 */
[--C-:B------:R-:W-:Y:S02]  /*0420*/  HADD2.F32 R96, -RZ, R67.reuse.H0_H0 ;  /* 0x20000043ff607230 */ /* 0x100fe40000004100 */
[----:B------:R-:W-:Y:S01]  /*0430*/  FADD R0, R4, R77 ;  /* 0x0000004d04007221 */ /* 0x000fe20000000000 */
[----:B------:R-:W-:Y:S02]  /*0440*/  HADD2.F32 R97, -RZ, R67.H1_H1 ;  /* 0x30000043ff617230 */ /* 0x000fe40000004100 */
[----:B------:R-:W-:Y:S02]  /*0450*/  HADD2.F32 R67, -RZ, R68.H0_H0 ;  /* 0x20000044ff437230 */ /* 0x000fe40000004100 */
[----:B------:R-:W-:Y:S01]  /*0460*/  FADD R77, R3, R0 ;  /* 0x00000000034d7221 */ /* 0x000fe20000000000 */
[----:B------:R-:W-:-:S02]  /*0470*/  HADD2.F32 R0, -RZ, R48.H0_H0 ;  /* 0x20000030ff007230 */ /* 0x000fc40000004100 */
[----:B------:R-:W-:Y:S02]  /*0480*/  HADD2.F32 R48, -RZ, R49.H0_H0 ;  /* 0x20000031ff307230 */ /* 0x000fe40000004100 */
[----:B------:R-:W-:Y:S01]  /*0490*/  FADD R77, R2, R77 ;  /* 0x0000004d024d7221 */ /* 0x000fe20000000000 */
[----:B------:R-:W-:Y:S02]  /*04a0*/  HADD2.F32 R98, -RZ, R68.H1_H1 ;  /* 0x30000044ff627230 */ /* 0x000fe40000004100 */
[--C-:B------:R-:W-:Y:S02]  /*04b0*/  HADD2.F32 R68, -RZ, R69.reuse.H0_H0 ;  /* 0x20000045ff447230 */ /* 0x100fe40000004100 */
[----:B------:R-:W-:Y:S01]  /*04c0*/  FADD R77, R0, R77 ;  /* 0x0000004d004d7221 */ /* 0x000fe20000000000 */
[----:B------:R-:W-:Y:S02]  /*04d0*/  HADD2.F32 R99, -RZ, R69.H1_H1 ;  /* 0x30000045ff637230 */ /* 0x000fe40000004100 */
[----:B------:R-:W-:-:S02]  /*04e0*/  HADD2.F32 R69, -RZ, R70.H0_H0 ;  /* 0x20000046ff457230 */ /* 0x000fc40000004100 */
[----:B------:R-:W-:Y:S01]  /*04f0*/  FADD R79, R76, R77 ;  /* 0x0000004d4c4f7221 */ /* 0x000fe20000000000 */
[----:B------:R-:W-:Y:S02]  /*0500*/  HADD2.F32 R77, -RZ, R49.H1_H1 ;  /* 0x30000031ff4d7230 */ /* 0x000fe40000004100 */
[----:B------:R-:W-:Y:S02]  /*0510*/  HADD2.F32 R49, -RZ, R50.H0_H0 ;  /* 0x20000032ff317230 */ /* 0x000fe40000004100 */
[----:B------:R-:W-:Y:S01]  /*0520*/  FADD R78, R48, R79 ;  /* 0x0000004f304e7221 */ /* 0x000fe20000000000 */
[----:B------:R-:W-:Y:S02]  /*0530*/  HADD2.F32 R100, -RZ, R70.H1_H1 ;  /* 0x30000046ff647230 */ /* 0x000fe40000004100 */
[----:B------:R-:W-:Y:S02]  /*0540*/  HADD2.F32 R70, -RZ, R71.H0_H0 ;  /* 0x20000047ff467230 */ /* 0x000fe40000004100 */
[----:B------:R-:W-:Y:S01]  /*0550*/  FADD R80, R77, R78 ;  /* 0x0000004e4d507221 */ /* 0x000fe20000000000 */
[----:B------:R-:W-:-:S02]  /*0560*/  HADD2.F32 R78, -RZ, R50.H1_H1 ;  /* 0x30000032ff4e7230 */ /* 0x000fc40000004100 */
[----:B------:R-:W-:Y:S02]  /*0570*/  HADD2.F32 R50, -RZ, R51.H0_H0 ;  /* 0x20000033ff327230 */ /* 0x000fe40000004100 */
[----:B------:R-:W-:Y:S01]  /*0580*/  FADD R79, R49, R80 ;  /* 0x00000050314f7221 */ /* 0x000fe20000000000 */
[----:B------:R-:W-:Y:S02]  /*0590*/  HADD2.F32 R71, -RZ, R71.H1_H1 ;  /* 0x30000047ff477230 */ /* 0x000fe40000004100 */
[----:B------:R-:W-:Y:S02]  /*05a0*/  HADD2.F32 R101, -RZ, R72.H0_H0 ;  /* 0x20000048ff657230 */ /* 0x000fe40000004100 */
        /* <DEDUP_REMOVED lines=22> */
[----:B------:R-:W-:-:S03]  /*0710*/  HADD2.F32 R75, -RZ, R75.H1_H1 ;  /* 0x3000004bff4b7230 */ /* 0x000fc60000004100 */
[----:B------:R-:W-:Y:S01]  /*0720*/  FADD R85, R82, R83 ;  /* 0x0000005352557221 */ /* 0x000fe20000000000 */
[----:B------:R-:W-:Y:S02]  /*0730*/  HADD2.F32 R83, -RZ, R55.H1_H1 ;  /* 0x30000037ff537230 */ /* 0x000fe40000004100 */
[----:B------:R-:W-:Y:S02]  /*0740*/  HADD2.F32 R55, -RZ, R56.H0_H0 ;  /* 0x20000038ff377230 */ /* 0x000fe40000004100 */
[----:B------:R-:W-:-:S04]  /*0750*/  FADD R84, R54, R85 ;  /* 0x0000005536547221 */ /* 0x000fc80000000000 */
[----:B------:R-:W-:Y:S01]  /*0760*/  FADD R86, R83, R84 ;  /* 0x0000005453567221 */ /* 0x000fe20000000000 */
[----:B------:R-:W-:Y:S02]  /*0770*/  HADD2.F32 R84, -RZ, R56.H1_H1 ;  /* 0x30000038ff547230 */ /* 0x000fe40000004100 */
[--C-:B------:R-:W-:Y:S02]  /*0780*/  HADD2.F32 R56, -RZ, R57.reuse.H0_H0 ;  /* 0x20000039ff387230 */ /* 0x100fe40000004100 */
[----:B------:R-:W-:Y:S01]  /*0790*/  FADD R85, R55, R86 ;  /* 0x0000005637557221 */ /* 0x000fe20000000000 */
[----:B------:R-:W-:-:S03]  /*07a0*/  HADD2.F32 R57, -RZ, R57.H1_H1 ;  /* 0x30000039ff397230 */ /* 0x000fc60000004100 */
[----:B------:R-:W-:-:S04]  /*07b0*/  FADD R85, R84, R85 ;  /* 0x0000005554557221 */ /* 0x000fc80000000000 */
[----:B------:R-:W-:Y:S01]  /*07c0*/  FADD R86, R56, R85 ;  /* 0x0000005538567221 */ /* 0x000fe20000000000 */
[----:B------:R-:W-:-:S03]  /*07d0*/  HADD2.F32 R85, -RZ, R58.H0_H0 ;  /* 0x2000003aff557230 */ /* 0x000fc60000004100 */
        /* <DEDUP_REMOVED lines=24> */
[----:B------:R-:W-:-:S04]  /*0960*/  FADD R92, R63, R92 ;  /* 0x0000005c3f5c7221 */ /* 0x000fc80000000000 */
[----:B------:R-:W-:Y:S01]  /*0970*/  FADD R64, R91, R92 ;  /* 0x0000005c5b407221 */ /* 0x000fe20000000000 */
[----:B------:R-:W-:-:S03]  /*0980*/  HADD2.F32 R92, -RZ, R65.H0_H0 ;  /* 0x20000041ff5c7230 */ /* 0x000fc60000004100 */
[----:B------:R-:W-:-:S04]  /*0990*/  FADD R95, R93, R64 ;  /* 0x000000405d5f7221 */ /* 0x000fc80000000000 */
[----:B------:R-:W-:Y:S01]  /*09a0*/  FADD R65, R92, R95 ;  /* 0x0000005f5c417221 */ /* 0x000fe20000000000 */
[--C-:B------:R-:W-:Y:S02]  /*09b0*/  HADD2.F32 R95, -RZ, R66.reuse.H0_H0 ;  /* 0x20000042ff5f7230 */ /* 0x100fe40000004100 */
[----:B------:R-:W-:Y:S02]  /*09c0*/  HADD2.F32 R66, -RZ, R66.H1_H1 ;  /* 0x30000042ff427230 */ /* 0x000fe40000004100 */
        /* <DEDUP_REMOVED lines=164> */
[----:B------:R-:W0:Y:S02]  /*1410*/  SHFL.BFLY PT, R105, R106, 0x2, 0x1f ;  /* 0x0c401f006a697f89 */ /* 0x000e2400000e0000 */
[----:B0-----:R-:W-:Y:S01]  /*1420*/  FADD R105, R106, R105 ;  /* 0x000000696a697221 */ /* 0x001fe20000000000 */
[----:B------:R-:W-:-:S04]  /*1430*/  @!P0 LOP3.LUT R106, R65, 0xf8, RZ, 0xc0, !PT ;  /* 0x000000f8416a8812 */ /* 0x000fc800078ec0ff */
[----:B------:R-:W0:Y:S01]  /*1440*/  SHFL.BFLY PT, R108, R105, 0x4, 0x1f ;  /* 0x0c801f00696c7f89 */ /* 0x000e2200000e0000 */
[----:B------:R-:W-:Y:S01]  /*1450*/  @!P0 IADD3 R15, PT, PT, R15, R106, RZ ;  /* 0x0000006a0f0f8210 */ /* 0x000fe20007ffe0ff */
[----:B0-----:R-:W-:Y:S02]  /*1460*/  FADD R107, R105, R108 ;  /* 0x0000006c696b7221 */ /* 0x001fe40000000000 */
[----:B------:R-:W0:Y:S03]  /*1470*/  S2R R108, SR_TID.X ;  /* 0x00000000006c7919 */ /* 0x000e260000002100 */
[----:B------:R-:W1:Y:S02]  /*1480*/  SHFL.BFLY PT, R110, R107, 0x8, 0x1f ;  /* 0x0d001f006b6e7f89 */ /* 0x000e6400000e0000 */
[----:B-1----:R-:W-:Y:S01]  /*1490*/  FADD R110, R107, R110 ;  /* 0x0000006e6b6e7221 */ /* 0x002fe20000000000 */
[----:B0-----:R-:W-:-:S04]  /*14a0*/  LOP3.LUT R111, R108, 0x1f, RZ, 0xc0, !PT ;  /* 0x0000001f6c6f7812 */ /* 0x001fc800078ec0ff */
[----:B------:R-:W0:Y:S01]  /*14b0*/  SHFL.BFLY PT, R109, R110, 0x10, 0x1f ;  /* 0x0e001f006e6d7f89 */ /* 0x000e2200000e0000 */
[----:B------:R-:W-:Y:S02]  /*14c0*/  ISETP.GT.U32.AND P1, PT, R111, 0x3, PT ;  /* 0x000000036f00780c */ /* 0x000fe40003f24070 */
[----:B------:R-:W-:Y:S01]  /*14d0*/  MOV R111, RZ ;  /* 0x000000ff006f7202 */ /* 0x000fe20000000f00 */
        /* <DEDUP_REMOVED lines=17> */
.L_x_4545:
[----:B------:R-:W-:Y:S05]  /*15f0*/  BSYNC.RECONVERGENT B0 ;  /* 0x0000000000007941 */ /* 0x000fea0003800200 */
.L_x_4544:
        /* <DEDUP_REMOVED lines=11> */
[----:B-----5:R-:W-:Y:S05]  /*16b0*/  CALL.REL.NOINC `($__internal_41_$__cuda_sm20_rcp_rn_f32_slowpath) ;  /* 0x0000003800c47944 */ /* 0x020fea0003c00000 */
[----:B------:R-:W-:Y:S05]  /*16c0*/  BRA `(.L_x_4548) ;  /* 0x0000000000107947 */ /* 0x000fea0003800000 */
.L_x_4547:
[----:B------:R-:W0:Y:S02]  /*16d0*/  MUFU.RCP R106, R109 ;  /* 0x0000006d006a7308 */ /* 0x000e240000001000 */
[----:B0-----:R-:W-:-:S04]  /*16e0*/  FFMA R15, R109, R106, -1 ;  /* 0xbf8000006d0f7423 */ /* 0x001fc8000000006a */
[----:B------:R-:W-:-:S04]  /*16f0*/  FADD.FTZ R15, -R15, -RZ ;  /* 0x800000ff0f0f7221 */ /* 0x000fc80000010100 */
[----:B------:R-:W-:-:S07]  /*1700*/  FFMA R15, R106, R15, R106 ;  /* 0x0000000f6a0f7223 */ /* 0x000fce000000006a */
.L_x_4548:
[----:B------:R-:W-:Y:S05]  /*1710*/  BSYNC.RECONVERGENT B0 ;  /* 0x0000000000007941 */ /* 0x000fea0003800200 */
.L_x_4546:
[----:B------:R-:W0:Y:S01]  /*1720*/  SHFL.DOWN PT, R114, R109, 0x1, 0x1f ;  /* 0x08201f006d727f89 */ /* 0x000e2200000e0000 */
[----:B------:R-:W-:Y:S01]  /*1730*/  FADD R105, -R113, R64 ;  /* 0x0000004071697221 */ /* 0x000fe20000000100 */
[----:B------:R-:W-:Y:S01]  /*1740*/  FMUL R116, R110, R113 ;  /* 0x000000716e747220 */ /* 0x000fe20000400000 */
[----:B------:R-:W-:Y:S01]  /*1750*/  FADD R112, R112, R65 ;  /* 0x0000004170707221 */ /* 0x000fe20000000000 */
[----:B------:R-:W-:Y:S01]  /*1760*/  BSSY.RECONVERGENT B0, `(.L_x_4549) ;  /* 0x0000016000007945 */ /* 0x000fe20003800200 */
[----:B------:R-:W-:Y:S01]  /*1770*/  FMUL R106, R105, R105 ;  /* 0x00000069696a7220 */ /* 0x000fe20000400000 */
[----:B------:R-:W-:-:S03]  /*1780*/  FFMA R64, R111, R64, R116 ;  /* 0x000000406f407223 */ /* 0x000fc60000000074 */
[----:B------:R-:W-:Y:S01]  /*1790*/  FMUL R105, R106, R111 ;  /* 0x0000006f6a697220 */ /* 0x000fe20000400000 */
[----:B------:R-:W-:-:S03]  /*17a0*/  FMUL R64, R64, R15 ;  /* 0x0000000f40407220 */ /* 0x000fc60000400000 */
[----:B------:R-:W-:Y:S02]  /*17b0*/  FMUL R105, R110, R105 ;  /* 0x000000696e697220 */ /* 0x000fe40000400000 */
[----:B------:R1:W2:Y:S02]  /*17c0*/  SHFL.DOWN PT, R65, R64, 0x1, 0x1f ;  /* 0x08201f0040417f89 */ /* 0x0002a400000e0000 */
[----:B------:R-:W-:-:S05]  /*17d0*/  FFMA R111, R105, R15, R112 ;  /* 0x0000000f696f7223 */ /* 0x000fca0000000070 */
        /* <DEDUP_REMOVED lines=8> */
[----:B-----5:R-:W-:Y:S05]  /*1860*/  CALL.REL.NOINC `($__internal_41_$__cuda_sm20_rcp_rn_f32_slowpath) ;  /* 0x0000003800587944 */ /* 0x020fea0003c00000 */
[----:B------:R-:W-:Y:S05]  /*1870*/  BRA `(.L_x_4551) ;  /* 0x0000000000107947 */ /* 0x000fea0003800000 */
.L_x_4550:
[----:B------:R-:W0:Y:S02]  /*1880*/  MUFU.RCP R15, R112 ;  /* 0x00000070000f7308 */ /* 0x000e240000001000 */
[----:B0-----:R-:W-:-:S04]  /*1890*/  FFMA R105, R112, R15, -1 ;  /* 0xbf80000070697423 */ /* 0x001fc8000000000f */
[----:B------:R-:W-:-:S04]  /*18a0*/  FADD.FTZ R106, -R105, -RZ ;  /* 0x800000ff696a7221 */ /* 0x000fc80000010100 */
[----:B------:R-:W-:-:S07]  /*18b0*/  FFMA R15, R15, R106, R15 ;  /* 0x0000006a0f0f7223 */ /* 0x000fce000000000f */
.L_x_4551:
[----:B------:R-:W-:Y:S05]  /*18c0*/  BSYNC.RECONVERGENT B0 ;  /* 0x0000000000007941 */ /* 0x000fea0003800200 */
.L_x_4549:
        /* <DEDUP_REMOVED lines=90> */
[----:B0----5:R-:W-:-:S02]  /*1e70*/  HADD2.F32 R64, -RZ, R44.H0_H0 ;  /* 0x2000002cff407230 */ /* 0x021fc40000004100 */
[----:B------:R-:W-:Y:S02]  /*1e80*/  HADD2.F32 R15, -RZ, R46.H1_H1 ;  /* 0x3000002eff0f7230 */ /* 0x000fe40000004100 */
[--C-:B------:R-:W-:Y:S02]  /*1e90*/  HADD2.F32 R105, -RZ, R45.reuse.H1_H1 ;  /* 0x3000002dff697230 */ /* 0x100fe40000004100 */
[----:B------:R-:W-:Y:S01]  /*1ea0*/  @P1 FADD R64, R64, 1 ;  /* 0x3f80000040401421 */ /* 0x000fe20000000000 */
[----:B------:R-:W-:Y:S02]  /*1eb0*/  HADD2.F32 R106, -RZ, R45.H0_H0 ;  /* 0x2000002dff6a7230 */ /* 0x000fe40000004100 */
[----:B------:R-:W-:Y:S01]  /*1ec0*/  @P1 FADD R15, R15, 1 ;  /* 0x3f8000000f0f1421 */ /* 0x000fe20000000000 */
[----:B------:R-:W-:Y:S02]  /*1ed0*/  HADD2.F32 R65, -RZ, R44.H1_H1 ;  /* 0x3000002cff417230 */ /* 0x000fe40000004100 */
[----:B------:R-:W-:Y:S01]  /*1ee0*/  @P1 FADD R105, R105, 1 ;  /* 0x3f80000069691421 */ /* 0x000fe20000000000 */
[----:B------:R-:W-:Y:S01]  /*1ef0*/  FMUL R9, R9, R64 ;  /* 0x0000004009097220 */ /* 0x000fe20000400000 */
[----:B------:R-:W-:Y:S01]  /*1f00*/  FMUL R4, R4, R15 ;  /* 0x0000000f04047220 */ /* 0x000fe20000400000 */
[----:B------:R-:W-:-:S02]  /*1f10*/  HADD2.F32 R64, -RZ, R46.H0_H0 ;  /* 0x2000002eff407230 */ /* 0x000fc40000004100 */
[----:B------:R-:W-:Y:S01]  /*1f20*/  FMUL R6, R6, R105 ;  /* 0x0000006906067220 */ /* 0x000fe20000400000 */
[--C-:B------:R-:W-:Y:S02]  /*1f30*/  HADD2.F32 R15, -RZ, R40.reuse.H1_H1 ;  /* 0x30000028ff0f7230 */ /* 0x100fe40000004100 */
[----:B------:R-:W-:Y:S01]  /*1f40*/  @P1 FADD R106, R106, 1 ;  /* 0x3f8000006a6a1421 */ /* 0x000fe20000000000 */
[----:B------:R-:W-:Y:S02]  /*1f50*/  HADD2.F32 R105, -RZ, R40.H0_H0 ;  /* 0x20000028ff697230 */ /* 0x000fe40000004100 */
[----:B------:R-:W-:Y:S01]  /*1f60*/  @P1 FADD R64, R64, 1 ;  /* 0x3f80000040401421 */ /* 0x000fe20000000000 */
[----:B------:R-:W-:Y:S01]  /*1f70*/  @P1 FADD R65, R65, 1 ;  /* 0x3f80000041411421 */ /* 0x000fe20000000000 */
[----:B------:R-:W-:Y:S01]  /*1f80*/  @P1 FADD R15, R15, 1 ;  /* 0x3f8000000f0f1421 */ /* 0x000fe20000000000 */
[----:B------:R-:W-:Y:S01]  /*1f90*/  FMUL R7, R7, R106 ;  /* 0x0000006a07077220 */ /* 0x000fe20000400000 */
[----:B------:R-:W-:Y:S01]  /*1fa0*/  @P1 FADD R105, R105, 1 ;  /* 0x3f80000069691421 */ /* 0x000fe20000000000 */
[----:B------:R-:W-:Y:S01]  /*1fb0*/  FMUL R5, R5, R64 ;  /* 0x0000004005057220 */ /* 0x000fe20000400000 */
[----:B------:R-:W-:Y:S01]  /*1fc0*/  FMUL R76, R76, R15 ;  /* 0x0000000f4c4c7220 */ /* 0x000fe20000400000 */
[----:B------:R-:W-:-:S02]  /*1fd0*/  HADD2.F32 R106, -RZ, R47.H0_H0 ;  /* 0x2000002fff6a7230 */ /* 0x000fc40000004100 */
[----:B------:R-:W-:Y:S01]  /*1fe0*/  FMUL R0, R0, R105 ;  /* 0x0000006900007220 */ /* 0x000fe20000400000 */
[----:B------:R-:W-:Y:S02]  /*1ff0*/  HADD2.F32 R64, -RZ, R41.H1_H1 ;  /* 0x30000029ff407230 */ /* 0x000fe40000004100 */
[----:B------:R-:W-:Y:S01]  /*2000*/  FMUL R8, R8, R65 ;  /* 0x0000004108087220 */ /* 0x000fe20000400000 */
[----:B------:R-:W-:Y:S02]  /*2010*/  HADD2.F32 R15, -RZ, R43.H0_H0 ;  /* 0x2000002bff0f7230 */ /* 0x000fe40000004100 */
[----:B------:R-:W-:Y:S01]  /*2020*/  @P1 FADD R106, R106, 1 ;  /* 0x3f8000006a6a1421 */ /* 0x000fe20000000000 */
[----:B------:R-:W-:Y:S02]  /*2030*/  HADD2.F32 R105, -RZ, R42.H1_H1 ;  /* 0x3000002aff697230 */ /* 0x000fe40000004100 */
[----:B------:R-:W-:Y:S01]  /*2040*/  @P1 FADD R64, R64, 1 ;  /* 0x3f80000040401421 */ /* 0x000fe20000000000 */
[----:B------:R-:W-:-:S02]  /*2050*/  HADD2.F32 R65, -RZ, R47.H1_H1 ;  /* 0x3000002fff417230 */ /* 0x000fc40000004100 */
[----:B------:R-:W-:Y:S01]  /*2060*/  @P1 FADD R15, R15, 1 ;  /* 0x3f8000000f0f1421 */ /* 0x000fe20000000000 */
[----:B------:R-:W-:Y:S01]  /*2070*/  FMUL R3, R3, R106 ;  /* 0x0000006a03037220 */ /* 0x000fe20000400000 */
[----:B------:R-:W-:Y:S01]  /*2080*/  @P1 FADD R105, R105, 1 ;  /* 0x3f80000069691421 */ /* 0x000fe20000000000 */
[----:B------:R-:W-:Y:S01]  /*2090*/  FMUL R77, R77, R64 ;  /* 0x000000404d4d7220 */ /* 0x000fe20000400000 */
[----:B------:R-:W-:Y:S01]  /*20a0*/  FMUL R50, R50, R15 ;  /* 0x0000000f32327220 */ /* 0x000fe20000400000 */
[----:B------:R-:W-:Y:S02]  /*20b0*/  HADD2.F32 R106, -RZ, R42.H0_H0 ;  /* 0x2000002aff6a7230 */ /* 0x000fe40000004100 */
[----:B------:R-:W-:Y:S01]  /*20c0*/  FMUL R78, R78, R105 ;  /* 0x000000694e4e7220 */ /* 0x000fe20000400000 */
[----:B------:R-:W-:Y:S02]  /*20d0*/  HADD2.F32 R64, -RZ, R43.H1_H1 ;  /* 0x3000002bff407230 */ /* 0x000fe40000004100 */
[----:B------:R-:W-:Y:S01]  /*20e0*/  @P1 FADD R65, R65, 1 ;  /* 0x3f80000041411421 */ /* 0x000fe20000000000 */
[----:B------:R-:W-:-:S02]  /*20f0*/  HADD2.F32 R15, -RZ, R38.H1_H1 ;  /* 0x30000026ff0f7230 */ /* 0x000fc40000004100 */
[----:B------:R-:W-:Y:S01]  /*2100*/  @P1 FADD R106, R106, 1 ;  /* 0x3f8000006a6a1421 */ /* 0x000fe20000000000 */
[----:B------:R-:W-:Y:S02]  /*2110*/  HADD2.F32 R105, -RZ, R37.H0_H0 ;  /* 0x20000025ff697230 */ /* 0x000fe40000004100 */
[----:B------:R-:W-:Y:S01]  /*2120*/  FMUL R2, R2, R65 ;  /* 0x0000004102027220 */ /* 0x000fe20000400000 */
[----:B------:R-:W-:Y:S01]  /*2130*/  @P1 FADD R64, R64, 1 ;  /* 0x3f80000040401421 */ /* 0x000fe20000000000 */
[----:B------:R-:W-:Y:S01]  /*2140*/  @P1 FADD R15, R15, 1 ;  /* 0x3f8000000f0f1421 */ /* 0x000fe20000000000 */
[----:B------:R-:W-:Y:S02]  /*2150*/  HADD2.F32 R65, -RZ, R41.H0_H0 ;  /* 0x20000029ff417230 */ /* 0x000fe40000004100 */
[----:B------:R-:W-:Y:S01]  /*2160*/  @P1 FADD R105, R105, 1 ;  /* 0x3f80000069691421 */ /* 0x000fe20000000000 */
[----:B------:R-:W-:Y:S01]  /*2170*/  FMUL R49, R49, R106 ;  /* 0x0000006a31317220 */ /* 0x000fe20000400000 */
[----:B------:R-:W-:Y:S01]  /*2180*/  FMUL R79, R79, R64 ;  /* 0x000000404f4f7220 */ /* 0x000fe20000400000 */
[----:B------:R-:W-:Y:S01]  /*2190*/  FMUL R82, R82, R15 ;  /* 0x0000000f52527220 */ /* 0x000fe20000400000 */
[----:B------:R-:W-:-:S02]  /*21a0*/  HADD2.F32 R106, -RZ, R36.H0_H0 ;  /* 0x20000024ff6a7230 */ /* 0x000fc40000004100 */
[----:B------:R-:W-:Y:S01]  /*21b0*/  FMUL R64, R52, R105 ;  /* 0x0000006934407220 */ /* 0x000fe20000400000 */
[----:B------:R-:W-:Y:S02]  /*21c0*/  HADD2.F32 R15, -RZ, R32.H1_H1 ;  /* 0x30000020ff0f7230 */ /* 0x000fe40000004100 */
[----:B------:R-:W-:Y:S01]  /*21d0*/  @P1 FADD R65, R65, 1 ;  /* 0x3f80000041411421 */ /* 0x000fe20000000000 */
[----:B------:R-:W-:Y:S02]  /*21e0*/  HADD2.F32 R52, -RZ, R39.H1_H1 ;  /* 0x30000027ff347230 */ /* 0x000fe40000004100 */
[----:B------:R-:W-:Y:S01]  /*21f0*/  @P1 FADD R106, R106, 1 ;  /* 0x3f8000006a6a1421 */ /* 0x000fe20000000000 */
[----:B------:R-:W-:Y:S02]  /*2200*/  HADD2.F32 R108, -RZ, R38.H0_H0 ;  /* 0x20000026ff6c7230 */ /* 0x000fe40000004100 */
[----:B------:R-:W-:Y:S01]  /*2210*/  FMUL R48, R48, R65 ;  /* 0x0000004130307220 */ /* 0x000fe20000400000 */
[----:B------:R-:W-:Y:S01]  /*2220*/  @P1 FADD R15, R15, 1 ;  /* 0x3f8000000f0f1421 */ /* 0x000fe20000000000 */
[----:B------:R-:W-:-:S02]  /*2230*/  HADD2.F32 R65, -RZ, R36.H1_H1 ;  /* 0x30000024ff417230 */ /* 0x000fc40000004100 */
[----:B------:R-:W-:Y:S01]  /*2240*/  @P1 FADD R52, R52, 1 ;  /* 0x3f80000034341421 */ /* 0x000fe20000000000 */
[----:B------:R-:W-:Y:S01]  /*2250*/  FMUL R51, R51, R106 ;  /* 0x0000006a33337220 */ /* 0x000fe20000400000 */
[----:B------:R-:W-:Y:S01]  /*2260*/  FMUL R84, R84, R15 ;  /* 0x0000000f54547220 */ /* 0x000fe20000400000 */
[----:B------:R-:W-:Y:S02]  /*2270*/  HADD2.F32 R106, -RZ, R37.H1_H1 ;  /* 0x30000025ff6a7230 */ /* 0x000fe40000004100 */
[----:B------:R-:W-:Y:S01]  /*2280*/  FMUL R83, R83, R52 ;  /* 0x0000003453537220 */ /* 0x000fe20000400000 */
[----:B------:R-:W-:Y:S02]  /*2290*/  HADD2.F32 R15, -RZ, R34.H1_H1 ;  /* 0x30000022ff0f7230 */ /* 0x000fe40000004100 */
[----:B------:R-:W-:Y:S01]  /*22a0*/  @P1 FADD R65, R65, 1 ;  /* 0x3f80000041411421 */ /* 0x000fe20000000000 */
[----:B------:R-:W-:Y:S02]  /*22b0*/  HADD2.F32 R105, -RZ, R39.H0_H0 ;  /* 0x20000027ff697230 */ /* 0x000fe40000004100 */
[----:B------:R-:W-:Y:S01]  /*22c0*/  @P1 FADD R108, R108, 1 ;  /* 0x3f8000006c6c1421 */ /* 0x000fe20000000000 */
[----:B------:R-:W-:-:S02]  /*22d0*/  HADD2.F32 R52, -RZ, R33.H1_H1 ;  /* 0x30000021ff347230 */ /* 0x000fc40000004100 */
[----:B------:R-:W-:Y:S01]  /*22e0*/  FMUL R80, R80, R65 ;  /* 0x0000004150507220 */ /* 0x000fe20000400000 */
[----:B------:R-:W-:Y:S01]  /*22f0*/  @P1 FADD R106, R106, 1 ;  /* 0x3f8000006a6a1421 */ /* 0x000fe20000000000 */
[----:B------:R-:W-:Y:S01]  /*2300*/  @P1 FADD R15, R15, 1 ;  /* 0x3f8000000f0f1421 */ /* 0x000fe20000000000 */
[----:B------:R-:W-:Y:S01]  /*2310*/  FMUL R65, R53, R108 ;  /* 0x0000006c35417220 */ /* 0x000fe20000400000 */
[----:B------:R-:W-:Y:S01]  /*2320*/  @P1 FADD R105, R105, 1 ;  /* 0x3f80000069691421 */ /* 0x000fe20000000000 */
[----:B------:R-:W-:Y:S01]  /*2330*/  @P1 FADD R52, R52, 1 ;  /* 0x3f80000034341421 */ /* 0x000fe20000000000 */
[----:B------:R-:W-:Y:S02]  /*2340*/  HADD2.F32 R53, -RZ, R33.H0_H0 ;  /* 0x20000021ff357230 */ /* 0x000fe40000004100 */
[----:B------:R-:W-:Y:S01]  /*2350*/  FMUL R81, R81, R106 ;  /* 0x0000006a51517220 */ /* 0x000fe20000400000 */
[----:B------:R-:W-:Y:S01]  /*2360*/  FMUL R86, R86, R15 ;  /* 0x0000000f56567220 */ /* 0x000fe20000400000 */
[----:B------:R-:W-:-:S02]  /*2370*/  HADD2.F32 R106, -RZ, R32.H0_H0 ;  /* 0x20000020ff6a7230 */ /* 0x000fc40000004100 */
[----:B------:R-:W-:Y:S01]  /*2380*/  FMUL R105, R54, R105 ;  /* 0x0000006936697220 */ /* 0x000fe20000400000 */
[----:B------:R-:W-:Y:S01]  /*2390*/  FMUL R57, R57, R52 ;  /* 0x0000003439397220 */ /* 0x000fe20000400000 */
[----:B------:R-:W-:Y:S02]  /*23a0*/  HADD2.F32 R15, -RZ, R29.H0_H0 ;  /* 0x2000001dff0f7230 */ /* 0x000fe40000004100 */
[----:B------:R-:W-:Y:S01]  /*23b0*/  @P1 FADD R53, R53, 1 ;  /* 0x3f80000035351421 */ /* 0x000fe20000000000 */
[----:B------:R-:W-:Y:S02]  /*23c0*/  HADD2.F32 R54, -RZ, R34.H0_H0 ;  /* 0x20000022ff367230 */ /* 0x000fe40000004100 */
[----:B------:R-:W-:Y:S01]  /*23d0*/  @P1 FADD R106, R106, 1 ;  /* 0x3f8000006a6a1421 */ /* 0x000fe20000000000 */
[--C-:B------:R-:W-:Y:S02]  /*23e0*/  HADD2.F32 R52, -RZ, R35.reuse.H1_H1 ;  /* 0x30000023ff347230 */ /* 0x100fe40000004100 */
[----:B------:R-:W-:Y:S01]  /*23f0*/  @P1 FADD R15, R15, 1 ;  /* 0x3f8000000f0f1421 */ /* 0x000fe20000000000 */
[----:B------:R-:W-:Y:S01]  /*2400*/  FMUL R56, R56, R53 ;  /* 0x0000003538387220 */ /* 0x000fe20000400000 */
[----:B------:R-:W-:Y:S01]  /*2410*/  @P1 FADD R54, R54, 1 ;  /* 0x3f80000036361421 */ /* 0x000fe20000000000 */
[----:B------:R-:W-:-:S02]  /*2420*/  HADD2.F32 R53, -RZ, R35.H0_H0 ;  /* 0x20000023ff357230 */ /* 0x000fc40000004100 */
[----:B------:R-:W-:Y:S01]  /*2430*/  @P1 FADD R52, R52, 1 ;  /* 0x3f80000034341421 */ /* 0x000fe20000000000 */
[----:B------:R-:W-:Y:S02]  /*2440*/  HADD2.F32 R108, -RZ, R24.H1_H1 ;  /* 0x30000018ff6c7230 */ /* 0x000fe40000004100 */
[----:B------:R-:W-:Y:S01]  /*2450*/  FMUL R106, R55, R106 ;  /* 0x0000006a376a7220 */ /* 0x000fe20000400000 */
[----:B------:R-:W-:Y:S01]  /*2460*/  FMUL R60, R60, R15 ;  /* 0x0000000f3c3c7220 */ /* 0x000fe20000400000 */
[----:B------:R-:W-:Y:S01]  /*2470*/  FMUL R85, R85, R54 ;  /* 0x0000003655557220 */ /* 0x000fe20000400000 */
[--C-:B------:R-:W-:Y:S02]  /*2480*/  HADD2.F32 R55, -RZ, R28.reuse.H1_H1 ;  /* 0x3000001cff377230 */ /* 0x100fe40000004100 */
[----:B------:R-:W-:Y:S01]  /*2490*/  FMUL R59, R59, R52 ;  /* 0x000000343b3b7220 */ /* 0x000fe20000400000 */
[----:B------:R-:W-:Y:S02]  /*24a0*/  HADD2.F32 R15, -RZ, R25.H1_H1 ;  /* 0x30000019ff0f7230 */ /* 0x000fe40000004100 */
[----:B------:R-:W-:Y:S01]  /*24b0*/  @P1 FADD R53, R53, 1 ;  /* 0x3f80000035351421 */ /* 0x000fe20000000000 */
[----:B------:R-:W-:-:S02]  /*24c0*/  HADD2.F32 R54, -RZ, R28.H0_H0 ;  /* 0x2000001cff367230 */ /* 0x000fc40000004100 */
[----:B------:R-:W-:Y:S01]  /*24d0*/  @P1 FADD R108, R108, 1 ;  /* 0x3f8000006c6c1421 */ /* 0x000fe20000000000 */
[----:B------:R-:W-:Y:S02]  /*24e0*/  HADD2.F32 R52, -RZ, R29.H1_H1 ;  /* 0x3000001dff347230 */ /* 0x000fe40000004100 */
[----:B------:R-:W-:Y:S01]  /*24f0*/  @P1 FADD R55, R55, 1 ;  /* 0x3f80000037371421 */ /* 0x000fe20000000000 */
[----:B------:R-:W-:Y:S01]  /*2500*/  @P1 FADD R15, R15, 1 ;  /* 0x3f8000000f0f1421 */ /* 0x000fe20000000000 */
[----:B------:R-:W-:Y:S01]  /*2510*/  @P1 FADD R54, R54, 1 ;  /* 0x3f80000036361421 */ /* 0x000fe20000000000 */
[----:B------:R-:W-:Y:S01]  /*2520*/  FMUL R58, R58, R53 ;  /* 0x000000353a3a7220 */ /* 0x000fe20000400000 */
[----:B------:R-:W-:Y:S01]  /*2530*/  @P1 FADD R52, R52, 1 ;  /* 0x3f80000034341421 */ /* 0x000fe20000000000 */
[----:B------:R-:W-:Y:S02]  /*2540*/  HADD2.F32 R53, -RZ, R30.H1_H1 ;  /* 0x3000001eff357230 */ /* 0x000fe40000004100 */
[----:B------:R-:W-:Y:S01]  /*2550*/  FMUL R93, R93, R108 ;  /* 0x0000006c5d5d7220 */ /* 0x000fe20000400000 */
[----:B------:R-:W-:Y:S01]  /*2560*/  FMUL R88, R88, R55 ;  /* 0x0000003758587220 */ /* 0x000fe20000400000 */
[----:B------:R-:W0:Y:S01]  /*2570*/  LDC.U8 R108, c[0x0][0x404] ;  /* 0x00010100ff6c7b82 */ /* 0x000e220000000000 */
[----:B------:R-:W-:Y:S01]  /*2580*/  FMUL R94, R94, R15 ;  /* 0x0000000f5e5e7220 */ /* 0x000fe20000400000 */
[----:B------:R-:W-:Y:S01]  /*2590*/  FMUL R87, R87, R54 ;  /* 0x0000003657577220 */ /* 0x000fe20000400000 */
[----:B------:R-:W-:-:S02]  /*25a0*/  HADD2.F32 R55, -RZ, R31.H0_H0 ;  /* 0x2000001fff377230 */ /* 0x000fc40000004100 */
[----:B------:R-:W-:Y:S01]  /*25b0*/  FMUL R61, R61, R52 ;  /* 0x000000343d3d7220 */ /* 0x000fe20000400000 */
[----:B------:R-:W-:Y:S02]  /*25c0*/  HADD2.F32 R15, -RZ, R26.H1_H1 ;  /* 0x3000001aff0f7230 */ /* 0x000fe40000004100 */
[----:B------:R-:W-:Y:S01]  /*25d0*/  @P1 FADD R53, R53, 1 ;  /* 0x3f80000035351421 */ /* 0x000fe20000000000 */
[----:B------:R-:W-:Y:S02]  /*25e0*/  HADD2.F32 R54, -RZ, R30.H0_H0 ;  /* 0x2000001eff367230 */ /* 0x000fe40000004100 */
[----:B------:R-:W-:Y:S01]  /*25f0*/  @P1 FADD R55, R55, 1 ;  /* 0x3f80000037371421 */ /* 0x000fe20000000000 */
[----:B------:R-:W-:Y:S02]  /*2600*/  HADD2.F32 R52, -RZ, R31.H1_H1 ;  /* 0x3000001fff347230 */ /* 0x000fe40000004100 */
[----:B------:R-:W-:Y:S01]  /*2610*/  @P1 FADD R15, R15, 1 ;  /* 0x3f8000000f0f1421 */ /* 0x000fe20000000000 */
[----:B------:R-:W-:Y:S01]  /*2620*/  FMUL R90, R90, R53 ;  /* 0x000000355a5a7220 */ /* 0x000fe20000400000 */
[----:B------:R-:W-:Y:S01]  /*2630*/  @P1 FADD R54, R54, 1 ;  /* 0x3f80000036361421 */ /* 0x000fe20000000000 */
[----:B------:R-:W-:-:S02]  /*2640*/  HADD2.F32 R53, -RZ, R27.H0_H0 ;  /* 0x2000001bff357230 */ /* 0x000fc40000004100 */
[----:B------:R-:W-:Y:S01]  /*2650*/  @P1 FADD R52, R52, 1 ;  /* 0x3f80000034341421 */ /* 0x000fe20000000000 */
[----:B------:R-:W-:Y:S01]  /*2660*/  FMUL R62, R62, R55 ;  /* 0x000000373e3e7220 */ /* 0x000fe20000400000 */
[----:B------:R-:W-:Y:S01]  /*2670*/  FMUL R89, R89, R54 ;  /* 0x0000003659597220 */ /* 0x000fe20000400000 */
[----:B------:R-:W-:Y:S01]  /*2680*/  FMUL R66, R66, R15 ;  /* 0x0000000f42427220 */ /* 0x000fe20000400000 */
[----:B------:R-:W-:Y:S01]  /*2690*/  FMUL R63, R63, R52 ;  /* 0x000000343f3f7220 */ /* 0x000fe20000400000 */
[----:B------:R-:W-:Y:S01]  /*26a0*/  HADD2.F32 R55, -RZ, R21.H0_H0 ;  /* 0x20000015ff377230 */ /* 0x000fe20000004100 */
[----:B------:R-:W1:Y:S01]  /*26b0*/  S2R R15, SR_TID.X ;  /* 0x00000000000f7919 */ /* 0x000e620000002100 */
[----:B------:R-:W-:Y:S02]  /*26c0*/  HADD2.F32 R54, -RZ, R24.H0_H0 ;  /* 0x20000018ff367230 */ /* 0x000fe40000004100 */
[----:B------:R-:W-:Y:S01]  /*26d0*/  @P1 FADD R53, R53, 1 ;  /* 0x3f80000035351421 */ /* 0x000fe20000000000 */
[----:B------:R-:W-:-:S02]  /*26e0*/  HADD2.F32 R52, -RZ, R26.H0_H0 ;  /* 0x2000001aff347230 */ /* 0x000fc40000004100 */
[----:B------:R-:W-:Y:S01]  /*26f0*/  @P1 FADD R55, R55, 1 ;  /* 0x3f80000037371421 */ /* 0x000fe20000000000 */
[----:B------:R-:W-:Y:S02]  /*2700*/  HADD2.F32 R107, -RZ, R25.H0_H0 ;  /* 0x20000019ff6b7230 */ /* 0x000fe40000004100 */
[----:B------:R-:W-:Y:S01]  /*2710*/  @P1 FADD R54, R54, 1 ;  /* 0x3f80000036361421 */ /* 0x000fe20000000000 */
[----:B------:R-:W-:Y:S01]  /*2720*/  FMUL R96, R96, R53 ;  /* 0x0000003560607220 */ /* 0x000fe20000400000 */
[----:B------:R-:W-:Y:S01]  /*2730*/  @P1 FADD R52, R52, 1 ;  /* 0x3f80000034341421 */ /* 0x000fe20000000000 */
[----:B------:R-:W-:Y:S02]  /*2740*/  HADD2.F32 R53, -RZ, R20.H1_H1 ;  /* 0x30000014ff357230 */ /* 0x000fe40000004100 */
        /* <DEDUP_REMOVED lines=8> */
[----:B------:R-:W-:Y:S01]  /*27d0*/  HADD2.F32 R52, -RZ, R21.H1_H1 ;  /* 0x30000015ff347230 */ /* 0x000fe20000004100 */
[----:B0-----:R-:W-:Y:S01]  /*27e0*/  ISETP.NE.AND P0, PT, R108, RZ, PT ;  /* 0x000000ff6c00720c */ /* 0x001fe20003f05270 */
[----:B------:R-:W-:Y:S02]  /*27f0*/  HADD2.F32 R92, -RZ, R20.H0_H0 ;  /* 0x20000014ff5c7230 */ /* 0x000fe40000004100 */
[----:B------:R-:W-:Y:S01]  /*2800*/  @P1 FADD R55, R55, 1 ;  /* 0x3f80000037371421 */ /* 0x000fe20000000000 */
[----:B------:R-:W-:Y:S01]  /*2810*/  @P1 FADD R54, R54, 1 ;  /* 0x3f80000036361421 */ /* 0x000fe20000000000 */
[----:B------:R-:W-:Y:S01]  /*2820*/  @P1 FADD R52, R52, 1 ;  /* 0x3f80000034341421 */ /* 0x000fe20000000000 */
[----:B------:R-:W-:Y:S01]  /*2830*/  FMUL R98, R98, R53 ;  /* 0x0000003562627220 */ /* 0x000fe20000400000 */
[----:B------:R-:W-:-:S02]  /*2840*/  HADD2.F32 R53, -RZ, R22.H1_H1 ;  /* 0x30000016ff357230 */ /* 0x000fc40000004100 */
[----:B------:R-:W-:Y:S01]  /*2850*/  @P1 FADD R92, R92, 1 ;  /* 0x3f8000005c5c1421 */ /* 0x000fe20000000000 */
[----:B------:R-:W0:Y:S01]  /*2860*/  LDC.64 R108, c[0x0][0x3c8] ;  /* 0x0000f200ff6c7b82 */ /* 0x000e220000000a00 */
[----:B------:R-:W-:Y:S01]  /*2870*/  FMUL R70, R70, R55 ;  /* 0x0000003746467220 */ /* 0x000fe20000400000 */
[----:B------:R-:W-:Y:S01]  /*2880*/  FMUL R97, R97, R54 ;  /* 0x0000003661617220 */ /* 0x000fe20000400000 */
[----:B------:R-:W-:Y:S01]  /*2890*/  FMUL R99, R99, R52 ;  /* 0x0000003463637220 */ /* 0x000fe20000400000 */
[----:B------:R-:W-:Y:S02]  /*28a0*/  HADD2.F32 R55, -RZ, R17.H0_H0 ;  /* 0x20000011ff377230 */ /* 0x000fe40000004100 */
[----:B------:R-:W-:Y:S01]  /*28b0*/  FMUL R67, R67, R92 ;  /* 0x0000005c43437220 */ /* 0x000fe20000400000 */
[----:B------:R-:W-:Y:S02]  /*28c0*/  HADD2.F32 R54, -RZ, R22.H0_H0 ;  /* 0x20000016ff367230 */ /* 0x000fe40000004100 */
[----:B------:R-:W-:Y:S01]  /*28d0*/  @P1 FADD R53, R53, 1 ;  /* 0x3f80000035351421 */ /* 0x000fe20000000000 */
[----:B------:R-:W-:-:S02]  /*28e0*/  HADD2.F32 R52, -RZ, R23.H1_H1 ;  /* 0x30000017ff347230 */ /* 0x000fc40000004100 */
[----:B------:R-:W-:Y:S01]  /*28f0*/  @P1 FADD R55, R55, 1 ;  /* 0x3f80000037371421 */ /* 0x000fe20000000000 */
[--C-:B------:R-:W-:Y:S02]  /*2900*/  HADD2.F32 R92, -RZ, R16.reuse.H0_H0 ;  /* 0x20000010ff5c7230 */ /* 0x100fe40000004100 */
[C---:B------:R-:W-:Y:S01]  /*2910*/  @P0 FMUL R3, R14.reuse, R3 ;  /* 0x000000030e030220 */ /* 0x040fe20000400000 */
[C---:B------:R-:W-:Y:S01]  /*2920*/  @P0 FMUL R2, R14.reuse, R2 ;  /* 0x000000020e020220 */ /* 0x040fe20000400000 */
[C---:B------:R-:W-:Y:S01]  /*2930*/  @P0 FMUL R0, R14.reuse, R0 ;  /* 0x000000000e000220 */ /* 0x040fe20000400000 */
[----:B------:R-:W-:Y:S01]  /*2940*/  @P0 FMUL R76, R14, R76 ;  /* 0x0000004c0e4c0220 */ /* 0x000fe20000400000 */
[----:B------:R-:W-:Y:S01]  /*2950*/  @P1 FADD R54, R54, 1 ;  /* 0x3f80000036361421 */ /* 0x000fe20000000000 */
[----:B------:R-:W-:Y:S01]  /*2960*/  @P1 FADD R52, R52, 1 ;  /* 0x3f80000034341421 */ /* 0x000fe20000000000 */
[----:B------:R-:W-:Y:S01]  /*2970*/  FMUL R100, R100, R53 ;  /* 0x0000003564647220 */ /* 0x000fe20000400000 */
[----:B------:R-:W-:-:S02]  /*2980*/  HADD2.F32 R53, -RZ, R16.H1_H1 ;  /* 0x30000010ff357230 */ /* 0x000fc40000004100 */
[----:B------:R-:W-:Y:S01]  /*2990*/  @P1 FADD R92, R92, 1 ;  /* 0x3f8000005c5c1421 */ /* 0x000fe20000000000 */
[----:B------:R-:W-:Y:S01]  /*29a0*/  FMUL R72, R72, R55 ;  /* 0x0000003748487220 */ /* 0x000fe20000400000 */
[----:B------:R-:W-:Y:S01]  /*29b0*/  FMUL R69, R69, R54 ;  /* 0x0000003645457220 */ /* 0x000fe20000400000 */
[----:B------:R-:W-:Y:S01]  /*29c0*/  FMUL R71, R71, R52 ;  /* 0x0000003447477220 */ /* 0x000fe20000400000 */
[----:B------:R-:W-:Y:S01]  /*29d0*/  F2FP.F16.F32.PACK_AB R55, R2, R3 ;  /* 0x000000030237723e */ /* 0x000fe200000000ff */
[----:B------:R-:W-:Y:S01]  /*29e0*/  HADD2.F32 R52, -RZ, R17.H1_H1 ;  /* 0x30000011ff347230 */ /* 0x000fe20000004100 */
[----:B------:R-:W-:Y:S01]  /*29f0*/  F2FP.F16.F32.PACK_AB R76, R76, R0 ;  /* 0x000000004c4c723e */ /* 0x000fe200000000ff */
[--C-:B------:R-:W-:Y:S02]  /*2a00*/  HADD2.F32 R54, -RZ, R18.reuse.H0_H0 ;  /* 0x20000012ff367230 */ /* 0x100fe40000004100 */
[----:B------:R-:W-:Y:S01]  /*2a10*/  FMUL R101, R101, R92 ;  /* 0x0000005c65657220 */ /* 0x000fe20000400000 */
[----:B------:R-:W-:-:S02]  /*2a20*/  HADD2.F32 R111, -RZ, R18.H1_H1 ;  /* 0x30000012ff6f7230 */ /* 0x000fc40000004100 */
[----:B------:R-:W-:Y:S01]  /*2a30*/  @P1 FADD R53, R53, 1 ;  /* 0x3f80000035351421 */ /* 0x000fe20000000000 */
[--C-:B------:R-:W-:Y:S01]  /*2a40*/  HADD2.F32 R3, -RZ, R19.reuse.H0_H0 ;  /* 0x20000013ff037230 */ /* 0x100fe20000004100 */
[----:B-1----:R-:W-:Y:S01]  /*2a50*/  LOP3.LUT R92, R15, 0x7f, RZ, 0xc0, !PT ;  /* 0x0000007f0f5c7812 */ /* 0x002fe200078ec0ff */
[----:B------:R-:W-:Y:S02]  /*2a60*/  HADD2.F32 R0, -RZ, R19.H1_H1 ;  /* 0x30000013ff007230 */ /* 0x000fe40000004100 */
[----:B------:R-:W-:Y:S01]  /*2a70*/  FMUL R102, R102, R53 ;  /* 0x0000003566667220 */ /* 0x000fe20000400000 */
[----:B------:R-:W-:Y:S01]  /*2a80*/  @P1 FADD R52, R52, 1 ;  /* 0x3f80000034341421 */ /* 0x000fe20000000000 */
[----:B------:R-:W-:Y:S01]  /*2a90*/  @P1 FADD R54, R54, 1 ;  /* 0x3f80000036361421 */ /* 0x000fe20000000000 */
        /* <DEDUP_REMOVED lines=15> */
[----:B0-----:R-:W-:-:S04]  /*2b90*/  IMAD.WIDE.U32 R108, R53, 0x10, R108 ;  /* 0x00000010356c7825 */ /* 0x001fc800078e006c */
[C---:B------:R-:W-:Y:S01]  /*2ba0*/  @P0 FMUL R49, R14.reuse, R49 ;  /* 0x000000310e310220 */ /* 0x040fe20000400000 */
[C---:B------:R-:W-:Y:S01]  /*2bb0*/  @P0 FMUL R78, R14.reuse, R78 ;  /* 0x0000004e0e4e0220 */ /* 0x040fe20000400000 */
[C---:B------:R-:W-:Y:S01]  /*2bc0*/  @P0 FMUL R51, R14.reuse, R51 ;  /* 0x000000330e330220 */ /* 0x040fe20000400000 */
[----:B------:R-:W-:Y:S01]  /*2bd0*/  @P0 FMUL R80, R14, R80 ;  /* 0x000000500e500220 */ /* 0x000fe20000400000 */
[----:B------:R-:W-:Y:S01]  /*2be0*/  F2FP.F16.F32.PACK_AB R52, R8, R9 ;  /* 0x000000090834723e */ /* 0x000fe200000000ff */
[----:B------:R-:W-:Y:S01]  /*2bf0*/  @P0 FMUL R48, R14, R48 ;  /* 0x000000300e300220 */ /* 0x000fe20000400000 */
[----:B------:R-:W-:Y:S01]  /*2c00*/  F2FP.F16.F32.PACK_AB R53, R6, R7 ;  /* 0x000000070635723e */ /* 0x000fe200000000ff */
[----:B------:R-:W-:Y:S01]  /*2c10*/  @P0 FMUL R77, R14, R77 ;  /* 0x0000004d0e4d0220 */ /* 0x000fe20000400000 */
[----:B------:R-:W-:Y:S01]  /*2c20*/  F2FP.F16.F32.PACK_AB R54, R4, R5 ;  /* 0x000000050436723e */ /* 0x000fe200000000ff */
        /* <DEDUP_REMOVED lines=48> */
[----:B------:R-:W-:Y:S01]  /*2f30*/  F2FP.F16.F32.PACK_AB R78, R78, R49 ;  /* 0x000000314e4e723e */ /* 0x000fe200000000ff */
[----:B------:R0:W-:Y:S01]  /*2f40*/  STG.E.128 desc[UR6][R108.64], R52 ;  /* 0x000000346c007986 */ /* 0x0001e2000c101d06 */
[----:B------:R-:W-:-:S02]  /*2f50*/  F2FP.F16.F32.PACK_AB R80, R80, R51 ;  /* 0x000000335050723e */ /* 0x000fc400000000ff */
[----:B------:R-:W-:Y:S02]  /*2f60*/  F2FP.F16.F32.PACK_AB R77, R77, R48 ;  /* 0x000000304d4d723e */ /* 0x000fe400000000ff */
[----:B------:R-:W-:Y:S02]  /*2f70*/  F2FP.F16.F32.PACK_AB R79, R79, R50 ;  /* 0x000000324f4f723e */ /* 0x000fe400000000ff */
[----:B------:R-:W-:Y:S02]  /*2f80*/  F2FP.F16.F32.PACK_AB R5, R57, R56 ;  /* 0x000000383905723e */ /* 0x000fe400000000ff */
[----:B------:R-:W-:Y:S01]  /*2f90*/  F2FP.F16.F32.PACK_AB R7, R59, R58 ;  /* 0x0000003a3b07723e */ /* 0x000fe200000000ff */
[----:B------:R1:W-:Y:S01]  /*2fa0*/  STG.E.128 desc[UR6][R108.64+0x800], R76 ;  /* 0x0008004c6c007986 */ /* 0x0003e2000c101d06 */
[----:B------:R-:W-:Y:S02]  /*2fb0*/  F2FP.F16.F32.PACK_AB R49, R61, R60 ;  /* 0x0000003c3d31723e */ /* 0x000fe400000000ff */
[----:B------:R-:W-:-:S02]  /*2fc0*/  F2FP.F16.F32.PACK_AB R51, R63, R62 ;  /* 0x0000003e3f33723e */ /* 0x000fc400000000ff */
[----:B------:R-:W-:Y:S02]  /*2fd0*/  F2FP.F16.F32.PACK_AB R81, R81, R64 ;  /* 0x000000405151723e */ /* 0x000fe400000000ff */
[----:B------:R-:W-:Y:S02]  /*2fe0*/  F2FP.F16.F32.PACK_AB R82, R82, R65 ;  /* 0x000000415252723e */ /* 0x000fe400000000ff */
[----:B------:R-:W-:Y:S02]  /*2ff0*/  F2FP.F16.F32.PACK_AB R83, R83, R105 ;  /* 0x000000695353723e */ /* 0x000fe400000000ff */
[----:B------:R-:W-:Y:S02]  /*3000*/  F2FP.F16.F32.PACK_AB R4, R84, R106 ;  /* 0x0000006a5404723e */ /* 0x000fe400000000ff */
[----:B------:R-:W-:Y:S01]  /*3010*/  F2FP.F16.F32.PACK_AB R6, R86, R85 ;  /* 0x000000555606723e */ /* 0x000fe200000000ff */
[----:B------:R1:W-:Y:S01]  /*3020*/  STG.E.128 desc[UR6][R108.64+0x1000], R80 ;  /* 0x001000506c007986 */ /* 0x0003e2000c101d06 */
[----:B------:R-:W-:-:S02]  /*3030*/  F2FP.F16.F32.PACK_AB R48, R88, R87 ;  /* 0x000000575830723e */ /* 0x000fc400000000ff */
[----:B------:R-:W-:Y:S01]  /*3040*/  F2FP.F16.F32.PACK_AB R50, R90, R89 ;  /* 0x000000595a32723e */ /* 0x000fe200000000ff */
[----:B------:R1:W-:Y:S01]  /*3050*/  STG.E.128 desc[UR6][R108.64+0x1800], R4 ;  /* 0x001800046c007986 */ /* 0x0003e2000c101d06 */
[----:B0-----:R-:W-:Y:S02]  /*3060*/  F2FP.F16.F32.PACK_AB R52, R93, R91 ;  /* 0x0000005b5d34723e */ /* 0x001fe400000000ff */
[----:B------:R-:W-:Y:S01]  /*3070*/  F2FP.F16.F32.PACK_AB R53, R94, R107 ;  /* 0x0000006b5e35723e */ /* 0x000fe200000000ff */
[----:B------:R1:W-:Y:S01]  /*3080*/  STG.E.128 desc[UR6][R108.64+0x2000], R48 ;  /* 0x002000306c007986 */ /* 0x0003e2000c101d06 */
[----:B------:R-:W-:Y:S02]  /*3090*/  F2FP.F16.F32.PACK_AB R54, R66, R95 ;  /* 0x0000005f4236723e */ /* 0x000fe400000000ff */
[----:B------:R-:W-:Y:S02]  /*30a0*/  F2FP.F16.F32.PACK_AB R55, R97, R96 ;  /* 0x000000606137723e */ /* 0x000fe400000000ff */
[----:B------:R-:W-:-:S02]  /*30b0*/  F2FP.F16.F32.PACK_AB R56, R98, R67 ;  /* 0x000000436238723e */ /* 0x000fc400000000ff */
[----:B------:R-:W-:Y:S01]  /*30c0*/  F2FP.F16.F32.PACK_AB R57, R99, R68 ;  /* 0x000000446339723e */ /* 0x000fe200000000ff */
[----:B------:R1:W-:Y:S01]  /*30d0*/  STG.E.128 desc[UR6][R108.64+0x2800], R52 ;  /* 0x002800346c007986 */ /* 0x0003e2000c101d06 */
[----:B------:R-:W-:Y:S02]  /*30e0*/  F2FP.F16.F32.PACK_AB R58, R100, R69 ;  /* 0x00000045643a723e */ /* 0x000fe400000000ff */
[----:B------:R-:W-:Y:S02]  /*30f0*/  F2FP.F16.F32.PACK_AB R59, R71, R70 ;  /* 0x00000046473b723e */ /* 0x000fe400000000ff */
[----:B------:R-:W-:Y:S02]  /*3100*/  F2FP.F16.F32.PACK_AB R60, R102, R101 ;  /* 0x00000065663c723e */ /* 0x000fe400000000ff */
[----:B------:R-:W-:Y:S01]  /*3110*/  F2FP.F16.F32.PACK_AB R61, R103, R72 ;  /* 0x00000048673d723e */ /* 0x000fe200000000ff */
[----:B------:R1:W-:Y:S01]  /*3120*/  STG.E.128 desc[UR6][R108.64+0x3000], R56 ;  /* 0x003000386c007986 */ /* 0x0003e2000c101d06 */
[----:B------:R-:W-:-:S02]  /*3130*/  F2FP.F16.F32.PACK_AB R62, R104, R73 ;  /* 0x00000049683e723e */ /* 0x000fc400000000ff */
[----:B------:R-:W-:-:S05]  /*3140*/  F2FP.F16.F32.PACK_AB R63, R0, R3 ;  /* 0x00000003003f723e */ /* 0x000fca00000000ff */
[----:B------:R1:W-:Y:S01]  /*3150*/  STG.E.128 desc[UR6][R108.64+0x3800], R60 ;  /* 0x0038003c6c007986 */ /* 0x0003e2000c101d06 */
[----:B------:R-:W-:Y:S05]  /*3160*/  BRA `(.L_x_4553) ;  /* 0x0000001800c07947 */ /* 0x000fea0003800000 */
.L_x_4552:
[----:B------:R-:W-:Y:S01]  /*3170*/  ISETP.NE.AND P1, PT, RZ, UR9, PT ;  /* 0x00000009ff007c0c */ /* 0x000fe2000bf25270 */
[--C-:B0----5:R-:W-:Y:S02]  /*3180*/  HADD2.F32 R65, -RZ, R44.reuse.H1_H1 ;  /* 0x3000002cff417230 */ /* 0x121fe40000004100 */
[-C--:B------:R-:W-:Y:S01]  /*3190*/  FMUL R8, R8, R15.reuse ;  /* 0x0000000f08087220 */ /* 0x080fe20000400000 */
[-C--:B------:R-:W-:Y:S01]  /*31a0*/  FMUL R2, R2, R15.reuse ;  /* 0x0000000f02027220 */ /* 0x080fe20000400000 */
[----:B------:R-:W-:Y:S02]  /*31b0*/  HADD2.F32 R106, -RZ, R45.H0_H0 ;  /* 0x2000002dff6a7230 */ /* 0x000fe40000004100 */
[-C--:B------:R-:W-:Y:S01]  /*31c0*/  FMUL R7, R7, R15.reuse ;  /* 0x0000000f07077220 */ /* 0x080fe20000400000 */
[-C--:B------:R-:W-:Y:S01]  /*31d0*/  FMUL R78, R78, R15.reuse ;  /* 0x0000000f4e4e7220 */ /* 0x080fe20000400000 */
[-C--:B------:R-:W-:Y:S01]  /*31e0*/  FMUL R3, R3, R15.reuse ;  /* 0x0000000f03037220 */ /* 0x080fe20000400000 */
[-C--:B------:R-:W-:Y:S01]  /*31f0*/  FMUL R80, R80, R15.reuse ;  /* 0x0000000f50507220 */ /* 0x080fe20000400000 */
[-C--:B------:R-:W-:Y:S01]  /*3200*/  FMUL R49, R49, R15.reuse ;  /* 0x0000000f31317220 */ /* 0x080fe20000400000 */
[----:B------:R-:W-:Y:S01]  /*3210*/  FMUL R82, R82, R15 ;  /* 0x0000000f52527220 */ /* 0x000fe20000400000 */
[----:B------:R-:W-:-:S02]  /*3220*/  HADD2.F32 R64, -RZ, R44.H0_H0 ;  /* 0x2000002cff407230 */ /* 0x000fc40000004100 */
[-C--:B------:R-:W-:Y:S01]  /*3230*/  FMUL R81, R81, R15.reuse ;  /* 0x0000000f51517220 */ /* 0x080fe20000400000 */
[----:B------:R-:W-:Y:S01]  /*3240*/  @P1 FADD R65, R65, 1 ;  /* 0x3f80000041411421 */ /* 0x000fe20000000000 */
[----:B------:R-:W-:Y:S01]  /*3250*/  @P1 FADD R106, R106, 1 ;  /* 0x3f8000006a6a1421 */ /* 0x000fe20000000000 */
[-C--:B------:R-:W-:Y:S01]  /*3260*/  FMUL R9, R9, R15.reuse ;  /* 0x0000000f09097220 */ /* 0x080fe20000400000 */
[----:B------:R-:W-:Y:S01]  /*3270*/  FMUL R6, R6, R15 ;  /* 0x0000000f06067220 */ /* 0x000fe20000400000 */
[----:B------:R-:W-:Y:S01]  /*3280*/  FMUL R8, R8, R65 ;  /* 0x0000004108087220 */ /* 0x000fe20000400000 */
[--C-:B------:R-:W-:Y:S02]  /*3290*/  HADD2.F32 R65, -RZ, R47.reuse.H1_H1 ;  /* 0x3000002fff417230 */ /* 0x100fe40000004100 */
[----:B------:R-:W-:Y:S01]  /*32a0*/  FMUL R7, R7, R106 ;  /* 0x0000006a07077220 */ /* 0x000fe20000400000 */
[----:B------:R-:W-:Y:S02]  /*32b0*/  HADD2.F32 R106, -RZ, R47.H0_H0 ;  /* 0x2000002fff6a7230 */ /* 0x000fe40000004100 */
[-C--:B------:R-:W-:Y:S01]  /*32c0*/  FMUL R5, R5, R15.reuse ;  /* 0x0000000f05057220 */ /* 0x080fe20000400000 */
[-C--:B------:R-:W-:Y:S01]  /*32d0*/  FMUL R4, R4, R15.reuse ;  /* 0x0000000f04047220 */ /* 0x080fe20000400000 */
[----:B------:R-:W-:Y:S01]  /*32e0*/  @P1 FADD R65, R65, 1 ;  /* 0x3f80000041411421 */ /* 0x000fe20000000000 */
[-C--:B------:R-:W-:Y:S01]  /*32f0*/  FMUL R0, R0, R15.reuse ;  /* 0x0000000f00007220 */ /* 0x080fe20000400000 */
[----:B------:R-:W-:Y:S01]  /*3300*/  @P1 FADD R106, R106, 1 ;  /* 0x3f8000006a6a1421 */ /* 0x000fe20000000000 */
[----:B------:R-:W-:Y:S01]  /*3310*/  FMUL R76, R76, R15 ;  /* 0x0000000f4c4c7220 */ /* 0x000fe20000400000 */
[----:B------:R-:W-:Y:S01]  /*3320*/  FMUL R2, R2, R65 ;  /* 0x0000004102027220 */ /* 0x000fe20000400000 */
[----:B------:R-:W-:-:S02]  /*3330*/  HADD2.F32 R65, -RZ, R42.H1_H1 ;  /* 0x3000002aff417230 */ /* 0x000fc40000004100 */
        /* <DEDUP_REMOVED lines=11> */
[----:B------:R-:W-:Y:S02]  /*33f0*/  HADD2.F32 R106, -RZ, R37.H1_H1 ;  /* 0x30000025ff6a7230 */ /* 0x000fe40000004100 */
        /* <DEDUP_REMOVED lines=8> */
[-C--:B------:R-:W-:Y:S01]  /*3480*/  FMUL R83, R83, R15.reuse ;  /* 0x0000000f53537220 */ /* 0x080fe20000400000 */
[-C--:B------:R-:W-:Y:S01]  /*3490*/  FMUL R55, R55, R15.reuse ;  /* 0x0000000f37377220 */ /* 0x080fe20000400000 */
[-C--:B------:R-:W-:Y:S01]  /*34a0*/  FMUL R84, R84, R15.reuse ;  /* 0x0000000f54547220 */ /* 0x080fe20000400000 */
[-C--:B------:R-:W-:Y:S01]  /*34b0*/  FMUL R56, R56, R15.reuse ;  /* 0x0000000f38387220 */ /* 0x080fe20000400000 */
[----:B------:R-:W-:Y:S01]  /*34c0*/  @P1 FADD R65, R65, 1 ;  /* 0x3f80000041411421 */ /* 0x000fe20000000000 */
[-C--:B------:R-:W-:Y:S01]  /*34d0*/  FMUL R57, R57, R15.reuse ;  /* 0x0000000f39397220 */ /* 0x080fe20000400000 */
[-C--:B------:R-:W-:Y:S01]  /*34e0*/  FMUL R85, R85, R15.reuse ;  /* 0x0000000f55557220 */ /* 0x080fe20000400000 */
[----:B------:R-:W-:Y:S01]  /*34f0*/  FMUL R86, R86, R15 ;  /* 0x0000000f56567220 */ /* 0x000fe20000400000 */
[----:B------:R-:W-:Y:S01]  /*3500*/  FMUL R82, R82, R65 ;  /* 0x0000004152527220 */ /* 0x000fe20000400000 */
[----:B------:R-:W-:Y:S02]  /*3510*/  HADD2.F32 R65, -RZ, R33.H0_H0 ;  /* 0x20000021ff417230 */ /* 0x000fe40000004100 */
        /* <DEDUP_REMOVED lines=34> */
[----:B------:R-:W-:Y:S01]  /*3740*/  @P1 FADD R65, R65, 1 ;  /* 0x3f80000041411421 */ /* 0x000fe20000000000 */
[----:B------:R-:W-:Y:S01]  /*3750*/  FMUL R15, R75, R15 ;  /* 0x0000000f4b0f7220 */ /* 0x000fe20000400000 */
[----:B------:R-:W-:-:S02]  /*3760*/  HADD2.F32 R75, -RZ, R45.H1_H1 ;  /* 0x3000002dff4b7230 */ /* 0x000fc40000004100 */
[----:B------:R-:W-:Y:S01]  /*3770*/  FMUL R81, R81, R106 ;  /* 0x0000006a51517220 */ /* 0x000fe20000400000 */
[----:B------:R-:W-:Y:S02]  /*3780*/  HADD2.F32 R106, -RZ, R32.H0_H0 ;  /* 0x20000020ff6a7230 */ /* 0x000fe40000004100 */
[----:B------:R-:W-:Y:S01]  /*3790*/  FMUL R9, R9, R64 ;  /* 0x0000004009097220 */ /* 0x000fe20000400000 */
        /* <DEDUP_REMOVED lines=9> */
[----:B------:R-:W-:Y:S02]  /*3830*/  HADD2.F32 R75, -RZ, R40.H0_H0 ;  /* 0x20000028ff4b7230 */ /* 0x000fe40000004100 */
[----:B------:R-:W-:Y:S01]  /*3840*/  FMUL R55, R55, R106 ;  /* 0x0000006a37377220 */ /* 0x000fe20000400000 */
[----:B------:R-:W-:Y:S02]  /*3850*/  HADD2.F32 R106, -RZ, R34.H0_H0 ;  /* 0x20000022ff6a7230 */ /* 0x000fe40000004100 */
[----:B------:R-:W-:Y:S01]  /*3860*/  FMUL R5, R5, R64 ;  /* 0x0000004005057220 */ /* 0x000fe20000400000 */
[----:B------:R-:W-:Y:S01]  /*3870*/  FMUL R88, R88, R65 ;  /* 0x0000004158587220 */ /* 0x000fe20000400000 */
[----:B------:R-:W-:-:S02]  /*3880*/  HADD2.F32 R64, -RZ, R41.H1_H1 ;  /* 0x30000029ff407230 */ /* 0x000fc40000004100 */
[----:B------:R-:W-:Y:S01]  /*3890*/  @P1 FADD R75, R75, 1 ;  /* 0x3f8000004b4b1421 */ /* 0x000fe20000000000 */
[----:B------:R-:W-:Y:S02]  /*38a0*/  HADD2.F32 R65, -RZ, R30.H1_H1 ;  /* 0x3000001eff417230 */ /* 0x000fe40000004100 */
[----:B------:R-:W-:Y:S01]  /*38b0*/  @P1 FADD R106, R106, 1 ;  /* 0x3f8000006a6a1421 */ /* 0x000fe20000000000 */
[--C-:B------:R-:W-:Y:S02]  /*38c0*/  HADD2.F32 R108, -RZ, R43.reuse.H1_H1 ;  /* 0x3000002bff6c7230 */ /* 0x100fe40000004100 */
[----:B------:R-:W-:Y:S01]  /*38d0*/  @P1 FADD R64, R64, 1 ;  /* 0x3f80000040401421 */ /* 0x000fe20000000000 */
[----:B------:R-:W-:Y:S01]  /*38e0*/  FMUL R0, R0, R75 ;  /* 0x0000004b00007220 */ /* 0x000fe20000400000 */
[----:B------:R-:W-:Y:S01]  /*38f0*/  @P1 FADD R65, R65, 1 ;  /* 0x3f80000041411421 */ /* 0x000fe20000000000 */
[----:B------:R-:W-:Y:S02]  /*3900*/  HADD2.F32 R75, -RZ, R43.H0_H0 ;  /* 0x2000002bff4b7230 */ /* 0x000fe40000004100 */
        /* <DEDUP_REMOVED lines=8> */
[----:B------:R-:W-:Y:S01]  /*3990*/  @P1 FADD R105, R105, 1 ;  /* 0x3f80000069691421 */ /* 0x000fe20000000000 */
[----:B------:R-:W-:Y:S01]  /*39a0*/  @P1 FADD R64, R64, 1 ;  /* 0x3f80000040401421 */ /* 0x000fe20000000000 */
[----:B------:R-:W-:Y:S01]  /*39b0*/  FMUL R50, R50, R75 ;  /* 0x0000004b32327220 */ /* 0x000fe20000400000 */
[----:B------:R-:W-:Y:S01]  /*39c0*/  @P1 FADD R65, R65, 1 ;  /* 0x3f80000041411421 */ /* 0x000fe20000000000 */
[----:B------:R-:W-:-:S02]  /*39d0*/  HADD2.F32 R75, -RZ, R37.H0_H0 ;  /* 0x20000025ff4b7230 */ /* 0x000fc40000004100 */
[----:B------:R-:W-:Y:S01]  /*39e0*/  FMUL R87, R87, R106 ;  /* 0x0000006a57577220 */ /* 0x000fe20000400000 */
[----:B------:R-:W-:Y:S02]  /*39f0*/  HADD2.F32 R106, -RZ, R31.H1_H1 ;  /* 0x3000001fff6a7230 */ /* 0x000fe40000004100 */
[----:B------:R-:W-:Y:S01]  /*3a00*/  FMUL R51, R51, R64 ;  /* 0x0000004033337220 */ /* 0x000fe20000400000 */
[----:B------:R-:W-:Y:S01]  /*3a10*/  FMUL R92, R92, R65 ;  /* 0x000000415c5c7220 */ /* 0x000fe20000400000 */
[----:B------:R-:W-:Y:S02]  /*3a20*/  HADD2.F32 R64, -RZ, R39.H1_H1 ;  /* 0x30000027ff407230 */ /* 0x000fe40000004100 */
        /* <DEDUP_REMOVED lines=9> */
[----:B------:R-:W-:Y:S02]  /*3ac0*/  HADD2.F32 R106, -RZ, R26.H0_H0 ;  /* 0x2000001aff6a7230 */ /* 0x000fe40000004100 */
[----:B------:R-:W-:Y:S01]  /*3ad0*/  FMUL R83, R83, R64 ;  /* 0x0000004053537220 */ /* 0x000fe20000400000 */
[----:B------:R-:W-:Y:S01]  /*3ae0*/  FMUL R96, R96, R65 ;  /* 0x0000004160607220 */ /* 0x000fe20000400000 */
[----:B------:R-:W-:Y:S02]  /*3af0*/  HADD2.F32 R64, -RZ, R33.H1_H1 ;  /* 0x30000021ff407230 */ /* 0x000fe40000004100 */
[----:B------:R-:W-:Y:S01]  /*3b00*/  @P1 FADD R75, R75, 1 ;  /* 0x3f8000004b4b1421 */ /* 0x000fe20000000000 */
[----:B------:R-:W-:Y:S02]  /*3b10*/  HADD2.F32 R65, -RZ, R22.H1_H1 ;  /* 0x30000016ff417230 */ /* 0x000fe40000004100 */
[----:B------:R-:W-:Y:S01]  /*3b20*/  @P1 FADD R106, R106, 1 ;  /* 0x3f8000006a6a1421 */ /* 0x000fe20000000000 */
[----:B------:R-:W-:Y:S01]  /*3b30*/  FMNMX3 R12, R12, |R9|, |R8|, !PT ;  /* 0x400000090c0c7276 */ /* 0x000fe20007800408 */
[----:B------:R-:W-:Y:S01]  /*3b40*/  @P1 FADD R64, R64, 1 ;  /* 0x3f80000040401421 */ /* 0x000fe20000000000 */
[----:B------:R-:W-:Y:S01]  /*3b50*/  FMUL R54, R54, R75 ;  /* 0x0000004b36367220 */ /* 0x000fe20000400000 */
[----:B------:R-:W-:Y:S01]  /*3b60*/  @P1 FADD R65, R65, 1 ;  /* 0x3f80000041411421 */ /* 0x000fe20000000000 */
[----:B------:R-:W-:-:S02]  /*3b70*/  HADD2.F32 R75, -RZ, R34.H1_H1 ;  /* 0x30000022ff4b7230 */ /* 0x000fc40000004100 */
[----:B------:R-:W-:Y:S01]  /*3b80*/  FMUL R95, R95, R106 ;  /* 0x0000006a5f5f7220 */ /* 0x000fe20000400000 */
[----:B------:R-:W-:Y:S02]  /*3b90*/  HADD2.F32 R106, -RZ, R20.H0_H0 ;  /* 0x20000014ff6a7230 */ /* 0x000fe40000004100 */
[----:B------:R-:W-:Y:S01]  /*3ba0*/  FMUL R4, R4, R105 ;  /* 0x0000006904047220 */ /* 0x000fe20000400000 */
[----:B------:R-:W-:Y:S01]  /*3bb0*/  FMUL R57, R57, R64 ;  /* 0x0000004039397220 */ /* 0x000fe20000400000 */
[----:B------:R-:W-:Y:S01]  /*3bc0*/  FMUL R100, R100, R65 ;  /* 0x0000004164647220 */ /* 0x000fe20000400000 */
[----:B------:R-:W-:Y:S02]  /*3bd0*/  HADD2.F32 R105, -RZ, R40.H1_H1 ;  /* 0x30000028ff697230 */ /* 0x000fe40000004100 */
[----:B------:R-:W-:Y:S01]  /*3be0*/  FMUL R79, R79, R108 ;  /* 0x0000006c4f4f7220 */ /* 0x000fe20000400000 */
[----:B------:R-:W-:Y:S02]  /*3bf0*/  HADD2.F32 R64, -RZ, R35.H1_H1 ;  /* 0x30000023ff407230 */ /* 0x000fe40000004100 */
[----:B------:R-:W-:Y:S01]  /*3c00*/  @P1 FADD R75, R75, 1 ;  /* 0x3f8000004b4b1421 */ /* 0x000fe20000000000 */
[----:B------:R-:W-:Y:S01]  /*3c10*/  HADD2.F32 R65, -RZ, R16.H1_H1 ;  /* 0x30000010ff417230 */ /* 0x000fe20000004100 */
[----:B------:R-:W-:Y:S01]  /*3c20*/  FMNMX3 R12, R12, |R7|, |R6|, !PT ;  /* 0x400000070c0c7276 */ /* 0x000fe20007800406 */
[----:B------:R-:W-:-:S02]  /*3c30*/  HADD2.F32 R108, -RZ, R38.H0_H0 ;  /* 0x20000026ff6c7230 */ /* 0x000fc40000004100 */
[----:B------:R-:W-:Y:S01]  /*3c40*/  @P1 FADD R106, R106, 1 ;  /* 0x3f8000006a6a1421 */ /* 0x000fe20000000000 */
[----:B------:R-:W-:Y:S02]  /*3c50*/  HADD2.F32 R107, -RZ, R41.H0_H0 ;  /* 0x20000029ff6b7230 */ /* 0x000fe40000004100 */
[----:B------:R-:W-:Y:S01]  /*3c60*/  @P1 FADD R105, R105, 1 ;  /* 0x3f80000069691421 */ /* 0x000fe20000000000 */
[----:B------:R-:W-:Y:S01]  /*3c70*/  @P1 FADD R64, R64, 1 ;  /* 0x3f80000040401421 */ /* 0x000fe20000000000 */
[----:B------:R-:W-:Y:S01]  /*3c80*/  @P1 FADD R65, R65, 1 ;  /* 0x3f80000041411421 */ /* 0x000fe20000000000 */
[----:B------:R-:W-:Y:S01]  /*3c90*/  FMUL R86, R86, R75 ;  /* 0x0000004b56567220 */ /* 0x000fe20000400000 */
[----:B------:R-:W-:Y:S01]  /*3ca0*/  FMNMX3 R12, R12, |R5|, |R4|, !PT ;  /* 0x400000050c0c7276 */ /* 0x000fe20007800404 */
[----:B------:R-:W-:Y:S01]  /*3cb0*/  @P1 FADD R108, R108, 1 ;  /* 0x3f8000006c6c1421 */ /* 0x000fe20000000000 */
[----:B------:R-:W-:Y:S02]  /*3cc0*/  HADD2.F32 R75, -RZ, R29.H0_H0 ;  /* 0x2000001dff4b7230 */ /* 0x000fe40000004100 */
[----:B------:R-:W-:Y:S01]  /*3cd0*/  FMUL R67, R67, R106 ;  /* 0x0000006a43437220 */ /* 0x000fe20000400000 */
[----:B------:R-:W-:-:S02]  /*3ce0*/  HADD2.F32 R106, -RZ, R22.H0_H0 ;  /* 0x20000016ff6a7230 */ /* 0x000fc40000004100 */
[----:B------:R-:W-:Y:S01]  /*3cf0*/  @P1 FADD R107, R107, 1 ;  /* 0x3f8000006b6b1421 */ /* 0x000fe20000000000 */
[----:B------:R-:W-:Y:S01]  /*3d00*/  FMUL R76, R76, R105 ;  /* 0x000000694c4c7220 */ /* 0x000fe20000400000 */
[----:B------:R-:W-:Y:S01]  /*3d10*/  FMUL R59, R59, R64 ;  /* 0x000000403b3b7220 */ /* 0x000fe20000400000 */
[----:B------:R-:W-:Y:S01]  /*3d20*/  FMUL R102, R102, R65 ;  /* 0x0000004166667220 */ /* 0x000fe20000400000 */
[----:B------:R-:W-:Y:S01]  /*3d30*/  HADD2.F32 R64, -RZ, R30.H0_H0 ;  /* 0x2000001eff407230 */ /* 0x000fe20000004100 */
[----:B------:R-:W-:Y:S01]  /*3d40*/  FMNMX3 R65, R12, |R3|, |R2|, !PT ;  /* 0x400000030c417276 */ /* 0x000fe20007800402 */
[----:B------:R-:W-:Y:S01]  /*3d50*/  FMUL R53, R53, R108 ;  /* 0x0000006c35357220 */ /* 0x000fe20000400000 */
[----:B------:R-:W-:Y:S02]  /*3d60*/  HADD2.F32 R108, -RZ, R29.H1_H1 ;  /* 0x3000001dff6c7230 */ /* 0x000fe40000004100 */
[----:B------:R-:W-:Y:S01]  /*3d70*/  @P1 FADD R75, R75, 1 ;  /* 0x3f8000004b4b1421 */ /* 0x000fe20000000000 */
[----:B------:R-:W-:Y:S01]  /*3d80*/  FMUL R48, R48, R107 ;  /* 0x0000006b30307220 */ /* 0x000fe20000400000 */
[----:B------:R-:W-:Y:S01]  /*3d90*/  @P1 FADD R106, R106, 1 ;  /* 0x3f8000006a6a1421 */ /* 0x000fe20000000000 */
[----:B------:R-:W-:Y:S01]  /*3da0*/  FMNMX3 R65, R65, |R0|, |R76|, !PT ;  /* 0x4000000041417276 */ /* 0x000fe2000780044c */
[----:B------:R-:W-:Y:S01]  /*3db0*/  @P1 FADD R64, R64, 1 ;  /* 0x3f80000040401421 */ /* 0x000fe20000000000 */
[----:B------:R-:W-:-:S02]  /*3dc0*/  HADD2.F32 R105, -RZ, R32.H1_H1 ;  /* 0x30000020ff697230 */ /* 0x000fc40000004100 */
[----:B------:R-:W-:Y:S01]  /*3dd0*/  FMUL R60, R60, R75 ;  /* 0x0000004b3c3c7220 */ /* 0x000fe20000400000 */
[----:B------:R-:W-:Y:S01]  /*3de0*/  @P1 FADD R108, R108, 1 ;  /* 0x3f8000006c6c1421 */ /* 0x000fe20000000000 */
[----:B------:R-:W-:Y:S02]  /*3df0*/  HADD2.F32 R75, -RZ, R31.H0_H0 ;  /* 0x2000001fff4b7230 */ /* 0x000fe40000004100 */
[----:B------:R-:W-:Y:S01]  /*3e00*/  FMUL R69, R69, R106 ;  /* 0x0000006a45457220 */ /* 0x000fe20000400000 */
[----:B------:R-:W-:Y:S01]  /*3e10*/  FMNMX3 R65, R65, |R48|, |R77|, !PT ;  /* 0x4000003041417276 */ /* 0x000fe2000780044d */
[----:B------:R-:W-:Y:S01]  /*3e20*/  FMUL R89, R89, R64 ;  /* 0x0000004059597220 */ /* 0x000fe20000400000 */
[----:B------:R-:W0:Y:S01]  /*3e30*/  LDC.U8 R106, c[0x0][0x404] ;  /* 0x00010100ff6a7b82 */ /* 0x000e220000000000 */
[--C-:B------:R-:W-:Y:S02]  /*3e40*/  HADD2.F32 R64, -RZ, R24.reuse.H1_H1 ;  /* 0x30000018ff407230 */ /* 0x100fe40000004100 */
[----:B------:R-:W-:Y:S01]  /*3e50*/  @P1 FADD R105, R105, 1 ;  /* 0x3f80000069691421 */ /* 0x000fe20000000000 */
[----:B------:R-:W-:Y:S01]  /*3e60*/  FMUL R61, R61, R108 ;  /* 0x0000006c3d3d7220 */ /* 0x000fe20000400000 */
[----:B------:R-:W-:Y:S01]  /*3e70*/  @P1 FADD R75, R75, 1 ;  /* 0x3f8000004b4b1421 */ /* 0x000fe20000000000 */
[----:B------:R-:W-:Y:S01]  /*3e80*/  HADD2.F32 R108, -RZ, R24.H0_H0 ;  /* 0x20000018ff6c7230 */ /* 0x000fe20000004100 */
[----:B------:R-:W-:Y:S01]  /*3e90*/  FMNMX3 R65, R65, |R49|, |R78|, !PT ;  /* 0x4000003141417276 */ /* 0x000fe2000780044e */
[----:B------:R-:W-:Y:S01]  /*3ea0*/  FMUL R84, R84, R105 ;  /* 0x0000006954547220 */ /* 0x000fe20000400000 */
[----:B------:R-:W-:Y:S01]  /*3eb0*/  @P1 FADD R64, R64, 1 ;  /* 0x3f80000040401421 */ /* 0x000fe20000000000 */
[----:B------:R-:W-:-:S02]  /*3ec0*/  HADD2.F32 R105, -RZ, R35.H0_H0 ;  /* 0x20000023ff697230 */ /* 0x000fc40000004100 */
[----:B------:R-:W-:Y:S01]  /*3ed0*/  FMUL R62, R62, R75 ;  /* 0x0000004b3e3e7220 */ /* 0x000fe20000400000 */
[----:B------:R-:W-:Y:S01]  /*3ee0*/  FMNMX3 R65, R65, |R50|, |R79|, !PT ;  /* 0x4000003241417276 */ /* 0x000fe2000780044f */
[----:B------:R-:W-:Y:S01]  /*3ef0*/  @P1 FADD R108, R108, 1 ;  /* 0x3f8000006c6c1421 */ /* 0x000fe20000000000 */
[----:B------:R-:W-:Y:S02]  /*3f00*/  HADD2.F32 R75, -RZ, R25.H1_H1 ;  /* 0x30000019ff4b7230 */ /* 0x000fe40000004100 */
[----:B------:R-:W-:Y:S01]  /*3f10*/  FMUL R93, R93, R64 ;  /* 0x000000405d5d7220 */ /* 0x000fe20000400000 */
[----:B------:R-:W-:Y:S01]  /*3f20*/  HADD2.F32 R64, -RZ, R27.H1_H1 ;  /* 0x3000001bff407230 */ /* 0x000fe20000004100 */
[----:B------:R-:W-:Y:S01]  /*3f30*/  FMNMX3 R65, R65, |R51|, |R80|, !PT ;  /* 0x4000003341417276 */ /* 0x000fe20007800450 */
[----:B------:R-:W-:Y:S01]  /*3f40*/  @P1 FADD R105, R105, 1 ;  /* 0x3f80000069691421 */ /* 0x000fe20000000000 */
[----:B------:R-:W-:Y:S01]  /*3f50*/  FMUL R91, R91, R108 ;  /* 0x0000006c5b5b7220 */ /* 0x000fe20000400000 */
[----:B------:R-:W-:Y:S01]  /*3f60*/  @P1 FADD R75, R75, 1 ;  /* 0x3f8000004b4b1421 */ /* 0x000fe20000000000 */
[----:B------:R-:W-:Y:S01]  /*3f70*/  HADD2.F32 R108, -RZ, R23.H1_H1 ;  /* 0x30000017ff6c7230 */ /* 0x000fe20000004100 */
[----:B------:R-:W-:Y:S01]  /*3f80*/  FMNMX3 R65, R65, |R52|, |R81|, !PT ;  /* 0x4000003441417276 */ /* 0x000fe20007800451 */
[----:B------:R-:W-:Y:S01]  /*3f90*/  FMUL R58, R58, R105 ;  /* 0x000000693a3a7220 */ /* 0x000fe20000400000 */
[----:B------:R-:W-:Y:S01]  /*3fa0*/  @P1 FADD R64, R64, 1 ;  /* 0x3f80000040401421 */ /* 0x000fe20000000000 */
[----:B------:R-:W-:-:S02]  /*3fb0*/  HADD2.F32 R105, -RZ, R26.H1_H1 ;  /* 0x3000001aff697230 */ /* 0x000fc40000004100 */
[----:B------:R-:W-:Y:S01]  /*3fc0*/  FMUL R94, R94, R75 ;  /* 0x0000004b5e5e7220 */ /* 0x000fe20000400000 */
[----:B------:R-:W-:Y:S02]  /*3fd0*/  HADD2.F32 R75, -RZ, R20.H1_H1 ;  /* 0x30000014ff4b7230 */ /* 0x000fe40000004100 */
[----:B------:R-:W-:Y:S01]  /*3fe0*/  @P1 FADD R108, R108, 1 ;  /* 0x3f8000006c6c1421 */ /* 0x000fe20000000000 */
[----:B------:R-:W-:Y:S01]  /*3ff0*/  FMNMX3 R65, R65, |R53|, |R82|, !PT ;  /* 0x4000003541417276 */ /* 0x000fe20007800452 */
[----:B------:R-:W-:Y:S01]  /*4000*/  FMUL R97, R97, R64 ;  /* 0x0000004061617220 */ /* 0x000fe20000400000 */
[--C-:B------:R-:W-:Y:S02]  /*4010*/  HADD2.F32 R64, -RZ, R21.reuse.H1_H1 ;  /* 0x30000015ff407230 */ /* 0x100fe40000004100 */
[----:B------:R-:W-:Y:S01]  /*4020*/  @P1 FADD R105, R105, 1 ;  /* 0x3f80000069691421 */ /* 0x000fe20000000000 */
[----:B------:R-:W-:Y:S01]  /*4030*/  FMUL R71, R71, R108 ;  /* 0x0000006c47477220 */ /* 0x000fe20000400000 */
[----:B------:R-:W-:Y:S01]  /*4040*/  @P1 FADD R75, R75, 1 ;  /* 0x3f8000004b4b1421 */ /* 0x000fe20000000000 */
[----:B------:R-:W-:Y:S01]  /*4050*/  FMUL R108, R14, R5 ;  /* 0x000000050e6c7220 */ /* 0x000fe20000400000 */
[----:B------:R-:W-:Y:S01]  /*4060*/  FMNMX3 R65, R65, |R54|, |R83|, !PT ;  /* 0x4000003641417276 */ /* 0x000fe20007800453 */
[----:B------:R-:W-:Y:S01]  /*4070*/  FMUL R66, R66, R105 ;  /* 0x0000006942427220 */ /* 0x000fe20000400000 */
[----:B0-----:R-:W-:Y:S01]  /*4080*/  ISETP.NE.AND P0, PT, R106, RZ, PT ;  /* 0x000000ff6a00720c */ /* 0x001fe20003f05270 */
[----:B------:R-:W-:Y:S01]  /*4090*/  @P1 FADD R64, R64, 1 ;  /* 0x3f80000040401421 */ /* 0x000fe20000000000 */
[----:B------:R-:W-:-:S02]  /*40a0*/  HADD2.F32 R105, -RZ, R21.H0_H0 ;  /* 0x20000015ff697230 */ /* 0x000fc40000004100 */
[----:B------:R-:W-:Y:S01]  /*40b0*/  FMUL R98, R98, R75 ;  /* 0x0000004b62627220 */ /* 0x000fe20000400000 */
[----:B------:R-:W-:Y:S01]  /*40c0*/  FMNMX3 R65, R65, |R55|, |R84|, !PT ;  /* 0x4000003741417276 */ /* 0x000fe20007800454 */
[----:B------:R-:W-:Y:S01]  /*40d0*/  HADD2.F32 R75, -RZ, R23.H0_H0 ;  /* 0x20000017ff4b7230 */ /* 0x000fe20000004100 */
[----:B------:R-:W-:Y:S01]  /*40e0*/  FSEL R108, R5, R108, !P0 ;  /* 0x0000006c056c7208 */ /* 0x000fe20004000000 */
[----:B------:R-:W-:Y:S01]  /*40f0*/  FMUL R5, R14, R0 ;  /* 0x000000000e057220 */ /* 0x000fe20000400000 */
[----:B------:R-:W-:Y:S01]  /*4100*/  FMUL R99, R99, R64 ;  /* 0x0000004063637220 */ /* 0x000fe20000400000 */
[----:B------:R-:W-:Y:S01]  /*4110*/  HADD2.F32 R64, -RZ, R16.H0_H0 ;  /* 0x20000010ff407230 */ /* 0x000fe20000004100 */
[----:B------:R-:W-:Y:S01]  /*4120*/  FMNMX3 R65, R65, |R56|, |R57|, !PT ;  /* 0x4000003841417276 */ /* 0x000fe20007800439 */
[----:B------:R-:W-:Y:S01]  /*4130*/  @P1 FADD R105, R105, 1 ;  /* 0x3f80000069691421 */ /* 0x000fe20000000000 */
[----:B------:R-:W-:Y:S01]  /*4140*/  @P1 FADD R75, R75, 1 ;  /* 0x3f8000004b4b1421 */ /* 0x000fe20000000000 */
[----:B------:R-:W-:Y:S01]  /*4150*/  HADD2.F32 R12, -RZ, R18.H0_H0 ;  /* 0x20000012ff0c7230 */ /* 0x000fe20000004100 */
[----:B------:R-:W-:Y:S01]  /*4160*/  FSEL R106, R0, R5, !P0 ;  /* 0x00000005006a7208 */ /* 0x000fe20004000000 */
[----:B------:R-:W-:Y:S01]  /*4170*/  FMUL R68, R68, R105 ;  /* 0x0000006944447220 */ /* 0x000fe20000400000 */
[----:B------:R-:W-:Y:S01]  /*4180*/  FMNMX3 R0, R65, |R85|, |R86|, !PT ;  /* 0x4000005541007276 */ /* 0x000fe20007800456 */
[----:B------:R-:W-:Y:S01]  /*4190*/  @P1 FADD R64, R64, 1 ;  /* 0x3f80000040401421 */ /* 0x000fe20000000000 */
[----:B------:R-:W-:Y:S01]  /*41a0*/  FMUL R70, R70, R75 ;  /* 0x0000004b46467220 */ /* 0x000fe20000400000 */
[----:B------:R-:W-:-:S02]  /*41b0*/  HADD2.F32 R105, -RZ, R19.H0_H0 ;  /* 0x20000013ff697230 */ /* 0x000fc40000004100 */
[----:B------:R-:W-:Y:S01]  /*41c0*/  @P1 FADD R12, R12, 1 ;  /* 0x3f8000000c0c1421 */ /* 0x000fe20000000000 */
[--C-:B------:R-:W-:Y:S01]  /*41d0*/  HADD2.F32 R75, -RZ, R17.reuse.H0_H0 ;  /* 0x20000011ff4b7230 */ /* 0x100fe20000004100 */
[----:B------:R-:W-:Y:S01]  /*41e0*/  FMNMX3 R0, R0, |R58|, |R59|, !PT ;  /* 0x4000003a00007276 */ /* 0x000fe2000780043b */
[----:B------:R-:W-:Y:S01]  /*41f0*/  FMUL R101, R101, R64 ;  /* 0x0000004065657220 */ /* 0x000fe20000400000 */
[----:B------:R-:W-:Y:S02]  /*4200*/  HADD2.F32 R64, -RZ, R17.H1_H1 ;  /* 0x30000011ff407230 */ /* 0x000fe40000004100 */
[----:B------:R-:W-:Y:S01]  /*4210*/  FMUL R73, R73, R12 ;  /* 0x0000000c49497220 */ /* 0x000fe20000400000 */
[----:B------:R-:W-:Y:S01]  /*4220*/  @P1 FADD R105, R105, 1 ;  /* 0x3f80000069691421 */ /* 0x000fe20000000000 */
[----:B------:R-:W-:Y:S01]  /*4230*/  @P1 FADD R75, R75, 1 ;  /* 0x3f8000004b4b1421 */ /* 0x000fe20000000000 */
[----:B------:R-:W-:Y:S01]  /*4240*/  FMUL R12, R14, R7 ;  /* 0x000000070e0c7220 */ /* 0x000fe20000400000 */
[----:B------:R-:W-:Y:S01]  /*4250*/  FMNMX3 R0, R0, |R87|, |R88|, !PT ;  /* 0x4000005700007276 */ /* 0x000fe20007800458 */
[----:B------:R-:W-:Y:S01]  /*4260*/  @P1 FADD R64, R64, 1 ;  /* 0x3f80000040401421 */ /* 0x000fe20000000000 */
[----:B------:R-:W-:Y:S01]  /*4270*/  FMUL R74, R74, R105 ;  /* 0x000000694a4a7220 */ /* 0x000fe20000400000 */
[----:B------:R-:W-:Y:S01]  /*4280*/  FMUL R72, R72, R75 ;  /* 0x0000004b48487220 */ /* 0x000fe20000400000 */
[----:B------:R-:W-:Y:S01]  /*4290*/  FMUL R105, R14, R48 ;  /* 0x000000300e697220 */ /* 0x000fe20000400000 */
[----:B------:R-:W-:Y:S01]  /*42a0*/  FMNMX3 R0, R0, |R60|, |R61|, !PT ;  /* 0x4000003c00007276 */ /* 0x000fe2000780043d */
[----:B------:R-:W-:Y:S01]  /*42b0*/  HADD2.F32 R75, -RZ, R18.H1_H1 ;  /* 0x30000012ff4b7230 */ /* 0x000fe20000004100 */
[----:B------:R-:W-:Y:S01]  /*42c0*/  FSEL R109, R7, R12, !P0 ;  /* 0x0000000c076d7208 */ /* 0x000fe20004000000 */
[----:B------:R-:W-:Y:S01]  /*42d0*/  FMUL R12, R14, R3 ;  /* 0x000000030e0c7220 */ /* 0x000fe20000400000 */
[----:B------:R-:W-:Y:S01]  /*42e0*/  FMUL R103, R103, R64 ;  /* 0x0000004067677220 */ /* 0x000fe20000400000 */
[----:B------:R-:W-:Y:S01]  /*42f0*/  HADD2.F32 R64, -RZ, R19.H1_H1 ;  /* 0x30000013ff407230 */ /* 0x000fe20000004100 */
[----:B------:R-:W-:Y:S01]  /*4300*/  FMNMX3 R0, R0, |R89|, |R90|, !PT ;  /* 0x4000005900007276 */ /* 0x000fe2000780045a */
[----:B------:R-:W-:Y:S01]  /*4310*/  @P1 FADD R75, R75, 1 ;  /* 0x3f8000004b4b1421 */ /* 0x000fe20000000000 */
[----:B------:R-:W-:Y:S01]  /*4320*/  FSEL R105, R48, R105, !P0 ;  /* 0x0000006930697208 */ /* 0x000fe20004000000 */
[C---:B------:R-:W-:Y:S01]  /*4330*/  FMUL R48, R14.reuse, R51 ;  /* 0x000000330e307220 */ /* 0x040fe20000400000 */
[C---:B------:R-:W-:Y:S01]  /*4340*/  FMUL R5, R14.reuse, R52 ;  /* 0x000000340e057220 */ /* 0x040fe20000400000 */
[----:B------:R-:W-:Y:S01]  /*4350*/  FSEL R107, R3, R12, !P0 ;  /* 0x0000000c036b7208 */ /* 0x000fe20004000000 */
[----:B------:R-:W-:Y:S01]  /*4360*/  FMUL R3, R14, R50 ;  /* 0x000000320e037220 */ /* 0x000fe20000400000 */
[----:B------:R-:W-:Y:S01]  /*4370*/  FMNMX3 R0, R0, |R62|, |R63|, !PT ;  /* 0x4000003e00007276 */ /* 0x000fe2000780043f */
[----:B------:R-:W-:Y:S01]  /*4380*/  @P1 FADD R64, R64, 1 ;  /* 0x3f80000040401421 */ /* 0x000fe20000000000 */
[----:B------:R-:W-:Y:S01]  /*4390*/  FMUL R104, R104, R75 ;  /* 0x0000004b68687220 */ /* 0x000fe20000400000 */
[----:B------:R-:W-:Y:S01]  /*43a0*/  FSEL R75, R51, R48, !P0 ;  /* 0x00000030334b7208 */ /* 0x000fe20004000000 */
[----:B------:R-:W-:Y:S01]  /*43b0*/  FMUL R48, R14, R55 ;  /* 0x000000370e307220 */ /* 0x000fe20000400000 */
[----:B------:R-:W-:Y:S01]  /*43c0*/  FSEL R52, R52, R5, !P0 ;  /* 0x0000000534347208 */ /* 0x000fe20004000000 */
[----:B------:R-:W-:Y:S01]  /*43d0*/  FMUL R64, R15, R64 ;  /* 0x000000400f407220 */ /* 0x000fe20000400000 */
[----:B------:R-:W-:Y:S01]  /*43e0*/  FMNMX3 R5, R0, |R91|, |R93|, !PT ;  /* 0x4000005b00057276 */ /* 0x000fe2000780045d */
[----:B------:R-:W0:Y:S01]  /*43f0*/  S2R R15, SR_TID.X ;  /* 0x00000000000f7919 */ /* 0x000e220000002100 */
[----:B------:R-:W-:Y:S01]  /*4400*/  FSEL R65, R50, R3, !P0 ;  /* 0x0000000332417208 */ /* 0x000fe20004000000 */
[C---:B------:R-:W-:Y:S01]  /*4410*/  FMUL R50, R14.reuse, R53 ;  /* 0x000000350e327220 */ /* 0x040fe20000400000 */
[----:B------:R-:W-:Y:S01]  /*4420*/  FMNMX3 R5, R5, |R92|, |R94|, !PT ;  /* 0x4000005c05057276 */ /* 0x000fe2000780045e */
[C---:B------:R-:W-:Y:S01]  /*4430*/  FMUL R12, R14.reuse, R49 ;  /* 0x000000310e0c7220 */ /* 0x040fe20000400000 */
[----:B------:R-:W-:Y:S01]  /*4440*/  FSEL R55, R55, R48, !P0 ;  /* 0x0000003037377208 */ /* 0x000fe20004000000 */
[C---:B------:R-:W-:Y:S01]  /*4450*/  FMUL R48, R14.reuse, R87 ;  /* 0x000000570e307220 */ /* 0x040fe20000400000 */
[----:B------:R-:W-:Y:S01]  /*4460*/  FSEL R53, R53, R50, !P0 ;  /* 0x0000003235357208 */ /* 0x000fe20004000000 */
[C---:B------:R-:W-:Y:S01]  /*4470*/  FMUL R50, R14.reuse, R85 ;  /* 0x000000550e327220 */ /* 0x040fe20000400000 */
[----:B------:R-:W-:Y:S01]  /*4480*/  FMNMX3 R5, R5, |R95|, |R66|, !PT ;  /* 0x4000005f05057276 */ /* 0x000fe20007800442 */
[----:B------:R-:W1:Y:S01]  /*4490*/  LDC.64 R112, c[0x0][0x3c8] ;  /* 0x0000f200ff707b82 */ /* 0x000e620000000a00 */
[----:B------:R-:W-:Y:S01]  /*44a0*/  FSEL R87, R87, R48, !P0 ;  /* 0x0000003057577208 */ /* 0x000fe20004000000 */
[C---:B------:R-:W-:Y:S01]  /*44b0*/  FMUL R110, R14.reuse, R9 ;  /* 0x000000090e6e7220 */ /* 0x040fe20000400000 */
[----:B------:R-:W-:Y:S01]  /*44c0*/  FMNMX3 R48, R5, |R96|, |R97|, !PT ;  /* 0x4000006005307276 */ /* 0x000fe20007800461 */
[C---:B------:R-:W-:Y:S01]  /*44d0*/  FMUL R51, R14.reuse, R92 ;  /* 0x0000005c0e337220 */ /* 0x040fe20000400000 */
[----:B------:R-:W-:Y:S01]  /*44e0*/  FSEL R85, R85, R50, !P0 ;  /* 0x0000003255557208 */ /* 0x000fe20004000000 */
[----:B------:R-:W-:Y:S01]  /*44f0*/  FMUL R50, R14, R89 ;  /* 0x000000590e327220 */ /* 0x000fe20000400000 */
[----:B------:R-:W-:Y:S01]  /*4500*/  FMNMX3 R48, R48, |R67|, |R98|, !PT ;  /* 0x4000004330307276 */ /* 0x000fe20007800462 */
[C---:B------:R-:W-:Y:S01]  /*4510*/  FMUL R3, R14.reuse, R54 ;  /* 0x000000360e037220 */ /* 0x040fe20000400000 */
[----:B------:R-:W-:Y:S01]  /*4520*/  FSEL R12, R49, R12, !P0 ;  /* 0x0000000c310c7208 */ /* 0x000fe20004000000 */
[C---:B------:R-:W-:Y:S01]  /*4530*/  FMUL R49, R14.reuse, R62 ;  /* 0x0000003e0e317220 */ /* 0x040fe20000400000 */
[----:B------:R-:W-:Y:S01]  /*4540*/  FSEL R89, R89, R50, !P0 ;  /* 0x0000003259597208 */ /* 0x000fe20004000000 */
[----:B------:R-:W-:Y:S01]  /*4550*/  FMUL R50, R14, R91 ;  /* 0x0000005b0e327220 */ /* 0x000fe20000400000 */
[----:B------:R-:W-:Y:S01]  /*4560*/  FMNMX3 R48, R48, |R68|, |R99|, !PT ;  /* 0x4000004430307276 */ /* 0x000fe20007800463 */
[----:B------:R-:W-:Y:S01]  /*4570*/  @P0 FMUL R79, R14, R79 ;  /* 0x0000004f0e4f0220 */ /* 0x000fe20000400000 */
[----:B------:R-:W-:Y:S01]  /*4580*/  FSEL R0, R62, R49, !P0 ;  /* 0x000000313e007208 */ /* 0x000fe20004000000 */
[----:B------:R-:W-:Y:S01]  /*4590*/  FMUL R49, R14, R96 ;  /* 0x000000600e317220 */ /* 0x000fe20000400000 */
[----:B------:R-:W-:Y:S01]  /*45a0*/  FMNMX3 R48, R48, |R69|, |R100|, !PT ;  /* 0x4000004530307276 */ /* 0x000fe20007800464 */
[C---:B------:R-:W-:Y:S01]  /*45b0*/  @P0 FMUL R78, R14.reuse, R78 ;  /* 0x0000004e0e4e0220 */ /* 0x040fe20000400000 */
        /* <DEDUP_REMOVED lines=8> */
[----:B------:R-:W-:Y:S01]  /*4640*/  FSEL R96, R96, R49, !P0 ;  /* 0x0000003160607208 */ /* 0x000fe20004000000 */
[C---:B------:R-:W-:Y:S01]  /*4650*/  FMUL R49, R14.reuse, R70 ;  /* 0x000000460e317220 */ /* 0x040fe20000400000 */
[----:B------:R-:W-:Y:S01]  /*4660*/  FSEL R67, R67, R50, !P0 ;  /* 0x0000003243437208 */ /* 0x000fe20004000000 */
[----:B------:R-:W-:Y:S01]  /*4670*/  FMUL R50, R14, R69 ;  /* 0x000000450e327220 */ /* 0x000fe20000400000 */
[----:B------:R-:W-:Y:S01]  /*4680*/  FMNMX3 R48, R48, |R101|, |R102|, !PT ;  /* 0x4000006530307276 */ /* 0x000fe20007800466 */
[----:B------:R-:W-:Y:S01]  /*4690*/  @P0 FMUL R6, R14, R6 ;  /* 0x000000060e060220 */ /* 0x000fe20000400000 */
[----:B------:R-:W-:Y:S01]  /*46a0*/  FSEL R9, R56, R9, !P0 ;  /* 0x0000000938097208 */ /* 0x000fe20004000000 */
[C---:B------:R-:W-:Y:S01]  /*46b0*/  FMUL R56, R14.reuse, R95 ;  /* 0x0000005f0e387220 */ /* 0x040fe20000400000 */
[----:B0-----:R-:W-:Y:S01]  /*46c0*/  LOP3.LUT R92, R15, 0x7f, RZ, 0xc0, !PT ;  /* 0x0000007f0f5c7812 */ /* 0x001fe200078ec0ff */
[----:B------:R-:W-:Y:S01]  /*46d0*/  @P0 FMUL R4, R14, R4 ;  /* 0x000000040e040220 */ /* 0x000fe20000400000 */
[----:B------:R-:W-:Y:S01]  /*46e0*/  FMNMX3 R48, R48, |R72|, |R103|, !PT ;  /* 0x4000004830307276 */ /* 0x000fe20007800467 */
[----:B------:R-:W-:Y:S01]  /*46f0*/  @P0 FMUL R2, R14, R2 ;  /* 0x000000020e020220 */ /* 0x000fe20000400000 */
[----:B------:R-:W-:Y:S01]  /*4700*/  FSEL R68, R68, R51, !P0 ;  /* 0x0000003344447208 */ /* 0x000fe20004000000 */
[C---:B------:R-:W-:Y:S01]  /*4710*/  FMUL R51, R14.reuse, R72 ;  /* 0x000000480e337220 */ /* 0x040fe20000400000 */
[----:B------:R-:W-:Y:S01]  /*4720*/  FSEL R69, R69, R50, !P0 ;  /* 0x0000003245457208 */ /* 0x000fe20004000000 */
[----:B------:R-:W-:Y:S01]  /*4730*/  FMUL R50, R14, R73 ;  /* 0x000000490e327220 */ /* 0x000fe20000400000 */
[----:B------:R-:W-:Y:S01]  /*4740*/  FSEL R70, R70, R49, !P0 ;  /* 0x0000003146467208 */ /* 0x000fe20004000000 */
[C---:B------:R-:W-:Y:S01]  /*4750*/  FMUL R7, R14.reuse, R58 ;  /* 0x0000003a0e077220 */ /* 0x040fe20000400000 */
[----:B------:R-:W-:Y:S01]  /*4760*/  LEA R49, R13, R92, 0xa ;  /* 0x0000005c0d317211 */ /* 0x000fe200078e50ff */
[----:B------:R-:W-:Y:S01]  /*4770*/  @P0 FMUL R81, R14, R81 ;  /* 0x000000510e510220 */ /* 0x000fe20000400000 */
[----:B------:R-:W-:Y:S01]  /*4780*/  FSEL R54, R54, R3, !P0 ;  /* 0x0000000336367208 */ /* 0x000fe20004000000 */
[C---:B------:R-:W-:Y:S01]  /*4790*/  FMUL R3, R14.reuse, R60 ;  /* 0x0000003c0e037220 */ /* 0x040fe20000400000 */
[----:B------:R-:W-:Y:S01]  /*47a0*/  FSEL R95, R95, R56, !P0 ;  /* 0x000000385f5f7208 */ /* 0x000fe20004000000 */
[----:B------:R-:W-:Y:S01]  /*47b0*/  FMUL R56, R14, R101 ;  /* 0x000000650e387220 */ /* 0x000fe20000400000 */
[----:B------:R-:W-:Y:S01]  /*47c0*/  FMNMX3 R111, R48, |R73|, |R104|, !PT ;  /* 0x40000049306f7276 */ /* 0x000fe20007800468 */
[----:B-1----:R-:W-:Y:S01]  /*47d0*/  IMAD.WIDE.U32 R112, R49, 0x10, R112 ;  /* 0x0000001031707825 */ /* 0x002fe200078e0070 */
[----:B------:R-:W-:-:S03]  /*47e0*/  F2FP.F16.F32.PACK_AB R79, R79, R65 ;  /* 0x000000414f4f723e */ /* 0x000fc600000000ff */
[----:B------:R-:W-:Y:S01]  /*47f0*/  FMUL R65, R14, R74 ;  /* 0x0000004a0e417220 */ /* 0x000fe20000400000 */
[----:B------:R-:W-:Y:S01]  /*4800*/  FSEL R72, R72, R51, !P0 ;  /* 0x0000003348487208 */ /* 0x000fe20004000000 */
[C---:B------:R-:W-:Y:S01]  /*4810*/  @P0 FMUL R82, R14.reuse, R82 ;  /* 0x000000520e520220 */ /* 0x040fe20000400000 */
[----:B------:R-:W-:Y:S01]  /*4820*/  FSEL R73, R73, R50, !P0 ;  /* 0x0000003249497208 */ /* 0x000fe20004000000 */
[----:B------:R-:W-:Y:S01]  /*4830*/  @P0 FMUL R83, R14, R83 ;  /* 0x000000530e530220 */ /* 0x000fe20000400000 */
[----:B------:R-:W-:Y:S01]  /*4840*/  F2FP.F16.F32.PACK_AB R78, R78, R12 ;  /* 0x0000000c4e4e723e */ /* 0x000fe200000000ff */
        /* <DEDUP_REMOVED lines=8> */
[C---:B------:R-:W-:Y:S01]  /*48d0*/  @P0 FMUL R80, R14.reuse, R80 ;  /* 0x000000500e500220 */ /* 0x040fe20000400000 */
[----:B------:R-:W-:Y:S01]  /*48e0*/  FMNMX3 R12, R111, |R74|, |R64|, !PT ;  /* 0x4000004a6f0c7276 */ /* 0x000fe20007800440 */
[----:B------:R-:W-:Y:S01]  /*48f0*/  @P0 FMUL R57, R14, R57 ;  /* 0x000000390e390220 */ /* 0x000fe20000400000 */
[----:B------:R-:W-:Y:S01]  /*4900*/  FSEL R7, R58, R7, !P0 ;  /* 0x000000073a077208 */ /* 0x000fe20004000000 */
        /* <DEDUP_REMOVED lines=17> */
[----:B------:R-:W-:Y:S01]  /*4a20*/  FSEL R3, R60, R3, !P0 ;  /* 0x000000033c037208 */ /* 0x000fe20004000000 */
[----:B------:R0:W-:Y:S01]  /*4a30*/  STG.E.128 desc[UR6][R112.64], R48 ;  /* 0x0000003070007986 */ /* 0x0001e2000c101d06 */
[----:B------:R-:W-:-:S02]  /*4a40*/  FSEL R101, R101, R56, !P0 ;  /* 0x0000003865657208 */ /* 0x000fc40004000000 */
[----:B------:R-:W-:Y:S02]  /*4a50*/  FSEL R65, R74, R65, !P0 ;  /* 0x000000414a417208 */ /* 0x000fe40004000000 */
[----:B------:R-:W-:Y:S02]  /*4a60*/  F2FP.F16.F32.PACK_AB R81, R81, R52 ;  /* 0x000000345151723e */ /* 0x000fe400000000ff */
[----:B------:R-:W-:Y:S02]  /*4a70*/  F2FP.F16.F32.PACK_AB R82, R82, R53 ;  /* 0x000000355252723e */ /* 0x000fe400000000ff */
[----:B------:R-:W-:Y:S02]  /*4a80*/  F2FP.F16.F32.PACK_AB R83, R83, R54 ;  /* 0x000000365353723e */ /* 0x000fe400000000ff */
[----:B------:R-:W-:Y:S02]  /*4a90*/  F2FP.F16.F32.PACK_AB R56, R84, R55 ;  /* 0x000000375438723e */ /* 0x000fe400000000ff */
[----:B------:R-:W-:-:S02]  /*4aa0*/  F2FP.F16.F32.PACK_AB R59, R59, R7 ;  /* 0x000000073b3b723e */ /* 0x000fc400000000ff */
[----:B------:R-:W-:Y:S02]  /*4ab0*/  F2FP.F16.F32.PACK_AB R76, R76, R106 ;  /* 0x0000006a4c4c723e */ /* 0x000fe400000000ff */
[----:B------:R-:W-:Y:S02]  /*4ac0*/  F2FP.F16.F32.PACK_AB R77, R77, R105 ;  /* 0x000000694d4d723e */ /* 0x000fe400000000ff */
[----:B------:R-:W-:Y:S02]  /*4ad0*/  F2FP.F16.F32.PACK_AB R80, R80, R75 ;  /* 0x0000004b5050723e */ /* 0x000fe400000000ff */
[----:B------:R-:W-:Y:S01]  /*4ae0*/  F2FP.F16.F32.PACK_AB R57, R57, R9 ;  /* 0x000000093939723e */ /* 0x000fe200000000ff */
[----:B------:R2:W-:Y:S01]  /*4af0*/  STG.E.128 desc[UR6][R112.64+0x800], R76 ;  /* 0x0008004c70007986 */ /* 0x0005e2000c101d06 */
[----:B------:R-:W-:Y:S02]  /*4b00*/  F2FP.F16.F32.PACK_AB R58, R86, R85 ;  /* 0x00000055563a723e */ /* 0x000fe400000000ff */
[----:B------:R-:W-:Y:S01]  /*4b10*/  F2FP.F16.F32.PACK_AB R60, R88, R87 ;  /* 0x00000057583c723e */ /* 0x000fe200000000ff */
[----:B------:R2:W-:Y:S01]  /*4b20*/  STG.E.128 desc[UR6][R112.64+0x1000], R80 ;  /* 0x0010005070007986 */ /* 0x0005e2000c101d06 */
[----:B------:R-:W-:-:S02]  /*4b30*/  F2FP.F16.F32.PACK_AB R61, R61, R3 ;  /* 0x000000033d3d723e */ /* 0x000fc400000000ff */
[----:B------:R-:W-:Y:S01]  /*4b40*/  F2FP.F16.F32.PACK_AB R62, R90, R89 ;  /* 0x000000595a3e723e */ /* 0x000fe200000000ff */
[----:B------:R2:W-:Y:S01]  /*4b50*/  STG.E.128 desc[UR6][R112.64+0x1800], R56 ;  /* 0x0018003870007986 */ /* 0x0005e2000c101d06 */
[----:B------:R-:W-:Y:S02]  /*4b60*/  F2FP.F16.F32.PACK_AB R63, R63, R0 ;  /* 0x000000003f3f723e */ /* 0x000fe400000000ff */
[----:B------:R-:W-:Y:S02]  /*4b70*/  F2FP.F16.F32.PACK_AB R4, R93, R91 ;  /* 0x0000005b5d04723e */ /* 0x000fe400000000ff */
[----:B------:R-:W-:Y:S01]  /*4b80*/  F2FP.F16.F32.PACK_AB R5, R94, R5 ;  /* 0x000000055e05723e */ /* 0x000fe200000000ff */
[----:B------:R2:W-:Y:S01]  /*4b90*/  STG.E.128 desc[UR6][R112.64+0x2000], R60 ;  /* 0x0020003c70007986 */ /* 0x0005e2000c101d06 */
[----:B------:R-:W-:Y:S02]  /*4ba0*/  F2FP.F16.F32.PACK_AB R6, R66, R95 ;  /* 0x0000005f4206723e */ /* 0x000fe400000000ff */
[----:B------:R-:W-:-:S02]  /*4bb0*/  F2FP.F16.F32.PACK_AB R7, R97, R96 ;  /* 0x000000606107723e */ /* 0x000fc400000000ff */
[----:B0-----:R-:W-:Y:S02]  /*4bc0*/  F2FP.F16.F32.PACK_AB R48, R98, R67 ;  /* 0x000000436230723e */ /* 0x001fe400000000ff */
        /* <DEDUP_REMOVED lines=9> */
[----:B------:R2:W-:Y:S02]  /*4c60*/  STG.E.128 desc[UR6][R112.64+0x3800], R52 ;  /* 0x0038003470007986 */ /* 0x0005e4000c101d06 */
.L_x_4553:
[----:B------:R-:W0:Y:S01]  /*4c70*/  LDC R0, c[0x0][0x380] ;  /* 0x0000e000ff007b82 */ /* 0x000e220000000800 */
[----:B------:R-:W-:Y:S02]  /*4c80*/  PLOP3.LUT P3, PT, P3, PT, PT, 0x8, 0x80 ;  /* 0x000000000080781c */ /* 0x000fe40001f6e170 */
[----:B0-----:R-:W-:-:S04]  /*4c90*/  IADD3 R13, PT, PT, R13, R0, RZ ;  /* 0x000000000d0d7210 */ /* 0x001fc80007ffe0ff */
[----:B------:R-:W-:-:S13]  /*4ca0*/  ISETP.GE.AND P1, PT, R13, UR12, PT ;  /* 0x0000000c0d007c0c */ /* 0x000fda000bf26270 */
[----:B------:R-:W-:Y:S05]  /*4cb0*/  @!P1 BRA `(.L_x_4554) ;  /* 0xffffffb400649947 */ /* 0x000fea000383ffff */
.L_x_4543:
[----:B------:R-:W0:Y:S02]  /*4cc0*/  LDCU.64 UR4, c[0x0][0x3f8] ;  /* 0x00007f00ff0477ac */ /* 0x000e240008000a00 */
[----:B0-----:R-:W-:-:S04]  /*4cd0*/  UISETP.NE.U32.AND UP0, UPT, UR4, URZ, UPT ;  /* 0x000000ff0400728c */ /* 0x001fc8000bf05070 */
[----:B------:R-:W-:-:S09]  /*4ce0*/  UISETP.NE.AND.EX UP0, UPT, UR5, URZ, UPT, UP0 ;  /* 0x000000ff0500728c */ /* 0x000fd2000bf05300 */
[----:B------:R-:W-:Y:S05]  /*4cf0*/  BRA.U !UP0, `(.L_x_4555) ;  /* 0x0000000108a07547 */ /* 0x000fea000b800000 */
[----:B------:R-:W0:Y:S01]  /*4d00*/  SHFL.DOWN PT, R3, R12, 0x10, 0x1f ;  /* 0x0a001f000c037f89 */ /* 0x000e2200000e0000 */
[----:B------:R-:W-:Y:S01]  /*4d10*/  LOP3.LUT P1, RZ, R15, 0x1f, RZ, 0xc0, !PT ;  /* 0x0000001f0fff7812 */ /* 0x000fe2000782c0ff */
[----:B------:R-:W-:-:S12]  /*4d20*/  BSSY B0, `(.L_x_4555) ;  /* 0x0000025000007945 */ /* 0x000fd80003800000 */
[----:B------:R-:W3:Y:S01]  /*4d30*/  @!P1 S2R R9, SR_CgaCtaId ;  /* 0x0000000000099919 */ /* 0x000ee20000008800 */
[----:B-12---:R-:W-:Y:S02]  /*4d40*/  @!P1 MOV R6, 0x400 ;  /* 0x0000040000069802 */ /* 0x006fe40000000f00 */
[----:B------:R-:W-:-:S04]  /*4d50*/  @!P1 SHF.R.U32.HI R4, RZ, 0x3, R15 ;  /* 0x00000003ff049819 */ /* 0x000fc8000001160f */
[----:B------:R-:W-:Y:S02]  /*4d60*/  @!P1 LOP3.LUT R4, R4, 0x7c, RZ, 0xc0, !PT ;  /* 0x0000007c04049812 */ /* 0x000fe400078ec0ff */
[----:B0-----:R-:W-:-:S05]  /*4d70*/  FMNMX R3, R3, R12, !PT ;  /* 0x0000000c03037209 */ /* 0x001fca0007800000 */
[----:B------:R-:W0:Y:S02]  /*4d80*/  SHFL.DOWN PT, R0, R3, 0x8, 0x1f ;  /* 0x09001f0003007f89 */ /* 0x000e2400000e0000 */
[----:B0-----:R-:W-:Y:S02]  /*4d90*/  FMNMX R0, R3, R0, !PT ;  /* 0x0000000003007209 */ /* 0x001fe40007800000 */
[----:B---3--:R-:W-:-:S03]  /*4da0*/  @!P1 LEA R3, R9, R6, 0x18 ;  /* 0x0000000609039211 */ /* 0x008fc600078ec0ff */
        /* <DEDUP_REMOVED lines=20> */
[----:B-1----:R-:W1:Y:S02]  /*4ef0*/  SHFL.DOWN PT, R3, R0, 0x2, 0x1f ;  /* 0x08401f0000037f89 */ /* 0x002e6400000e0000 */
[----:B-1----:R-:W-:-:S05]  /*4f00*/  FMNMX R3, R3, R0, !PT ;  /* 0x0000000003037209 */ /* 0x002fca0007800000 */
[----:B0-----:R0:W1:Y:S02]  /*4f10*/  SHFL.DOWN PT, R2, R3, 0x1, 0x1f ;  /* 0x08201f0003027f89 */ /* 0x00106400000e0000 */
.L_x_4562:
[----:B------:R-:W-:Y:S02]  /*4f20*/  ISETP.NE.AND P1, PT, R15, RZ, PT ;  /* 0x000000ff0f00720c */ /* 0x000fe40003f25270 */
[----:B-1----:R-:W-:-:S11]  /*4f30*/  FMNMX R5, R3, R2, !PT ;  /* 0x0000000203057209 */ /* 0x002fd60007800000 */
[----:B------:R-:W-:Y:S05]  /*4f40*/  @P1 BRA `(.L_x_4556) ;  /* 0x0000000000081947 */ /* 0x000fea0003800000 */
[----:B0-----:R-:W0:Y:S02]  /*4f50*/  LDC.64 R2, c[0x0][0x3f8] ;  /* 0x0000fe00ff027b82 */ /* 0x001e240000000a00 */
[----:B0-----:R1:W-:Y:S02]  /*4f60*/  REDG.E.MAX.S32.STRONG.GPU desc[UR6][R2.64], R5 ;  /* 0x000000050200798e */ /* 0x0013e4000d12e306 */
.L_x_4556:
[----:B------:R-:W-:Y:S05]  /*4f70*/  BSYNC B0 ;  /* 0x0000000000007941 */ /* 0x000fea0003800000 */
.L_x_4555:
[----:B------:R-:W-:Y:S05]  /*4f80*/  @!P0 EXIT ;  /* 0x000000000000894d */ /* 0x000fea0003800000 */
[----:B------:R-:W3:Y:S01]  /*4f90*/  S2UR UR8, SR_CTAID.X ;  /* 0x00000000000879c3 */ /* 0x000ee20000002500 */
[----:B------:R-:W4:Y:S02]  /*4fa0*/  LDCU.64 UR4, c[0x0][0x3f0] ;  /* 0x00007e00ff0477ac */ /* 0x000f240008000a00 */
[----:B----4-:R-:W-:Y:S02]  /*4fb0*/  ISETP.EQ.U32.AND P1, PT, RZ, UR4, PT ;  /* 0x00000004ff007c0c */ /* 0x010fe4000bf22070 */
[----:B---3--:R-:W-:-:S04]  /*4fc0*/  LOP3.LUT P0, RZ, R15, UR8, RZ, 0xfc, !PT ;  /* 0x000000080fff7c12 */ /* 0x008fc8000f80fcff */
        /* <DEDUP_REMOVED lines=8> */
[----:B012---:R-:W-:Y:S05]  /*5050*/  CALL.REL.NOINC `($__internal_41_$__cuda_sm20_rcp_rn_f32_slowpath) ;  /* 0x00000000005c7944 */ /* 0x007fea0003c00000 */
[----:B------:R-:W-:Y:S01]  /*5060*/  MOV R5, R15 ;  /* 0x0000000f00057202 */ /* 0x000fe20000000f00 */
[----:B------:R-:W-:Y:S06]  /*5070*/  BRA `(.L_x_4559) ;  /* 0x0000000000107947 */ /* 0x000fec0003800000 */
.L_x_4558:
[----:B-12---:R-:W1:Y:S02]  /*5080*/  MUFU.RCP R5, R14 ;  /* 0x0000000e00057308 */ /* 0x006e640000001000 */
[----:B-1----:R-:W-:-:S04]  /*5090*/  FFMA R0, R14, R5, -1 ;  /* 0xbf8000000e007423 */ /* 0x002fc80000000005 */
[----:B------:R-:W-:-:S04]  /*50a0*/  FADD.FTZ R0, -R0, -RZ ;  /* 0x800000ff00007221 */ /* 0x000fc80000010100 */
[----:B------:R-:W-:-:S07]  /*50b0*/  FFMA R5, R5, R0, R5 ;  /* 0x0000000005057223 */ /* 0x000fce0000000005 */
.L_x_4559:
[----:B0-----:R-:W0:Y:S02]  /*50c0*/  LDC.64 R2, c[0x0][0x3f0] ;  /* 0x0000fc00ff027b82 */ /* 0x001e240000000a00 */
[----:B0-----:R-:W-:Y:S01]  /*50d0*/  STG.E desc[UR6][R2.64], R5 ;  /* 0x0000000502007986 */ /* 0x001fe2000c101906 */
[----:B------:R-:W-:Y:S05]  /*50e0*/  EXIT ;  /* 0x000000000000794d */ /* 0x000fea0003800000 */
.L_x_4557:
[----:B------:R-:W-:Y:S02]  /*50f0*/  MOV R5, 0x2 ;  /* 0x0000000200057802 */ /* 0x000fe40000000f00 */
[----:B------:R-:W-:Y:S02]  /*5100*/  MOV R7, 0x1f ;  /* 0x0000001f00077802 */ /* 0x000fe40000000f00 */
[----:B------:R-:W-:-:S07]  /*5110*/  MOV R4, 0xffffffff ;  /* 0xffffffff00047802 */ /* 0x000fce0000000f00 */
[----:B01---5:R-:W-:Y:S05]  /*5120*/  WARPSYNC.COLLECTIVE R4, `(.L_x_4560) ;  /* 0x0000000004087348 */ /* 0x023fea0003c00000 */
[----:B01----:R0:W1:Y:S02]  /*5130*/  SHFL.DOWN P1, R2, R0, R5, R7 ;  /* 0x0800000500027389 */ /* 0x0030640000020007 */
[----:B01---5:R-:W-:Y:S05]  /*5140*/  ENDCOLLECTIVE ;  /* 0x000000000000791b */ /* 0x023fea0003800000 */
.L_x_4560:
[----:B------:R-:W-:Y:S02]  /*5150*/  MOV R5, 0x1 ;  /* 0x0000000100057802 */ /* 0x000fe40000000f00 */
[----:B------:R-:W-:-:S04]  /*5160*/  MOV R3, R2 ;  /* 0x0000000200037202 */ /* 0x000fc80000000f00 */
[----:B------:R-:W-:-:S04]  /*5170*/  FMNMX R3, R3, R0, !PT ;  /* 0x0000000003037209 */ /* 0x000fc80007800000 */
[----:B------:R-:W-:-:S07]  /*5180*/  MOV R0, R3 ;  /* 0x0000000300007202 */ /* 0x000fce0000000f00 */
[----:B------:R-:W-:Y:S05]  /*5190*/  WARPSYNC.COLLECTIVE R4, `(.L_x_4561) ;  /* 0x0000000004087348 */ /* 0x000fea0003c00000 */
[----:B------:R0:W1:Y:S02]  /*51a0*/  SHFL.DOWN P1, R2, R0, R5, R7 ;  /* 0x0800000500027389 */ /* 0x0000640000020007 */
[----:B01----:R-:W-:Y:S05]  /*51b0*/  ENDCOLLECTIVE ;  /* 0x000000000000791b */ /* 0x003fea0003800000 */
.L_x_4561:
[----:B------:R-:W-:Y:S05]  /*51c0*/  BRA `(.L_x_4562) ;  /* 0xfffffffc00547947 */ /* 0x000fea000383ffff */
        .weak           $__internal_41_$__cuda_sm20_rcp_rn_f32_slowpath
        .type           $__internal_41_$__cuda_sm20_rcp_rn_f32_slowpath,@function
        .size           $__internal_41_$__cuda_sm20_rcp_rn_f32_slowpath,(.L_x_6083 - $__internal_41_$__cuda_sm20_rcp_rn_f32_slowpath)
$__internal_41_$__cuda_sm20_rcp_rn_f32_slowpath:
        /* <DEDUP_REMOVED lines=15> */
.L_x_4564:
[----:B------:R-:W-:-:S04]  /*52c0*/  IADD3 R107, PT, PT, R105, -0xfd, RZ ;  /* 0xffffff03696b7810 */ /* 0x000fc80007ffe0ff */
[----:B------:R-:W-:-:S13]  /*52d0*/  ISETP.GT.U32.AND P0, PT, R107, 0x1, PT ;  /* 0x000000016b00780c */ /* 0x000fda0003f04070 */
[----:B------:R-:W-:Y:S05]  /*52e0*/  @P0 BRA `(.L_x_4566) ;  /* 0x0000000000780947 */ /* 0x000fea0003800000 */
[----:B------:R-:W-:Y:S01]  /*52f0*/  LOP3.LUT R115, R15, 0x7fffff, RZ, 0xc0, !PT ;  /* 0x007fffff0f737812 */ /* 0x000fe200078ec0ff */
[----:B------:R-:W-:Y:S01]  /*5300*/  HFMA2 R120, -RZ, RZ, 0, 1.78813934326171875e-07 ;  /* 0x00000003ff787431 */ /* 0x000fe200000001ff */
[----:B------:R-:W-:Y:S02]  /*5310*/  IADD3 R105, PT, PT, R105, -0xfc, RZ ;  /* 0xffffff0469697810 */ /* 0x000fe40007ffe0ff */
[----:B------:R-:W-:-:S04]  /*5320*/  LOP3.LUT R115, R115, 0x3f800000, RZ, 0xfc, !PT ;  /* 0x3f80000073737812 */ /* 0x000fc800078efcff */
[----:B------:R-:W0:Y:S02]  /*5330*/  MUFU.RCP R116, R115 ;  /* 0x0000007300747308 */ /* 0x000e240000001000 */
[----:B0-----:R-:W-:-:S04]  /*5340*/  FFMA R117, R115, R116, -1 ;  /* 0xbf80000073757423 */ /* 0x001fc80000000074 */
[----:B------:R-:W-:-:S04]  /*5350*/  FADD.FTZ R117, -R117, -RZ ;  /* 0x800000ff75757221 */ /* 0x000fc80000010100 */
[CCC-:B------:R-:W-:Y:S01]  /*5360*/  FFMA.RM R118, R116.reuse, R117.reuse, R116.reuse ;  /* 0x0000007574767223 */ /* 0x1c0fe20000004074 */
[----:B------:R-:W-:-:S04]  /*5370*/  FFMA.RP R117, R116, R117, R116 ;  /* 0x0000007574757223 */ /* 0x000fc80000008074 */
[C---:B------:R-:W-:Y:S02]  /*5380*/  LOP3.LUT R116, R118.reuse, 0x7fffff, RZ, 0xc0, !PT ;  /* 0x007fffff76747812 */ /* 0x040fe400078ec0ff */
[----:B------:R-:W-:Y:S02]  /*5390*/  FSETP.NEU.FTZ.AND P0, PT, R118, R117, PT ;  /* 0x000000757600720b */ /* 0x000fe40003f1d000 */
[----:B------:R-:W-:Y:S02]  /*53a0*/  SHF.L.U32 R117, R120, R107, RZ ;  /* 0x0000006b78757219 */ /* 0x000fe400000006ff */
[----:B------:R-:W-:Y:S02]  /*53b0*/  LOP3.LUT R116, R116, 0x800000, RZ, 0xfc, !PT ;  /* 0x0080000074747812 */ /* 0x000fe400078efcff */
[----:B------:R-:W-:Y:S02]  /*53c0*/  SEL R115, RZ, 0xffffffff, !P0 ;  /* 0xffffffffff737807 */ /* 0x000fe40004000000 */
[----:B------:R-:W-:-:S02]  /*53d0*/  LOP3.LUT R118, R117, R116, RZ, 0xc0, !PT ;  /* 0x0000007475767212 */ /* 0x000fc400078ec0ff */
[----:B------:R-:W-:Y:S02]  /*53e0*/  IADD3 R115, PT, PT, -R115, RZ, RZ ;  /* 0x000000ff73737210 */ /* 0x000fe40007ffe1ff */
[-C--:B------:R-:W-:Y:S02]  /*53f0*/  SHF.R.U32.HI R118, RZ, R107.reuse, R118 ;  /* 0x0000006bff767219 */ /* 0x080fe40000011676 */
[--C-:B------:R-:W-:Y:S02]  /*5400*/  LOP3.LUT P1, RZ, R115, R107, R116.reuse, 0xf8, !PT ;  /* 0x0000006b73ff7212 */ /* 0x100fe4000782f874 */
[C---:B------:R-:W-:Y:S02]  /*5410*/  LOP3.LUT P0, RZ, R118.reuse, 0x1, RZ, 0xc0, !PT ;  /* 0x0000000176ff7812 */ /* 0x040fe4000780c0ff */
[----:B------:R-:W-:Y:S02]  /*5420*/  LOP3.LUT P2, RZ, R118, 0x2, RZ, 0xc0, !PT ;  /* 0x0000000276ff7812 */ /* 0x000fe4000784c0ff */
[----:B------:R-:W-:-:S02]  /*5430*/  SHF.R.U32.HI R116, RZ, R105, R116 ;  /* 0x00000069ff747219 */ /* 0x000fc40000011674 */
[----:B------:R-:W-:Y:S02]  /*5440*/  PLOP3.LUT P0, PT, P0, P1, P2, 0xe0, 0x0 ;  /* 0x000000000000781c */ /* 0x000fe40000703c20 */
[----:B------:R-:W-:Y:S02]  /*5450*/  LOP3.LUT P1, RZ, R15, 0x7fffff, RZ, 0xc0, !PT ;  /* 0x007fffff0fff7812 */ /* 0x000fe4000782c0ff */
[----:B------:R-:W-:-:S04]  /*5460*/  SEL R107, RZ, 0x1, !P0 ;  /* 0x00000001ff6b7807 */ /* 0x000fc80004000000 */
[----:B------:R-:W-:-:S04]  /*5470*/  IADD3 R107, PT, PT, -R107, RZ, RZ ;  /* 0x000000ff6b6b7210 */ /* 0x000fc80007ffe1ff */
[----:B------:R-:W-:-:S13]  /*5480*/  ISETP.GE.AND P0, PT, R107, RZ, PT ;  /* 0x000000ff6b00720c */ /* 0x000fda0003f06270 */
[----:B------:R-:W-:-:S04]  /*5490*/  @!P0 IADD3 R116, PT, PT, R116, 0x1, RZ ;  /* 0x0000000174748810 */ /* 0x000fc80007ffe0ff */
[----:B------:R-:W-:-:S04]  /*54a0*/  @!P1 SHF.L.U32 R116, R116, 0x1, RZ ;  /* 0x0000000174749819 */ /* 0x000fc800000006ff */
[----:B------:R-:W-:Y:S01]  /*54b0*/  LOP3.LUT R107, R116, 0x80000000, R15, 0xf8, !PT ;  /* 0x80000000746b7812 */ /* 0x000fe200078ef80f */
[----:B------:R-:W-:Y:S06]  /*54c0*/  BRA `(.L_x_4565) ;  /* 0x0000000000047947 */ /* 0x000fec0003800000 */
.L_x_4566:
[----:B------:R0:W1:Y:S02]  /*54d0*/  MUFU.RCP R107, R15 ;  /* 0x0000000f006b7308 */ /* 0x0000640000001000 */
.L_x_4565:
[----:B------:R-:W-:Y:S05]  /*54e0*/  BSYNC B1 ;  /* 0x0000000000017941 */ /* 0x000fea0003800000 */
.L_x_4563:
[----:B01----:R-:W-:Y:S01]  /*54f0*/  MOV R15, R107 ;  /* 0x0000006b000f7202 */ /* 0x003fe20000000f00 */
[----:B------:R-:W-:-:S04]  /*5500*/  HFMA2 R107, -RZ, RZ, 0, 0 ;  /* 0x00000000ff6b7431 */ /* 0x000fc800000001ff */
[----:B------:R-:W-:Y:S05]  /*5510*/  RET.REL.NODEC R106 `(_ZN18transformer_engine13normalization24rmsnorm_fwd_tuned_kernelINS0_13Kernel_traitsI6__halfS3_S3_fjLj8192ELj1ELj1ELj4ELj16ENS0_18Kernel_traits_baseILj8192ES3_S3_S3_fjLj128EEEEEEEvNS0_19ForwardKernelParamsE) ;  /* 0xffffffa86ab87950 */ /* 0x000fea0003c3ffff */
.L_x_4567:
        /* <DEDUP_REMOVED lines=14> */
.L_x_6083:


//--------------------- .text._ZN18transformer_engine13normalization24rmsnorm_fwd_tuned_kernelINS0_13Kernel_traitsIffffjLj8192ELj1ELj1ELj4ELj16ENS0_18Kernel_traits_baseILj8192EffffjLj128EEEEEEEvNS0_19ForwardKernelParamsE --------------------------
	.section	.text._ZN18transformer_engine13normalization24rmsnorm_fwd_tuned_kernelINS0_13Kernel_traitsIffffjLj8192ELj1ELj1ELj4ELj16ENS0_18Kernel_traits_baseILj8192EffffjLj128EEEEEEEvNS0_19ForwardKernelParamsE,"ax",@progbits
	.align	128
        .global         _ZN18transformer_engine13normalization24rmsnorm_fwd_tuned_kernelINS0_13Kernel_traitsIffffjLj8192ELj1ELj1ELj4ELj16ENS0_18Kernel_traits_baseILj8192EffffjLj128EEEEEEEvNS0_19ForwardKernelParamsE
        .type           _ZN18transformer_engine13normalization24rmsnorm_fwd_tuned_kernelINS0_13Kernel_traitsIffffjLj8192ELj1ELj1ELj4ELj16ENS0_18Kernel_traits_baseILj8192EffffjLj128EEEEEEEvNS0_19ForwardKernelParamsE,@function
        .size           _ZN18transformer_engine13normalization24rmsnorm_fwd_tuned_kernelINS0_13Kernel_traitsIffffjLj8192ELj1ELj1ELj4ELj16ENS0_18Kernel_traits_baseILj8192EffffjLj128EEEEEEEvNS0_19ForwardKernelParamsE,(.L_x_6084 - _ZN18transformer_engine13normalization24rmsnorm_fwd_tuned_kernelINS0_13Kernel_traitsIffffjLj8192ELj1ELj1ELj4ELj16ENS0_18Kernel_traits_baseILj8192EffffjLj128EEEEEEEvNS0_19ForwardKernelParamsE)
        .other          _ZN18transformer_engine13normalization24rmsnorm_fwd_tuned_kernelINS0_13Kernel_traitsIffffjLj8192ELj1ELj1ELj4ELj16ENS0_18Kernel_traits_baseILj8192EffffjLj128EEEEEEEvNS0_19ForwardKernelParamsE,@"STO_CUDA_ENTRY STV_DEFAULT"
_ZN18transformer_engine13normalization24rmsnorm_fwd_tuned_kernelINS0_13Kernel_traitsIffffjLj8192ELj1ELj1ELj4ELj16ENS0_18Kernel_traits_baseILj8192EffffjLj128EEEEEEEvNS0_19ForwardKernelParamsE:
.text._ZN18transformer_engine13normalization24rmsnorm_fwd_tuned_kernelINS0_13Kernel_traitsIffffjLj8192ELj1ELj1ELj4ELj16ENS0_18Kernel_traits_baseILj8192EffffjLj128EEEEEEEvNS0_19ForwardKernelParamsE:
        /* <DEDUP_REMOVED lines=15> */
[----:B------:R-:W-:Y:S01]  /*00f0*/  LOP3.LUT R142, R0, 0x7f, RZ, 0xc0, !PT ;  /* 0x0000007f008e7812 */ /* 0x000fe200078ec0ff */
[----:B------:R-:W1:Y:S06]  /*0100*/  LDCU.U8 UR8, c[0x0][0x3c0] ;  /* 0x00007800ff0877ac */ /* 0x000e6c0008000000 */
[----:B------:R-:W2:Y:S01]  /*0110*/  S2UR UR5, SR_CgaCtaId ;  /* 0x00000000000579c3 */ /* 0x000ea20000008800 */
[----:B------:R-:W-:Y:S01]  /*0120*/  UMOV UR4, 0x400 ;  /* 0x0000040000047882 */ /* 0x000fe20000000000 */
[----:B------:R-:W-:Y:S01]  /*0130*/  PLOP3.LUT P3, PT, PT, PT, PT, 0x8, 0x80 ;  /* 0x000000000080781c */ /* 0x000fe20003f6e170 */
[----:B------:R-:W3:Y:S01]  /*0140*/  LDCU UR9, c[0x0][0x388] ;  /* 0x00007100ff0977ac */ /* 0x000ee20008000800 */
[----:B------:R-:W-:Y:S01]  /*0150*/  MOV R8, RZ ;  /* 0x000000ff00087202 */ /* 0x000fe20000000f00 */
[----:B------:R-:W4:Y:S01]  /*0160*/  LDCU.64 UR10, c[0x0][0x3f8] ;  /* 0x00007f00ff0a77ac */ /* 0x000f220008000a00 */
[----:B0-----:R-:W-:-:S05]  /*0170*/  IMAD.WIDE.U32 R4, R142, 0x10, R4 ;  /* 0x000000108e047825 */ /* 0x001fca00078e0004 */
[----:B------:R-:W3:Y:S04]  /*0180*/  LDG.E.128 R12, desc[UR6][R4.64] ;  /* 0x00000006040c7981 */ /* 0x000ee8000c1e1d00 */
[----:B------:R-:W4:Y:S04]  /*0190*/  LDG.E.128 R16, desc[UR6][R4.64+0x800] ;  /* 0x0008000604107981 */ /* 0x000f28000c1e1d00 */
        /* <DEDUP_REMOVED lines=13> */
[----:B------:R0:W4:Y:S01]  /*0270*/  LDG.E.128 R72, desc[UR6][R4.64+0x7800] ;  /* 0x0078000604487981 */ /* 0x000122000c1e1d00 */
[----:B------:R-:W-:Y:S01]  /*0280*/  UIADD3 UR4, UPT, UPT, UR4, 0x10, URZ ;  /* 0x0000001004047890 */ /* 0x000fe2000fffe0ff */
[----:B-1----:R-:W-:Y:S01]  /*0290*/  ISETP.NE.AND P0, PT, RZ, UR8, PT ;  /* 0x00000008ff007c0c */ /* 0x002fe2000bf05270 */
[----:B------:R-:W1:Y:S02]  /*02a0*/  LDCU UR8, c[0x0][0x3d8] ;  /* 0x00007b00ff0877ac */ /* 0x000e640008000800 */
[----:B--2---:R-:W-:-:S06]  /*02b0*/  ULEA UR4, UR5, UR4, 0x18 ;  /* 0x0000000405047291 */ /* 0x004fcc000f8ec0ff */
[----:B0-----:R-:W-:-:S04]  /*02c0*/  MOV R5, UR4 ;  /* 0x0000000400057c02 */ /* 0x001fc80008000f00 */
[----:B------:R-:W-:Y:S01]  /*02d0*/  IADD3 R6, PT, PT, R5, 0x20, RZ ;  /* 0x0000002005067810 */ /* 0x000fe20007ffe0ff */
[----:B---3--:R-:W-:Y:S01]  /*02e0*/  @P0 FADD R12, R12, 1 ;  /* 0x3f8000000c0c0421 */ /* 0x008fe20000000000 */
[----:B------:R-:W-:Y:S01]  /*02f0*/  @P0 FADD R13, R13, 1 ;  /* 0x3f8000000d0d0421 */ /* 0x000fe20000000000 */
[----:B------:R-:W-:Y:S01]  /*0300*/  @P0 FADD R14, R14, 1 ;  /* 0x3f8000000e0e0421 */ /* 0x000fe20000000000 */
[----:B------:R-:W-:Y:S01]  /*0310*/  @P0 FADD R15, R15, 1 ;  /* 0x3f8000000f0f0421 */ /* 0x000fe20000000000 */
[----:B----4-:R-:W-:Y:S01]  /*0320*/  @P0 FADD R16, R16, 1 ;  /* 0x3f80000010100421 */ /* 0x010fe20000000000 */
        /* <DEDUP_REMOVED lines=58> */
[----:B-1----:R-:W-:-:S07]  /*06d0*/  @P0 FADD R75, R75, 1 ;  /* 0x3f8000004b4b0421 */ /* 0x002fce0000000000 */
.L_x_4579:
[----:B0-----:R-:W0:Y:S01]  /*06e0*/  LDC.64 R10, c[0x0][0x390] ;  /* 0x0000e400ff0a7b82 */ /* 0x001e220000000a00 */
        /* <DEDUP_REMOVED lines=9> */
[----:B-1----:R-:W4:Y:S04]  /*0780*/  LDG.E.128 R104, desc[UR6][R10.64+0x3800] ;  /* 0x003800060a687981 */ /* 0x002f28000c1e1d00 */
[----:B------:R-:W4:Y:S04]  /*0790*/  LDG.E.128 R100, desc[UR6][R10.64+0x4000] ;  /* 0x004000060a647981 */ /* 0x000f28000c1e1d00 */
[----:B------:R-:W4:Y:S04]  /*07a0*/  LDG.E.128 R96, desc[UR6][R10.64+0x4800] ;  /* 0x004800060a607981 */ /* 0x000f28000c1e1d00 */
[----:B------:R-:W4:Y:S04]  /*07b0*/  LDG.E.128 R92, desc[UR6][R10.64+0x5000] ;  /* 0x005000060a5c7981 */ /* 0x000f28000c1e1d00 */
[----:B------:R-:W4:Y:S04]  /*07c0*/  LDG.E.128 R88, desc[UR6][R10.64+0x5800] ;  /* 0x005800060a587981 */ /* 0x000f28000c1e1d00 */
[----:B------:R-:W4:Y:S04]  /*07d0*/  LDG.E.128 R84, desc[UR6][R10.64+0x6000] ;  /* 0x006000060a547981 */ /* 0x000f28000c1e1d00 */
[----:B------:R-:W4:Y:S04]  /*07e0*/  LDG.E.128 R80, desc[UR6][R10.64+0x6800] ;  /* 0x006800060a507981 */ /* 0x000f28000c1e1d00 */
[----:B------:R-:W4:Y:S04]  /*07f0*/  LDG.E.128 R76, desc[UR6][R10.64+0x7000] ;  /* 0x007000060a4c7981 */ /* 0x000f28000c1e1d00 */
[----:B------:R-:W4:Y:S01]  /*0800*/  LDG.E.128 R128, desc[UR6][R10.64+0x7800] ;  /* 0x007800060a807981 */ /* 0x000f22000c1e1d00 */
[----:B------:R-:W-:Y:S01]  /*0810*/  LOP3.LUT P0, RZ, R0, 0x1f, RZ, 0xc0, !PT ;  /* 0x0000001f00ff7812 */ /* 0x000fe2000780c0ff */
[----:B------:R-:W-:Y:S01]  /*0820*/  BSSY.RECONVERGENT B0, `(.L_x_4569) ;  /* 0x00000ee000007945 */ /* 0x000fe20003800200 */
[----:B--2---:R-:W-:-:S04]  /*0830*/  FADD R4, RZ, R136 ;  /* 0x00000088ff047221 */ /* 0x004fc80000000000 */
[----:B------:R-:W-:-:S04]  /*0840*/  FADD R7, R137, R4 ;  /* 0x0000000489077221 */ /* 0x000fc80000000000 */
[----:B------:R-:W-:-:S04]  /*0850*/  FADD R4, R138, R7 ;  /* 0x000000078a047221 */ /* 0x000fc80000000000 */
[----:B------:R-:W-:-:S04]  /*0860*/  FADD R7, R139, R4 ;  /* 0x000000048b077221 */ /* 0x000fc80000000000 */
[----:B---3--:R-:W-:-:S04]  /*0870*/  FADD R4, R132, R7 ;  /* 0x0000000784047221 */ /* 0x008fc80000000000 */
[----:B------:R-:W-:-:S04]  /*0880*/  FADD R7, R133, R4 ;  /* 0x0000000485077221 */ /* 0x000fc80000000000 */
[----:B------:R-:W-:-:S04]  /*0890*/  FADD R4, R134, R7 ;  /* 0x0000000786047221 */ /* 0x000fc80000000000 */
[----:B------:R-:W-:-:S04]  /*08a0*/  FADD R7, R135, R4 ;  /* 0x0000000487077221 */ /* 0x000fc80000000000 */
        /* <DEDUP_REMOVED lines=70> */
[----:B------:R-:W-:Y:S01]  /*0d10*/  FADD R9, R139, -R10 ;  /* 0x8000000a8b097221 */ /* 0x000fe20000000000 */
[----:B------:R-:W-:-:S04]  /*0d20*/  FFMA R4, R4, R4, RZ ;  /* 0x0000000404047223 */ /* 0x000fc800000000ff */
        /* <DEDUP_REMOVED lines=140> */
[----:B0-----:R-:W-:Y:S01]  /*15f0*/  FADD R11, R142, R141 ;  /* 0x0000008d8e0b7221 */ /* 0x001fe20000000000 */
[----:B------:R-:W-:-:S04]  /*1600*/  CS2R R140, SRZ ;  /* 0x00000000008c7805 */ /* 0x000fc8000001ff00 */
[----:B------:R0:W-:Y:S01]  /*1610*/  @!P0 STS.64 [R0], R10 ;  /* 0x0000000a00008388 */ /* 0x0001e20000000a00 */
[----:B------:R-:W-:Y:S06]  /*1620*/  BAR.SYNC.DEFER_BLOCKING 0x0 ;  /* 0x0000000000007b1d */ /* 0x000fec0000010000 */
[----:B------:R-:W-:Y:S05]  /*1630*/  @P1 BRA `(.L_x_4570) ;  /* 0x0000000000301947 */ /* 0x000fea0003800000 */
[----:B------:R-:W1:Y:S01]  /*1640*/  S2UR UR5, SR_CgaCtaId ;  /* 0x00000000000579c3 */ /* 0x000e620000008800 */
[----:B------:R-:W-:Y:S01]  /*1650*/  UMOV UR4, 0x400 ;  /* 0x0000040000047882 */ /* 0x000fe20000000000 */
[----:B0-----:R-:W-:Y:S01]  /*1660*/  SHF.L.U32 R0, R7, 0x3, RZ ;  /* 0x0000000307007819 */ /* 0x001fe200000006ff */
[----:B------:R-:W-:Y:S01]  /*1670*/  UIADD3 UR4, UPT, UPT, UR4, 0x10, URZ ;  /* 0x0000001004047890 */ /* 0x000fe2000fffe0ff */
[----:B------:R-:W-:Y:S02]  /*1680*/  HFMA2 R143, -RZ, RZ, 5, 0 ;  /* 0x45000000ff8f7431 */ /* 0x000fe400000001ff */
[----:B------:R-:W-:Y:S01]  /*1690*/  LOP3.LUT R0, R0, 0xf8, RZ, 0xc0, !PT ;  /* 0x000000f800007812 */ /* 0x000fe200078ec0ff */
[----:B-1----:R-:W-:-:S06]  /*16a0*/  ULEA UR4, UR5, UR4, 0x18 ;  /* 0x0000000405047291 */ /* 0x002fcc000f8ec0ff */
[----:B------:R-:W-:-:S04]  /*16b0*/  MOV R5, UR4 ;  /* 0x0000000400057c02 */ /* 0x000fc80008000f00 */
[----:B------:R-:W-:-:S04]  /*16c0*/  IADD3 R6, PT, PT, R5, 0x20, RZ ;  /* 0x0000002005067810 */ /* 0x000fc80007ffe0ff */
[----:B------:R-:W-:-:S04]  /*16d0*/  SEL R9, R6, R5, P3 ;  /* 0x0000000506097207 */ /* 0x000fc80001800000 */
[----:B------:R-:W-:-:S05]  /*16e0*/  IADD3 R0, PT, PT, R9, R0, RZ ;  /* 0x0000000009007210 */ /* 0x000fca0007ffe0ff */
[----:B------:R1:W2:Y:S02]  /*16f0*/  LDS.64 R140, [R0] ;  /* 0x00000000008c7984 */ /* 0x0002a40000000a00 */
.L_x_4570:
[----:B------:R-:W-:Y:S05]  /*1700*/  BSYNC.RECONVERGENT B0 ;  /* 0x0000000000007941 */ /* 0x000fea0003800200 */
.L_x_4569:
[----:B------:R-:W3:Y:S01]  /*1710*/  SHFL.DOWN PT, R142, R143, 0x2, 0x1f ;  /* 0x08401f008f8e7f89 */ /* 0x000ee200000e0000 */
[----:B------:R-:W-:Y:S03]  /*1720*/  BSSY.RECONVERGENT B0, `(.L_x_4571) ;  /* 0x0000010000007945 */ /* 0x000fe60003800200 */
[----:B0-2---:R0:W2:Y:S04]  /*1730*/  SHFL.DOWN PT, R11, R140, 0x2, 0x1f ;  /* 0x08401f008c0b7f89 */ /* 0x0050a800000e0000 */
[----:B------:R0:W4:Y:S01]  /*1740*/  SHFL.DOWN PT, R144, R141, 0x2, 0x1f ;  /* 0x08401f008d907f89 */ /* 0x00012200000e0000 */
[----:B---3--:R-:W-:-:S05]  /*1750*/  FADD R9, R142, R143 ;  /* 0x0000008f8e097221 */ /* 0x008fca0000000000 */
[----:B-1----:R-:W-:-:S04]  /*1760*/  IADD3 R0, PT, PT, R9, 0x1800000, RZ ;  /* 0x0180000009007810 */ /* 0x002fc80007ffe0ff */
[----:B------:R-:W-:-:S04]  /*1770*/  LOP3.LUT R0, R0, 0x7f800000, RZ, 0xc0, !PT ;  /* 0x7f80000000007812 */ /* 0x000fc800078ec0ff */
[----:B------:R-:W-:-:S13]  /*1780*/  ISETP.GT.U32.AND P0, PT, R0, 0x1ffffff, PT ;  /* 0x01ffffff0000780c */ /* 0x000fda0003f04070 */
[----:B0-2-4-:R-:W-:Y:S05]  /*1790*/  @P0 BRA `(.L_x_4572) ;  /* 0x0000000000100947 */ /* 0x015fea0003800000 */
[----:B------:R-:W-:Y:S02]  /*17a0*/  MOV R0, R9 ;  /* 0x0000000900007202 */ /* 0x000fe40000000f00 */
[----:B------:R-:W-:-:S07]  /*17b0*/  MOV R146, 0x17d0 ;  /* 0x000017d000927802 */ /* 0x000fce0000000f00 */
[----:B-----5:R-:W-:Y:S05]  /*17c0*/  CALL.REL.NOINC `($__internal_42_$__cuda_sm20_rcp_rn_f32_slowpath) ;  /* 0x0000002400fc7944 */ /* 0x020fea0003c00000 */
[----:B------:R-:W-:Y:S05]  /*17d0*/  BRA `(.L_x_4573) ;  /* 0x0000000000107947 */ /* 0x000fea0003800000 */
.L_x_4572:
[----:B------:R-:W0:Y:S02]  /*17e0*/  MUFU.RCP R0, R9 ;  /* 0x0000000900007308 */ /* 0x000e240000001000 */
[----:B0-----:R-:W-:-:S04]  /*17f0*/  FFMA R4, R9, R0, -1 ;  /* 0xbf80000009047423 */ /* 0x001fc80000000000 */
[----:B------:R-:W-:-:S04]  /*1800*/  FADD.FTZ R145, -R4, -RZ ;  /* 0x800000ff04917221 */ /* 0x000fc80000010100 */
[----:B------:R-:W-:-:S07]  /*1810*/  FFMA R0, R0, R145, R0 ;  /* 0x0000009100007223 */ /* 0x000fce0000000000 */
.L_x_4573:
[----:B------:R-:W-:Y:S05]  /*1820*/  BSYNC.RECONVERGENT B0 ;  /* 0x0000000000007941 */ /* 0x000fea0003800200 */
.L_x_4571:
        /* <DEDUP_REMOVED lines=20> */
[----:B-----5:R-:W-:Y:S05]  /*1970*/  CALL.REL.NOINC `($__internal_42_$__cuda_sm20_rcp_rn_f32_slowpath) ;  /* 0x0000002400907944 */ /* 0x020fea0003c00000 */
[----:B------:R-:W-:Y:S05]  /*1980*/  BRA `(.L_x_4576) ;  /* 0x0000000000107947 */ /* 0x000fea0003800000 */
.L_x_4575:
[----:B------:R-:W0:Y:S02]  /*1990*/  MUFU.RCP R0, R145 ;  /* 0x0000009100007308 */ /* 0x000e240000001000 */
[----:B0-----:R-:W-:-:S04]  /*19a0*/  FFMA R4, R145, R0, -1 ;  /* 0xbf80000091047423 */ /* 0x001fc80000000000 */
[----:B------:R-:W-:-:S04]  /*19b0*/  FADD.FTZ R143, -R4, -RZ ;  /* 0x800000ff048f7221 */ /* 0x000fc80000010100 */
[----:B------:R-:W-:-:S07]  /*19c0*/  FFMA R0, R0, R143, R0 ;  /* 0x0000008f00007223 */ /* 0x000fce0000000000 */
.L_x_4576:
[----:B------:R-:W-:Y:S05]  /*19d0*/  BSYNC.RECONVERGENT B0 ;  /* 0x0000000000007941 */ /* 0x000fea0003800200 */
.L_x_4574:
        /* <DEDUP_REMOVED lines=9> */
[----:B------:R-:W-:-:S03]  /*1a70*/  FFMA R9, R9, R140, R4 ;  /* 0x0000008c09097223 */ /* 0x000fc60000000004 */
[-C--:B------:R-:W-:Y:S01]  /*1a80*/  FFMA R141, R10, R0.reuse, R141 ;  /* 0x000000000a8d7223 */ /* 0x080fe2000000008d */
[----:B------:R-:W-:Y:S01]  /*1a90*/  FMUL R9, R9, R0 ;  /* 0x0000000009097220 */ /* 0x000fe20000400000 */
[----:B------:R-:W0:Y:S04]  /*1aa0*/  @!P1 LDC.64 R10, c[0x0][0x3a0] ;  /* 0x0000e800ff0a9b82 */ /* 0x000e280000000a00 */
        /* <DEDUP_REMOVED lines=12> */
[----:B------:R-:W1:Y:S01]  /*1b70*/  S2R R0, SR_TID.X ;  /* 0x0000000000007919 */ /* 0x000e620000002100 */
[----:B------:R-:W2:Y:S01]  /*1b80*/  LDC.U8 R142, c[0x0][0x404] ;  /* 0x00010100ff8e7b82 */ /* 0x000ea20000000000 */
[-C--:B0-----:R-:W-:Y:S01]  /*1b90*/  FMUL R11, R132, R4.reuse ;  /* 0x00000004840b7220 */ /* 0x081fe20000400000 */
[-C--:B------:R-:W-:Y:S01]  /*1ba0*/  FMUL R132, R133, R4.reuse ;  /* 0x0000000485847220 */ /* 0x080fe20000400000 */
[-C--:B------:R-:W-:Y:S01]  /*1bb0*/  FMUL R133, R134, R4.reuse ;  /* 0x0000000486857220 */ /* 0x080fe20000400000 */
[-C--:B------:R-:W-:Y:S01]  /*1bc0*/  FMUL R134, R135, R4.reuse ;  /* 0x0000000487867220 */ /* 0x080fe20000400000 */
[-C--:B------:R-:W-:Y:S01]  /*1bd0*/  FMUL R135, R124, R4.reuse ;  /* 0x000000047c877220 */ /* 0x080fe20000400000 */
[-C--:B------:R-:W-:Y:S01]  /*1be0*/  FMUL R124, R125, R4.reuse ;  /* 0x000000047d7c7220 */ /* 0x080fe20000400000 */
[-C--:B------:R-:W-:Y:S01]  /*1bf0*/  FMUL R125, R126, R4.reuse ;  /* 0x000000047e7d7220 */ /* 0x080fe20000400000 */
[----:B------:R-:W0:Y:S01]  /*1c00*/  LDC.64 R160, c[0x0][0x3c8] ;  /* 0x0000f200ffa07b82 */ /* 0x000e220000000a00 */
        /* <DEDUP_REMOVED lines=15> */
[----:B--2---:R-:W-:Y:S01]  /*1d00*/  ISETP.NE.AND P0, PT, R142, RZ, PT ;  /* 0x000000ff8e00720c */ /* 0x004fe20003f05270 */
[-C--:B------:R-:W-:Y:S01]  /*1d10*/  FMUL R113, R114, R4.reuse ;  /* 0x0000000472717220 */ /* 0x080fe20000400000 */
[-C--:B------:R-:W-:Y:S01]  /*1d20*/  FMUL R152, R81, R4.reuse ;  /* 0x0000000451987220 */ /* 0x080fe20000400000 */
[-C--:B------:R-:W-:Y:S01]  /*1d30*/  FMUL R114, R115, R4.reuse ;  /* 0x0000000473727220 */ /* 0x080fe20000400000 */
[-C--:B------:R-:W-:Y:S01]  /*1d40*/  FMUL R151, R76, R4.reuse ;  /* 0x000000044c977220 */ /* 0x080fe20000400000 */
[-C--:B------:R-:W-:Y:S01]  /*1d50*/  FMUL R156, R77, R4.reuse ;  /* 0x000000044d9c7220 */ /* 0x080fe20000400000 */
[-C--:B------:R-:W-:Y:S01]  /*1d60*/  FMUL R153, R78, R4.reuse ;  /* 0x000000044e997220 */ /* 0x080fe20000400000 */
[----:B-1----:R-:W-:Y:S01]  /*1d70*/  LOP3.LUT R142, R0, 0x7f, RZ, 0xc0, !PT ;  /* 0x0000007f008e7812 */ /* 0x002fe200078ec0ff */
[-C--:B------:R-:W-:Y:S01]  /*1d80*/  FMUL R158, R79, R4.reuse ;  /* 0x000000044f9e7220 */ /* 0x080fe20000400000 */
[----:B------:R-:W-:Y:S01]  /*1d90*/  FMUL R115, R108, R4 ;  /* 0x000000046c737220 */ /* 0x000fe20000400000 */
[----:B------:R-:W-:Y:S01]  /*1da0*/  FMUL R76, R12, R7 ;  /* 0x000000070c4c7220 */ /* 0x000fe20000400000 */
[----:B------:R-:W-:Y:S01]  /*1db0*/  LEA R81, R3, R142, 0xb ;  /* 0x0000008e03517211 */ /* 0x000fe200078e58ff */
[----:B------:R-:W-:Y:S01]  /*1dc0*/  FMUL R77, R13, R10 ;  /* 0x0000000a0d4d7220 */ /* 0x000fe20000400000 */
[----:B------:R-:W-:Y:S01]  /*1dd0*/  FMUL R78, R14, R9 ;  /* 0x000000090e4e7220 */ /* 0x000fe20000400000 */
[----:B------:R-:W-:Y:S01]  /*1de0*/  FMUL R79, R15, R136 ;  /* 0x000000880f4f7220 */ /* 0x000fe20000400000 */
[-C--:B------:R-:W-:Y:S01]  /*1df0*/  FMUL R108, R109, R4.reuse ;  /* 0x000000046d6c7220 */ /* 0x080fe20000400000 */
[-C--:B------:R-:W-:Y:S01]  /*1e00*/  FMUL R109, R110, R4.reuse ;  /* 0x000000046e6d7220 */ /* 0x080fe20000400000 */
[-C--:B------:R-:W-:Y:S01]  /*1e10*/  FMUL R110, R111, R4.reuse ;  /* 0x000000046f6e7220 */ /* 0x080fe20000400000 */
[----:B------:R-:W-:Y:S01]  /*1e20*/  FMUL R111, R104, R4 ;  /* 0x00000004686f7220 */ /* 0x000fe20000400000 */
[----:B0-----:R-:W-:-:S04]  /*1e30*/  IMAD.WIDE.U32 R160, R81, 0x10, R160 ;  /* 0x0000001051a07825 */ /* 0x001fc800078e00a0 */
[C---:B-----5:R-:W-:Y:S01]  /*1e40*/  @P0 FMUL R76, R2.reuse, R76 ;  /* 0x0000004c024c0220 */ /* 0x060fe20000400000 */
[C---:B------:R-:W-:Y:S01]  /*1e50*/  @P0 FMUL R77, R2.reuse, R77 ;  /* 0x0000004d024d0220 */ /* 0x040fe20000400000 */
[C---:B------:R-:W-:Y:S01]  /*1e60*/  @P0 FMUL R78, R2.reuse, R78 ;  /* 0x0000004e024e0220 */ /* 0x040fe20000400000 */
[----:B------:R-:W-:Y:S01]  /*1e70*/  @P0 FMUL R79, R2, R79 ;  /* 0x0000004f024f0220 */ /* 0x000fe20000400000 */
        /* <DEDUP_REMOVED lines=12> */
[----:B------:R0:W-:Y:S01]  /*1f40*/  STG.E.128 desc[UR6][R160.64], R76 ;  /* 0x0000004ca0007986 */ /* 0x0001e2000c101d06 */
        /* <DEDUP_REMOVED lines=9> */
[-C--:B------:R-:W-:Y:S01]  /*1fe0*/  FMUL R102, R103, R4.reuse ;  /* 0x0000000467667220 */ /* 0x080fe20000400000 */
[-C--:B------:R-:W-:Y:S01]  /*1ff0*/  FMUL R103, R96, R4.reuse ;  /* 0x0000000460677220 */ /* 0x080fe20000400000 */
[-C--:B------:R-:W-:Y:S01]  /*2000*/  FMUL R96, R97, R4.reuse ;  /* 0x0000000461607220 */ /* 0x080fe20000400000 */
[----:B------:R-:W-:Y:S01]  /*2010*/  FMUL R97, R98, R4 ;  /* 0x0000000462617220 */ /* 0x000fe20000400000 */
[C---:B------:R-:W-:Y:S01]  /*2020*/  @P0 FMUL R80, R2.reuse, R80 ;  /* 0x0000005002500220 */ /* 0x040fe20000400000 */
[C---:B------:R-:W-:Y:S01]  /*2030*/  @P0 FMUL R81, R2.reuse, R81 ;  /* 0x0000005102510220 */ /* 0x040fe20000400000 */
[C---:B------:R-:W-:Y:S01]  /*2040*/  @P0 FMUL R82, R2.reuse, R82 ;  /* 0x0000005202520220 */ /* 0x040fe20000400000 */
[----:B------:R-:W-:Y:S01]  /*2050*/  @P0 FMUL R83, R2, R83 ;  /* 0x0000005302530220 */ /* 0x000fe20000400000 */
[----:B0-----:R-:W-:Y:S01]  /*2060*/  FMUL R76, R28, R123 ;  /* 0x0000007b1c4c7220 */ /* 0x001fe20000400000 */
[----:B------:R-:W-:Y:S01]  /*2070*/  FMUL R77, R29, R116 ;  /* 0x000000741d4d7220 */ /* 0x000fe20000400000 */
[----:B------:R-:W-:Y:S01]  /*2080*/  FMUL R78, R30, R117 ;  /* 0x000000751e4e7220 */ /* 0x000fe20000400000 */
[----:B------:R-:W-:Y:S01]  /*2090*/  FMUL R79, R31, R118 ;  /* 0x000000761f4f7220 */ /* 0x000fe20000400000 */
        /* <DEDUP_REMOVED lines=17> */
[----:B------:R0:W-:Y:S01]  /*21b0*/  STG.E.128 desc[UR6][R160.64+0x800], R80 ;  /* 0x00080050a0007986 */ /* 0x0001e2000c101d06 */
[----:B------:R-:W-:Y:S01]  /*21c0*/  FMUL R88, R24, R127 ;  /* 0x0000007f18587220 */ /* 0x000fe20000400000 */
[----:B------:R-:W-:Y:S01]  /*21d0*/  FMUL R89, R25, R120 ;  /* 0x0000007819597220 */ /* 0x000fe20000400000 */
        /* <DEDUP_REMOVED lines=19> */
[----:B-1----:R-:W-:Y:S01]  /*2310*/  FMUL R84, R52, R99 ;  /* 0x0000006334547220 */ /* 0x002fe20000400000 */
[----:B------:R-:W-:Y:S01]  /*2320*/  FMUL R85, R53, R138 ;  /* 0x0000008a35557220 */ /* 0x000fe20000400000 */
[----:B------:R-:W-:Y:S01]  /*2330*/  FMUL R86, R54, R137 ;  /* 0x0000008936567220 */ /* 0x000fe20000400000 */
[----:B------:R-:W-:Y:S01]  /*2340*/  FMUL R87, R55, R140 ;  /* 0x0000008c37577220 */ /* 0x000fe20000400000 */
[----:B--2---:R-:W-:Y:S01]  /*2350*/  FMUL R76, R48, R103 ;  /* 0x00000067304c7220 */ /* 0x004fe20000400000 */
        /* <DEDUP_REMOVED lines=31> */
[C---:B------:R-:W-:Y:S01]  /*2550*/  @P0 FMUL R112, R2.reuse, R112 ;  /* 0x0000007002700220 */ /* 0x040fe20000400000 */
[C---:B------:R-:W-:Y:S01]  /*2560*/  @P0 FMUL R113, R2.reuse, R113 ;  /* 0x0000007102710220 */ /* 0x040fe20000400000 */
[C---:B------:R-:W-:Y:S01]  /*2570*/  @P0 FMUL R114, R2.reuse, R114 ;  /* 0x0000007202720220 */ /* 0x040fe20000400000 */
[----:B------:R3:W-:Y:S01]  /*2580*/  STG.E.128 desc[UR6][R160.64+0x4800], R76 ;  /* 0x0048004ca0007986 */ /* 0x0007e2000c101d06 */
[C---:B------:R-:W-:Y:S01]  /*2590*/  @P0 FMUL R115, R2.reuse, R115 ;  /* 0x0000007302730220 */ /* 0x040fe20000400000 */
[C---:B------:R-:W-:Y:S01]  /*25a0*/  @P0 FMUL R108, R2.reuse, R108 ;  /* 0x0000006c026c0220 */ /* 0x040fe20000400000 */
[C---:B------:R-:W-:Y:S01]  /*25b0*/  @P0 FMUL R109, R2.reuse, R109 ;  /* 0x0000006d026d0220 */ /* 0x040fe20000400000 */
[----:B------:R4:W-:Y:S01]  /*25c0*/  STG.E.128 desc[UR6][R160.64+0x5000], R84 ;  /* 0x00500054a0007986 */ /* 0x0009e2000c101d06 */
        /* <DEDUP_REMOVED lines=13> */
[----:B---3--:R-:W-:Y:S01]  /*26a0*/  FMUL R76, R68, R151 ;  /* 0x00000097444c7220 */ /* 0x008fe20000400000 */
[----:B------:R-:W-:Y:S01]  /*26b0*/  FMUL R77, R69, R156 ;  /* 0x0000009c454d7220 */ /* 0x000fe20000400000 */
[----:B------:R-:W-:Y:S01]  /*26c0*/  FMUL R78, R70, R153 ;  /* 0x00000099464e7220 */ /* 0x000fe20000400000 */
[----:B------:R-:W-:Y:S01]  /*26d0*/  FMUL R79, R71, R158 ;  /* 0x0000009e474f7220 */ /* 0x000fe20000400000 */
[----:B----4-:R-:W-:Y:S01]  /*26e0*/  FMUL R84, R72, R7 ;  /* 0x0000000748547220 */ /* 0x010fe20000400000 */
        /* <DEDUP_REMOVED lines=24> */
[----:B------:R0:W-:Y:S04]  /*2870*/  STG.E.128 desc[UR6][R160.64+0x3000], R112 ;  /* 0x00300070a0007986 */ /* 0x0001e8000c101d06 */
[----:B------:R0:W-:Y:S04]  /*2880*/  STG.E.128 desc[UR6][R160.64+0x3800], R108 ;  /* 0x0038006ca0007986 */ /* 0x0001e8000c101d06 */
[----:B------:R0:W-:Y:S04]  /*2890*/  STG.E.128 desc[UR6][R160.64+0x5800], R88 ;  /* 0x00580058a0007986 */ /* 0x0001e8000c101d06 */
[----:B------:R0:W-:Y:S04]  /*28a0*/  STG.E.128 desc[UR6][R160.64+0x6000], R92 ;  /* 0x0060005ca0007986 */ /* 0x0001e8000c101d06 */
[----:B------:R0:W-:Y:S04]  /*28b0*/  STG.E.128 desc[UR6][R160.64+0x6800], R80 ;  /* 0x00680050a0007986 */ /* 0x0001e8000c101d06 */
[----:B------:R0:W-:Y:S04]  /*28c0*/  STG.E.128 desc[UR6][R160.64+0x7000], R76 ;  /* 0x0070004ca0007986 */ /* 0x0001e8000c101d06 */
[----:B------:R0:W-:Y:S01]  /*28d0*/  STG.E.128 desc[UR6][R160.64+0x7800], R84 ;  /* 0x00780054a0007986 */ /* 0x0001e2000c101d06 */
[----:B------:R-:W-:Y:S05]  /*28e0*/  BRA `(.L_x_4578) ;  /* 0x00000010005c7947 */ /* 0x000fea0003800000 */
.L_x_4577:
[----:B------:R-:W1:Y:S01]  /*28f0*/  S2R R0, SR_TID.X ;  /* 0x0000000000007919 */ /* 0x000e620000002100 */
[----:B------:R-:W2:Y:S01]  /*2900*/  LDC.64 R152, c[0x0][0x3c8] ;  /* 0x0000f200ff987b82 */ /* 0x000ea20000000a00 */
[-C--:B0-----:R-:W-:Y:S01]  /*2910*/  FMUL R11, R132, R4.reuse ;  /* 0x00000004840b7220 */ /* 0x081fe20000400000 */
[-C--:B------:R-:W-:Y:S01]  /*2920*/  FMUL R7, R136, R4.reuse ;  /* 0x0000000488077220 */ /* 0x080fe20000400000 */
[-C--:B------:R-:W-:Y:S01]  /*2930*/  FMUL R10, R137, R4.reuse ;  /* 0x00000004890a7220 */ /* 0x080fe20000400000 */
[-C--:B------:R-:W-:Y:S01]  /*2940*/  FMUL R132, R133, R4.reuse ;  /* 0x0000000485847220 */ /* 0x080fe20000400000 */
[-C--:B------:R-:W-:Y:S01]  /*2950*/  FMUL R133, R134, R4.reuse ;  /* 0x0000000486857220 */ /* 0x080fe20000400000 */
[-C--:B------:R-:W-:Y:S01]  /*2960*/  FMUL R144, R81, R4.reuse ;  /* 0x0000000451907220 */ /* 0x080fe20000400000 */
[-C--:B------:R-:W-:Y:S01]  /*2970*/  FMUL R134, R135, R4.reuse ;  /* 0x0000000487867220 */ /* 0x080fe20000400000 */
[----:B------:R-:W0:Y:S01]  /*2980*/  LDC.U8 R147, c[0x0][0x404] ;  /* 0x00010100ff937b82 */ /* 0x000e220000000000 */
[-C--:B------:R-:W-:Y:S01]  /*2990*/  FMUL R135, R124, R4.reuse ;  /* 0x000000047c877220 */ /* 0x080fe20000400000 */
        /* <DEDUP_REMOVED lines=9> */
[-C--:B------:R-:W-:Y:S01]  /*2a30*/  FMUL R150, R79, R4.reuse ;  /* 0x000000044f967220 */ /* 0x080fe20000400000 */
[----:B------:R-:W-:Y:S01]  /*2a40*/  FMUL R120, R121, R4 ;  /* 0x0000000479787220 */ /* 0x000fe20000400000 */
[----:B------:R-:W-:Y:S01]  /*2a50*/  FMUL R79, R15, R136 ;  /* 0x000000880f4f7220 */ /* 0x000fe20000400000 */
[-C--:B------:R-:W-:Y:S01]  /*2a60*/  FMUL R121, R122, R4.reuse ;  /* 0x000000047a797220 */ /* 0x080fe20000400000 */
[----:B------:R-:W-:Y:S01]  /*2a70*/  FMNMX3 R8, R8, |R7|, |R77|, !PT ;  /* 0x4000000708087276 */ /* 0x000fe2000780044d */
[-C--:B------:R-:W-:Y:S01]  /*2a80*/  FMUL R122, R123, R4.reuse ;  /* 0x000000047b7a7220 */ /* 0x080fe20000400000 */
[-C--:B------:R-:W-:Y:S01]  /*2a90*/  FMUL R146, R83, R4.reuse ;  /* 0x0000000453927220 */ /* 0x080fe20000400000 */
[-C--:B------:R-:W-:Y:S01]  /*2aa0*/  FMUL R123, R116, R4.reuse ;  /* 0x00000004747b7220 */ /* 0x080fe20000400000 */
[----:B------:R-:W-:Y:S01]  /*2ab0*/  FMUL R83, R16, R11 ;  /* 0x0000000b10537220 */ /* 0x000fe20000400000 */
[-C--:B------:R-:W-:Y:S01]  /*2ac0*/  FMUL R116, R117, R4.reuse ;  /* 0x0000000475747220 */ /* 0x080fe20000400000 */
[-C--:B------:R-:W-:Y:S01]  /*2ad0*/  FMUL R117, R118, R4.reuse ;  /* 0x0000000476757220 */ /* 0x080fe20000400000 */
[-C--:B------:R-:W-:Y:S01]  /*2ae0*/  FMUL R145, R78, R4.reuse ;  /* 0x000000044e917220 */ /* 0x080fe20000400000 */
[----:B-1----:R-:W-:Y:S01]  /*2af0*/  LOP3.LUT R142, R0, 0x7f, RZ, 0xc0, !PT ;  /* 0x0000007f008e7812 */ /* 0x002fe200078ec0ff */
[-C--:B------:R-:W-:Y:S01]  /*2b00*/  FMUL R118, R119, R4.reuse ;  /* 0x0000000477767220 */ /* 0x080fe20000400000 */
[-C--:B------:R-:W-:Y:S01]  /*2b10*/  FMUL R139, R80, R4.reuse ;  /* 0x00000004508b7220 */ /* 0x080fe20000400000 */
[----:B0-----:R-:W-:Y:S01]  /*2b20*/  ISETP.NE.AND P0, PT, R147, RZ, PT ;  /* 0x000000ff9300720c */ /* 0x001fe20003f05270 */
[----:B------:R-:W-:Y:S01]  /*2b30*/  FMUL R119, R112, R4 ;  /* 0x0000000470777220 */ /* 0x000fe20000400000 */
[----:B------:R-:W-:Y:S01]  /*2b40*/  LEA R81, R3, R142, 0xb ;  /* 0x0000008e03517211 */ /* 0x000fe200078e58ff */
[----:B-----5:R-:W-:Y:S01]  /*2b50*/  FMUL R80, R2, R83 ;  /* 0x0000005302507220 */ /* 0x020fe20000400000 */
[----:B------:R-:W-:Y:S01]  /*2b60*/  FMUL R112, R113, R4 ;  /* 0x0000000471707220 */ /* 0x000fe20000400000 */
[----:B------:R-:W-:Y:S01]  /*2b70*/  FMUL R133, R18, R133 ;  /* 0x0000008512857220 */ /* 0x000fe20000400000 */
[----:B------:R-:W-:Y:S01]  /*2b80*/  FMUL R11, R19, R134 ;  /* 0x00000086130b7220 */ /* 0x000fe20000400000 */
[----:B--2---:R-:W-:-:S04]  /*2b90*/  IMAD.WIDE.U32 R152, R81, 0x10, R152 ;  /* 0x0000001051987825 */ /* 0x004fc800078e0098 */
[----:B------:R-:W-:Y:S01]  /*2ba0*/  FMUL R81, R14, R9 ;  /* 0x000000090e517220 */ /* 0x000fe20000400000 */
[----:B------:R-:W-:Y:S01]  /*2bb0*/  FMUL R9, R17, R132 ;  /* 0x0000008411097220 */ /* 0x000fe20000400000 */
[-C--:B------:R-:W-:Y:S01]  /*2bc0*/  FMUL R113, R114, R4.reuse ;  /* 0x0000000472717220 */ /* 0x080fe20000400000 */
[-C--:B------:R-:W-:Y:S01]  /*2bd0*/  FMUL R114, R115, R4.reuse ;  /* 0x0000000473727220 */ /* 0x080fe20000400000 */
[-C--:B------:R-:W-:Y:S01]  /*2be0*/  FMUL R78, R2, R81.reuse ;  /* 0x00000051024e7220 */ /* 0x080fe20000400000 */
[----:B------:R-:W-:Y:S01]  /*2bf0*/  FMNMX3 R8, R8, |R81|, |R79|, !PT ;  /* 0x4000005108087276 */ /* 0x000fe2000780044f */
[-C--:B------:R-:W-:Y:S01]  /*2c00*/  FMUL R115, R108, R4.reuse ;  /* 0x000000046c737220 */ /* 0x080fe20000400000 */
[-C--:B------:R-:W-:Y:S01]  /*2c10*/  FMUL R108, R109, R4.reuse ;  /* 0x000000046d6c7220 */ /* 0x080fe20000400000 */
[----:B------:R-:W-:Y:S01]  /*2c20*/  FMUL R135, R20, R135 ;  /* 0x0000008714877220 */ /* 0x000fe20000400000 */
[----:B------:R-:W-:Y:S01]  /*2c30*/  FMNMX3 R10, R8, |R83|, |R9|, !PT ;  /* 0x40000053080a7276 */ /* 0x000fe20007800409 */
[----:B------:R-:W-:Y:S01]  /*2c40*/  FMUL R109, R110, R4 ;  /* 0x000000046e6d7220 */ /* 0x000fe20000400000 */
[----:B------:R-:W-:Y:S01]  /*2c50*/  FSEL R78, R81, R78, !P0 ;  /* 0x0000004e514e7208 */ /* 0x000fe20004000000 */
[----:B------:R-:W-:Y:S01]  /*2c60*/  FMUL R81, R21, R124 ;  /* 0x0000007c15517220 */ /* 0x000fe20000400000 */
[----:B------:R-:W-:Y:S01]  /*2c70*/  FSEL R8, R83, R80, !P0 ;  /* 0x0000005053087208 */ /* 0x000fe20004000000 */
[-C--:B------:R-:W-:Y:S01]  /*2c80*/  FMUL R141, R82, R4.reuse ;  /* 0x00000004528d7220 */ /* 0x080fe20000400000 */
[-C--:B------:R-:W-:Y:S01]  /*2c90*/  FMUL R143, R76, R4.reuse ;  /* 0x000000044c8f7220 */ /* 0x080fe20000400000 */
[----:B------:R-:W-:Y:S01]  /*2ca0*/  FMNMX3 R80, R10, |R133|, |R11|, !PT ;  /* 0x400000850a507276 */ /* 0x000fe2000780040b */
[-C--:B------:R-:W-:Y:S01]  /*2cb0*/  FMUL R110, R111, R4.reuse ;  /* 0x000000046f6e7220 */ /* 0x080fe20000400000 */
[C---:B------:R-:W-:Y:S01]  /*2cc0*/  FMUL R76, R2.reuse, R7 ;  /* 0x00000007024c7220 */ /* 0x040fe20000400000 */
[----:B------:R-:W-:Y:S01]  /*2cd0*/  FMUL R82, R2, R133 ;  /* 0x0000008502527220 */ /* 0x000fe20000400000 */
[-C--:B------:R-:W-:Y:S01]  /*2ce0*/  FMUL R111, R104, R4.reuse ;  /* 0x00000004686f7220 */ /* 0x080fe20000400000 */
[----:B------:R-:W-:Y:S01]  /*2cf0*/  FMUL R104, R105, R4 ;  /* 0x0000000469687220 */ /* 0x000fe20000400000 */
[----:B------:R-:W-:Y:S01]  /*2d00*/  FMUL R125, R22, R125 ;  /* 0x0000007d167d7220 */ /* 0x000fe20000400000 */
[----:B------:R-:W-:Y:S01]  /*2d10*/  FMUL R83, R23, R126 ;  /* 0x0000007e17537220 */ /* 0x000fe20000400000 */
[-C--:B------:R-:W-:Y:S01]  /*2d20*/  FMUL R105, R106, R4.reuse ;  /* 0x000000046a697220 */ /* 0x080fe20000400000 */
[----:B------:R-:W-:Y:S01]  /*2d30*/  FMNMX3 R80, R80, |R135|, |R81|, !PT ;  /* 0x4000008750507276 */ /* 0x000fe20007800451 */
[-C--:B------:R-:W-:Y:S01]  /*2d40*/  FMUL R106, R107, R4.reuse ;  /* 0x000000046b6a7220 */ /* 0x080fe20000400000 */
[-C--:B------:R-:W-:Y:S01]  /*2d50*/  FMUL R107, R100, R4.reuse ;  /* 0x00000004646b7220 */ /* 0x080fe20000400000 */
[----:B------:R-:W-:Y:S01]  /*2d60*/  FMUL R138, R85, R4 ;  /* 0x00000004558a7220 */ /* 0x000fe20000400000 */
[----:B------:R-:W-:Y:S01]  /*2d70*/  FSEL R76, R7, R76, !P0 ;  /* 0x0000004c074c7208 */ /* 0x000fe20004000000 */
[C---:B------:R-:W-:Y:S01]  /*2d80*/  @P0 FMUL R77, R2.reuse, R77 ;  /* 0x0000004d024d0220 */ /* 0x040fe20000400000 */
[----:B------:R-:W-:Y:S01]  /*2d90*/  FSEL R10, R133, R82, !P0 ;  /* 0x00000052850a7208 */ /* 0x000fe20004000000 */
[C---:B------:R-:W-:Y:S01]  /*2da0*/  @P0 FMUL R79, R2.reuse, R79 ;  /* 0x0000004f024f0220 */ /* 0x040fe20000400000 */
[C---:B------:R-:W-:Y:S01]  /*2db0*/  @P0 FMUL R9, R2.reuse, R9 ;  /* 0x0000000902090220 */ /* 0x040fe20000400000 */
[----:B------:R-:W-:Y:S01]  /*2dc0*/  @P0 FMUL R11, R2, R11 ;  /* 0x0000000b020b0220 */ /* 0x000fe20000400000 */
[----:B------:R-:W-:Y:S01]  /*2dd0*/  FMUL R100, R101, R4 ;  /* 0x0000000465647220 */ /* 0x000fe20000400000 */
        /* <DEDUP_REMOVED lines=8> */
[----:B------:R0:W-:Y:S01]  /*2e60*/  STG.E.128 desc[UR6][R152.64], R76 ;  /* 0x0000004c98007986 */ /* 0x0001e2000c101d06 */
[----:B------:R-:W-:Y:S01]  /*2e70*/  FMUL R121, R26, R121 ;  /* 0x000000791a797220 */ /* 0x000fe20000400000 */
[----:B------:R-:W-:Y:S01]  /*2e80*/  FMUL R87, R27, R122 ;  /* 0x0000007a1b577220 */ /* 0x000fe20000400000 */
[-C--:B------:R-:W-:Y:S01]  /*2e90*/  FMUL R97, R98, R4.reuse ;  /* 0x0000000462617220 */ /* 0x080fe20000400000 */
[----:B------:R1:W-:Y:S01]  /*2ea0*/  STG.E.128 desc[UR6][R152.64+0x800], R8 ;  /* 0x0008000898007986 */ /* 0x0003e2000c101d06 */
[-C--:B------:R-:W-:Y:S01]  /*2eb0*/  FMUL R98, R99, R4.reuse ;  /* 0x0000000463627220 */ /* 0x080fe20000400000 */
[-C--:B------:R-:W-:Y:S01]  /*2ec0*/  FMUL R99, R92, R4.reuse ;  /* 0x000000045c637220 */ /* 0x080fe20000400000 */
[----:B------:R-:W-:Y:S01]  /*2ed0*/  FMUL R123, R28, R123 ;  /* 0x0000007b1c7b7220 */ /* 0x000fe20000400000 */
[-C--:B------:R-:W-:Y:S01]  /*2ee0*/  FMUL R92, R93, R4.reuse ;  /* 0x000000045d5c7220 */ /* 0x080fe20000400000 */
[-C--:B------:R-:W-:Y:S01]  /*2ef0*/  FMUL R93, R94, R4.reuse ;  /* 0x000000045e5d7220 */ /* 0x080fe20000400000 */
[-C--:B------:R-:W-:Y:S01]  /*2f00*/  FMUL R94, R95, R4.reuse ;  /* 0x000000045f5e7220 */ /* 0x080fe20000400000 */
[-C--:B------:R-:W-:Y:S01]  /*2f10*/  FMUL R95, R88, R4.reuse ;  /* 0x00000004585f7220 */ /* 0x080fe20000400000 */
[-C--:B------:R-:W-:Y:S01]  /*2f20*/  FMUL R88, R89, R4.reuse ;  /* 0x0000000459587220 */ /* 0x080fe20000400000 */
[----:B------:R-:W-:Y:S01]  /*2f30*/  FMUL R117, R30, R117 ;  /* 0x000000751e757220 */ /* 0x000fe20000400000 */
[-C--:B------:R-:W-:Y:S01]  /*2f40*/  FMUL R89, R90, R4.reuse ;  /* 0x000000045a597220 */ /* 0x080fe20000400000 */
[----:B------:R-:W-:Y:S01]  /*2f50*/  FMUL R82, R2, R125 ;  /* 0x0000007d02527220 */ /* 0x000fe20000400000 */
[-C--:B------:R-:W-:Y:S01]  /*2f60*/  FMUL R90, R91, R4.reuse ;  /* 0x000000045b5a7220 */ /* 0x080fe20000400000 */
[-C--:B------:R-:W-:Y:S01]  /*2f70*/  FMUL R91, R84, R4.reuse ;  /* 0x00000004545b7220 */ /* 0x080fe20000400000 */
[----:B0-----:R-:W-:Y:S01]  /*2f80*/  FMUL R76, R2, R135 ;  /* 0x00000087024c7220 */ /* 0x001fe20000400000 */
[----:B------:R-:W-:Y:S01]  /*2f90*/  FMUL R137, R86, R4 ;  /* 0x0000000456897220 */ /* 0x000fe20000400000 */
[C---:B------:R-:W-:Y:S01]  /*2fa0*/  FMUL R84, R2.reuse, R127 ;  /* 0x0000007f02547220 */ /* 0x040fe20000400000 */
[----:B------:R-:W-:Y:S01]  /*2fb0*/  FMUL R86, R2, R121 ;  /* 0x0000007902567220 */ /* 0x000fe20000400000 */
[----:B-1----:R-:W-:Y:S01]  /*2fc0*/  FMNMX3 R8, R80, |R127|, |R85|, !PT ;  /* 0x4000007f50087276 */ /* 0x002fe20007800455 */
[----:B------:R-:W-:Y:S01]  /*2fd0*/  FMUL R9, R29, R116 ;  /* 0x000000741d097220 */ /* 0x000fe20000400000 */
[----:B------:R-:W-:Y:S01]  /*2fe0*/  FSEL R80, R135, R76, !P0 ;  /* 0x0000004c87507208 */ /* 0x000fe20004000000 */
[----:B------:R-:W-:Y:S01]  /*2ff0*/  FMUL R76, R2, R123 ;  /* 0x0000007b024c7220 */ /* 0x000fe20000400000 */
[----:B------:R-:W-:Y:S01]  /*3000*/  FMNMX3 R8, R8, |R121|, |R87|, !PT ;  /* 0x4000007908087276 */ /* 0x000fe20007800457 */
[----:B------:R-:W-:Y:S01]  /*3010*/  FMUL R11, R31, R118 ;  /* 0x000000761f0b7220 */ /* 0x000fe20000400000 */
[----:B------:R-:W-:Y:S01]  /*3020*/  FMUL R119, R32, R119 ;  /* 0x0000007720777220 */ /* 0x000fe20000400000 */
[----:B------:R-:W-:Y:S01]  /*3030*/  FMUL R77, R33, R112 ;  /* 0x00000070214d7220 */ /* 0x000fe20000400000 */
[----:B------:R-:W-:Y:S01]  /*3040*/  FMNMX3 R10, R8, |R123|, |R9|, !PT ;  /* 0x4000007b080a7276 */ /* 0x000fe20007800409 */
[C---:B------:R-:W-:Y:S01]  /*3050*/  @P0 FMUL R81, R2.reuse, R81 ;  /* 0x0000005102510220 */ /* 0x040fe20000400000 */
[----:B------:R-:W-:Y:S01]  /*3060*/  FSEL R8, R123, R76, !P0 ;  /* 0x0000004c7b087208 */ /* 0x000fe20004000000 */
[----:B------:R-:W-:Y:S01]  /*3070*/  @P0 FMUL R83, R2, R83 ;  /* 0x0000005302530220 */ /* 0x000fe20000400000 */
[-C--:B------:R-:W-:Y:S01]  /*3080*/  FMNMX3 R76, R10, |R117|.reuse, |R11|, !PT ;  /* 0x400000750a4c7276 */ /* 0x080fe2000780040b */
[----:B------:R-:W-:Y:S01]  /*3090*/  FMUL R78, R2, R117 ;  /* 0x00000075024e7220 */ /* 0x000fe20000400000 */
[----:B------:R-:W-:Y:S01]  /*30a0*/  FSEL R82, R125, R82, !P0 ;  /* 0x000000527d527208 */ /* 0x000fe20004000000 */
[----:B------:R-:W-:Y:S01]  /*30b0*/  FMUL R113, R34, R113 ;  /* 0x0000007122717220 */ /* 0x000fe20000400000 */
[----:B------:R-:W-:Y:S01]  /*30c0*/  FMUL R79, R35, R114 ;  /* 0x00000072234f7220 */ /* 0x000fe20000400000 */
[----:B------:R-:W-:Y:S01]  /*30d0*/  FSEL R84, R127, R84, !P0 ;  /* 0x000000547f547208 */ /* 0x000fe20004000000 */
[C---:B------:R-:W-:Y:S01]  /*30e0*/  @P0 FMUL R85, R2.reuse, R85 ;  /* 0x0000005502550220 */ /* 0x040fe20000400000 */
[----:B------:R-:W-:Y:S01]  /*30f0*/  FSEL R86, R121, R86, !P0 ;  /* 0x0000005679567208 */ /* 0x000fe20004000000 */
[----:B------:R-:W-:Y:S01]  /*3100*/  @P0 FMUL R87, R2, R87 ;  /* 0x0000005702570220 */ /* 0x000fe20000400000 */
[----:B------:R-:W-:Y:S01]  /*3110*/  FMNMX3 R76, R76, |R119|, |R77|, !PT ;  /* 0x400000774c4c7276 */ /* 0x000fe2000780044d */
[----:B------:R0:W-:Y:S01]  /*3120*/  STG.E.128 desc[UR6][R152.64+0x1000], R80 ;  /* 0x0010005098007986 */ /* 0x0001e2000c101d06 */
[----:B------:R-:W-:Y:S01]  /*3130*/  FMUL R115, R36, R115 ;  /* 0x0000007324737220 */ /* 0x000fe20000400000 */
[----:B------:R-:W-:Y:S01]  /*3140*/  FSEL R10, R117, R78, !P0 ;  /* 0x0000004e750a7208 */ /* 0x000fe20004000000 */
[----:B------:R-:W-:Y:S01]  /*3150*/  FMUL R78, R2, R119 ;  /* 0x00000077024e7220 */ /* 0x000fe20000400000 */
[----:B------:R-:W-:Y:S01]  /*3160*/  FMNMX3 R76, R76, |R113|, |R79|, !PT ;  /* 0x400000714c4c7276 */ /* 0x000fe2000780044f */
[----:B------:R1:W-:Y:S01]  /*3170*/  STG.E.128 desc[UR6][R152.64+0x1800], R84 ;  /* 0x0018005498007986 */ /* 0x0003e2000c101d06 */
[----:B------:R-:W-:Y:S01]  /*3180*/  FMUL R109, R38, R109 ;  /* 0x0000006d266d7220 */ /* 0x000fe20000400000 */
[----:B------:R-:W-:Y:S01]  /*3190*/  FMUL R111, R40, R111 ;  /* 0x0000006f286f7220 */ /* 0x000fe20000400000 */
[----:B------:R-:W-:Y:S01]  /*31a0*/  FMUL R101, R46, R101 ;  /* 0x000000652e657220 */ /* 0x000fe20000400000 */
[C---:B------:R-:W-:Y:S01]  /*31b0*/  @P0 FMUL R9, R2.reuse, R9 ;  /* 0x0000000902090220 */ /* 0x040fe20000400000 */
[----:B------:R-:W-:Y:S01]  /*31c0*/  @P0 FMUL R11, R2, R11 ;  /* 0x0000000b020b0220 */ /* 0x000fe20000400000 */
[----:B------:R-:W-:Y:S01]  /*31d0*/  FMUL R97, R50, R97 ;  /* 0x0000006132617220 */ /* 0x000fe20000400000 */
[C---:B------:R-:W-:Y:S01]  /*31e0*/  @P0 FMUL R77, R2.reuse, R77 ;  /* 0x0000004d024d0220 */ /* 0x040fe20000400000 */
[----:B------:R-:W-:Y:S01]  /*31f0*/  @P0 FMUL R79, R2, R79 ;  /* 0x0000004f024f0220 */ /* 0x000fe20000400000 */
[----:B------:R-:W-:Y:S01]  /*3200*/  FMUL R99, R52, R99 ;  /* 0x0000006334637220 */ /* 0x000fe20000400000 */
[----:B------:R2:W-:Y:S01]  /*3210*/  STG.E.128 desc[UR6][R152.64+0x2000], R8 ;  /* 0x0020000898007986 */ /* 0x0005e2000c101d06 */
[----:B------:R-:W-:Y:S01]  /*3220*/  FMUL R93, R54, R93 ;  /* 0x0000005d365d7220 */ /* 0x000fe20000400000 */
[----:B------:R-:W-:Y:S01]  /*3230*/  FMUL R95, R56, R95 ;  /* 0x0000005f385f7220 */ /* 0x000fe20000400000 */
[----:B0-----:R-:W-:Y:S01]  /*3240*/  FMUL R81, R37, R108 ;  /* 0x0000006c25517220 */ /* 0x001fe20000400000 */
[----:B------:R-:W-:Y:S01]  /*3250*/  FMUL R80, R2, R113 ;  /* 0x0000007102507220 */ /* 0x000fe20000400000 */
[----:B------:R-:W-:Y:S01]  /*3260*/  FMUL R83, R39, R110 ;  /* 0x0000006e27537220 */ /* 0x000fe20000400000 */
[----:B------:R-:W-:Y:S01]  /*3270*/  FMUL R89, R58, R89 ;  /* 0x000000593a597220 */ /* 0x000fe20000400000 */
[----:B------:R-:W-:Y:S01]  /*3280*/  FMUL R91, R60, R91 ;  /* 0x0000005b3c5b7220 */ /* 0x000fe20000400000 */
[-C--:B-1----:R-:W-:Y:S01]  /*3290*/  FMUL R84, R2, R115.reuse ;  /* 0x0000007302547220 */ /* 0x082fe20000400000 */
[----:B------:R-:W-:Y:S01]  /*32a0*/  FMNMX3 R82, R76, |R115|, |R81|, !PT ;  /* 0x400000734c527276 */ /* 0x000fe20007800451 */
[----:B------:R-:W-:Y:S01]  /*32b0*/  FMUL R86, R2, R109 ;  /* 0x0000006d02567220 */ /* 0x000fe20000400000 */
[----:B------:R-:W-:Y:S01]  /*32c0*/  FSEL R76, R119, R78, !P0 ;  /* 0x0000004e774c7208 */ /* 0x000fe20004000000 */
[----:B------:R-:W-:Y:S01]  /*32d0*/  FMUL R85, R41, R104 ;  /* 0x0000006829557220 */ /* 0x000fe20000400000 */
[----:B------:R-:W-:Y:S01]  /*32e0*/  FSEL R78, R113, R80, !P0 ;  /* 0x00000050714e7208 */ /* 0x000fe20004000000 */
[----:B------:R-:W-:Y:S01]  /*32f0*/  FMUL R87, R43, R106 ;  /* 0x0000006a2b577220 */ /* 0x000fe20000400000 */
[----:B------:R-:W-:Y:S01]  /*3300*/  FSEL R80, R115, R84, !P0 ;  /* 0x0000005473507208 */ /* 0x000fe20004000000 */
[----:B------:R-:W-:Y:S01]  /*3310*/  FMUL R113, R44, R107 ;  /* 0x0000006b2c717220 */ /* 0x000fe20000400000 */
[----:B------:R-:W-:Y:S01]  /*3320*/  FMNMX3 R84, R82, |R109|, |R83|, !PT ;  /* 0x4000006d52547276 */ /* 0x000fe20007800453 */
[----:B------:R-:W-:Y:S01]  /*3330*/  FMUL R107, R47, R102 ;  /* 0x000000662f6b7220 */ /* 0x000fe20000400000 */
[----:B------:R-:W-:Y:S01]  /*3340*/  FSEL R82, R109, R86, !P0 ;  /* 0x000000566d527208 */ /* 0x000fe20004000000 */
[----:B------:R-:W-:Y:S01]  /*3350*/  FMUL R109, R42, R105 ;  /* 0x000000692a6d7220 */ /* 0x000fe20000400000 */
[-C--:B------:R-:W-:Y:S01]  /*3360*/  FMNMX3 R84, R84, |R111|.reuse, |R85|, !PT ;  /* 0x4000006f54547276 */ /* 0x080fe20007800455 */
[----:B------:R-:W-:Y:S01]  /*3370*/  FMUL R105, R45, R100 ;  /* 0x000000642d697220 */ /* 0x000fe20000400000 */
[C---:B------:R-:W-:Y:S01]  /*3380*/  FMUL R86, R2.reuse, R111 ;  /* 0x0000006f02567220 */ /* 0x040fe20000400000 */
[-C--:B------:R-:W-:Y:S01]  /*3390*/  FMUL R102, R2, R109.reuse ;  /* 0x0000006d02667220 */ /* 0x080fe20000400000 */
[----:B------:R-:W-:Y:S01]  /*33a0*/  FMNMX3 R84, R84, |R109|, |R87|, !PT ;  /* 0x4000006d54547276 */ /* 0x000fe20007800457 */
[----:B------:R-:W-:Y:S01]  /*33b0*/  FMUL R106, R2, R101 ;  /* 0x00000065026a7220 */ /* 0x000fe20000400000 */
[----:B--2---:R-:W-:Y:S01]  /*33c0*/  FMUL R9, R53, R92 ;  /* 0x0000005c35097220 */ /* 0x004fe20000400000 */
[----:B------:R0:W-:Y:S01]  /*33d0*/  STG.E.128 desc[UR6][R152.64+0x2800], R76 ;  /* 0x0028004c98007986 */ /* 0x0001e2000c101d06 */
[----:B------:R-:W-:Y:S01]  /*33e0*/  FMNMX3 R100, R84, |R113|, |R105|, !PT ;  /* 0x4000007154647276 */ /* 0x000fe20007800469 */
[----:B------:R-:W-:Y:S01]  /*33f0*/  FMUL R11, R55, R94 ;  /* 0x0000005e370b7220 */ /* 0x000fe20000400000 */
[----:B------:R-:W-:Y:S01]  /*3400*/  FSEL R84, R111, R86, !P0 ;  /* 0x000000566f547208 */ /* 0x000fe20004000000 */
[----:B------:R-:W-:Y:S01]  /*3410*/  @P0 FMUL R81, R2, R81 ;  /* 0x0000005102510220 */ /* 0x000fe20000400000 */
[----:B------:R-:W-:Y:S01]  /*3420*/  FSEL R86, R109, R102, !P0 ;  /* 0x000000666d567208 */ /* 0x000fe20004000000 */
[----:B------:R-:W-:Y:S01]  /*3430*/  FMUL R109, R48, R103 ;  /* 0x00000067306d7220 */ /* 0x000fe20000400000 */
[----:B------:R-:W-:Y:S01]  /*3440*/  FMNMX3 R100, R100, |R101|, |R107|, !PT ;  /* 0x4000006564647276 */ /* 0x000fe2000780046b */
[----:B------:R-:W-:Y:S01]  /*3450*/  FMUL R103, R51, R98 ;  /* 0x0000006233677220 */ /* 0x000fe20000400000 */
[----:B------:R-:W-:Y:S01]  /*3460*/  FSEL R106, R101, R106, !P0 ;  /* 0x0000006a656a7208 */ /* 0x000fe20004000000 */
[----:B------:R-:W-:Y:S01]  /*3470*/  FMUL R101, R49, R96 ;  /* 0x0000006031657220 */ /* 0x000fe20000400000 */
[C---:B------:R-:W-:Y:S01]  /*3480*/  FMUL R8, R2.reuse, R109 ;  /* 0x0000006d02087220 */ /* 0x040fe20000400000 */
[C---:B------:R-:W-:Y:S01]  /*3490*/  @P0 FMUL R83, R2.reuse, R83 ;  /* 0x0000005302530220 */ /* 0x040fe20000400000 */
[C---:B------:R-:W-:Y:S01]  /*34a0*/  @P0 FMUL R85, R2.reuse, R85 ;  /* 0x0000005502550220 */ /* 0x040fe20000400000 */
[----:B------:R-:W-:Y:S01]  /*34b0*/  @P0 FMUL R87, R2, R87 ;  /* 0x0000005702570220 */ /* 0x000fe20000400000 */
[----:B------:R-:W-:Y:S01]  /*34c0*/  FMNMX3 R100, R100, |R109|, |R101|, !PT ;  /* 0x4000006d64647276 */ /* 0x000fe20007800465 */
[----:B------:R-:W-:Y:S01]  /*34d0*/  FMUL R137, R62, R137 ;  /* 0x000000893e897220 */ /* 0x000fe20000400000 */
[----:B------:R1:W-:Y:S01]  /*34e0*/  STG.E.128 desc[UR6][R152.64+0x3000], R80 ;  /* 0x0030005098007986 */ /* 0x0003e2000c101d06 */
[----:B0-----:R-:W-:Y:S01]  /*34f0*/  FMUL R76, R2, R99 ;  /* 0x00000063024c7220 */ /* 0x001fe20000400000 */
[----:B------:R-:W-:Y:S01]  /*3500*/  FMNMX3 R100, R100, |R97|, |R103|, !PT ;  /* 0x4000006164647276 */ /* 0x000fe20007800467 */
[----:B------:R-:W-:Y:S01]  /*3510*/  FMUL R78, R2, R93 ;  /* 0x0000005d024e7220 */ /* 0x000fe20000400000 */
[----:B------:R-:W-:Y:S01]  /*3520*/  FMUL R77, R57, R88 ;  /* 0x00000058394d7220 */ /* 0x000fe20000400000 */
[----:B------:R-:W-:Y:S01]  /*3530*/  FMUL R79, R59, R90 ;  /* 0x0000005a3b4f7220 */ /* 0x000fe20000400000 */
[----:B------:R-:W-:Y:S01]  /*3540*/  FMNMX3 R10, R100, |R99|, |R9|, !PT ;  /* 0x40000063640a7276 */ /* 0x000fe20007800409 */
[----:B------:R0:W-:Y:S01]  /*3550*/  STG.E.128 desc[UR6][R152.64+0x3800], R84 ;  /* 0x0038005498007986 */ /* 0x0001e2000c101d06 */
[----:B------:R-:W-:Y:S01]  /*3560*/  FSEL R100, R109, R8, !P0 ;  /* 0x000000086d647208 */ /* 0x000fe20004000000 */
[----:B------:R-:W-:Y:S01]  /*3570*/  @P0 FMUL R9, R2, R9 ;  /* 0x0000000902090220 */ /* 0x000fe20000400000 */
[----:B------:R-:W-:Y:S01]  /*3580*/  FSEL R8, R99, R76, !P0 ;  /* 0x0000004c63087208 */ /* 0x000fe20004000000 */
[----:B------:R-:W-:Y:S01]  /*3590*/  FMUL R139, R64, R139 ;  /* 0x0000008b408b7220 */ /* 0x000fe20000400000 */
[----:B------:R-:W-:Y:S01]  /*35a0*/  FMNMX3 R76, R10, |R93|, |R11|, !PT ;  /* 0x4000005d0a4c7276 */ /* 0x000fe2000780040b */
[----:B------:R-:W-:Y:S01]  /*35b0*/  @P0 FMUL R11, R2, R11 ;  /* 0x0000000b020b0220 */ /* 0x000fe20000400000 */
[----:B------:R-:W-:Y:S01]  /*35c0*/  FSEL R10, R93, R78, !P0 ;  /* 0x0000004e5d0a7208 */ /* 0x000fe20004000000 */
[----:B------:R-:W-:Y:S01]  /*35d0*/  FMUL R141, R66, R141 ;  /* 0x0000008d428d7220 */ /* 0x000fe20000400000 */
[----:B------:R-:W-:Y:S01]  /*35e0*/  FMNMX3 R78, R76, |R95|, |R77|, !PT ;  /* 0x4000005f4c4e7276 */ /* 0x000fe2000780044d */
[----:B------:R-:W-:Y:S01]  /*35f0*/  FMUL R143, R68, R143 ;  /* 0x0000008f448f7220 */ /* 0x000fe20000400000 */
[C---:B-1----:R-:W-:Y:S01]  /*3600*/  FMUL R80, R2.reuse, R95 ;  /* 0x0000005f02507220 */ /* 0x042fe20000400000 */
[----:B------:R-:W-:Y:S01]  /*3610*/  FMUL R81, R61, R138 ;  /* 0x0000008a3d517220 */ /* 0x000fe20000400000 */
[----:B------:R-:W-:Y:S01]  /*3620*/  FMUL R83, R63, R140 ;  /* 0x0000008c3f537220 */ /* 0x000fe20000400000 */
[-C--:B------:R-:W-:Y:S01]  /*3630*/  FMUL R82, R2, R89.reuse ;  /* 0x0000005902527220 */ /* 0x080fe20000400000 */
[----:B------:R1:W-:Y:S01]  /*3640*/  STG.E.128 desc[UR6][R152.64+0x5000], R8 ;  /* 0x0050000898007986 */ /* 0x0003e2000c101d06 */
[----:B------:R-:W-:Y:S01]  /*3650*/  FSEL R76, R95, R80, !P0 ;  /* 0x000000505f4c7208 */ /* 0x000fe20004000000 */
[----:B------:R-:W-:Y:S01]  /*3660*/  FMUL R7, R128, R4 ;  /* 0x0000000480077220 */ /* 0x000fe20000400000 */
[----:B------:R-:W-:Y:S01]  /*3670*/  FMNMX3 R80, R78, |R89|, |R79|, !PT ;  /* 0x400000594e507276 */ /* 0x000fe2000780044f */
[----:B0-----:R-:W-:Y:S01]  /*3680*/  FMUL R85, R65, R144 ;  /* 0x0000009041557220 */ /* 0x001fe20000400000 */
[----:B------:R-:W-:Y:S01]  /*3690*/  FMUL R87, R67, R146 ;  /* 0x0000009243577220 */ /* 0x000fe20000400000 */
[----:B------:R-:W-:Y:S01]  /*36a0*/  FSEL R78, R89, R82, !P0 ;  /* 0x00000052594e7208 */ /* 0x000fe20004000000 */
[----:B------:R-:W-:Y:S01]  /*36b0*/  FMUL R89, R69, R148 ;  /* 0x0000009445597220 */ /* 0x000fe20000400000 */
[----:B------:R-:W-:Y:S01]  /*36c0*/  FMNMX3 R80, R80, |R91|, |R81|, !PT ;  /* 0x4000005b50507276 */ /* 0x000fe20007800451 */
[-C--:B------:R-:W-:Y:S01]  /*36d0*/  FMUL R128, R129, R4.reuse ;  /* 0x0000000481807220 */ /* 0x080fe20000400000 */
[----:B------:R-:W-:Y:S01]  /*36e0*/  FMUL R145, R70, R145 ;  /* 0x0000009146917220 */ /* 0x000fe20000400000 */
[-C--:B------:R-:W-:Y:S01]  /*36f0*/  FMUL R129, R130, R4.reuse ;  /* 0x0000000482817220 */ /* 0x080fe20000400000 */
[----:B------:R-:W-:Y:S01]  /*3700*/  FMNMX3 R80, R80, |R137|, |R83|, !PT ;  /* 0x4000008950507276 */ /* 0x000fe20007800453 */
[----:B------:R-:W-:Y:S01]  /*3710*/  FMUL R4, R131, R4 ;  /* 0x0000000483047220 */ /* 0x000fe20000400000 */
[----:B------:R-:W-:Y:S01]  /*3720*/  FMUL R7, R72, R7 ;  /* 0x0000000748077220 */ /* 0x000fe20000400000 */
[----:B------:R-:W-:Y:S01]  /*3730*/  FMUL R93, R73, R128 ;  /* 0x00000080495d7220 */ /* 0x000fe20000400000 */
[----:B------:R-:W-:Y:S01]  /*3740*/  FMUL R129, R74, R129 ;  /* 0x000000814a817220 */ /* 0x000fe20000400000 */
[----:B------:R-:W-:Y:S01]  /*3750*/  FMUL R95, R75, R4 ;  /* 0x000000044b5f7220 */ /* 0x000fe20000400000 */
[----:B-1----:R-:W-:Y:S01]  /*3760*/  FMNMX3 R8, R80, |R139|, |R85|, !PT ;  /* 0x4000008b50087276 */ /* 0x002fe20007800455 */
[C---:B------:R-:W-:Y:S01]  /*3770*/  FMUL R10, R2.reuse, R91 ;  /* 0x0000005b020a7220 */ /* 0x040fe20000400000 */
[C---:B------:R-:W-:Y:S01]  /*3780*/  FMUL R104, R2.reuse, R113 ;  /* 0x0000007102687220 */ /* 0x040fe20000400000 */
[----:B------:R-:W-:Y:S01]  /*3790*/  FMUL R102, R2, R97 ;  /* 0x0000006102667220 */ /* 0x000fe20000400000 */
[----:B------:R-:W-:Y:S01]  /*37a0*/  FMNMX3 R8, R8, |R141|, |R87|, !PT ;  /* 0x4000008d08087276 */ /* 0x000fe20007800457 */
[----:B------:R-:W-:Y:S01]  /*37b0*/  FMUL R82, R2, R137 ;  /* 0x0000008902527220 */ /* 0x000fe20000400000 */
[----:B------:R-:W-:Y:S01]  /*37c0*/  FSEL R80, R91, R10, !P0 ;  /* 0x0000000a5b507208 */ /* 0x000fe20004000000 */
[----:B------:R-:W-:Y:S01]  /*37d0*/  FMUL R91, R71, R150 ;  /* 0x00000096475b7220 */ /* 0x000fe20000400000 */
[----:B------:R-:W-:Y:S01]  /*37e0*/  FMNMX3 R8, R8, |R143|, |R89|, !PT ;  /* 0x4000008f08087276 */ /* 0x000fe20007800459 */
[C---:B------:R-:W-:Y:S01]  /*37f0*/  FMUL R84, R2.reuse, R139 ;  /* 0x0000008b02547220 */ /* 0x040fe20000400000 */
[C---:B------:R-:W-:Y:S01]  /*3800*/  FMUL R86, R2.reuse, R141 ;  /* 0x0000008d02567220 */ /* 0x040fe20000400000 */
[----:B------:R-:W-:Y:S01]  /*3810*/  FMUL R88, R2, R143 ;  /* 0x0000008f02587220 */ /* 0x000fe20000400000 */
[-C--:B------:R-:W-:Y:S01]  /*3820*/  FMNMX3 R8, R8, |R145|.reuse, |R91|, !PT ;  /* 0x4000009108087276 */ /* 0x080fe2000780045b */
[C---:B------:R-:W-:Y:S01]  /*3830*/  FMUL R90, R2.reuse, R145 ;  /* 0x00000091025a7220 */ /* 0x040fe20000400000 */
[C---:B------:R-:W-:Y:S01]  /*3840*/  FMUL R92, R2.reuse, R7 ;  /* 0x00000007025c7220 */ /* 0x040fe20000400000 */
[----:B------:R-:W-:Y:S01]  /*3850*/  FMUL R94, R2, R129 ;  /* 0x00000081025e7220 */ /* 0x000fe20000400000 */
[----:B------:R-:W-:Y:S01]  /*3860*/  FMNMX3 R8, R8, |R7|, |R93|, !PT ;  /* 0x4000000708087276 */ /* 0x000fe2000780045d */
[C---:B------:R-:W-:Y:S01]  /*3870*/  @P0 FMUL R105, R2.reuse, R105 ;  /* 0x0000006902690220 */ /* 0x040fe20000400000 */
[----:B------:R-:W-:Y:S01]  /*3880*/  FSEL R104, R113, R104, !P0 ;  /* 0x0000006871687208 */ /* 0x000fe20004000000 */
[----:B------:R-:W-:Y:S01]  /*3890*/  @P0 FMUL R107, R2, R107 ;  /* 0x0000006b026b0220 */ /* 0x000fe20000400000 */
[----:B------:R-:W-:Y:S01]  /*38a0*/  FMNMX3 R8, R8, |R129|, |R95|, !PT ;  /* 0x4000008108087276 */ /* 0x000fe2000780045f */
[C---:B------:R-:W-:Y:S01]  /*38b0*/  @P0 FMUL R101, R2.reuse, R101 ;  /* 0x0000006502650220 */ /* 0x040fe20000400000 */
[----:B------:R-:W-:Y:S01]  /*38c0*/  FSEL R102, R97, R102, !P0 ;  /* 0x0000006661667208 */ /* 0x000fe20004000000 */
        /* <DEDUP_REMOVED lines=24> */
[----:B------:R1:W-:Y:S02]  /*3a50*/  STG.E.128 desc[UR6][R152.64+0x7800], R92 ;  /* 0x0078005c98007986 */ /* 0x0003e4000c101d06 */
.L_x_4578:
[----:B------:R-:W2:Y:S01]  /*3a60*/  LDC R4, c[0x0][0x380] ;  /* 0x0000e000ff047b82 */ /* 0x000ea20000000800 */
[----:B------:R-:W-:Y:S02]  /*3a70*/  PLOP3.LUT P3, PT, P3, PT, PT, 0x8, 0x80 ;  /* 0x000000000080781c */ /* 0x000fe40001f6e170 */
[----:B--2---:R-:W-:-:S04]  /*3a80*/  IADD3 R3, PT, PT, R3, R4, RZ ;  /* 0x0000000403037210 */ /* 0x004fc80007ffe0ff */
[----:B------:R-:W-:-:S13]  /*3a90*/  ISETP.GE.AND P1, PT, R3, UR9, PT ;  /* 0x0000000903007c0c */ /* 0x000fda000bf26270 */
[----:B------:R-:W-:Y:S05]  /*3aa0*/  @!P1 BRA `(.L_x_4579) ;  /* 0xffffffcc000c9947 */ /* 0x000fea000383ffff */
.L_x_4568:
[----:B------:R-:W2:Y:S02]  /*3ab0*/  LDCU.64 UR4, c[0x0][0x3f8] ;  /* 0x00007f00ff0477ac */ /* 0x000ea40008000a00 */
[----:B--2---:R-:W-:-:S04]  /*3ac0*/  UISETP.NE.U32.AND UP0, UPT, UR4, URZ, UPT ;  /* 0x000000ff0400728c */ /* 0x004fc8000bf05070 */
[----:B------:R-:W-:-:S09]  /*3ad0*/  UISETP.NE.AND.EX UP0, UPT, UR5, URZ, UPT, UP0 ;  /* 0x000000ff0500728c */ /* 0x000fd2000bf05300 */
[----:B------:R-:W-:Y:S05]  /*3ae0*/  BRA.U !UP0, `(.L_x_4580) ;  /* 0x0000000108a07547 */ /* 0x000fea000b800000 */
[----:B------:R-:W2:Y:S01]  /*3af0*/  SHFL.DOWN PT, R3, R8, 0x10, 0x1f ;  /* 0x0a001f0008037f89 */ /* 0x000ea200000e0000 */
[----:B------:R-:W-:Y:S01]  /*3b00*/  LOP3.LUT P1, RZ, R0, 0x1f, RZ, 0xc0, !PT ;  /* 0x0000001f00ff7812 */ /* 0x000fe2000782c0ff */
[----:B------:R-:W-:-:S12]  /*3b10*/  BSSY B0, `(.L_x_4580) ;  /* 0x0000025000007945 */ /* 0x000fd80003800000 */
[----:B------:R-:W3:Y:S01]  /*3b20*/  @!P1 S2R R10, SR_CgaCtaId ;  /* 0x00000000000a9919 */ /* 0x000ee20000008800 */
[----:B------:R-:W-:Y:S02]  /*3b30*/  @!P1 MOV R9, 0x400 ;  /* 0x0000040000099802 */ /* 0x000fe40000000f00 */
[----:B--2---:R-:W-:Y:S02]  /*3b40*/  FMNMX R3, R3, R8, !PT ;  /* 0x0000000803037209 */ /* 0x004fe40007800000 */
[----:B------:R-:W-:-:S03]  /*3b50*/  @!P1 SHF.R.U32.HI R8, RZ, 0x3, R0 ;  /* 0x00000003ff089819 */ /* 0x000fc60000011600 */
[----:B------:R-:W2:Y:S01]  /*3b60*/  SHFL.DOWN PT, R4, R3, 0x8, 0x1f ;  /* 0x09001f0003047f89 */ /* 0x000ea200000e0000 */
[----:B------:R-:W-:Y:S02]  /*3b70*/  @!P1 LOP3.LUT R8, R8, 0x7c, RZ, 0xc0, !PT ;  /* 0x0000007c08089812 */ /* 0x000fe400078ec0ff */
[----:B--2---:R-:W-:Y:S02]  /*3b80*/  FMNMX R4, R3, R4, !PT ;  /* 0x0000000403047209 */ /* 0x004fe40007800000 */
[----:B---3--:R-:W-:-:S03]  /*3b90*/  @!P1 LEA R3, R10, R9, 0x18 ;  /* 0x000000090a039211 */ /* 0x008fc600078ec0ff */
[----:B------:R-:W2:Y:S01]  /*3ba0*/  SHFL.DOWN PT, R5, R4, 0x4, 0x1f ;  /* 0x08801f0004057f89 */ /* 0x000ea200000e0000 */
[----:B------:R-:W-:Y:S02]  /*3bb0*/  @!P1 IADD3 R3, PT, PT, R8, R3, RZ ;  /* 0x0000000308039210 */ /* 0x000fe40007ffe0ff */
[----:B--2---:R-:W-:-:S05]  /*3bc0*/  FMNMX R5, R4, R5, !PT ;  /* 0x0000000504057209 */ /* 0x004fca0007800000 */
[----:B------:R-:W2:Y:S02]  /*3bd0*/  SHFL.DOWN PT, R6, R5, 0x2, 0x1f ;  /* 0x08401f0005067f89 */ /* 0x000ea400000e0000 */
[----:B--2---:R-:W-:-:S05]  /*3be0*/  FMNMX R6, R5, R6, !PT ;  /* 0x0000000605067209 */ /* 0x004fca0007800000 */
[----:B------:R-:W2:Y:S02]  /*3bf0*/  SHFL.DOWN PT, R7, R6, 0x1, 0x1f ;  /* 0x08201f0006077f89 */ /* 0x000ea400000e0000 */
[----:B--2---:R-:W-:-:S05]  /*3c00*/  FMNMX R4, R6, R7, !PT ;  /* 0x0000000706047209 */ /* 0x004fca0007800000 */
[----:B------:R2:W-:Y:S01]  /*3c10*/  @!P1 STS [R3], R4 ;  /* 0x0000000403009388 */ /* 0x0005e20000000800 */
[----:B------:R-:W-:Y:S01]  /*3c20*/  BAR.SYNC.DEFER_BLOCKING 0x0 ;  /* 0x0000000000007b1d */ /* 0x000fe20000010000 */
[----:B------:R-:W-:-:S13]  /*3c30*/  ISETP.GT.U32.AND P1, PT, R0, 0x1f, PT ;  /* 0x0000001f0000780c */ /* 0x000fda0003f24070 */
[----:B--2---:R-:W-:Y:S05]  /*3c40*/  @P1 BRA `(.L_x_4581) ;  /* 0x0000000000441947 */ /* 0x004fea0003800000 */
[----:B------:R-:W-:Y:S01]  /*3c50*/  ISETP.GT.U32.AND P1, PT, R0, 0x3, PT ;  /* 0x000000030000780c */ /* 0x000fe20003f24070 */
[----:B------:R-:W-:-:S12]  /*3c60*/  UMOV UR4, 0xffffffff ;  /* 0xffffffff00047882 */ /* 0x000fd80000000000 */
[----:B------:R-:W2:Y:S01]  /*3c70*/  @!P1 S2R R4, SR_CgaCtaId ;  /* 0x0000000000049919 */ /* 0x000ea20000008800 */
[----:B------:R-:W-:-:S04]  /*3c80*/  @!P1 MOV R3, 0x400 ;  /* 0x0000040000039802 */ /* 0x000fc80000000f00 */
[----:B--2---:R-:W-:Y:S01]  /*3c90*/  @!P1 LEA R5, R4, R3, 0x18 ;  /* 0x0000000304059211 */ /* 0x004fe200078ec0ff */
[----:B------:R-:W-:-:S03]  /*3ca0*/  HFMA2 R3, -RZ, RZ, 0, 0 ;  /* 0x00000000ff037431 */ /* 0x000fc600000001ff */
[----:B------:R-:W-:-:S05]  /*3cb0*/  @!P1 LEA R4, R0, R5, 0x2 ;  /* 0x0000000500049211 */ /* 0x000fca00078e10ff */
[----:B------:R2:W3:Y:S01]  /*3cc0*/  @!P1 LDS R3, [R4] ;  /* 0x0000000004039984 */ /* 0x0004e20000000800 */
[----:B------:R-:W-:Y:S05]  /*3cd0*/  BRA.DIV UR4, `(.L_x_4582) ;  /* 0x0000000204807947 */ /* 0x000fea000b800000 */
[----:B--23--:R-:W2:Y:S02]  /*3ce0*/  SHFL.DOWN PT, R4, R3, 0x2, 0x1f ;  /* 0x08401f0003047f89 */ /* 0x00cea400000e0000 */
[----:B--2---:R-:W-:-:S05]  /*3cf0*/  FMNMX R4, R4, R3, !PT ;  /* 0x0000000304047209 */ /* 0x004fca0007800000 */
[----:B------:R2:W3:Y:S02]  /*3d00*/  SHFL.DOWN PT, R5, R4, 0x1, 0x1f ;  /* 0x08201f0004057f89 */ /* 0x0004e400000e0000 */
.L_x_4587:
[----:B------:R-:W-:Y:S02]  /*3d10*/  ISETP.NE.AND P1, PT, R0, RZ, PT ;  /* 0x000000ff0000720c */ /* 0x000fe40003f25270 */
[----:B---3--:R-:W-:-:S11]  /*3d20*/  FMNMX R3, R4, R5, !PT ;  /* 0x0000000504037209 */ /* 0x008fd60007800000 */
[----:B------:R-:W-:Y:S05]  /*3d30*/  @P1 BRA `(.L_x_4581) ;  /* 0x0000000000081947 */ /* 0x000fea0003800000 */
[----:B--2---:R-:W2:Y:S02]  /*3d40*/  LDC.64 R4, c[0x0][0x3f8] ;  /* 0x0000fe00ff047b82 */ /* 0x004ea40000000a00 */
[----:B--2---:R3:W-:Y:S02]  /*3d50*/  REDG.E.MAX.S32.STRONG.GPU desc[UR6][R4.64], R3 ;  /* 0x000000030400798e */ /* 0x0047e4000d12e306 */
.L_x_4581:
[----:B------:R-:W-:Y:S05]  /*3d60*/  BSYNC B0 ;  /* 0x0000000000007941 */ /* 0x000fea0003800000 */
.L_x_4580:
[----:B------:R-:W-:Y:S05]  /*3d70*/  @!P0 EXIT ;  /* 0x000000000000894d */ /* 0x000fea0003800000 */
[----:B------:R-:W4:Y:S01]  /*3d80*/  S2UR UR8, SR_CTAID.X ;  /* 0x00000000000879c3 */ /* 0x000f220000002500 */
[----:B------:R-:W0:Y:S02]  /*3d90*/  LDCU.64 UR4, c[0x0][0x3f0] ;  /* 0x00007e00ff0477ac */ /* 0x000e240008000a00 */
[----:B0-----:R-:W-:Y:S02]  /*3da0*/  ISETP.EQ.U32.AND P1, PT, RZ, UR4, PT ;  /* 0x00000004ff007c0c */ /* 0x001fe4000bf22070 */
[----:B----4-:R-:W-:-:S04]  /*3db0*/  LOP3.LUT P0, RZ, R0, UR8, RZ, 0xfc, !PT ;  /* 0x0000000800ff7c12 */ /* 0x010fc8000f80fcff */
        /* <DEDUP_REMOVED lines=8> */
[----:B-123--:R-:W-:Y:S05]  /*3e40*/  CALL.REL.NOINC `($__internal_42_$__cuda_sm20_rcp_rn_f32_slowpath) ;  /* 0x00000000005c7944 */ /* 0x00efea0003c00000 */
[----:B------:R-:W-:Y:S01]  /*3e50*/  MOV R5, R0 ;  /* 0x0000000000057202 */ /* 0x000fe20000000f00 */
[----:B------:R-:W-:Y:S06]  /*3e60*/  BRA `(.L_x_4584) ;  /* 0x0000000000107947 */ /* 0x000fec0003800000 */
.L_x_4583:
[----:B---3--:R-:W0:Y:S02]  /*3e70*/  MUFU.RCP R5, R2 ;  /* 0x0000000200057308 */ /* 0x008e240000001000 */
[----:B0-----:R-:W-:-:S04]  /*3e80*/  FFMA R0, R2, R5, -1 ;  /* 0xbf80000002007423 */ /* 0x001fc80000000005 */
[----:B------:R-:W-:-:S04]  /*3e90*/  FADD.FTZ R0, -R0, -RZ ;  /* 0x800000ff00007221 */ /* 0x000fc80000010100 */
[----:B------:R-:W-:-:S07]  /*3ea0*/  FFMA R5, R5, R0, R5 ;  /* 0x0000000005057223 */ /* 0x000fce0000000005 */
.L_x_4584:
[----:B------:R-:W0:Y:S02]  /*3eb0*/  LDC.64 R2, c[0x0][0x3f0] ;  /* 0x0000fc00ff027b82 */ /* 0x000e240000000a00 */
[----:B0-----:R-:W-:Y:S01]  /*3ec0*/  STG.E desc[UR6][R2.64], R5 ;  /* 0x0000000502007986 */ /* 0x001fe2000c101906 */
[----:B------:R-:W-:Y:S05]  /*3ed0*/  EXIT ;  /* 0x000000000000794d */ /* 0x000fea0003800000 */
.L_x_4582:
[----:B------:R-:W-:Y:S02]  /*3ee0*/  MOV R7, 0x2 ;  /* 0x0000000200077802 */ /* 0x000fe40000000f00 */
[----:B------:R-:W-:Y:S02]  /*3ef0*/  MOV R8, 0x1f ;  /* 0x0000001f00087802 */ /* 0x000fe40000000f00 */
[----:B------:R-:W-:-:S07]  /*3f00*/  MOV R6, 0xffffffff ;  /* 0xffffffff00067802 */ /* 0x000fce0000000f00 */
[----:B0123-5:R-:W-:Y:S05]  /*3f10*/  WARPSYNC.COLLECTIVE R6, `(.L_x_4585) ;  /* 0x0000000006087348 */ /* 0x02ffea0003c00000 */
[----:B---3--:R3:W4:Y:S02]  /*3f20*/  SHFL.DOWN P1, R5, R3, R7, R8 ;  /* 0x0800000703057389 */ /* 0x0087240000020008 */
[----:B012345:R-:W-:Y:S05]  /*3f30*/  ENDCOLLECTIVE ;  /* 0x000000000000791b */ /* 0x03ffea0003800000 */
.L_x_4585:
[----:B------:R-:W-:Y:S02]  /*3f40*/  MOV R7, 0x1 ;  /* 0x0000000100077802 */ /* 0x000fe40000000f00 */
[----:B------:R-:W-:-:S04]  /*3f50*/  MOV R4, R5 ;  /* 0x0000000500047202 */ /* 0x000fc80000000f00 */
[----:B------:R-:W-:-:S04]  /*3f60*/  FMNMX R4, R4, R3, !PT ;  /* 0x0000000304047209 */ /* 0x000fc80007800000 */
[----:B------:R-:W-:-:S07]  /*3f70*/  MOV R3, R4 ;  /* 0x0000000400037202 */ /* 0x000fce0000000f00 */
[----:B------:R-:W-:Y:S05]  /*3f80*/  WARPSYNC.COLLECTIVE R6, `(.L_x_4586) ;  /* 0x0000000006087348 */ /* 0x000fea0003c00000 */
[----:B------:R0:W1:Y:S02]  /*3f90*/  SHFL.DOWN P1, R5, R3, R7, R8 ;  /* 0x0800000703057389 */ /* 0x0000640000020008 */
[----:B01----:R-:W-:Y:S05]  /*3fa0*/  ENDCOLLECTIVE ;  /* 0x000000000000791b */ /* 0x003fea0003800000 */
.L_x_4586:
[----:B------:R-:W-:Y:S05]  /*3fb0*/  BRA `(.L_x_4587) ;  /* 0xfffffffc00547947 */ /* 0x000fea000383ffff */
        .weak           $__internal_42_$__cuda_sm20_rcp_rn_f32_slowpath
        .type           $__internal_42_$__cuda_sm20_rcp_rn_f32_slowpath,@function
        .size           $__internal_42_$__cuda_sm20_rcp_rn_f32_slowpath,(.L_x_6084 - $__internal_42_$__cuda_sm20_rcp_rn_f32_slowpath)
$__internal_42_$__cuda_sm20_rcp_rn_f32_slowpath:
        /* <DEDUP_REMOVED lines=15> */
.L_x_4589:
[----:B------:R-:W-:-:S04]  /*40b0*/  IADD3 R151, PT, PT, R4, -0xfd, RZ ;  /* 0xffffff0304977810 */ /* 0x000fc80007ffe0ff */
[----:B------:R-:W-:-:S13]  /*40c0*/  ISETP.GT.U32.AND P0, PT, R151, 0x1, PT ;  /* 0x000000019700780c */ /* 0x000fda0003f04070 */
[----:B------:R-:W-:Y:S05]  /*40d0*/  @P0 BRA `(.L_x_4591) ;  /* 0x0000000000780947 */ /* 0x000fea0003800000 */
[----:B------:R-:W-:Y:S01]  /*40e0*/  LOP3.LUT R145, R0, 0x7fffff, RZ, 0xc0, !PT ;  /* 0x007fffff00917812 */ /* 0x000fe200078ec0ff */
[----:B------:R-:W-:Y:S01]  /*40f0*/  HFMA2 R150, -RZ, RZ, 0, 1.78813934326171875e-07 ;  /* 0x00000003ff967431 */ /* 0x000fe200000001ff */
[----:B------:R-:W-:Y:S02]  /*4100*/  IADD3 R4, PT, PT, R4, -0xfc, RZ ;  /* 0xffffff0404047810 */ /* 0x000fe40007ffe0ff */
        /* <DEDUP_REMOVED lines=16> */
[----:B------:R-:W-:-:S04]  /*4210*/  LOP3.LUT P2, RZ, R150, 0x2, RZ, 0xc0, !PT ;  /* 0x0000000296ff7812 */ /* 0x000fc8000784c0ff */
[----:B------:R-:W-:Y:S02]  /*4220*/  PLOP3.LUT P0, PT, P0, P1, P2, 0xe0, 0x0 ;  /* 0x000000000000781c */ /* 0x000fe40000703c20 */
        /* <DEDUP_REMOVED lines=9> */
.L_x_4591:
[----:B------:R0:W1:Y:S02]  /*42c0*/  MUFU.RCP R145, R0 ;  /* 0x0000000000917308 */ /* 0x0000640000001000 */
.L_x_4590:
[----:B------:R-:W-:Y:S05]  /*42d0*/  BSYNC B1 ;  /* 0x0000000000017941 */ /* 0x000fea0003800000 */
.L_x_4588:
[----:B------:R-:W-:Y:S01]  /*42e0*/  HFMA2 R147, -RZ, RZ, 0, 0 ;  /* 0x00000000ff937431 */ /* 0x000fe200000001ff */
[----:B01----:R-:W-:-:S03]  /*42f0*/  MOV R0, R145 ;  /* 0x0000009100007202 */ /* 0x003fc60000000f00 */
[----:B------:R-:W-:Y:S05]  /*4300*/  RET.REL.NODEC R146 `(_ZN18transformer_engine13normalization24rmsnorm_fwd_tuned_kernelINS0_13Kernel_traitsIffffjLj8192ELj1ELj1ELj4ELj16ENS0_18Kernel_traits_baseILj8192EffffjLj128EEEEEEEvNS0_19ForwardKernelParamsE) ;  /* 0xffffffbc923c7950 */ /* 0x000fea0003c3ffff */
.L_x_4592:
        /* <DEDUP_REMOVED lines=15> */
.L_x_6084:


//--------------------- .text._ZN18transformer_engine13normalization24rmsnorm_fwd_tuned_kernelINS0_13Kernel_traitsIff13__nv_fp8_e4m3fjLj8192ELj1ELj1ELj4ELj16ENS0_18Kernel_traits_baseILj8192EffS3_fjLj128EEEEEEEvNS0_19ForwardKernelParamsE --------------------------
	.section	.text._ZN18transformer_engine13normalization24rmsnorm_fwd_tuned_kernelINS0_13Kernel_traitsIff13__nv_fp8_e4m3fjLj8192ELj1ELj1ELj4ELj16ENS0_18Kernel_traits_baseILj8192EffS3_fjLj128EEEEEEEvNS0_19ForwardKernelParamsE,"ax",@progbits
	.align	128
        .global         _ZN18transformer_engine13normalization24rmsnorm_fwd_tuned_kernelINS0_13Kernel_traitsIff13__nv_fp8_e4m3fjLj8192ELj1ELj1ELj4ELj16ENS0_18Kernel_traits_baseILj8192EffS3_fjLj128EEEEEEEvNS0_19ForwardKernelParamsE
        .type           _ZN18transformer_engine13normalization24rmsnorm_fwd_tuned_kernelINS0_13Kernel_traitsIff13__nv_fp8_e4m3fjLj8192ELj1ELj1ELj4ELj16ENS0_18Kernel_traits_baseILj8192EffS3_fjLj128EEEEEEEvNS0_19ForwardKernelParamsE,@function
        .size           _ZN18transformer_engine13normalization24rmsnorm_fwd_tuned_kernelINS0_13Kernel_traitsIff13__nv_fp8_e4m3fjLj8192ELj1ELj1ELj4ELj16ENS0_18Kernel_traits_baseILj8192EffS3_fjLj128EEEEEEEvNS0_19ForwardKernelParamsE,(.L_x_6085 - _ZN18transformer_engine13normalization24rmsnorm_fwd_tuned_kernelINS0_13Kernel_traitsIff13__nv_fp8_e4m3fjLj8192ELj1ELj1ELj4ELj16ENS0_18Kernel_traits_baseILj8192EffS3_fjLj128EEEEEEEvNS0_19ForwardKernelParamsE)
        .other          _ZN18transformer_engine13normalization24rmsnorm_fwd_tuned_kernelINS0_13Kernel_traitsIff13__nv_fp8_e4m3fjLj8192ELj1ELj1ELj4ELj16ENS0_18Kernel_traits_baseILj8192EffS3_fjLj128EEEEEEEvNS0_19ForwardKernelParamsE,@"STO_CUDA_ENTRY STV_DEFAULT"
_ZN18transformer_engine13normalization24rmsnorm_fwd_tuned_kernelINS0_13Kernel_traitsIff13__nv_fp8_e4m3fjLj8192ELj1ELj1ELj4ELj16ENS0_18Kernel_traits_baseILj8192EffS3_fjLj128EEEEEEEvNS0_19ForwardKernelParamsE:
.text._ZN18transformer_engine13normalization24rmsnorm_fwd_tuned_kernelINS0_13Kernel_traitsIff13__nv_fp8_e4m3fjLj8192ELj1ELj1ELj4ELj16ENS0_18Kernel_traits_baseILj8192EffS3_fjLj128EEEEEEEvNS0_19ForwardKernelParamsE:
        /* <DEDUP_REMOVED lines=40> */
[----:B------:R-:W-:Y:S01]  /*0280*/  UIADD3 UR4, UPT, UPT, UR4, 0x10, URZ ;  /* 0x0000001004047890 */ /* 0x000fe2000fffe0ff */
[----:B-1----:R-:W-:Y:S01]  /*0290*/  ISETP.NE.AND P0, PT, RZ, UR8, PT ;  /* 0x00000008ff007c0c */ /* 0x002fe2000bf05270 */
[----:B------:R-:W0:Y:S02]  /*02a0*/  LDCU UR8, c[0x0][0x3d8] ;  /* 0x00007b00ff0877ac */ /* 0x000e240008000800 */
[----:B--2---:R-:W-:-:S06]  /*02b0*/  ULEA UR4, UR5, UR4, 0x18 ;  /* 0x0000000405047291 */ /* 0x004fcc000f8ec0ff */
[----:B------:R-:W-:-:S04]  /*02c0*/  MOV R134, UR4 ;  /* 0x0000000400867c02 */ /* 0x000fc80008000f00 */
        /* <DEDUP_REMOVED lines=64> */
[----:B0-----:R-:W-:-:S07]  /*06d0*/  @P0 FADD R71, R71, 1 ;  /* 0x3f80000047470421 */ /* 0x001fce0000000000 */
.L_x_4604:
        /* <DEDUP_REMOVED lines=19> */
[----:B------:R-:W-:Y:S01]  /*0810*/  LOP3.LUT P0, RZ, R2, 0x1f, RZ, 0xc0, !PT ;  /* 0x0000001f02ff7812 */ /* 0x000fe2000780c0ff */
[----:B------:R-:W-:-:S12]  /*0820*/  BSSY.RECONVERGENT B0, `(.L_x_4594) ;  /* 0x00000ee000007945 */ /* 0x000fd80003800200 */
[----:B------:R-:W-:Y:S01]  /*0830*/  @!P0 SHF.R.U32.HI R2, RZ, 0x2, R2 ;  /* 0x00000002ff028819 */ /* 0x000fe20000011602 */
        /* <DEDUP_REMOVED lines=11> */
[----:B0-----:R-:W-:-:S04]  /*08f0*/  FADD R137, R59, R0 ;  /* 0x000000003b897221 */ /* 0x001fc80000000000 */
        /* <DEDUP_REMOVED lines=68> */
[----:B------:R-:W-:Y:S01]  /*0d40*/  FFMA R0, R141, R141, R0 ;  /* 0x0000008d8d007223 */ /* 0x000fe20000000000 */
[----:B------:R-:W-:-:S03]  /*0d50*/  FADD R141, R67, -R136 ;  /* 0x80000088438d7221 */ /* 0x000fc60000000000 */
        /* <DEDUP_REMOVED lines=123> */
[----:B------:R-:W-:-:S04]  /*1510*/  @!P0 SEL R0, R135, R134, P3 ;  /* 0x0000008687008207 */ /* 0x000fc80001800000 */
[----:B------:R-:W0:Y:S02]  /*1520*/  SHFL.BFLY PT, R138, R137, 0x2, 0x1f ;  /* 0x0c401f00898a7f89 */ /* 0x000e2400000e0000 */
[----:B0-----:R-:W-:Y:S01]  /*1530*/  FADD R139, R137, R138 ;  /* 0x0000008a898b7221 */ /* 0x001fe20000000000 */
[----:B------:R-:W-:-:S04]  /*1540*/  @!P0 LOP3.LUT R137, R2, 0xf8, RZ, 0xc0, !PT ;  /* 0x000000f802898812 */ /* 0x000fc800078ec0ff */
[----:B------:R-:W0:Y:S01]  /*1550*/  SHFL.BFLY PT, R138, R139, 0x4, 0x1f ;  /* 0x0c801f008b8a7f89 */ /* 0x000e2200000e0000 */
[----:B------:R-:W-:Y:S01]  /*1560*/  @!P0 IADD3 R0, PT, PT, R0, R137, RZ ;  /* 0x0000008900008210 */ /* 0x000fe20007ffe0ff */
[----:B0-----:R-:W-:Y:S01]  /*1570*/  FADD R140, R139, R138 ;  /* 0x0000008a8b8c7221 */ /* 0x001fe20000000000 */
[----:B------:R-:W-:Y:S01]  /*1580*/  MOV R139, RZ ;  /* 0x000000ff008b7202 */ /* 0x000fe20000000f00 */
[----:B------:R-:W0:Y:S03]  /*1590*/  S2R R138, SR_TID.X ;  /* 0x00000000008a7919 */ /* 0x000e260000002100 */
[----:B------:R-:W1:Y:S02]  /*15a0*/  SHFL.BFLY PT, R141, R140, 0x8, 0x1f ;  /* 0x0d001f008c8d7f89 */ /* 0x000e6400000e0000 */
[----:B-1----:R-:W-:Y:S01]  /*15b0*/  FADD R141, R140, R141 ;  /* 0x0000008d8c8d7221 */ /* 0x002fe20000000000 */
[----:B0-----:R-:W-:-:S04]  /*15c0*/  LOP3.LUT R143, R138, 0x1f, RZ, 0xc0, !PT ;  /* 0x0000001f8a8f7812 */ /* 0x001fc800078ec0ff */
[----:B------:R-:W0:Y:S01]  /*15d0*/  SHFL.BFLY PT, R142, R141, 0x10, 0x1f ;  /* 0x0e001f008d8e7f89 */ /* 0x000e2200000e0000 */
[----:B------:R-:W-:Y:S01]  /*15e0*/  ISETP.GT.U32.AND P1, PT, R143, 0x3, PT ;  /* 0x000000038f00780c */ /* 0x000fe20003f24070 */
        /* <DEDUP_REMOVED lines=17> */
.L_x_4595:
[----:B------:R-:W-:Y:S05]  /*1700*/  BSYNC.RECONVERGENT B0 ;  /* 0x0000000000007941 */ /* 0x000fea0003800200 */
.L_x_4594:
[----:B------:R-:W0:Y:S01]  /*1710*/  SHFL.DOWN PT, R142, R139, 0x2, 0x1f ;  /* 0x08401f008b8e7f89 */ /* 0x000e2200000e0000 */
[----:B------:R-:W-:Y:S03]  /*1720*/  BSSY.RECONVERGENT B0, `(.L_x_4596) ;  /* 0x0000010000007945 */ /* 0x000fe60003800200 */
[----:B--2---:R2:W3:Y:S04]  /*1730*/  SHFL.DOWN PT, R143, R140, 0x2, 0x1f ;  /* 0x08401f008c8f7f89 */ /* 0x0044e800000e0000 */
[----:B------:R2:W4:Y:S01]  /*1740*/  SHFL.DOWN PT, R144, R141, 0x2, 0x1f ;  /* 0x08401f008d907f89 */ /* 0x00052200000e0000 */
[----:B0-----:R-:W-:-:S05]  /*1750*/  FADD R136, R142, R139 ;  /* 0x0000008b8e887221 */ /* 0x001fca0000000000 */
[----:B-1----:R-:W-:-:S04]  /*1760*/  IADD3 R0, PT, PT, R136, 0x1800000, RZ ;  /* 0x0180000088007810 */ /* 0x002fc80007ffe0ff */
[----:B------:R-:W-:-:S04]  /*1770*/  LOP3.LUT R0, R0, 0x7f800000, RZ, 0xc0, !PT ;  /* 0x7f80000000007812 */ /* 0x000fc800078ec0ff */
[----:B------:R-:W-:-:S13]  /*1780*/  ISETP.GT.U32.AND P0, PT, R0, 0x1ffffff, PT ;  /* 0x01ffffff0000780c */ /* 0x000fda0003f04070 */
[----:B--234-:R-:W-:Y:S05]  /*1790*/  @P0 BRA `(.L_x_4597) ;  /* 0x0000000000100947 */ /* 0x01cfea0003800000 */
[----:B------:R-:W-:Y:S02]  /*17a0*/  MOV R0, R136 ;  /* 0x0000008800007202 */ /* 0x000fe40000000f00 */
[----:B------:R-:W-:-:S07]  /*17b0*/  MOV R146, 0x17d0 ;  /* 0x000017d000927802 */ /* 0x000fce0000000f00 */
[----:B-----5:R-:W-:Y:S05]  /*17c0*/  CALL.REL.NOINC `($__internal_43_$__cuda_sm20_rcp_rn_f32_slowpath) ;  /* 0x0000003c00fc7944 */ /* 0x020fea0003c00000 */
[----:B------:R-:W-:Y:S05]  /*17d0*/  BRA `(.L_x_4598) ;  /* 0x0000000000107947 */ /* 0x000fea0003800000 */
.L_x_4597:
[----:B------:R-:W0:Y:S02]  /*17e0*/  MUFU.RCP R137, R136 ;  /* 0x0000008800897308 */ /* 0x000e240000001000 */
[----:B0-----:R-:W-:-:S04]  /*17f0*/  FFMA R0, R136, R137, -1 ;  /* 0xbf80000088007423 */ /* 0x001fc80000000089 */
[----:B------:R-:W-:-:S04]  /*1800*/  FADD.FTZ R0, -R0, -RZ ;  /* 0x800000ff00007221 */ /* 0x000fc80000010100 */
[----:B------:R-:W-:-:S07]  /*1810*/  FFMA R0, R137, R0, R137 ;  /* 0x0000000089007223 */ /* 0x000fce0000000089 */
.L_x_4598:
[----:B------:R-:W-:Y:S05]  /*1820*/  BSYNC.RECONVERGENT B0 ;  /* 0x0000000000007941 */ /* 0x000fea0003800200 */
.L_x_4596:
        /* <DEDUP_REMOVED lines=20> */
[----:B-----5:R-:W-:Y:S05]  /*1970*/  CALL.REL.NOINC `($__internal_43_$__cuda_sm20_rcp_rn_f32_slowpath) ;  /* 0x0000003c00907944 */ /* 0x020fea0003c00000 */
[----:B------:R-:W-:Y:S05]  /*1980*/  BRA `(.L_x_4601) ;  /* 0x0000000000107947 */ /* 0x000fea0003800000 */
.L_x_4600:
[----:B------:R-:W0:Y:S02]  /*1990*/  MUFU.RCP R0, R145 ;  /* 0x0000009100007308 */ /* 0x000e240000001000 */
[----:B0-----:R-:W-:-:S04]  /*19a0*/  FFMA R2, R145, R0, -1 ;  /* 0xbf80000091027423 */ /* 0x001fc80000000000 */
[----:B------:R-:W-:-:S04]  /*19b0*/  FADD.FTZ R143, -R2, -RZ ;  /* 0x800000ff028f7221 */ /* 0x000fc80000010100 */
[----:B------:R-:W-:-:S07]  /*19c0*/  FFMA R0, R0, R143, R0 ;  /* 0x0000008f00007223 */ /* 0x000fce0000000000 */
.L_x_4601:
[----:B------:R-:W-:Y:S05]  /*19d0*/  BSYNC.RECONVERGENT B0 ;  /* 0x0000000000007941 */ /* 0x000fea0003800200 */
.L_x_4599:
        /* <DEDUP_REMOVED lines=25> */
[-C--:B0-----:R-:W-:Y:S01]  /*1b70*/  FMUL R137, R64, R0.reuse ;  /* 0x0000000040897220 */ /* 0x081fe20000400000 */
        /* <DEDUP_REMOVED lines=41> */
[----:B0-----:R-:W-:Y:S01]  /*1e10*/  ISETP.NE.AND P0, PT, R136, RZ, PT ;  /* 0x000000ff8800720c */ /* 0x001fe20003f05270 */
        /* <DEDUP_REMOVED lines=21> */
[----:B------:R-:W-:Y:S01]  /*1f70*/  FMUL R9, R10, R0 ;  /* 0x000000000a097220 */ /* 0x000fe20000400000 */
[----:B------:R-:W-:Y:S01]  /*1f80*/  FMUL R10, R129, R2 ;  /* 0x00000002810a7220 */ /* 0x000fe20000400000 */
[----:B-----5:R-:W-:Y:S01]  /*1f90*/  @P0 FMUL R4, R3, R4 ;  /* 0x0000000403040220 */ /* 0x020fe20000400000 */
[----:B------:R-:W-:Y:S01]  /*1fa0*/  FMUL R60, R125, R60 ;  /* 0x0000003c7d3c7220 */ /* 0x000fe20000400000 */
[C---:B------:R-:W-:Y:S01]  /*1fb0*/  @P0 FMUL R136, R3.reuse, R136 ;  /* 0x0000008803880220 */ /* 0x040fe20000400000 */
[----:B------:R-:W-:Y:S01]  /*1fc0*/  @P0 FMUL R10, R3, R10 ;  /* 0x0000000a030a0220 */ /* 0x000fe20000400000 */
[----:B------:R-:W-:Y:S01]  /*1fd0*/  FMUL R2, R5, R0 ;  /* 0x0000000005027220 */ /* 0x000fe20000400000 */
[----:B------:R-:W-:Y:S01]  /*1fe0*/  @P0 FMUL R60, R3, R60 ;  /* 0x0000003c033c0220 */ /* 0x000fe20000400000 */
[----:B------:R-:W-:Y:S01]  /*1ff0*/  F2FP.SATFINITE.E4M3.F32.PACK_AB_MERGE_C R4, RZ, R4, RZ ;  /* 0x00000004ff04723e */ /* 0x000fe200048070ff */
[----:B------:R-:W-:Y:S01]  /*2000*/  FMUL R5, R6, R0 ;  /* 0x0000000006057220 */ /* 0x000fe20000400000 */
[----:B------:R-:W-:Y:S01]  /*2010*/  F2FP.SATFINITE.E4M3.F32.PACK_AB_MERGE_C R136, RZ, R136, RZ ;  /* 0x00000088ff88723e */ /* 0x000fe200048070ff */
[----:B------:R-:W-:Y:S01]  /*2020*/  FMUL R56, R121, R56 ;  /* 0x0000003879387220 */ /* 0x000fe20000400000 */
[----:B------:R-:W-:Y:S01]  /*2030*/  F2FP.SATFINITE.E4M3.F32.PACK_AB_MERGE_C R10, RZ, R10, RZ ;  /* 0x0000000aff0a723e */ /* 0x000fe200048070ff */
[----:B------:R-:W-:Y:S01]  /*2040*/  FMUL R52, R117, R52 ;  /* 0x0000003475347220 */ /* 0x000fe20000400000 */
[----:B------:R-:W-:Y:S01]  /*2050*/  LOP3.LUT R67, R4, 0xff, RZ, 0xc0, !PT ;  /* 0x000000ff04437812 */ /* 0x000fe200078ec0ff */
[C---:B------:R-:W-:Y:S01]  /*2060*/  @P0 FMUL R56, R3.reuse, R56 ;  /* 0x0000003803380220 */ /* 0x040fe20000400000 */
[----:B------:R-:W-:Y:S01]  /*2070*/  F2FP.SATFINITE.E4M3.F32.PACK_AB_MERGE_C R60, RZ, R60, RZ ;  /* 0x0000003cff3c723e */ /* 0x000fe200048070ff */
[C---:B------:R-:W-:Y:S01]  /*2080*/  @P0 FMUL R52, R3.reuse, R52 ;  /* 0x0000003403340220 */ /* 0x040fe20000400000 */
[----:B------:R-:W-:Y:S01]  /*2090*/  LOP3.LUT R137, R136, 0xff, RZ, 0xc0, !PT ;  /* 0x000000ff88897812 */ /* 0x000fe200078ec0ff */
[----:B------:R-:W-:Y:S01]  /*20a0*/  FMUL R136, R112, R55 ;  /* 0x0000003770887220 */ /* 0x000fe20000400000 */
[----:B------:R-:W-:Y:S01]  /*20b0*/  LEA R4, R10, R67, 0x8 ;  /* 0x000000430a047211 */ /* 0x000fe200078e40ff */
[----:B------:R-:W-:Y:S01]  /*20c0*/  FMUL R10, R120, R63 ;  /* 0x0000003f780a7220 */ /* 0x000fe20000400000 */
[----:B------:R-:W-:Y:S01]  /*20d0*/  LEA R6, R60, R137, 0x8 ;  /* 0x000000893c067211 */ /* 0x000fe200078e40ff */
[----:B------:R-:W-:Y:S01]  /*20e0*/  FMUL R60, R116, R59 ;  /* 0x0000003b743c7220 */ /* 0x000fe20000400000 */
[C---:B------:R-:W-:Y:S01]  /*20f0*/  @P0 FMUL R136, R3.reuse, R136 ;  /* 0x0000008803880220 */ /* 0x040fe20000400000 */
[----:B------:R-:W-:Y:S01]  /*2100*/  @P0 FMUL R10, R3, R10 ;  /* 0x0000000a030a0220 */ /* 0x000fe20000400000 */
[----:B------:R-:W-:Y:S01]  /*2110*/  FMUL R40, R105, R40 ;  /* 0x0000002869287220 */ /* 0x000fe20000400000 */
[----:B------:R-:W-:Y:S01]  /*2120*/  @P0 FMUL R60, R3, R60 ;  /* 0x0000003c033c0220 */ /* 0x000fe20000400000 */
[----:B------:R-:W-:Y:S01]  /*2130*/  FMUL R0, R7, R0 ;  /* 0x0000000007007220 */ /* 0x000fe20000400000 */
[----:B------:R-:W-:Y:S01]  /*2140*/  FMUL R138, R108, R51 ;  /* 0x000000336c8a7220 */ /* 0x000fe20000400000 */
[----:B------:R-:W-:Y:S01]  /*2150*/  F2FP.SATFINITE.E4M3.F32.PACK_AB_MERGE_C R10, RZ, R10, RZ ;  /* 0x0000000aff0a723e */ /* 0x000fe200048070ff */
[----:B------:R-:W-:Y:S01]  /*2160*/  @P0 FMUL R40, R3, R40 ;  /* 0x0000002803280220 */ /* 0x000fe20000400000 */
[----:B------:R-:W-:Y:S01]  /*2170*/  F2FP.SATFINITE.E4M3.F32.PACK_AB_MERGE_C R60, RZ, R60, RZ ;  /* 0x0000003cff3c723e */ /* 0x000fe200048070ff */
[----:B------:R-:W-:Y:S01]  /*2180*/  FMUL R66, R89, R66 ;  /* 0x0000004259427220 */ /* 0x000fe20000400000 */
[----:B------:R-:W-:Y:S01]  /*2190*/  F2FP.SATFINITE.E4M3.F32.PACK_AB_MERGE_C R7, RZ, R56, RZ ;  /* 0x00000038ff07723e */ /* 0x000fe200048070ff */
[----:B------:R-:W-:Y:S01]  /*21a0*/  FMUL R56, R100, R43 ;  /* 0x0000002b64387220 */ /* 0x000fe20000400000 */
[----:B------:R-:W-:Y:S01]  /*21b0*/  LOP3.LUT R10, R10, 0xff, RZ, 0xc0, !PT ;  /* 0x000000ff0a0a7812 */ /* 0x000fe200078ec0ff */
[C---:B------:R-:W-:Y:S01]  /*21c0*/  @P0 FMUL R66, R3.reuse, R66 ;  /* 0x0000004203420220 */ /* 0x040fe20000400000 */
[----:B------:R-:W-:Y:S01]  /*21d0*/  F2FP.SATFINITE.E4M3.F32.PACK_AB_MERGE_C R52, RZ, R52, RZ ;  /* 0x00000034ff34723e */ /* 0x000fe200048070ff */
[----:B------:R-:W-:Y:S01]  /*21e0*/  @P0 FMUL R56, R3, R56 ;  /* 0x0000003803380220 */ /* 0x000fe20000400000 */
[----:B------:R-:W-:Y:S01]  /*21f0*/  F2FP.SATFINITE.E4M3.F32.PACK_AB_MERGE_C R136, RZ, R136, RZ ;  /* 0x00000088ff88723e */ /* 0x000fe200048070ff */
[----:B------:R-:W-:Y:S01]  /*2200*/  FMUL R26, R85, R26 ;  /* 0x0000001a551a7220 */ /* 0x000fe20000400000 */
[----:B------:R-:W-:Y:S01]  /*2210*/  LOP3.LUT R51, R60, 0xff, RZ, 0xc0, !PT ;  /* 0x000000ff3c337812 */ /* 0x000fe200078ec0ff */
[----:B------:R-:W-:Y:S01]  /*2220*/  FMUL R60, R96, R39 ;  /* 0x00000027603c7220 */ /* 0x000fe20000400000 */
[----:B------:R-:W-:Y:S01]  /*2230*/  LEA R7, R7, R10, 0x8 ;  /* 0x0000000a07077211 */ /* 0x000fe200078e40ff */
[----:B------:R-:W-:Y:S01]  /*2240*/  FMUL R14, R73, R14 ;  /* 0x0000000e490e7220 */ /* 0x000fe20000400000 */
[----:B------:R-:W-:Y:S01]  /*2250*/  LOP3.LUT R55, R136, 0xff, RZ, 0xc0, !PT ;  /* 0x000000ff88377812 */ /* 0x000fe200078ec0ff */
[----:B------:R-:W-:Y:S01]  /*2260*/  FMUL R136, R92, R35 ;  /* 0x000000235c887220 */ /* 0x000fe20000400000 */
[----:B------:R-:W-:Y:S01]  /*2270*/  LEA R10, R52, R51, 0x8 ;  /* 0x00000033340a7211 */ /* 0x000fe200078e40ff */
[----:B------:R-:W-:Y:S01]  /*2280*/  FMUL R52, R104, R47 ;  /* 0x0000002f68347220 */ /* 0x000fe20000400000 */
[----:B------:R-:W-:Y:S01]  /*2290*/  F2FP.SATFINITE.E4M3.F32.PACK_AB_MERGE_C R35, RZ, R40, RZ ;  /* 0x00000028ff23723e */ /* 0x000fe200048070ff */
[----:B------:R-:W-:Y:S01]  /*22a0*/  FMUL R40, R88, R31 ;  /* 0x0000001f58287220 */ /* 0x000fe20000400000 */
[----:B------:R-:W-:Y:S01]  /*22b0*/  F2FP.SATFINITE.E4M3.F32.PACK_AB_MERGE_C R56, RZ, R56, RZ ;  /* 0x00000038ff38723e */ /* 0x000fe200048070ff */
[C---:B------:R-:W-:Y:S01]  /*22c0*/  @P0 FMUL R52, R3.reuse, R52 ;  /* 0x0000003403340220 */ /* 0x040fe20000400000 */
[C---:B------:R-:W-:Y:S01]  /*22d0*/  @P0 FMUL R60, R3.reuse, R60 ;  /* 0x0000003c033c0220 */ /* 0x040fe20000400000 */
[C---:B------:R-:W-:Y:S01]  /*22e0*/  @P0 FMUL R40, R3.reuse, R40 ;  /* 0x0000002803280220 */ /* 0x040fe20000400000 */
[----:B------:R-:W-:Y:S01]  /*22f0*/  LOP3.LUT R39, R56, 0xff, RZ, 0xc0, !PT ;  /* 0x000000ff38277812 */ /* 0x000fe200078ec0ff */
[----:B------:R-:W-:Y:S01]  /*2300*/  FMUL R56, R80, R23 ;  /* 0x0000001750387220 */ /* 0x000fe20000400000 */
[----:B------:R-:W-:Y:S01]  /*2310*/  F2FP.SATFINITE.E4M3.F32.PACK_AB_MERGE_C R52, RZ, R52, RZ ;  /* 0x00000034ff34723e */ /* 0x000fe200048070ff */
[C---:B------:R-:W-:Y:S01]  /*2320*/  @P0 FMUL R26, R3.reuse, R26 ;  /* 0x0000001a031a0220 */ /* 0x040fe20000400000 */
[----:B------:R-:W-:Y:S01]  /*2330*/  F2FP.SATFINITE.E4M3.F32.PACK_AB_MERGE_C R40, RZ, R40, RZ ;  /* 0x00000028ff28723e */ /* 0x000fe200048070ff */
[C---:B------:R-:W-:Y:S01]  /*2340*/  @P0 FMUL R56, R3.reuse, R56 ;  /* 0x0000003803380220 */ /* 0x040fe20000400000 */
[----:B------:R-:W-:Y:S01]  /*2350*/  LOP3.LUT R52, R52, 0xff, RZ, 0xc0, !PT ;  /* 0x000000ff34347812 */ /* 0x000fe200078ec0ff */
[C---:B------:R-:W-:Y:S01]  /*2360*/  @P0 FMUL R136, R3.reuse, R136 ;  /* 0x0000008803880220 */ /* 0x040fe20000400000 */
[----:B------:R-:W-:Y:S01]  /*2370*/  F2FP.SATFINITE.E4M3.F32.PACK_AB_MERGE_C R23, RZ, R66, RZ ;  /* 0x00000042ff17723e */ /* 0x000fe200048070ff */
[----:B------:R-:W-:Y:S01]  /*2380*/  @P0 FMUL R14, R3, R14 ;  /* 0x0000000e030e0220 */ /* 0x000fe20000400000 */
[----:B------:R-:W-:Y:S01]  /*2390*/  LOP3.LUT R40, R40, 0xff, RZ, 0xc0, !PT ;  /* 0x000000ff28287812 */ /* 0x000fe200078ec0ff */
[----:B------:R-:W-:Y:S01]  /*23a0*/  FMUL R18, R77, R18 ;  /* 0x000000124d127220 */ /* 0x000fe20000400000 */
[----:B------:R-:W-:Y:S01]  /*23b0*/  F2FP.SATFINITE.E4M3.F32.PACK_AB_MERGE_C R60, RZ, R60, RZ ;  /* 0x0000003cff3c723e */ /* 0x000fe200048070ff */
[----:B------:R-:W-:Y:S01]  /*23c0*/  FMUL R2, R69, R2 ;  /* 0x0000000245027220 */ /* 0x000fe20000400000 */
[----:B------:R-:W-:Y:S01]  /*23d0*/  LEA R35, R35, R52, 0x8 ;  /* 0x0000003423237211 */ /* 0x000fe200078e40ff */
[----:B------:R-:W-:Y:S01]  /*23e0*/  FMUL R52, R84, R27 ;  /* 0x0000001b54347220 */ /* 0x000fe20000400000 */
[----:B------:R-:W-:Y:S01]  /*23f0*/  F2FP.SATFINITE.E4M3.F32.PACK_AB_MERGE_C R56, RZ, R56, RZ ;  /* 0x00000038ff38723e */ /* 0x000fe200048070ff */
[----:B------:R-:W-:Y:S01]  /*2400*/  @P0 FMUL R18, R3, R18 ;  /* 0x0000001203120220 */ /* 0x000fe20000400000 */
[----:B------:R-:W-:Y:S01]  /*2410*/  LEA R23, R23, R40, 0x8 ;  /* 0x0000002817177211 */ /* 0x000fe200078e40ff */
[----:B------:R-:W-:Y:S01]  /*2420*/  FMUL R40, R126, R61 ;  /* 0x0000003d7e287220 */ /* 0x000fe20000400000 */
[----:B------:R-:W-:Y:S01]  /*2430*/  LOP3.LUT R43, R60, 0xff, RZ, 0xc0, !PT ;  /* 0x000000ff3c2b7812 */ /* 0x000fe200078ec0ff */
[----:B------:R-:W-:Y:S01]  /*2440*/  FMUL R60, R81, R22 ;  /* 0x00000016513c7220 */ /* 0x000fe20000400000 */
[C---:B------:R-:W-:Y:S01]  /*2450*/  @P0 FMUL R52, R3.reuse, R52 ;  /* 0x0000003403340220 */ /* 0x040fe20000400000 */
[----:B------:R-:W-:Y:S01]  /*2460*/  LOP3.LUT R27, R56, 0xff, RZ, 0xc0, !PT ;  /* 0x000000ff381b7812 */ /* 0x000fe200078ec0ff */
[----:B------:R-:W-:Y:S01]  /*2470*/  FMUL R56, R68, R11 ;  /* 0x0000000b44387220 */ /* 0x000fe20000400000 */
[----:B------:R-:W-:Y:S01]  /*2480*/  F2FP.SATFINITE.E4M3.F32.PACK_AB_MERGE_C R22, RZ, R26, RZ ;  /* 0x0000001aff16723e */ /* 0x000fe200048070ff */
[----:B------:R-:W-:Y:S01]  /*2490*/  FMUL R26, R130, R65 ;  /* 0x00000041821a7220 */ /* 0x000fe20000400000 */
[----:B------:R-:W-:Y:S01]  /*24a0*/  F2FP.SATFINITE.E4M3.F32.PACK_AB_MERGE_C R136, RZ, R136, RZ ;  /* 0x00000088ff88723e */ /* 0x000fe200048070ff */
[C---:B------:R-:W-:Y:S01]  /*24b0*/  @P0 FMUL R40, R3.reuse, R40 ;  /* 0x0000002803280220 */ /* 0x040fe20000400000 */
[----:B------:R-:W-:Y:S01]  /*24c0*/  F2FP.SATFINITE.E4M3.F32.PACK_AB_MERGE_C R11, RZ, R14, RZ ;  /* 0x0000000eff0b723e */ /* 0x000fe200048070ff */
[----:B------:R-:W-:Y:S01]  /*24d0*/  FMUL R14, R122, R57 ;  /* 0x000000397a0e7220 */ /* 0x000fe20000400000 */
[C---:B------:R-:W-:Y:S01]  /*24e0*/  @P0 FMUL R60, R3.reuse, R60 ;  /* 0x0000003c033c0220 */ /* 0x040fe20000400000 */
[----:B------:R-:W-:Y:S01]  /*24f0*/  F2FP.SATFINITE.E4M3.F32.PACK_AB_MERGE_C R52, RZ, R52, RZ ;  /* 0x00000034ff34723e */ /* 0x000fe200048070ff */
[C---:B------:R-:W-:Y:S01]  /*2500*/  @P0 FMUL R26, R3.reuse, R26 ;  /* 0x0000001a031a0220 */ /* 0x040fe20000400000 */
[----:B------:R-:W-:Y:S01]  /*2510*/  LOP3.LUT R47, R136, 0xff, RZ, 0xc0, !PT ;  /* 0x000000ff882f7812 */ /* 0x000fe200078ec0ff */
[----:B------:R-:W-:Y:S01]  /*2520*/  FMUL R136, R76, R19 ;  /* 0x000000134c887220 */ /* 0x000fe20000400000 */
[----:B------:R-:W-:Y:S01]  /*2530*/  F2FP.SATFINITE.E4M3.F32.PACK_AB_MERGE_C R40, RZ, R40, RZ ;  /* 0x00000028ff28723e */ /* 0x000fe200048070ff */
[C---:B------:R-:W-:Y:S01]  /*2540*/  @P0 FMUL R14, R3.reuse, R14 ;  /* 0x0000000e030e0220 */ /* 0x040fe20000400000 */
[----:B------:R-:W-:Y:S01]  /*2550*/  LOP3.LUT R19, R52, 0xff, RZ, 0xc0, !PT ;  /* 0x000000ff34137812 */ /* 0x000fe200078ec0ff */
[----:B------:R-:W-:Y:S01]  /*2560*/  FMUL R52, R72, R15 ;  /* 0x0000000f48347220 */ /* 0x000fe20000400000 */
[----:B------:R-:W-:Y:S01]  /*2570*/  F2FP.SATFINITE.E4M3.F32.PACK_AB_MERGE_C R60, RZ, R60, RZ ;  /* 0x0000003cff3c723e */ /* 0x000fe200048070ff */
[C---:B------:R-:W-:Y:S01]  /*2580*/  @P0 FMUL R136, R3.reuse, R136 ;  /* 0x0000008803880220 */ /* 0x040fe20000400000 */
[----:B------:R-:W-:Y:S01]  /*2590*/  F2FP.SATFINITE.E4M3.F32.PACK_AB_MERGE_C R26, RZ, R26, RZ ;  /* 0x0000001aff1a723e */ /* 0x000fe200048070ff */
[C---:B------:R-:W-:Y:S01]  /*25a0*/  @P0 FMUL R52, R3.reuse, R52 ;  /* 0x0000003403340220 */ /* 0x040fe20000400000 */
[----:B------:R-:W-:Y:S01]  /*25b0*/  SHF.L.U32 R40, R40, 0x10, RZ ;  /* 0x0000001028287819 */ /* 0x000fe200000006ff */
[----:B------:R-:W-:Y:S01]  /*25c0*/  @P0 FMUL R56, R3, R56 ;  /* 0x0000003803380220 */ /* 0x000fe20000400000 */
[----:B------:R-:W-:Y:S01]  /*25d0*/  F2FP.SATFINITE.E4M3.F32.PACK_AB_MERGE_C R14, RZ, R14, RZ ;  /* 0x0000000eff0e723e */ /* 0x000fe200048070ff */
[----:B------:R-:W-:Y:S01]  /*25e0*/  FMUL R48, R113, R48 ;  /* 0x0000003071307220 */ /* 0x000fe20000400000 */
[----:B------:R-:W-:Y:S01]  /*25f0*/  LEA R22, R22, R19, 0x8 ;  /* 0x0000001316167211 */ /* 0x000fe200078e40ff */
[C---:B------:R-:W-:Y:S01]  /*2600*/  @P0 FMUL R2, R3.reuse, R2 ;  /* 0x0000000203020220 */ /* 0x040fe20000400000 */
[----:B------:R-:W-:Y:S01]  /*2610*/  LEA R19, R60, R27, 0x8 ;  /* 0x0000001b3c137211 */ /* 0x000fe200078e40ff */
[----:B------:R-:W-:Y:S01]  /*2620*/  @P0 FMUL R48, R3, R48 ;  /* 0x0000003003300220 */ /* 0x000fe20000400000 */
[----:B------:R-:W-:Y:S01]  /*2630*/  SHF.L.U32 R26, R26, 0x10, RZ ;  /* 0x000000101a1a7819 */ /* 0x000fe200000006ff */
[----:B------:R-:W-:Y:S01]  /*2640*/  FMUL R140, R109, R44 ;  /* 0x0000002c6d8c7220 */ /* 0x000fe20000400000 */
[----:B------:R-:W-:Y:S01]  /*2650*/  LOP3.LUT R27, R40, 0xff0000, RZ, 0xc0, !PT ;  /* 0x00ff0000281b7812 */ /* 0x000fe200078ec0ff */
[----:B------:R-:W-:Y:S01]  /*2660*/  FMUL R40, R114, R49 ;  /* 0x0000003172287220 */ /* 0x000fe20000400000 */
[----:B------:R-:W-:Y:S01]  /*2670*/  F2FP.SATFINITE.E4M3.F32.PACK_AB_MERGE_C R136, RZ, R136, RZ ;  /* 0x00000088ff88723e */ /* 0x000fe200048070ff */
[----:B------:R-:W-:Y:S01]  /*2680*/  FMUL R64, R131, R64 ;  /* 0x0000004083407220 */ /* 0x000fe20000400000 */
[----:B------:R-:W-:Y:S01]  /*2690*/  SHF.L.U32 R14, R14, 0x10, RZ ;  /* 0x000000100e0e7819 */ /* 0x000fe200000006ff */
[----:B------:R-:W-:Y:S01]  /*26a0*/  @P0 FMUL R40, R3, R40 ;  /* 0x0000002803280220 */ /* 0x000fe20000400000 */
[----:B------:R-:W-:Y:S01]  /*26b0*/  F2FP.SATFINITE.E4M3.F32.PACK_AB_MERGE_C R52, RZ, R52, RZ ;  /* 0x00000034ff34723e */ /* 0x000fe200048070ff */
[----:B------:R-:W-:Y:S01]  /*26c0*/  FMUL R62, R127, R62 ;  /* 0x0000003e7f3e7220 */ /* 0x000fe20000400000 */
[----:B------:R-:W-:Y:S01]  /*26d0*/  LOP3.LUT R15, R26, 0xff0000, RZ, 0xc0, !PT ;  /* 0x00ff00001a0f7812 */ /* 0x000fe200078ec0ff */
[----:B------:R-:W-:Y:S01]  /*26e0*/  FMUL R26, R118, R53 ;  /* 0x00000035761a7220 */ /* 0x000fe20000400000 */
[----:B------:R-:W-:Y:S01]  /*26f0*/  F2FP.SATFINITE.E4M3.F32.PACK_AB_MERGE_C R18, RZ, R18, RZ ;  /* 0x00000012ff12723e */ /* 0x000fe200048070ff */
[----:B------:R-:W-:Y:S01]  /*2700*/  FMUL R58, R123, R58 ;  /* 0x0000003a7b3a7220 */ /* 0x000fe20000400000 */
[----:B------:R-:W-:Y:S01]  /*2710*/  LOP3.LUT R31, R136, 0xff, RZ, 0xc0, !PT ;  /* 0x000000ff881f7812 */ /* 0x000fe200078ec0ff */
[C---:B------:R-:W-:Y:S01]  /*2720*/  @P0 FMUL R26, R3.reuse, R26 ;  /* 0x0000001a031a0220 */ /* 0x040fe20000400000 */
[----:B------:R-:W-:Y:S01]  /*2730*/  LOP3.LUT R14, R14, 0xff0000, RZ, 0xc0, !PT ;  /* 0x00ff00000e0e7812 */ /* 0x000fe200078ec0ff */
[C---:B------:R-:W-:Y:S01]  /*2740*/  @P0 FMUL R64, R3.reuse, R64 ;  /* 0x0000004003400220 */ /* 0x040fe20000400000 */
[----:B------:R-:W-:Y:S01]  /*2750*/  F2FP.SATFINITE.E4M3.F32.PACK_AB_MERGE_C R56, RZ, R56, RZ ;  /* 0x00000038ff38723e */ /* 0x000fe200048070ff */
[C---:B------:R-:W-:Y:S01]  /*2760*/  @P0 FMUL R62, R3.reuse, R62 ;  /* 0x0000003e033e0220 */ /* 0x040fe20000400000 */
[----:B------:R-:W-:Y:S01]  /*2770*/  LOP3.LUT R52, R52, 0xff, RZ, 0xc0, !PT ;  /* 0x000000ff34347812 */ /* 0x000fe200078ec0ff */
[----:B------:R-:W-:Y:S01]  /*2780*/  @P0 FMUL R58, R3, R58 ;  /* 0x0000003a033a0220 */ /* 0x000fe20000400000 */
[----:B------:R-:W-:Y:S01]  /*2790*/  LEA R18, R18, R31, 0x8 ;  /* 0x0000001f12127211 */ /* 0x000fe200078e40ff */
[----:B------:R-:W-:Y:S01]  /*27a0*/  FMUL R50, R115, R50 ;  /* 0x0000003273327220 */ /* 0x000fe20000400000 */
[----:B------:R-:W-:Y:S01]  /*27b0*/  LOP3.LUT R7, R14, 0xffff, R7, 0xf8, !PT ;  /* 0x0000ffff0e077812 */ /* 0x000fe200078ef807 */
[----:B------:R-:W-:Y:S01]  /*27c0*/  FMUL R14, R102, R37 ;  /* 0x00000025660e7220 */ /* 0x000fe20000400000 */
[----:B------:R-:W-:Y:S01]  /*27d0*/  LOP3.LUT R31, R56, 0xff, RZ, 0xc0, !PT ;  /* 0x000000ff381f7812 */ /* 0x000fe200078ec0ff */
[----:B------:R-:W-:Y:S01]  /*27e0*/  FMUL R56, R106, R41 ;  /* 0x000000296a387220 */ /* 0x000fe20000400000 */
[----:B------:R-:W-:Y:S01]  /*27f0*/  F2FP.SATFINITE.E4M3.F32.PACK_AB_MERGE_C R40, RZ, R40, RZ ;  /* 0x00000028ff28723e */ /* 0x000fe200048070ff */
[----:B------:R-:W-:Y:S01]  /*2800*/  @P0 FMUL R14, R3, R14 ;  /* 0x0000000e030e0220 */ /* 0x000fe20000400000 */
[----:B------:R-:W-:Y:S01]  /*2810*/  LEA R11, R11, R52, 0x8 ;  /* 0x000000340b0b7211 */ /* 0x000fe200078e40ff */
[----:B------:R-:W-:Y:S01]  /*2820*/  FMUL R52, R110, R45 ;  /* 0x0000002d6e347220 */ /* 0x000fe20000400000 */
[----:B------:R-:W-:Y:S01]  /*2830*/  F2FP.SATFINITE.E4M3.F32.PACK_AB_MERGE_C R26, RZ, R26, RZ ;  /* 0x0000001aff1a723e */ /* 0x000fe200048070ff */
[C---:B------:R-:W-:Y:S01]  /*2840*/  @P0 FMUL R56, R3.reuse, R56 ;  /* 0x0000003803380220 */ /* 0x040fe20000400000 */
[----:B------:R-:W-:Y:S01]  /*2850*/  SHF.L.U32 R40, R40, 0x10, RZ ;  /* 0x0000001028287819 */ /* 0x000fe200000006ff */
[----:B------:R-:W-:Y:S01]  /*2860*/  @P0 FMUL R52, R3, R52 ;  /* 0x0000003403340220 */ /* 0x000fe20000400000 */
[----:B------:R-:W-:Y:S01]  /*2870*/  LOP3.LUT R6, R27, 0xffff, R6, 0xf8, !PT ;  /* 0x0000ffff1b067812 */ /* 0x000fe200078ef806 */
[----:B------:R-:W-:Y:S01]  /*2880*/  @P0 FMUL R50, R3, R50 ;  /* 0x0000003203320220 */ /* 0x000fe20000400000 */
[----:B------:R-:W-:Y:S01]  /*2890*/  SHF.L.U32 R26, R26, 0x10, RZ ;  /* 0x000000101a1a7819 */ /* 0x000fe200000006ff */
[----:B------:R-:W-:Y:S01]  /*28a0*/  FMUL R36, R101, R36 ;  /* 0x0000002465247220 */ /* 0x000fe20000400000 */
[----:B------:R-:W-:Y:S01]  /*28b0*/  LOP3.LUT R27, R40, 0xff0000, RZ, 0xc0, !PT ;  /* 0x00ff0000281b7812 */ /* 0x000fe200078ec0ff */
[----:B------:R-:W-:Y:S01]  /*28c0*/  FMUL R40, R94, R29 ;  /* 0x0000001d5e287220 */ /* 0x000fe20000400000 */
[----:B------:R-:W-:Y:S01]  /*28d0*/  F2FP.SATFINITE.E4M3.F32.PACK_AB_MERGE_C R14, RZ, R14, RZ ;  /* 0x0000000eff0e723e */ /* 0x000fe200048070ff */
[----:B------:R-:W-:Y:S01]  /*28e0*/  FMUL R54, R119, R54 ;  /* 0x0000003677367220 */ /* 0x000fe20000400000 */
[----:B------:R-:W-:Y:S01]  /*28f0*/  F2FP.SATFINITE.E4M3.F32.PACK_AB_MERGE_C R56, RZ, R56, RZ ;  /* 0x00000038ff38723e */ /* 0x000fe200048070ff */
[----:B------:R-:W-:Y:S01]  /*2900*/  @P0 FMUL R40, R3, R40 ;  /* 0x0000002803280220 */ /* 0x000fe20000400000 */
[----:B------:R-:W-:Y:S01]  /*2910*/  LOP3.LUT R4, R15, 0xffff, R4, 0xf8, !PT ;  /* 0x0000ffff0f047812 */ /* 0x000fe200078ef804 */
[C---:B------:R-:W-:Y:S01]  /*2920*/  @P0 FMUL R36, R3.reuse, R36 ;  /* 0x0000002403240220 */ /* 0x040fe20000400000 */
[----:B------:R-:W-:Y:S01]  /*2930*/  F2FP.SATFINITE.E4M3.F32.PACK_AB_MERGE_C R52, RZ, R52, RZ ;  /* 0x00000034ff34723e */ /* 0x000fe200048070ff */
[C---:B------:R-:W-:Y:S01]  /*2940*/  @P0 FMUL R54, R3.reuse, R54 ;  /* 0x0000003603360220 */ /* 0x040fe20000400000 */
[----:B------:R-:W-:Y:S01]  /*2950*/  LOP3.LUT R15, R26, 0xff0000, RZ, 0xc0, !PT ;  /* 0x00ff00001a0f7812 */ /* 0x000fe200078ec0ff */
[----:B------:R-:W-:Y:S01]  /*2960*/  FMUL R26, R98, R33 ;  /* 0x00000021621a7220 */ /* 0x000fe20000400000 */
[----:B------:R-:W-:Y:S01]  /*2970*/  SHF.L.U32 R14, R14, 0x10, RZ ;  /* 0x000000100e0e7819 */ /* 0x000fe200000006ff */
[----:B------:R-:W-:Y:S01]  /*2980*/  @P0 FMUL R138, R3, R138 ;  /* 0x0000008a038a0220 */ /* 0x000fe20000400000 */
[----:B------:R-:W-:Y:S01]  /*2990*/  SHF.L.U32 R56, R56, 0x10, RZ ;  /* 0x0000001038387819 */ /* 0x000fe200000006ff */
[----:B------:R-:W-:Y:S01]  /*29a0*/  FMUL R46, R111, R46 ;  /* 0x0000002e6f2e7220 */ /* 0x000fe20000400000 */
[----:B------:R-:W-:Y:S01]  /*29b0*/  F2FP.SATFINITE.E4M3.F32.PACK_AB_MERGE_C R2, RZ, R2, RZ ;  /* 0x00000002ff02723e */ /* 0x000fe200048070ff */
[----:B------:R-:W-:Y:S01]  /*29c0*/  @P0 FMUL R26, R3, R26 ;  /* 0x0000001a031a0220 */ /* 0x000fe20000400000 */
[----:B------:R-:W-:Y:S01]  /*29d0*/  SHF.L.U32 R52, R52, 0x10, RZ ;  /* 0x0000001034347819 */ /* 0x000fe200000006ff */
[----:B------:R-:W-:Y:S01]  /*29e0*/  FMUL R32, R97, R32 ;  /* 0x0000002061207220 */ /* 0x000fe20000400000 */
[----:B------:R-:W-:Y:S01]  /*29f0*/  LOP3.LUT R10, R15, 0xffff, R10, 0xf8, !PT ;  /* 0x0000ffff0f0a7812 */ /* 0x000fe200078ef80a */
[C---:B------:R-:W-:Y:S01]  /*2a00*/  @P0 FMUL R140, R3.reuse, R140 ;  /* 0x0000008c038c0220 */ /* 0x040fe20000400000 */
[----:B------:R-:W-:Y:S01]  /*2a10*/  F2FP.SATFINITE.E4M3.F32.PACK_AB_MERGE_C R44, RZ, R48, RZ ;  /* 0x00000030ff2c723e */ /* 0x000fe200048070ff */
[----:B------:R-:W-:Y:S01]  /*2a20*/  @P0 FMUL R46, R3, R46 ;  /* 0x0000002e032e0220 */ /* 0x000fe20000400000 */
[----:B------:R-:W-:Y:S01]  /*2a30*/  LOP3.LUT R15, R14, 0xff0000, RZ, 0xc0, !PT ;  /* 0x00ff00000e0f7812 */ /* 0x000fe200078ec0ff */
[----:B------:R-:W-:Y:S01]  /*2a40*/  FMUL R14, R86, R21 ;  /* 0x00000015560e7220 */ /* 0x000fe20000400000 */
[----:B------:R-:W-:Y:S01]  /*2a50*/  LOP3.LUT R56, R56, 0xff0000, RZ, 0xc0, !PT ;  /* 0x00ff000038387812 */ /* 0x000fe200078ec0ff */
[----:B------:R-:W-:Y:S01]  /*2a60*/  FMUL R34, R99, R34 ;  /* 0x0000002263227220 */ /* 0x000fe20000400000 */
[----:B------:R-:W-:Y:S01]  /*2a70*/  F2FP.SATFINITE.E4M3.F32.PACK_AB_MERGE_C R40, RZ, R40, RZ ;  /* 0x00000028ff28723e */ /* 0x000fe200048070ff */
[C---:B------:R-:W-:Y:S01]  /*2a80*/  @P0 FMUL R14, R3.reuse, R14 ;  /* 0x0000000e030e0220 */ /* 0x040fe20000400000 */
[----:B------:R-:W-:Y:S01]  /*2a90*/  LEA R2, R2, R31, 0x8 ;  /* 0x0000001f02027211 */ /* 0x000fe200078e40ff */
[C---:B------:R-:W-:Y:S01]  /*2aa0*/  @P0 FMUL R32, R3.reuse, R32 ;  /* 0x0000002003200220 */ /* 0x040fe20000400000 */
[----:B------:R-:W-:Y:S01]  /*2ab0*/  LOP3.LUT R31, R52, 0xff0000, RZ, 0xc0, !PT ;  /* 0x00ff0000341f7812 */ /* 0x000fe200078ec0ff */
[----:B------:R-:W-:Y:S01]  /*2ac0*/  FMUL R52, R90, R25 ;  /* 0x000000195a347220 */ /* 0x000fe20000400000 */
[----:B------:R-:W-:Y:S01]  /*2ad0*/  LEA R44, R44, R55, 0x8 ;  /* 0x000000372c2c7211 */ /* 0x000fe200078e40ff */
[C---:B------:R-:W-:Y:S01]  /*2ae0*/  @P0 FMUL R34, R3.reuse, R34 ;  /* 0x0000002203220220 */ /* 0x040fe20000400000 */
[----:B------:R-:W-:Y:S01]  /*2af0*/  LOP3.LUT R35, R56, 0xffff, R35, 0xf8, !PT ;  /* 0x0000ffff38237812 */ /* 0x000fe200078ef823 */
[----:B------:R-:W-:Y:S01]  /*2b00*/  FMUL R56, R70, R5 ;  /* 0x0000000546387220 */ /* 0x000fe20000400000 */
[----:B------:R-:W-:Y:S01]  /*2b10*/  SHF.L.U32 R40, R40, 0x10, RZ ;  /* 0x0000001028287819 */ /* 0x000fe200000006ff */
[----:B------:R-:W-:Y:S01]  /*2b20*/  @P0 FMUL R52, R3, R52 ;  /* 0x0000003403340220 */ /* 0x000fe20000400000 */
[----:B------:R-:W-:Y:S01]  /*2b30*/  LOP3.LUT R44, R27, 0xffff, R44, 0xf8, !PT ;  /* 0x0000ffff1b2c7812 */ /* 0x000fe200078ef82c */
[----:B------:R-:W-:Y:S01]  /*2b40*/  @P0 FMUL R56, R3, R56 ;  /* 0x0000003803380220 */ /* 0x000fe20000400000 */
[----:B------:R-:W-:Y:S01]  /*2b50*/  LOP3.LUT R27, R40, 0xff0000, RZ, 0xc0, !PT ;  /* 0x00ff0000281b7812 */ /* 0x000fe200078ec0ff */
[----:B------:R-:W-:Y:S01]  /*2b60*/  FMUL R40, R78, R13 ;  /* 0x0000000d4e287220 */ /* 0x000fe20000400000 */
[----:B------:R-:W-:Y:S01]  /*2b70*/  F2FP.SATFINITE.E4M3.F32.PACK_AB_MERGE_C R14, RZ, R14, RZ ;  /* 0x0000000eff0e723e */ /* 0x000fe200048070ff */
[----:B------:R-:W-:Y:S01]  /*2b80*/  FMUL R28, R93, R28 ;  /* 0x0000001c5d1c7220 */ /* 0x000fe20000400000 */
[----:B------:R-:W-:Y:S01]  /*2b90*/  F2FP.SATFINITE.E4M3.F32.PACK_AB_MERGE_C R52, RZ, R52, RZ ;  /* 0x00000034ff34723e */ /* 0x000fe200048070ff */
[----:B------:R-:W-:Y:S01]  /*2ba0*/  @P0 FMUL R40, R3, R40 ;  /* 0x0000002803280220 */ /* 0x000fe20000400000 */
[----:B------:R-:W-:Y:S01]  /*2bb0*/  SHF.L.U32 R14, R14, 0x10, RZ ;  /* 0x000000100e0e7819 */ /* 0x000fe200000006ff */
[----:B------:R-:W-:Y:S01]  /*2bc0*/  FMUL R42, R107, R42 ;  /* 0x0000002a6b2a7220 */ /* 0x000fe20000400000 */
[----:B------:R-:W-:Y:S01]  /*2bd0*/  F2FP.SATFINITE.E4M3.F32.PACK_AB_MERGE_C R56, RZ, R56, RZ ;  /* 0x00000038ff38723e */ /* 0x000fe200048070ff */
[----:B------:R-:W-:Y:S01]  /*2be0*/  FMUL R38, R103, R38 ;  /* 0x0000002667267220 */ /* 0x000fe20000400000 */
[----:B------:R-:W-:Y:S01]  /*2bf0*/  SHF.L.U32 R52, R52, 0x10, RZ ;  /* 0x0000001034347819 */ /* 0x000fe200000006ff */
[----:B------:R-:W-:Y:S01]  /*2c00*/  FMUL R30, R95, R30 ;  /* 0x0000001e5f1e7220 */ /* 0x000fe20000400000 */
[----:B------:R-:W-:Y:S01]  /*2c10*/  LOP3.LUT R5, R14, 0xff0000, RZ, 0xc0, !PT ;  /* 0x00ff00000e057812 */ /* 0x000fe200078ec0ff */
[----:B------:R-:W-:Y:S01]  /*2c20*/  FMUL R24, R91, R24 ;  /* 0x000000185b187220 */ /* 0x000fe20000400000 */
[----:B------:R-:W-:Y:S01]  /*2c30*/  F2FP.SATFINITE.E4M3.F32.PACK_AB_MERGE_C R40, RZ, R40, RZ ;  /* 0x00000028ff28723e */ /* 0x000fe200048070ff */
[----:B------:R-:W-:Y:S01]  /*2c40*/  FMUL R20, R87, R20 ;  /* 0x0000001457147220 */ /* 0x000fe20000400000 */
[----:B------:R-:W-:Y:S01]  /*2c50*/  SHF.L.U32 R56, R56, 0x10, RZ ;  /* 0x0000001038387819 */ /* 0x000fe200000006ff */
[----:B------:R-:W-:Y:S01]  /*2c60*/  FMUL R16, R83, R16 ;  /* 0x0000001053107220 */ /* 0x000fe20000400000 */
[----:B------:R-:W-:Y:S01]  /*2c70*/  LOP3.LUT R52, R52, 0xff0000, RZ, 0xc0, !PT ;  /* 0x00ff000034347812 */ /* 0x000fe200078ec0ff */
[----:B------:R-:W-:Y:S01]  /*2c80*/  FMUL R12, R79, R12 ;  /* 0x0000000c4f0c7220 */ /* 0x000fe20000400000 */
[----:B------:R-:W-:Y:S01]  /*2c90*/  LOP3.LUT R22, R5, 0xffff, R22, 0xf8, !PT ;  /* 0x0000ffff05167812 */ /* 0x000fe200078ef816 */
[----:B------:R-:W-:Y:S01]  /*2ca0*/  FMUL R8, R75, R8 ;  /* 0x000000084b087220 */ /* 0x000fe20000400000 */
[----:B------:R-:W-:Y:S01]  /*2cb0*/  SHF.L.U32 R40, R40, 0x10, RZ ;  /* 0x0000001028287819 */ /* 0x000fe200000006ff */
[----:B------:R-:W-:Y:S01]  /*2cc0*/  FMUL R0, R71, R0 ;  /* 0x0000000047007220 */ /* 0x000fe20000400000 */
[----:B------:R-:W-:Y:S01]  /*2cd0*/  LOP3.LUT R5, R56, 0xff0000, RZ, 0xc0, !PT ;  /* 0x00ff000038057812 */ /* 0x000fe200078ec0ff */
[C---:B------:R-:W-:Y:S01]  /*2ce0*/  @P0 FMUL R28, R3.reuse, R28 ;  /* 0x0000001c031c0220 */ /* 0x040fe20000400000 */
[----:B------:R-:W-:Y:S01]  /*2cf0*/  F2FP.SATFINITE.E4M3.F32.PACK_AB_MERGE_C R64, RZ, R64, RZ ;  /* 0x00000040ff40723e */ /* 0x000fe200048070ff */
[C---:B------:R-:W-:Y:S01]  /*2d00*/  @P0 FMUL R42, R3.reuse, R42 ;  /* 0x0000002a032a0220 */ /* 0x040fe20000400000 */
[----:B------:R-:W-:Y:S01]  /*2d10*/  LOP3.LUT R23, R52, 0xffff, R23, 0xf8, !PT ;  /* 0x0000ffff34177812 */ /* 0x000fe200078ef817 */
[----:B------:R-:W-:Y:S01]  /*2d20*/  FMUL R52, R74, R9 ;  /* 0x000000094a347220 */ /* 0x000fe20000400000 */
[----:B------:R-:W-:Y:S01]  /*2d30*/  F2FP.SATFINITE.E4M3.F32.PACK_AB_MERGE_C R62, RZ, R62, RZ ;  /* 0x0000003eff3e723e */ /* 0x000fe200048070ff */
[C---:B------:R-:W-:Y:S01]  /*2d40*/  @P0 FMUL R38, R3.reuse, R38 ;  /* 0x0000002603260220 */ /* 0x040fe20000400000 */
[----:B------:R-:W-:Y:S01]  /*2d50*/  F2FP.SATFINITE.E4M3.F32.PACK_AB_MERGE_C R58, RZ, R58, RZ ;  /* 0x0000003aff3a723e */ /* 0x000fe200048070ff */
[C---:B------:R-:W-:Y:S01]  /*2d60*/  @P0 FMUL R52, R3.reuse, R52 ;  /* 0x0000003403340220 */ /* 0x040fe20000400000 */
[----:B------:R-:W-:Y:S01]  /*2d70*/  LOP3.LUT R9, R40, 0xff0000, RZ, 0xc0, !PT ;  /* 0x00ff000028097812 */ /* 0x000fe200078ec0ff */
[----:B------:R-:W-:Y:S01]  /*2d80*/  @P0 FMUL R30, R3, R30 ;  /* 0x0000001e031e0220 */ /* 0x000fe20000400000 */
[----:B------:R-:W-:Y:S01]  /*2d90*/  LOP3.LUT R5, R5, 0xffff, R2, 0xf8, !PT ;  /* 0x0000ffff05057812 */ /* 0x000fe200078ef802 */
[C---:B------:R-:W-:Y:S01]  /*2da0*/  @P0 FMUL R24, R3.reuse, R24 ;  /* 0x0000001803180220 */ /* 0x040fe20000400000 */
[----:B------:R-:W-:Y:S01]  /*2db0*/  LOP3.LUT R64, R64, 0xffff, RZ, 0xc0, !PT ;  /* 0x0000ffff40407812 */ /* 0x000fe200078ec0ff */
[----:B------:R-:W0:Y:S01]  /*2dc0*/  S2R R2, SR_TID.X ;  /* 0x0000000000027919 */ /* 0x000e220000002100 */
[----:B------:R-:W-:Y:S01]  /*2dd0*/  LOP3.LUT R62, R62, 0xffff, RZ, 0xc0, !PT ;  /* 0x0000ffff3e3e7812 */ /* 0x000fe200078ec0ff */
[C---:B------:R-:W-:Y:S01]  /*2de0*/  @P0 FMUL R20, R3.reuse, R20 ;  /* 0x0000001403140220 */ /* 0x040fe20000400000 */
[----:B------:R-:W-:Y:S01]  /*2df0*/  LOP3.LUT R58, R58, 0xffff, RZ, 0xc0, !PT ;  /* 0x0000ffff3a3a7812 */ /* 0x000fe200078ec0ff */
[----:B------:R-:W-:Y:S01]  /*2e00*/  @P0 FMUL R16, R3, R16 ;  /* 0x0000001003100220 */ /* 0x000fe20000400000 */
[----:B------:R-:W-:Y:S01]  /*2e10*/  LOP3.LUT R18, R9, 0xffff, R18, 0xf8, !PT ;  /* 0x0000ffff09127812 */ /* 0x000fe200078ef812 */
[C---:B------:R-:W-:Y:S01]  /*2e20*/  @P0 FMUL R12, R3.reuse, R12 ;  /* 0x0000000c030c0220 */ /* 0x040fe20000400000 */
[----:B------:R-:W-:Y:S01]  /*2e30*/  F2FP.SATFINITE.E4M3.F32.PACK_AB_MERGE_C R50, RZ, R50, RZ ;  /* 0x00000032ff32723e */ /* 0x000fe200048070ff */
[C---:B------:R-:W-:Y:S01]  /*2e40*/  @P0 FMUL R8, R3.reuse, R8 ;  /* 0x0000000803080220 */ /* 0x040fe20000400000 */
[----:B------:R-:W-:Y:S01]  /*2e50*/  SHF.L.U32 R9, R64, 0x18, RZ ;  /* 0x0000001840097819 */ /* 0x000fe200000006ff */
[----:B------:R-:W-:Y:S01]  /*2e60*/  @P0 FMUL R0, R3, R0 ;  /* 0x0000000003000220 */ /* 0x000fe20000400000 */
[----:B------:R-:W-:-:S02]  /*2e70*/  SHF.L.U32 R13, R62, 0x18, RZ ;  /* 0x000000183e0d7819 */ /* 0x000fc400000006ff */
[----:B------:R-:W-:Y:S02]  /*2e80*/  SHF.L.U32 R58, R58, 0x18, RZ ;  /* 0x000000183a3a7819 */ /* 0x000fe400000006ff */
[----:B------:R-:W-:Y:S02]  /*2e90*/  LOP3.LUT R50, R50, 0xffff, RZ, 0xc0, !PT ;  /* 0x0000ffff32327812 */ /* 0x000fe400078ec0ff */
[----:B------:R-:W-:Y:S02]  /*2ea0*/  F2FP.SATFINITE.E4M3.F32.PACK_AB_MERGE_C R36, RZ, R36, RZ ;  /* 0x00000024ff24723e */ /* 0x000fe400048070ff */
[----:B------:R-:W-:Y:S02]  /*2eb0*/  LOP3.LUT R4, R4, R9, RZ, 0xfc, !PT ;  /* 0x0000000904047212 */ /* 0x000fe400078efcff */
[----:B------:R-:W-:Y:S02]  /*2ec0*/  F2FP.SATFINITE.E4M3.F32.PACK_AB_MERGE_C R54, RZ, R54, RZ ;  /* 0x00000036ff36723e */ /* 0x000fe400048070ff */
[----:B------:R-:W-:-:S02]  /*2ed0*/  LOP3.LUT R9, R6, R13, RZ, 0xfc, !PT ;  /* 0x0000000d06097212 */ /* 0x000fc400078efcff */
[----:B------:R-:W-:Y:S02]  /*2ee0*/  F2FP.SATFINITE.E4M3.F32.PACK_AB_MERGE_C R138, RZ, R138, RZ ;  /* 0x0000008aff8a723e */ /* 0x000fe400048070ff */
[----:B------:R-:W-:Y:S02]  /*2ef0*/  LOP3.LUT R13, R7, R58, RZ, 0xfc, !PT ;  /* 0x0000003a070d7212 */ /* 0x000fe400078efcff */
[----:B------:R-:W-:Y:S02]  /*2f00*/  F2FP.SATFINITE.E4M3.F32.PACK_AB_MERGE_C R26, RZ, R26, RZ ;  /* 0x0000001aff1a723e */ /* 0x000fe400048070ff */
[----:B------:R-:W-:Y:S02]  /*2f10*/  SHF.L.U32 R7, R50, 0x18, RZ ;  /* 0x0000001832077819 */ /* 0x000fe400000006ff */
[----:B------:R-:W-:Y:S02]  /*2f20*/  LEA R36, R36, R39, 0x8 ;  /* 0x0000002724247211 */ /* 0x000fe400078e40ff */
[----:B------:R-:W-:-:S02]  /*2f30*/  LOP3.LUT R54, R54, 0xffff, RZ, 0xc0, !PT ;  /* 0x0000ffff36367812 */ /* 0x000fc400078ec0ff */
[----:B------:R-:W-:Y:S02]  /*2f40*/  F2FP.SATFINITE.E4M3.F32.PACK_AB_MERGE_C R48, RZ, R140, RZ ;  /* 0x0000008cff30723e */ /* 0x000fe400048070ff */
[----:B------:R-:W-:Y:S02]  /*2f50*/  LOP3.LUT R59, R138, 0xff, RZ, 0xc0, !PT ;  /* 0x000000ff8a3b7812 */ /* 0x000fe400078ec0ff */
[----:B------:R-:W-:Y:S02]  /*2f60*/  F2FP.SATFINITE.E4M3.F32.PACK_AB_MERGE_C R46, RZ, R46, RZ ;  /* 0x0000002eff2e723e */ /* 0x000fe400048070ff */
[----:B------:R-:W-:Y:S02]  /*2f70*/  SHF.L.U32 R26, R26, 0x10, RZ ;  /* 0x000000101a1a7819 */ /* 0x000fe400000006ff */
[----:B------:R-:W-:Y:S02]  /*2f80*/  LOP3.LUT R36, R15, 0xffff, R36, 0xf8, !PT ;  /* 0x0000ffff0f247812 */ /* 0x000fe400078ef824 */
[----:B------:R-:W-:-:S02]  /*2f90*/  LOP3.LUT R21, R44, R7, RZ, 0xfc, !PT ;  /* 0x000000072c157212 */ /* 0x000fc400078efcff */
[----:B------:R-:W-:Y:S01]  /*2fa0*/  F2FP.SATFINITE.E4M3.F32.PACK_AB_MERGE_C R32, RZ, R32, RZ ;  /* 0x00000020ff20723e */ /* 0x000fe200048070ff */
[----:B------:R-:W1:Y:S01]  /*2fb0*/  LDC.64 R6, c[0x0][0x3c8] ;  /* 0x0000f200ff067b82 */ /* 0x000e620000000a00 */
[----:B------:R-:W-:Y:S02]  /*2fc0*/  SHF.L.U32 R15, R54, 0x18, RZ ;  /* 0x00000018360f7819 */ /* 0x000fe400000006ff */
[----:B------:R-:W-:Y:S02]  /*2fd0*/  LEA R48, R48, R59, 0x8 ;  /* 0x0000003b30307211 */ /* 0x000fe400078e40ff */
[----:B------:R-:W-:Y:S02]  /*2fe0*/  LOP3.LUT R46, R46, 0xffff, RZ, 0xc0, !PT ;  /* 0x0000ffff2e2e7812 */ /* 0x000fe400078ec0ff */
[----:B------:R-:W-:Y:S01]  /*2ff0*/  LOP3.LUT R25, R26, 0xff0000, RZ, 0xc0, !PT ;  /* 0x00ff00001a197812 */ /* 0x000fe200078ec0ff */
[----:B------:R-:W-:Y:S01]  /*3000*/  FMUL R26, R82, R17 ;  /* 0x00000011521a7220 */ /* 0x000fe20000400000 */
[----:B------:R-:W-:-:S02]  /*3010*/  F2FP.SATFINITE.E4M3.F32.PACK_AB_MERGE_C R34, RZ, R34, RZ ;  /* 0x00000022ff22723e */ /* 0x000fc400048070ff */
[----:B------:R-:W-:Y:S01]  /*3020*/  LEA R32, R32, R43, 0x8 ;  /* 0x0000002b20207211 */ /* 0x000fe200078e40ff */
[----:B------:R-:W-:Y:S01]  /*3030*/  @P0 FMUL R26, R3, R26 ;  /* 0x0000001a031a0220 */ /* 0x000fe20000400000 */
[----:B------:R-:W-:Y:S02]  /*3040*/  LOP3.LUT R17, R10, R15, RZ, 0xfc, !PT ;  /* 0x0000000f0a117212 */ /* 0x000fe400078efcff */
[----:B------:R-:W-:Y:S02]  /*3050*/  LOP3.LUT R48, R31, 0xffff, R48, 0xf8, !PT ;  /* 0x0000ffff1f307812 */ /* 0x000fe400078ef830 */
[----:B------:R-:W-:Y:S02]  /*3060*/  SHF.L.U32 R15, R46, 0x18, RZ ;  /* 0x000000182e0f7819 */ /* 0x000fe400000006ff */
[----:B------:R-:W-:Y:S02]  /*3070*/  LOP3.LUT R34, R34, 0xffff, RZ, 0xc0, !PT ;  /* 0x0000ffff22227812 */ /* 0x000fe400078ec0ff */
[----:B------:R-:W-:-:S02]  /*3080*/  LOP3.LUT R32, R25, 0xffff, R32, 0xf8, !PT ;  /* 0x0000ffff19207812 */ /* 0x000fc400078ef820 */
[----:B------:R-:W-:Y:S02]  /*3090*/  LOP3.LUT R25, R48, R15, RZ, 0xfc, !PT ;  /* 0x0000000f30197212 */ /* 0x000fe400078efcff */
[----:B------:R-:W-:Y:S02]  /*30a0*/  SHF.L.U32 R15, R34, 0x18, RZ ;  /* 0x00000018220f7819 */ /* 0x000fe400000006ff */
[----:B------:R-:W-:Y:S02]  /*30b0*/  F2FP.SATFINITE.E4M3.F32.PACK_AB_MERGE_C R26, RZ, R26, RZ ;  /* 0x0000001aff1a723e */ /* 0x000fe400048070ff */
[----:B------:R-:W-:Y:S02]  /*30c0*/  F2FP.SATFINITE.E4M3.F32.PACK_AB_MERGE_C R52, RZ, R52, RZ ;  /* 0x00000034ff34723e */ /* 0x000fe400048070ff */
[----:B------:R-:W-:Y:S02]  /*30d0*/  LOP3.LUT R29, R32, R15, RZ, 0xfc, !PT ;  /* 0x0000000f201d7212 */ /* 0x000fe400078efcff */
[----:B0-----:R-:W-:-:S02]  /*30e0*/  LOP3.LUT R15, R2, 0x7f, RZ, 0xc0, !PT ;  /* 0x0000007f020f7812 */ /* 0x001fc400078ec0ff */
[----:B------:R-:W-:Y:S02]  /*30f0*/  F2FP.SATFINITE.E4M3.F32.PACK_AB_MERGE_C R28, RZ, R28, RZ ;  /* 0x0000001cff1c723e */ /* 0x000fe400048070ff */
[----:B------:R-:W-:Y:S02]  /*3100*/  SHF.L.U32 R26, R26, 0x10, RZ ;  /* 0x000000101a1a7819 */ /* 0x000fe400000006ff */
[----:B------:R-:W-:Y:S02]  /*3110*/  SHF.L.U32 R52, R52, 0x10, RZ ;  /* 0x0000001034347819 */ /* 0x000fe400000006ff */
[----:B------:R-:W-:Y:S02]  /*3120*/  F2FP.SATFINITE.E4M3.F32.PACK_AB_MERGE_C R42, RZ, R42, RZ ;  /* 0x0000002aff2a723e */ /* 0x000fe400048070ff */
[----:B------:R-:W-:Y:S02]  /*3130*/  F2FP.SATFINITE.E4M3.F32.PACK_AB_MERGE_C R38, RZ, R38, RZ ;  /* 0x00000026ff26723e */ /* 0x000fe400048070ff */
[----:B------:R-:W-:-:S02]  /*3140*/  F2FP.SATFINITE.E4M3.F32.PACK_AB_MERGE_C R30, RZ, R30, RZ ;  /* 0x0000001eff1e723e */ /* 0x000fc400048070ff */
[----:B------:R-:W-:Y:S02]  /*3150*/  F2FP.SATFINITE.E4M3.F32.PACK_AB_MERGE_C R24, RZ, R24, RZ ;  /* 0x00000018ff18723e */ /* 0x000fe400048070ff */
[----:B------:R-:W-:Y:S02]  /*3160*/  F2FP.SATFINITE.E4M3.F32.PACK_AB_MERGE_C R20, RZ, R20, RZ ;  /* 0x00000014ff14723e */ /* 0x000fe400048070ff */
[----:B------:R-:W-:Y:S02]  /*3170*/  F2FP.SATFINITE.E4M3.F32.PACK_AB_MERGE_C R16, RZ, R16, RZ ;  /* 0x00000010ff10723e */ /* 0x000fe400048070ff */
[----:B------:R-:W-:Y:S02]  /*3180*/  F2FP.SATFINITE.E4M3.F32.PACK_AB_MERGE_C R12, RZ, R12, RZ ;  /* 0x0000000cff0c723e */ /* 0x000fe400048070ff */
[----:B------:R-:W-:Y:S02]  /*3190*/  F2FP.SATFINITE.E4M3.F32.PACK_AB_MERGE_C R8, RZ, R8, RZ ;  /* 0x00000008ff08723e */ /* 0x000fe400048070ff */
[----:B------:R-:W-:-:S02]  /*31a0*/  F2FP.SATFINITE.E4M3.F32.PACK_AB_MERGE_C R0, RZ, R0, RZ ;  /* 0x00000000ff00723e */ /* 0x000fc400048070ff */
[----:B------:R-:W-:Y:S02]  /*31b0*/  LEA R37, R132, R15, 0xb ;  /* 0x0000000f84257211 */ /* 0x000fe400078e58ff */
[----:B------:R-:W-:Y:S02]  /*31c0*/  LEA R28, R28, R47, 0x8 ;  /* 0x0000002f1c1c7211 */ /* 0x000fe400078e40ff */
[----:B------:R-:W-:Y:S01]  /*31d0*/  LOP3.LUT R26, R26, 0xff0000, RZ, 0xc0, !PT ;  /* 0x00ff00001a1a7812 */ /* 0x000fe200078ec0ff */
[----:B-1----:R-:W-:Y:S01]  /*31e0*/  IMAD.WIDE.U32 R6, R37, 0x4, R6 ;  /* 0x0000000425067825 */ /* 0x002fe200078e0006 */
[----:B------:R-:W-:Y:S02]  /*31f0*/  LOP3.LUT R52, R52, 0xff0000, RZ, 0xc0, !PT ;  /* 0x00ff000034347812 */ /* 0x000fe400078ec0ff */
[----:B------:R-:W-:Y:S02]  /*3200*/  LOP3.LUT R42, R42, 0xffff, RZ, 0xc0, !PT ;  /* 0x0000ffff2a2a7812 */ /* 0x000fe400078ec0ff */
[----:B------:R-:W-:Y:S01]  /*3210*/  LOP3.LUT R38, R38, 0xffff, RZ, 0xc0, !PT ;  /* 0x0000ffff26267812 */ /* 0x000fe200078ec0ff */
[----:B------:R0:W-:Y:S01]  /*3220*/  STG.E desc[UR6][R6.64], R4 ;  /* 0x0000000406007986 */ /* 0x0001e2000c101906 */
[----:B------:R-:W-:-:S02]  /*3230*/  LOP3.LUT R30, R30, 0xffff, RZ, 0xc0, !PT ;  /* 0x0000ffff1e1e7812 */ /* 0x000fc400078ec0ff */
[----:B------:R-:W-:Y:S01]  /*3240*/  LOP3.LUT R24, R24, 0xffff, RZ, 0xc0, !PT ;  /* 0x0000ffff18187812 */ /* 0x000fe200078ec0ff */
[----:B------:R0:W-:Y:S01]  /*3250*/  STG.E desc[UR6][R6.64+0x200], R9 ;  /* 0x0002000906007986 */ /* 0x0001e2000c101906 */
[----:B------:R-:W-:Y:S02]  /*3260*/  LOP3.LUT R20, R20, 0xffff, RZ, 0xc0, !PT ;  /* 0x0000ffff14147812 */ /* 0x000fe400078ec0ff */
[----:B------:R-:W-:Y:S01]  /*3270*/  LOP3.LUT R16, R16, 0xffff, RZ, 0xc0, !PT ;  /* 0x0000ffff10107812 */ /* 0x000fe200078ec0ff */
[----:B------:R0:W-:Y:S01]  /*3280*/  STG.E desc[UR6][R6.64+0x400], R13 ;  /* 0x0004000d06007986 */ /* 0x0001e2000c101906 */
[----:B------:R-:W-:Y:S02]  /*3290*/  LOP3.LUT R12, R12, 0xffff, RZ, 0xc0, !PT ;  /* 0x0000ffff0c0c7812 */ /* 0x000fe400078ec0ff */
[----:B------:R-:W-:Y:S01]  /*32a0*/  LOP3.LUT R8, R8, 0xffff, RZ, 0xc0, !PT ;  /* 0x0000ffff08087812 */ /* 0x000fe200078ec0ff */
[----:B------:R0:W-:Y:S01]  /*32b0*/  STG.E desc[UR6][R6.64+0x600], R17 ;  /* 0x0006001106007986 */ /* 0x0001e2000c101906 */
[----:B------:R-:W-:-:S02]  /*32c0*/  LOP3.LUT R0, R0, 0xffff, RZ, 0xc0, !PT ;  /* 0x0000ffff00007812 */ /* 0x000fc400078ec0ff */
[----:B------:R-:W-:Y:S01]  /*32d0*/  LOP3.LUT R28, R27, 0xffff, R28, 0xf8, !PT ;  /* 0x0000ffff1b1c7812 */ /* 0x000fe200078ef81c */
[----:B------:R0:W-:Y:S01]  /*32e0*/  STG.E desc[UR6][R6.64+0x800], R21 ;  /* 0x0008001506007986 */ /* 0x0001e2000c101906 */
[----:B------:R-:W-:Y:S02]  /*32f0*/  LOP3.LUT R19, R26, 0xffff, R19, 0xf8, !PT ;  /* 0x0000ffff1a137812 */ /* 0x000fe400078ef813 */
[----:B------:R-:W-:Y:S01]  /*3300*/  LOP3.LUT R11, R52, 0xffff, R11, 0xf8, !PT ;  /* 0x0000ffff340b7812 */ /* 0x000fe200078ef80b */
[----:B------:R0:W-:Y:S01]  /*3310*/  STG.E desc[UR6][R6.64+0xa00], R25 ;  /* 0x000a001906007986 */ /* 0x0001e2000c101906 */
[----:B------:R-:W-:Y:S02]  /*3320*/  SHF.L.U32 R42, R42, 0x18, RZ ;  /* 0x000000182a2a7819 */ /* 0x000fe400000006ff */
[----:B------:R-:W-:Y:S01]  /*3330*/  SHF.L.U32 R27, R38, 0x18, RZ ;  /* 0x00000018261b7819 */ /* 0x000fe200000006ff */
[----:B------:R0:W-:Y:S01]  /*3340*/  STG.E desc[UR6][R6.64+0x1000], R29 ;  /* 0x0010001d06007986 */ /* 0x0001e2000c101906 */
[----:B------:R-:W-:-:S02]  /*3350*/  SHF.L.U32 R31, R30, 0x18, RZ ;  /* 0x000000181e1f7819 */ /* 0x000fc400000006ff */
[----:B------:R-:W-:Y:S02]  /*3360*/  SHF.L.U32 R24, R24, 0x18, RZ ;  /* 0x0000001818187819 */ /* 0x000fe400000006ff */
[----:B------:R-:W-:Y:S02]  /*3370*/  SHF.L.U32 R33, R20, 0x18, RZ ;  /* 0x0000001814217819 */ /* 0x000fe400000006ff */
[----:B------:R-:W-:Y:S02]  /*3380*/  SHF.L.U32 R16, R16, 0x18, RZ ;  /* 0x0000001810107819 */ /* 0x000fe400000006ff */
[----:B------:R-:W-:Y:S02]  /*3390*/  SHF.L.U32 R37, R12, 0x18, RZ ;  /* 0x000000180c257819 */ /* 0x000fe400000006ff */
[----:B------:R-:W-:Y:S02]  /*33a0*/  SHF.L.U32 R8, R8, 0x18, RZ ;  /* 0x0000001808087819 */ /* 0x000fe400000006ff */
[----:B------:R-:W-:-:S02]  /*33b0*/  SHF.L.U32 R0, R0, 0x18, RZ ;  /* 0x0000001800007819 */ /* 0x000fc400000006ff */
[----:B------:R-:W-:Y:S02]  /*33c0*/  LOP3.LUT R35, R35, R42, RZ, 0xfc, !PT ;  /* 0x0000002a23237212 */ /* 0x000fe400078efcff */
[----:B------:R-:W-:Y:S02]  /*33d0*/  LOP3.LUT R27, R36, R27, RZ, 0xfc, !PT ;  /* 0x0000001b241b7212 */ /* 0x000fe400078efcff */
[----:B------:R-:W-:Y:S01]  /*33e0*/  LOP3.LUT R31, R28, R31, RZ, 0xfc, !PT ;  /* 0x0000001f1c1f7212 */ /* 0x000fe200078efcff */
[----:B------:R0:W-:Y:S01]  /*33f0*/  STG.E desc[UR6][R6.64+0xc00], R35 ;  /* 0x000c002306007986 */ /* 0x0001e2000c101906 */
[----:B------:R-:W-:Y:S02]  /*3400*/  LOP3.LUT R23, R23, R24, RZ, 0xfc, !PT ;  /* 0x0000001817177212 */ /* 0x000fe400078efcff */
[----:B------:R-:W-:Y:S01]  /*3410*/  LOP3.LUT R33, R22, R33, RZ, 0xfc, !PT ;  /* 0x0000002116217212 */ /* 0x000fe200078efcff */
[----:B------:R0:W-:Y:S01]  /*3420*/  STG.E desc[UR6][R6.64+0xe00], R27 ;  /* 0x000e001b06007986 */ /* 0x0001e2000c101906 */
[----:B------:R-:W-:-:S02]  /*3430*/  LOP3.LUT R19, R19, R16, RZ, 0xfc, !PT ;  /* 0x0000001013137212 */ /* 0x000fc400078efcff */
[----:B------:R-:W-:Y:S01]  /*3440*/  LOP3.LUT R37, R18, R37, RZ, 0xfc, !PT ;  /* 0x0000002512257212 */ /* 0x000fe200078efcff */
[----:B------:R0:W-:Y:S01]  /*3450*/  STG.E desc[UR6][R6.64+0x1200], R31 ;  /* 0x0012001f06007986 */ /* 0x0001e2000c101906 */
[----:B------:R-:W-:Y:S02]  /*3460*/  LOP3.LUT R11, R11, R8, RZ, 0xfc, !PT ;  /* 0x000000080b0b7212 */ /* 0x000fe400078efcff */
[----:B------:R-:W-:Y:S01]  /*3470*/  LOP3.LUT R5, R5, R0, RZ, 0xfc, !PT ;  /* 0x0000000005057212 */ /* 0x000fe200078efcff */
[----:B------:R0:W-:Y:S04]  /*3480*/  STG.E desc[UR6][R6.64+0x1400], R23 ;  /* 0x0014001706007986 */ /* 0x0001e8000c101906 */
[----:B------:R0:W-:Y:S04]  /*3490*/  STG.E desc[UR6][R6.64+0x1600], R33 ;  /* 0x0016002106007986 */ /* 0x0001e8000c101906 */
[----:B------:R0:W-:Y:S04]  /*34a0*/  STG.E desc[UR6][R6.64+0x1800], R19 ;  /* 0x0018001306007986 */ /* 0x0001e8000c101906 */
[----:B------:R0:W-:Y:S04]  /*34b0*/  STG.E desc[UR6][R6.64+0x1a00], R37 ;  /* 0x001a002506007986 */ /* 0x0001e8000c101906 */
[----:B------:R0:W-:Y:S04]  /*34c0*/  STG.E desc[UR6][R6.64+0x1c00], R11 ;  /* 0x001c000b06007986 */ /* 0x0001e8000c101906 */
[----:B------:R0:W-:Y:S01]  /*34d0*/  STG.E desc[UR6][R6.64+0x1e00], R5 ;  /* 0x001e000506007986 */ /* 0x0001e2000c101906 */
[----:B------:R-:W-:Y:S05]  /*34e0*/  BRA `(.L_x_4603) ;  /* 0x0000001c005c7947 */ /* 0x000fea0003800000 */
.L_x_4602:
        /* <DEDUP_REMOVED lines=58> */
[-C--:B------:R-:W-:Y:S01]  /*3890*/  FMUL R15, R8, R0.reuse ;  /* 0x00000000080f7220 */ /* 0x080fe20000400000 */
[-C--:B------:R-:W-:Y:S01]  /*38a0*/  FMUL R8, R9, R0.reuse ;  /* 0x0000000009087220 */ /* 0x080fe20000400000 */
[----:B------:R-:W-:Y:S01]  /*38b0*/  FMUL R9, R10, R0 ;  /* 0x000000000a097220 */ /* 0x000fe20000400000 */
[----:B------:R-:W-:Y:S01]  /*38c0*/  FMUL R2, R129, R2 ;  /* 0x0000000281027220 */ /* 0x000fe20000400000 */
[----:B-----5:R-:W-:Y:S01]  /*38d0*/  FMUL R137, R3, R66 ;  /* 0x0000004203897220 */ /* 0x020fe20000400000 */
[-C--:B------:R-:W-:Y:S01]  /*38e0*/  FMUL R10, R11, R0.reuse ;  /* 0x000000000b0a7220 */ /* 0x080fe20000400000 */
[----:B0-----:R-:W-:Y:S01]  /*38f0*/  ISETP.NE.AND P0, PT, R136, RZ, PT ;  /* 0x000000ff8800720c */ /* 0x001fe20003f05270 */
[-C--:B------:R-:W-:Y:S01]  /*3900*/  FMUL R11, R4, R0.reuse ;  /* 0x00000000040b7220 */ /* 0x080fe20000400000 */
[-C--:B------:R-:W-:Y:S01]  /*3910*/  FMUL R4, R5, R0.reuse ;  /* 0x0000000005047220 */ /* 0x080fe20000400000 */
[----:B------:R-:W-:Y:S01]  /*3920*/  FMUL R5, R6, R0 ;  /* 0x0000000006057220 */ /* 0x000fe20000400000 */
[----:B------:R-:W-:Y:S01]  /*3930*/  FMNMX3 R133, R133, |R66|, |R2|, !PT ;  /* 0x4000004285857276 */ /* 0x000fe20007800402 */
[----:B------:R-:W-:Y:S01]  /*3940*/  FMUL R64, R131, R64 ;  /* 0x0000004083407220 */ /* 0x000fe20000400000 */
[----:B------:R-:W-:Y:S01]  /*3950*/  FSEL R6, R66, R137, !P0 ;  /* 0x0000008942067208 */ /* 0x000fe20004000000 */
[----:B------:R-:W-:Y:S01]  /*3960*/  FMUL R66, R130, R65 ;  /* 0x0000004182427220 */ /* 0x000fe20000400000 */
[----:B------:R-:W-:Y:S01]  /*3970*/  FMUL R136, R124, R67 ;  /* 0x000000437c887220 */ /* 0x000fe20000400000 */
[----:B------:R-:W-:Y:S01]  /*3980*/  FMUL R60, R125, R60 ;  /* 0x0000003c7d3c7220 */ /* 0x000fe20000400000 */
[----:B------:R-:W-:Y:S01]  /*3990*/  FMUL R138, R126, R61 ;  /* 0x0000003d7e8a7220 */ /* 0x000fe20000400000 */
[----:B------:R-:W-:Y:S01]  /*39a0*/  FMUL R62, R127, R62 ;  /* 0x0000003e7f3e7220 */ /* 0x000fe20000400000 */
[-C--:B------:R-:W-:Y:S01]  /*39b0*/  FMNMX3 R133, R133, |R66|.reuse, |R64|, !PT ;  /* 0x4000004285857276 */ /* 0x080fe20007800440 */
[----:B------:R-:W-:Y:S01]  /*39c0*/  FMUL R65, R3, R66 ;  /* 0x0000004203417220 */ /* 0x000fe20000400000 */
[----:B------:R-:W-:Y:S01]  /*39d0*/  FMUL R140, R120, R63 ;  /* 0x0000003f788c7220 */ /* 0x000fe20000400000 */
[----:B------:R-:W-:Y:S01]  /*39e0*/  FMUL R56, R121, R56 ;  /* 0x0000003879387220 */ /* 0x000fe20000400000 */
[-C--:B------:R-:W-:Y:S01]  /*39f0*/  FMNMX3 R133, R133, |R136|.reuse, |R60|, !PT ;  /* 0x4000008885857276 */ /* 0x080fe2000780043c */
[----:B------:R-:W-:Y:S01]  /*3a00*/  FMUL R63, R3, R136 ;  /* 0x00000088033f7220 */ /* 0x000fe20000400000 */
[----:B------:R-:W-:Y:S01]  /*3a10*/  FSEL R65, R66, R65, !P0 ;  /* 0x0000004142417208 */ /* 0x000fe20004000000 */
[----:B------:R-:W-:Y:S01]  /*3a20*/  FMUL R66, R122, R57 ;  /* 0x000000397a427220 */ /* 0x000fe20000400000 */
[----:B------:R-:W-:Y:S01]  /*3a30*/  FMNMX3 R133, R133, |R138|, |R62|, !PT ;  /* 0x4000008a85857276 */ /* 0x000fe2000780043e */
[----:B------:R-:W-:Y:S01]  /*3a40*/  FMUL R58, R123, R58 ;  /* 0x0000003a7b3a7220 */ /* 0x000fe20000400000 */
        /* <DEDUP_REMOVED lines=8> */
[----:B------:R-:W-:Y:S01]  /*3ad0*/  FMUL R54, R119, R54 ;  /* 0x0000003677367220 */ /* 0x000fe20000400000 */
[----:B------:R-:W-:Y:S01]  /*3ae0*/  FSEL R61, R138, R61, !P0 ;  /* 0x0000003d8a3d7208 */ /* 0x000fe20004000000 */
[----:B------:R-:W-:Y:S01]  /*3af0*/  FMUL R138, R118, R53 ;  /* 0x00000035768a7220 */ /* 0x000fe20000400000 */
[----:B------:R-:W-:Y:S01]  /*3b00*/  FMNMX3 R133, R133, |R136|, |R52|, !PT ;  /* 0x4000008885857276 */ /* 0x000fe20007800434 */
[----:B------:R-:W-:Y:S01]  /*3b10*/  FMUL R59, R3, R66 ;  /* 0x00000042033b7220 */ /* 0x000fe20000400000 */
[----:B------:R-:W-:Y:S01]  /*3b20*/  FSEL R7, R140, R7, !P0 ;  /* 0x000000078c077208 */ /* 0x000fe20004000000 */
[----:B------:R-:W-:Y:S01]  /*3b30*/  FMUL R140, R112, R55 ;  /* 0x00000037708c7220 */ /* 0x000fe20000400000 */
        /* <DEDUP_REMOVED lines=67> */
[C---:B------:R-:W-:Y:S01]  /*3f70*/  FMUL R35, R3.reuse, R138 ;  /* 0x0000008a03237220 */ /* 0x040fe20000400000 */
        /* <DEDUP_REMOVED lines=8> */
[----:B------:R-:W-:Y:S01]  /*4000*/  FSEL R31, R140, R31, !P0 ;  /* 0x0000001f8c1f7208 */ /* 0x000fe20004000000 */
[----:B------:R-:W-:Y:S01]  /*4010*/  FMUL R140, R80, R23 ;  /* 0x00000017508c7220 */ /* 0x000fe20000400000 */
[----:B------:R-:W-:Y:S01]  /*4020*/  FMNMX3 R133, R133, |R136|, |R20|, !PT ;  /* 0x4000008885857276 */ /* 0x000fe20007800414 */
[----:B------:R-:W-:Y:S01]  /*4030*/  FMUL R16, R81, R16 ;  /* 0x0000001051107220 */ /* 0x000fe20000400000 */
[C---:B------:R-:W-:Y:S01]  /*4040*/  FMUL R23, R3.reuse, R136 ;  /* 0x0000008803177220 */ /* 0x040fe20000400000 */
[----:B------:R-:W-:Y:S01]  /*4050*/  FMUL R25, R3, R140 ;  /* 0x0000008c03197220 */ /* 0x000fe20000400000 */
[-C--:B------:R-:W-:Y:S01]  /*4060*/  FMNMX3 R133, R133, |R138|.reuse, |R22|, !PT ;  /* 0x4000008a85857276 */ /* 0x080fe20007800416 */
[C---:B------:R-:W-:Y:S01]  /*4070*/  FMUL R21, R3.reuse, R138 ;  /* 0x0000008a03157220 */ /* 0x040fe20000400000 */
[----:B------:R-:W-:Y:S01]  /*4080*/  FMUL R142, R72, R15 ;  /* 0x0000000f488e7220 */ /* 0x000fe20000400000 */
[----:B------:R-:W-:Y:S01]  /*4090*/  FMUL R27, R3, R66 ;  /* 0x00000042031b7220 */ /* 0x000fe20000400000 */
[----:B------:R-:W-:Y:S01]  /*40a0*/  FMNMX3 R133, R133, |R140|, |R16|, !PT ;  /* 0x4000008c85857276 */ /* 0x000fe20007800410 */
[C---:B------:R-:W-:Y:S01]  /*40b0*/  @P0 FMUL R2, R3.reuse, R2 ;  /* 0x0000000203020220 */ /* 0x040fe20000400000 */
[----:B------:R-:W-:Y:S01]  /*40c0*/  FSEL R25, R140, R25, !P0 ;  /* 0x000000198c197208 */ /* 0x000fe20004000000 */
[----:B------:R-:W-:Y:S01]  /*40d0*/  FMUL R140, R78, R13 ;  /* 0x0000000d4e8c7220 */ /* 0x000fe20000400000 */
[----:B------:R-:W-:Y:S01]  /*40e0*/  FSEL R23, R136, R23, !P0 ;  /* 0x0000001788177208 */ /* 0x000fe20004000000 */
[----:B------:R-:W-:Y:S01]  /*40f0*/  FMUL R136, R82, R17 ;  /* 0x0000001152887220 */ /* 0x000fe20000400000 */
[----:B------:R-:W-:Y:S01]  /*4100*/  FSEL R21, R138, R21, !P0 ;  /* 0x000000158a157208 */ /* 0x000fe20004000000 */
[----:B------:R-:W-:Y:S01]  /*4110*/  FMUL R138, R76, R19 ;  /* 0x000000134c8a7220 */ /* 0x000fe20000400000 */
[C---:B------:R-:W-:Y:S01]  /*4120*/  FMUL R17, R3.reuse, R140 ;  /* 0x0000008c03117220 */ /* 0x040fe20000400000 */
[C---:B------:R-:W-:Y:S01]  /*4130*/  FMUL R19, R3.reuse, R142 ;  /* 0x0000008e03137220 */ /* 0x040fe20000400000 */
[----:B------:R-:W-:Y:S01]  /*4140*/  @P0 FMUL R64, R3, R64 ;  /* 0x0000004003400220 */ /* 0x000fe20000400000 */
[----:B------:R-:W-:Y:S01]  /*4150*/  FSEL R27, R66, R27, !P0 ;  /* 0x0000001b421b7208 */ /* 0x000fe20004000000 */
[----:B------:R-:W-:Y:S01]  /*4160*/  FMUL R66, R73, R8 ;  /* 0x0000000849427220 */ /* 0x000fe20000400000 */
[----:B------:R-:W-:Y:S01]  /*4170*/  F2FP.SATFINITE.E4M3.F32.PACK_AB_MERGE_C R6, RZ, R6, RZ ;  /* 0x00000006ff06723e */ /* 0x000fe200048070ff */
[C---:B------:R-:W-:Y:S01]  /*4180*/  @P0 FMUL R56, R3.reuse, R56 ;  /* 0x0000003803380220 */ /* 0x040fe20000400000 */
[----:B------:R-:W-:Y:S01]  /*4190*/  F2FP.SATFINITE.E4M3.F32.PACK_AB_MERGE_C R65, RZ, R65, RZ ;  /* 0x00000041ff41723e */ /* 0x000fe200048070ff */
[C---:B------:R-:W-:Y:S01]  /*41a0*/  @P0 FMUL R52, R3.reuse, R52 ;  /* 0x0000003403340220 */ /* 0x040fe20000400000 */
[----:B------:R-:W-:Y:S01]  /*41b0*/  FSEL R8, R140, R17, !P0 ;  /* 0x000000118c087208 */ /* 0x000fe20004000000 */
[C---:B------:R-:W-:Y:S01]  /*41c0*/  @P0 FMUL R48, R3.reuse, R48 ;  /* 0x0000003003300220 */ /* 0x040fe20000400000 */
[----:B------:R-:W-:Y:S01]  /*41d0*/  FSEL R17, R142, R19, !P0 ;  /* 0x000000138e117208 */ /* 0x000fe20004000000 */
[C---:B------:R-:W-:Y:S01]  /*41e0*/  @P0 FMUL R50, R3.reuse, R50 ;  /* 0x0000003203320220 */ /* 0x040fe20000400000 */
[----:B------:R-:W-:Y:S01]  /*41f0*/  F2FP.SATFINITE.E4M3.F32.PACK_AB_MERGE_C R2, RZ, R2, RZ ;  /* 0x00000002ff02723e */ /* 0x000fe200048070ff */
[C---:B------:R-:W-:Y:S01]  /*4200*/  @P0 FMUL R44, R3.reuse, R44 ;  /* 0x0000002c032c0220 */ /* 0x040fe20000400000 */
[----:B------:R-:W-:Y:S01]  /*4210*/  LOP3.LUT R19, R6, 0xff, RZ, 0xc0, !PT ;  /* 0x000000ff06137812 */ /* 0x000fe200078ec0ff */
[----:B------:R-:W-:Y:S01]  /*4220*/  @P0 FMUL R46, R3, R46 ;  /* 0x0000002e032e0220 */ /* 0x000fe20000400000 */
[----:B------:R-:W-:Y:S01]  /*4230*/  SHF.L.U32 R65, R65, 0x10, RZ ;  /* 0x0000001041417819 */ /* 0x000fe200000006ff */
[C---:B------:R-:W-:Y:S01]  /*4240*/  @P0 FMUL R40, R3.reuse, R40 ;  /* 0x0000002803280220 */ /* 0x040fe20000400000 */
[----:B------:R-:W-:Y:S01]  /*4250*/  F2FP.SATFINITE.E4M3.F32.PACK_AB_MERGE_C R64, RZ, R64, RZ ;  /* 0x00000040ff40723e */ /* 0x000fe200048070ff */
[C---:B------:R-:W-:Y:S01]  /*4260*/  @P0 FMUL R42, R3.reuse, R42 ;  /* 0x0000002a032a0220 */ /* 0x040fe20000400000 */
[----:B------:R-:W-:Y:S01]  /*4270*/  LEA R2, R2, R19, 0x8 ;  /* 0x0000001302027211 */ /* 0x000fe200078e40ff */
[----:B------:R-:W-:Y:S01]  /*4280*/  @P0 FMUL R32, R3, R32 ;  /* 0x0000002003200220 */ /* 0x000fe20000400000 */
[----:B------:R-:W-:Y:S01]  /*4290*/  LOP3.LUT R65, R65, 0xff0000, RZ, 0xc0, !PT ;  /* 0x00ff000041417812 */ /* 0x000fe200078ec0ff */
[C---:B------:R-:W-:Y:S01]  /*42a0*/  @P0 FMUL R36, R3.reuse, R36 ;  /* 0x0000002403240220 */ /* 0x040fe20000400000 */
[----:B------:R-:W-:Y:S01]  /*42b0*/  LOP3.LUT R64, R64, 0xffff, RZ, 0xc0, !PT ;  /* 0x0000ffff40407812 */ /* 0x000fe200078ec0ff */
[----:B------:R-:W-:Y:S01]  /*42c0*/  @P0 FMUL R38, R3, R38 ;  /* 0x0000002603260220 */ /* 0x000fe20000400000 */
[----:B------:R-:W-:Y:S01]  /*42d0*/  LOP3.LUT R2, R65, 0xffff, R2, 0xf8, !PT ;  /* 0x0000ffff41027812 */ /* 0x000fe200078ef802 */
[C---:B------:R-:W-:Y:S01]  /*42e0*/  @P0 FMUL R34, R3.reuse, R34 ;  /* 0x0000002203220220 */ /* 0x040fe20000400000 */
[----:B------:R-:W-:Y:S01]  /*42f0*/  SHF.L.U32 R19, R64, 0x18, RZ ;  /* 0x0000001840137819 */ /* 0x000fe200000006ff */
[C---:B------:R-:W-:Y:S01]  /*4300*/  @P0 FMUL R28, R3.reuse, R28 ;  /* 0x0000001c031c0220 */ /* 0x040fe20000400000 */
[----:B------:R-:W-:Y:S01]  /*4310*/  F2FP.SATFINITE.E4M3.F32.PACK_AB_MERGE_C R7, RZ, R7, RZ ;  /* 0x00000007ff07723e */ /* 0x000fe200048070ff */
[C---:B------:R-:W-:Y:S01]  /*4320*/  @P0 FMUL R24, R3.reuse, R24 ;  /* 0x0000001803180220 */ /* 0x040fe20000400000 */
[----:B------:R-:W-:Y:S01]  /*4330*/  F2FP.SATFINITE.E4M3.F32.PACK_AB_MERGE_C R59, RZ, R59, RZ ;  /* 0x0000003bff3b723e */ /* 0x000fe200048070ff */
[----:B------:R-:W-:Y:S01]  /*4340*/  @P0 FMUL R20, R3, R20 ;  /* 0x0000001403140220 */ /* 0x000fe20000400000 */
[----:B------:R-:W-:Y:S01]  /*4350*/  F2FP.SATFINITE.E4M3.F32.PACK_AB_MERGE_C R55, RZ, R55, RZ ;  /* 0x00000037ff37723e */ /* 0x000fe200048070ff */
[----:B------:R-:W-:Y:S01]  /*4360*/  FMUL R18, R83, R18 ;  /* 0x0000001253127220 */ /* 0x000fe20000400000 */
[----:B------:R-:W-:Y:S01]  /*4370*/  F2FP.SATFINITE.E4M3.F32.PACK_AB_MERGE_C R53, RZ, R53, RZ ;  /* 0x00000035ff35723e */ /* 0x000fe200048070ff */
[C---:B------:R-:W-:Y:S01]  /*4380*/  FMUL R13, R3.reuse, R136 ;  /* 0x00000088030d7220 */ /* 0x040fe20000400000 */
[----:B------:R-:W-:Y:S01]  /*4390*/  LOP3.LUT R6, R2, R19, RZ, 0xfc, !PT ;  /* 0x0000001302067212 */ /* 0x000fe200078efcff */
[----:B------:R-:W-:Y:S01]  /*43a0*/  @P0 FMUL R22, R3, R22 ;  /* 0x0000001603160220 */ /* 0x000fe20000400000 */
        /* <DEDUP_REMOVED lines=12> */
[----:B------:R-:W-:Y:S01]  /*4470*/  LEA R19, R56, R19, 0x8 ;  /* 0x0000001338137211 */ /* 0x000fe200078e40ff */
[----:B------:R-:W-:Y:S01]  /*4480*/  FMUL R0, R71, R0 ;  /* 0x0000000047007220 */ /* 0x000fe20000400000 */
[----:B------:R-:W-:Y:S01]  /*4490*/  LOP3.LUT R2, R59, 0xff0000, RZ, 0xc0, !PT ;  /* 0x00ff00003b027812 */ /* 0x000fe200078ec0ff */
[C---:B------:R-:W-:Y:S01]  /*44a0*/  @P0 FMUL R60, R3.reuse, R60 ;  /* 0x0000003c033c0220 */ /* 0x040fe20000400000 */
[----:B------:R-:W-:Y:S01]  /*44b0*/  LEA R52, R52, R55, 0x8 ;  /* 0x0000003734347211 */ /* 0x000fe200078e40ff */
[----:B------:R-:W-:Y:S01]  /*44c0*/  @P0 FMUL R62, R3, R62 ;  /* 0x0000003e033e0220 */ /* 0x000fe20000400000 */
[----:B------:R-:W-:Y:S01]  /*44d0*/  LOP3.LUT R53, R53, 0xff0000, RZ, 0xc0, !PT ;  /* 0x00ff000035357812 */ /* 0x000fe200078ec0ff */
[C---:B------:R-:W-:Y:S01]  /*44e0*/  @P0 FMUL R58, R3.reuse, R58 ;  /* 0x0000003a033a0220 */ /* 0x040fe20000400000 */
[----:B------:R-:W-:Y:S01]  /*44f0*/  F2FP.SATFINITE.E4M3.F32.PACK_AB_MERGE_C R57, RZ, R57, RZ ;  /* 0x00000039ff39723e */ /* 0x000fe200048070ff */
[C---:B------:R-:W-:Y:S01]  /*4500*/  @P0 FMUL R54, R3.reuse, R54 ;  /* 0x0000003603360220 */ /* 0x040fe20000400000 */
[----:B------:R-:W-:Y:S01]  /*4510*/  F2FP.SATFINITE.E4M3.F32.PACK_AB_MERGE_C R51, RZ, R51, RZ ;  /* 0x00000033ff33723e */ /* 0x000fe200048070ff */
[C---:B------:R-:W-:Y:S01]  /*4520*/  @P0 FMUL R30, R3.reuse, R30 ;  /* 0x0000001e031e0220 */ /* 0x040fe20000400000 */
[----:B------:R-:W-:Y:S01]  /*4530*/  LOP3.LUT R19, R2, 0xffff, R19, 0xf8, !PT ;  /* 0x0000ffff02137812 */ /* 0x000fe200078ef813 */
[----:B------:R-:W-:Y:S01]  /*4540*/  @P0 FMUL R26, R3, R26 ;  /* 0x0000001a031a0220 */ /* 0x000fe20000400000 */
[----:B------:R-:W-:-:S02]  /*4550*/  F2FP.SATFINITE.E4M3.F32.PACK_AB_MERGE_C R2, RZ, R48, RZ ;  /* 0x00000030ff02723e */ /* 0x000fc400048070ff */
[----:B------:R-:W-:Y:S02]  /*4560*/  LOP3.LUT R48, R53, 0xffff, R52, 0xf8, !PT ;  /* 0x0000ffff35307812 */ /* 0x000fe400078ef834 */
[----:B------:R-:W-:Y:S02]  /*4570*/  LOP3.LUT R57, R57, 0xff, RZ, 0xc0, !PT ;  /* 0x000000ff39397812 */ /* 0x000fe400078ec0ff */
[----:B------:R-:W-:Y:S02]  /*4580*/  SHF.L.U32 R52, R51, 0x10, RZ ;  /* 0x0000001033347819 */ /* 0x000fe400000006ff */
[----:B------:R-:W-:Y:S02]  /*4590*/  F2FP.SATFINITE.E4M3.F32.PACK_AB_MERGE_C R53, RZ, R49, RZ ;  /* 0x00000031ff35723e */ /* 0x000fe400048070ff */
[----:B------:R-:W-:Y:S02]  /*45a0*/  LEA R2, R2, R57, 0x8 ;  /* 0x0000003902027211 */ /* 0x000fe400078e40ff */
[----:B------:R-:W-:-:S02]  /*45b0*/  LOP3.LUT R49, R52, 0xff0000, RZ, 0xc0, !PT ;  /* 0x00ff000034317812 */ /* 0x000fc400078ec0ff */
[----:B------:R-:W-:Y:S02]  /*45c0*/  F2FP.SATFINITE.E4M3.F32.PACK_AB_MERGE_C R50, RZ, R50, RZ ;  /* 0x00000032ff32723e */ /* 0x000fe400048070ff */
[----:B------:R-:W-:Y:S02]  /*45d0*/  LOP3.LUT R2, R49, 0xffff, R2, 0xf8, !PT ;  /* 0x0000ffff31027812 */ /* 0x000fe400078ef802 */
[----:B------:R-:W-:Y:S02]  /*45e0*/  LOP3.LUT R50, R50, 0xffff, RZ, 0xc0, !PT ;  /* 0x0000ffff32327812 */ /* 0x000fe400078ec0ff */
[----:B------:R-:W-:Y:S02]  /*45f0*/  F2FP.SATFINITE.E4M3.F32.PACK_AB_MERGE_C R49, RZ, R45, RZ ;  /* 0x0000002dff31723e */ /* 0x000fe400048070ff */
[----:B------:R-:W-:Y:S02]  /*4600*/  LOP3.LUT R53, R53, 0xff, RZ, 0xc0, !PT ;  /* 0x000000ff35357812 */ /* 0x000fe400078ec0ff */
[----:B------:R-:W-:-:S02]  /*4610*/  F2FP.SATFINITE.E4M3.F32.PACK_AB_MERGE_C R44, RZ, R44, RZ ;  /* 0x0000002cff2c723e */ /* 0x000fc400048070ff */
[----:B------:R-:W-:Y:S02]  /*4620*/  SHF.L.U32 R45, R50, 0x18, RZ ;  /* 0x00000018322d7819 */ /* 0x000fe400000006ff */
[----:B------:R-:W-:Y:S02]  /*4630*/  SHF.L.U32 R49, R49, 0x10, RZ ;  /* 0x0000001031317819 */ /* 0x000fe400000006ff */
[----:B------:R-:W-:Y:S02]  /*4640*/  F2FP.SATFINITE.E4M3.F32.PACK_AB_MERGE_C R46, RZ, R46, RZ ;  /* 0x0000002eff2e723e */ /* 0x000fe400048070ff */
[----:B------:R-:W-:Y:S02]  /*4650*/  LEA R53, R44, R53, 0x8 ;  /* 0x000000352c357211 */ /* 0x000fe400078e40ff */
[----:B------:R-:W-:Y:S02]  /*4660*/  F2FP.SATFINITE.E4M3.F32.PACK_AB_MERGE_C R47, RZ, R47, RZ ;  /* 0x0000002fff2f723e */ /* 0x000fe400048070ff */
[----:B------:R-:W-:-:S02]  /*4670*/  LOP3.LUT R44, R2, R45, RZ, 0xfc, !PT ;  /* 0x0000002d022c7212 */ /* 0x000fc400078efcff */
[----:B------:R-:W-:Y:S02]  /*4680*/  F2FP.SATFINITE.E4M3.F32.PACK_AB_MERGE_C R43, RZ, R43, RZ ;  /* 0x0000002bff2b723e */ /* 0x000fe400048070ff */
[----:B------:R-:W-:Y:S02]  /*4690*/  LOP3.LUT R2, R49, 0xff0000, RZ, 0xc0, !PT ;  /* 0x00ff000031027812 */ /* 0x000fe400078ec0ff */
[----:B------:R-:W-:Y:S02]  /*46a0*/  LOP3.LUT R46, R46, 0xffff, RZ, 0xc0, !PT ;  /* 0x0000ffff2e2e7812 */ /* 0x000fe400078ec0ff */
[----:B------:R-:W-:Y:S02]  /*46b0*/  LOP3.LUT R47, R47, 0xff, RZ, 0xc0, !PT ;  /* 0x000000ff2f2f7812 */ /* 0x000fe400078ec0ff */
[----:B------:R-:W-:Y:S02]  /*46c0*/  F2FP.SATFINITE.E4M3.F32.PACK_AB_MERGE_C R40, RZ, R40, RZ ;  /* 0x00000028ff28723e */ /* 0x000fe400048070ff */
[----:B------:R-:W-:-:S02]  /*46d0*/  SHF.L.U32 R43, R43, 0x10, RZ ;  /* 0x000000102b2b7819 */ /* 0x000fc400000006ff */
[----:B------:R-:W-:Y:S02]  /*46e0*/  F2FP.SATFINITE.E4M3.F32.PACK_AB_MERGE_C R45, RZ, R41, RZ ;  /* 0x00000029ff2d723e */ /* 0x000fe400048070ff */
[----:B------:R-:W-:Y:S02]  /*46f0*/  F2FP.SATFINITE.E4M3.F32.PACK_AB_MERGE_C R42, RZ, R42, RZ ;  /* 0x0000002aff2a723e */ /* 0x000fe400048070ff */
[----:B------:R-:W-:Y:S02]  /*4700*/  LOP3.LUT R2, R2, 0xffff, R53, 0xf8, !PT ;  /* 0x0000ffff02027812 */ /* 0x000fe400078ef835 */
[----:B------:R-:W-:Y:S02]  /*4710*/  SHF.L.U32 R41, R46, 0x18, RZ ;  /* 0x000000182e297819 */ /* 0x000fe400000006ff */
[----:B------:R-:W-:Y:S02]  /*4720*/  LEA R47, R40, R47, 0x8 ;  /* 0x0000002f282f7211 */ /* 0x000fe400078e40ff */
[----:B------:R-:W-:-:S02]  /*4730*/  LOP3.LUT R46, R43, 0xff0000, RZ, 0xc0, !PT ;  /* 0x00ff00002b2e7812 */ /* 0x000fc400078ec0ff */
[----:B------:R-:W-:Y:S02]  /*4740*/  LOP3.LUT R42, R42, 0xffff, RZ, 0xc0, !PT ;  /* 0x0000ffff2a2a7812 */ /* 0x000fe400078ec0ff */
[----:B------:R-:W-:Y:S02]  /*4750*/  LOP3.LUT R40, R2, R41, RZ, 0xfc, !PT ;  /* 0x0000002902287212 */ /* 0x000fe400078efcff */
[----:B------:R-:W-:Y:S02]  /*4760*/  F2FP.SATFINITE.E4M3.F32.PACK_AB_MERGE_C R2, RZ, R37, RZ ;  /* 0x00000025ff02723e */ /* 0x000fe400048070ff */
[----:B------:R-:W-:Y:S02]  /*4770*/  LOP3.LUT R46, R46, 0xffff, R47, 0xf8, !PT ;  /* 0x0000ffff2e2e7812 */ /* 0x000fe400078ef82f */
[----:B------:R-:W-:Y:S02]  /*4780*/  SHF.L.U32 R37, R42, 0x18, RZ ;  /* 0x000000182a257819 */ /* 0x000fe400000006ff */
[----:B------:R-:W-:-:S02]  /*4790*/  F2FP.SATFINITE.E4M3.F32.PACK_AB_MERGE_C R39, RZ, R39, RZ ;  /* 0x00000027ff27723e */ /* 0x000fc400048070ff */
[----:B------:R-:W-:Y:S02]  /*47a0*/  LOP3.LUT R41, R2, 0xff, RZ, 0xc0, !PT ;  /* 0x000000ff02297812 */ /* 0x000fe400078ec0ff */
[----:B------:R-:W-:Y:S02]  /*47b0*/  F2FP.SATFINITE.E4M3.F32.PACK_AB_MERGE_C R2, RZ, R32, RZ ;  /* 0x00000020ff02723e */ /* 0x000fe400048070ff */
[----:B------:R-:W-:Y:S02]  /*47c0*/  LOP3.LUT R32, R46, R37, RZ, 0xfc, !PT ;  /* 0x000000252e207212 */ /* 0x000fe400078efcff */
[----:B------:R-:W-:Y:S02]  /*47d0*/  LOP3.LUT R45, R45, 0xff, RZ, 0xc0, !PT ;  /* 0x000000ff2d2d7812 */ /* 0x000fe400078ec0ff */
[----:B------:R-:W-:Y:S02]  /*47e0*/  F2FP.SATFINITE.E4M3.F32.PACK_AB_MERGE_C R36, RZ, R36, RZ ;  /* 0x00000024ff24723e */ /* 0x000fe400048070ff */
[----:B------:R-:W-:-:S02]  /*47f0*/  SHF.L.U32 R39, R39, 0x10, RZ ;  /* 0x0000001027277819 */ /* 0x000fc400000006ff */
[----:B------:R-:W-:Y:S02]  /*4800*/  F2FP.SATFINITE.E4M3.F32.PACK_AB_MERGE_C R38, RZ, R38, RZ ;  /* 0x00000026ff26723e */ /* 0x000fe400048070ff */
[----:B------:R-:W-:Y:S02]  /*4810*/  F2FP.SATFINITE.E4M3.F32.PACK_AB_MERGE_C R37, RZ, R33, RZ ;  /* 0x00000021ff25723e */ /* 0x000fe400048070ff */
[----:B------:R-:W-:Y:S02]  /*4820*/  F2FP.SATFINITE.E4M3.F32.PACK_AB_MERGE_C R33, RZ, R29, RZ ;  /* 0x0000001dff21723e */ /* 0x000fe400048070ff */
[----:B------:R-:W-:Y:S02]  /*4830*/  LEA R36, R36, R45, 0x8 ;  /* 0x0000002d24247211 */ /* 0x000fe400078e40ff */
[----:B------:R-:W-:Y:S02]  /*4840*/  LOP3.LUT R39, R39, 0xff0000, RZ, 0xc0, !PT ;  /* 0x00ff000027277812 */ /* 0x000fe400078ec0ff */
[----:B------:R-:W-:-:S02]  /*4850*/  LOP3.LUT R38, R38, 0xffff, RZ, 0xc0, !PT ;  /* 0x0000ffff26267812 */ /* 0x000fc400078ec0ff */
[----:B------:R-:W-:Y:S02]  /*4860*/  SHF.L.U32 R33, R33, 0x10, RZ ;  /* 0x0000001021217819 */ /* 0x000fe400000006ff */
[----:B------:R-:W-:Y:S02]  /*4870*/  F2FP.SATFINITE.E4M3.F32.PACK_AB_MERGE_C R34, RZ, R34, RZ ;  /* 0x00000022ff22723e */ /* 0x000fe400048070ff */
[----:B------:R-:W-:Y:S02]  /*4880*/  LOP3.LUT R36, R39, 0xffff, R36, 0xf8, !PT ;  /* 0x0000ffff27247812 */ /* 0x000fe400078ef824 */
[----:B------:R-:W-:Y:S02]  /*4890*/  SHF.L.U32 R29, R38, 0x18, RZ ;  /* 0x00000018261d7819 */ /* 0x000fe400000006ff */
[----:B------:R-:W-:Y:S02]  /*48a0*/  LEA R2, R2, R41, 0x8 ;  /* 0x0000002902027211 */ /* 0x000fe400078e40ff */
[----:B------:R-:W-:-:S02]  /*48b0*/  LOP3.LUT R33, R33, 0xff0000, RZ, 0xc0, !PT ;  /* 0x00ff000021217812 */ /* 0x000fc400078ec0ff */
[----:B------:R-:W-:Y:S02]  /*48c0*/  F2FP.SATFINITE.E4M3.F32.PACK_AB_MERGE_C R31, RZ, R31, RZ ;  /* 0x0000001fff1f723e */ /* 0x000fe400048070ff */
[----:B------:R-:W-:Y:S02]  /*48d0*/  F2FP.SATFINITE.E4M3.F32.PACK_AB_MERGE_C R27, RZ, R27, RZ ;  /* 0x0000001bff1b723e */ /* 0x000fe400048070ff */
[----:B------:R-:W-:Y:S02]  /*48e0*/  F2FP.SATFINITE.E4M3.F32.PACK_AB_MERGE_C R39, RZ, R35, RZ ;  /* 0x00000023ff27723e */ /* 0x000fe400048070ff */
[----:B------:R-:W-:Y:S02]  /*48f0*/  LOP3.LUT R34, R34, 0xffff, RZ, 0xc0, !PT ;  /* 0x0000ffff22227812 */ /* 0x000fe400078ec0ff */
[----:B------:R-:W-:Y:S02]  /*4900*/  F2FP.SATFINITE.E4M3.F32.PACK_AB_MERGE_C R35, RZ, R28, RZ ;  /* 0x0000001cff23723e */ /* 0x000fe400048070ff */
[----:B------:R-:W-:-:S02]  /*4910*/  LOP3.LUT R28, R36, R29, RZ, 0xfc, !PT ;  /* 0x0000001d241c7212 */ /* 0x000fc400078efcff */
[----:B------:R-:W-:Y:S02]  /*4920*/  LOP3.LUT R2, R33, 0xffff, R2, 0xf8, !PT ;  /* 0x0000ffff21027812 */ /* 0x000fe400078ef802 */
[----:B------:R-:W-:Y:S02]  /*4930*/  LOP3.LUT R31, R31, 0xff, RZ, 0xc0, !PT ;  /* 0x000000ff1f1f7812 */ /* 0x000fe400078ec0ff */
[----:B------:R-:W-:Y:S02]  /*4940*/  F2FP.SATFINITE.E4M3.F32.PACK_AB_MERGE_C R24, RZ, R24, RZ ;  /* 0x00000018ff18723e */ /* 0x000fe400048070ff */
[----:B------:R-:W-:Y:S02]  /*4950*/  SHF.L.U32 R29, R27, 0x10, RZ ;  /* 0x000000101b1d7819 */ /* 0x000fe400000006ff */
[----:B------:R-:W-:Y:S02]  /*4960*/  SHF.L.U32 R27, R34, 0x18, RZ ;  /* 0x00000018221b7819 */ /* 0x000fe400000006ff */
[----:B------:R-:W-:-:S02]  /*4970*/  F2FP.SATFINITE.E4M3.F32.PACK_AB_MERGE_C R23, RZ, R23, RZ ;  /* 0x00000017ff17723e */ /* 0x000fc400048070ff */
[----:B------:R-:W-:Y:S02]  /*4980*/  F2FP.SATFINITE.E4M3.F32.PACK_AB_MERGE_C R21, RZ, R21, RZ ;  /* 0x00000015ff15723e */ /* 0x000fe400048070ff */
[----:B------:R-:W-:Y:S02]  /*4990*/  LEA R31, R24, R31, 0x8 ;  /* 0x0000001f181f7211 */ /* 0x000fe400078e40ff */
[----:B------:R-:W-:Y:S02]  /*49a0*/  LOP3.LUT R24, R2, R27, RZ, 0xfc, !PT ;  /* 0x0000001b02187212 */ /* 0x000fe400078efcff */
[----:B------:R-:W-:Y:S01]  /*49b0*/  LOP3.LUT R23, R23, 0xff, RZ, 0xc0, !PT ;  /* 0x000000ff17177812 */ /* 0x000fe200078ec0ff */
[----:B------:R-:W0:Y:S01]  /*49c0*/  S2R R2, SR_TID.X ;  /* 0x0000000000027919 */ /* 0x000e220000002100 */
[----:B------:R-:W-:Y:S02]  /*49d0*/  F2FP.SATFINITE.E4M3.F32.PACK_AB_MERGE_C R20, RZ, R20, RZ ;  /* 0x00000014ff14723e */ /* 0x000fe400048070ff */
[----:B------:R-:W-:-:S02]  /*49e0*/  SHF.L.U32 R21, R21, 0x10, RZ ;  /* 0x0000001015157819 */ /* 0x000fc400000006ff */
[----:B------:R-:W-:Y:S01]  /*49f0*/  FMNMX3 R133, R133, |R136|, |R18|, !PT ;  /* 0x4000008885857276 */ /* 0x000fe20007800412 */
[----:B------:R-:W-:Y:S01]  /*4a00*/  @P0 FMUL R18, R3, R18 ;  /* 0x0000001203120220 */ /* 0x000fe20000400000 */
[----:B------:R-:W-:Y:S01]  /*4a10*/  FSEL R13, R136, R13, !P0 ;  /* 0x0000000d880d7208 */ /* 0x000fe20004000000 */
[----:B------:R-:W-:Y:S01]  /*4a20*/  FMUL R136, R74, R9 ;  /* 0x000000094a887220 */ /* 0x000fe20000400000 */
[----:B------:R-:W-:Y:S02]  /*4a30*/  LEA R20, R20, R23, 0x8 ;  /* 0x0000001714147211 */ /* 0x000fe400078e40ff */
[----:B------:R-:W-:Y:S01]  /*4a40*/  LOP3.LUT R21, R21, 0xff0000, RZ, 0xc0, !PT ;  /* 0x00ff000015157812 */ /* 0x000fe200078ec0ff */
[----:B------:R-:W-:Y:S01]  /*4a50*/  FMUL R9, R3, R136 ;  /* 0x0000008803097220 */ /* 0x000fe20000400000 */
[----:B------:R-:W-:Y:S02]  /*4a60*/  F2FP.SATFINITE.E4M3.F32.PACK_AB_MERGE_C R22, RZ, R22, RZ ;  /* 0x00000016ff16723e */ /* 0x000fe400048070ff */
[----:B------:R-:W-:-:S02]  /*4a70*/  FSEL R15, R138, R15, !P0 ;  /* 0x0000000f8a0f7208 */ /* 0x000fc40004000000 */
[----:B------:R-:W-:Y:S01]  /*4a80*/  FMNMX3 R133, R133, |R138|, |R12|, !PT ;  /* 0x4000008a85857276 */ /* 0x000fe2000780040c */
[----:B------:R-:W-:Y:S01]  /*4a90*/  @P0 FMUL R12, R3, R12 ;  /* 0x0000000c030c0220 */ /* 0x000fe20000400000 */
[----:B------:R-:W-:Y:S01]  /*4aa0*/  F2FP.SATFINITE.E4M3.F32.PACK_AB_MERGE_C R13, RZ, R13, RZ ;  /* 0x0000000dff0d723e */ /* 0x000fe200048070ff */
[----:B------:R-:W-:Y:S01]  /*4ab0*/  FMUL R138, R68, R11 ;  /* 0x0000000b448a7220 */ /* 0x000fe20000400000 */
[----:B------:R-:W-:Y:S02]  /*4ac0*/  LOP3.LUT R20, R21, 0xffff, R20, 0xf8, !PT ;  /* 0x0000ffff15147812 */ /* 0x000fe400078ef814 */
[----:B------:R-:W-:Y:S02]  /*4ad0*/  LOP3.LUT R22, R22, 0xffff, RZ, 0xc0, !PT ;  /* 0x0000ffff16167812 */ /* 0x000fe400078ec0ff */
[----:B------:R-:W-:Y:S02]  /*4ae0*/  F2FP.SATFINITE.E4M3.F32.PACK_AB_MERGE_C R21, RZ, R15, RZ ;  /* 0x0000000fff15723e */ /* 0x000fe400048070ff */
[----:B------:R-:W-:Y:S01]  /*4af0*/  FMNMX3 R133, R133, |R140|, |R14|, !PT ;  /* 0x4000008c85857276 */ /* 0x000fe2000780040e */
[----:B------:R-:W-:Y:S01]  /*4b00*/  FMUL R140, R70, R5 ;  /* 0x00000005468c7220 */ /* 0x000fe20000400000 */
[----:B------:R-:W-:Y:S01]  /*4b10*/  SHF.L.U32 R15, R13, 0x10, RZ ;  /* 0x000000100d0f7819 */ /* 0x000fe200000006ff */
[C---:B------:R-:W-:Y:S01]  /*4b20*/  FMUL R5, R3.reuse, R138 ;  /* 0x0000008a03057220 */ /* 0x040fe20000400000 */
[----:B------:R-:W-:Y:S01]  /*4b30*/  F2FP.SATFINITE.E4M3.F32.PACK_AB_MERGE_C R17, RZ, R17, RZ ;  /* 0x00000011ff11723e */ /* 0x000fe200048070ff */
[C---:B------:R-:W-:Y:S01]  /*4b40*/  FMUL R11, R3.reuse, R140 ;  /* 0x0000008c030b7220 */ /* 0x040fe20000400000 */
[----:B------:R-:W-:Y:S01]  /*4b50*/  SHF.L.U32 R13, R22, 0x18, RZ ;  /* 0x00000018160d7819 */ /* 0x000fe200000006ff */
[----:B------:R-:W-:Y:S01]  /*4b60*/  @P0 FMUL R14, R3, R14 ;  /* 0x0000000e030e0220 */ /* 0x000fe20000400000 */
[----:B------:R-:W-:-:S02]  /*4b70*/  F2FP.SATFINITE.E4M3.F32.PACK_AB_MERGE_C R12, RZ, R12, RZ ;  /* 0x0000000cff0c723e */ /* 0x000fc400048070ff */
[----:B------:R-:W-:Y:S02]  /*4b80*/  LOP3.LUT R21, R21, 0xff, RZ, 0xc0, !PT ;  /* 0x000000ff15157812 */ /* 0x000fe400078ec0ff */
[----:B------:R-:W-:Y:S01]  /*4b90*/  FMNMX3 R133, R133, |R142|, |R66|, !PT ;  /* 0x4000008e85857276 */ /* 0x000fe20007800442 */
[----:B------:R-:W-:Y:S01]  /*4ba0*/  @P0 FMUL R66, R3, R66 ;  /* 0x0000004203420220 */ /* 0x000fe20000400000 */
[----:B------:R-:W-:Y:S02]  /*4bb0*/  LOP3.LUT R23, R17, 0xff, RZ, 0xc0, !PT ;  /* 0x000000ff11177812 */ /* 0x000fe400078ec0ff */
[----:B------:R-:W-:Y:S02]  /*4bc0*/  LOP3.LUT R17, R20, R13, RZ, 0xfc, !PT ;  /* 0x0000000d14117212 */ /* 0x000fe400078efcff */
[----:B------:R-:W-:Y:S02]  /*4bd0*/  LEA R21, R12, R21, 0x8 ;  /* 0x000000150c157211 */ /* 0x000fe400078e40ff */
[----:B------:R-:W-:Y:S01]  /*4be0*/  FMNMX3 R133, R133, |R136|, |R10|, !PT ;  /* 0x4000008885857276 */ /* 0x000fe2000780040a */
[----:B------:R-:W1:Y:S01]  /*4bf0*/  LDC.64 R12, c[0x0][0x3c8] ;  /* 0x0000f200ff0c7b82 */ /* 0x000e620000000a00 */
[----:B------:R-:W-:Y:S01]  /*4c00*/  FSEL R5, R138, R5, !P0 ;  /* 0x000000058a057208 */ /* 0x000fe20004000000 */
[----:B------:R-:W-:Y:S01]  /*4c10*/  @P0 FMUL R10, R3, R10 ;  /* 0x0000000a030a0220 */ /* 0x000fe20000400000 */
[----:B------:R-:W-:-:S02]  /*4c20*/  FSEL R11, R140, R11, !P0 ;  /* 0x0000000b8c0b7208 */ /* 0x000fc40004000000 */
[----:B------:R-:W-:Y:S02]  /*4c30*/  F2FP.SATFINITE.E4M3.F32.PACK_AB_MERGE_C R25, RZ, R25, RZ ;  /* 0x00000019ff19723e */ /* 0x000fe400048070ff */
[----:B------:R-:W-:Y:S01]  /*4c40*/  FMNMX3 R133, R133, |R138|, |R4|, !PT ;  /* 0x4000008a85857276 */ /* 0x000fe20007800404 */
[----:B------:R-:W-:Y:S01]  /*4c50*/  @P0 FMUL R4, R3, R4 ;  /* 0x0000000403040220 */ /* 0x000fe20000400000 */
[----:B------:R-:W-:Y:S02]  /*4c60*/  LOP3.LUT R25, R25, 0xff, RZ, 0xc0, !PT ;  /* 0x000000ff19197812 */ /* 0x000fe400078ec0ff */
[----:B------:R-:W-:Y:S02]  /*4c70*/  F2FP.SATFINITE.E4M3.F32.PACK_AB_MERGE_C R16, RZ, R16, RZ ;  /* 0x00000010ff10723e */ /* 0x000fe400048070ff */
[----:B------:R-:W-:Y:S02]  /*4c80*/  F2FP.SATFINITE.E4M3.F32.PACK_AB_MERGE_C R5, RZ, R5, RZ ;  /* 0x00000005ff05723e */ /* 0x000fe400048070ff */
[----:B------:R-:W-:-:S02]  /*4c90*/  F2FP.SATFINITE.E4M3.F32.PACK_AB_MERGE_C R11, RZ, R11, RZ ;  /* 0x0000000bff0b723e */ /* 0x000fc400048070ff */
[----:B------:R-:W-:Y:S02]  /*4ca0*/  FSEL R9, R136, R9, !P0 ;  /* 0x0000000988097208 */ /* 0x000fe40004000000 */
[----:B------:R-:W-:Y:S02]  /*4cb0*/  LEA R16, R16, R25, 0x8 ;  /* 0x0000001910107211 */ /* 0x000fe400078e40ff */
[----:B------:R-:W-:Y:S02]  /*4cc0*/  LOP3.LUT R15, R15, 0xff0000, RZ, 0xc0, !PT ;  /* 0x00ff00000f0f7812 */ /* 0x000fe400078ec0ff */
[----:B------:R-:W-:Y:S02]  /*4cd0*/  LOP3.LUT R5, R5, 0xff, RZ, 0xc0, !PT ;  /* 0x000000ff05057812 */ /* 0x000fe400078ec0ff */
[----:B------:R-:W-:Y:S02]  /*4ce0*/  F2FP.SATFINITE.E4M3.F32.PACK_AB_MERGE_C R4, RZ, R4, RZ ;  /* 0x00000004ff04723e */ /* 0x000fe400048070ff */
[----:B------:R-:W-:-:S02]  /*4cf0*/  SHF.L.U32 R11, R11, 0x10, RZ ;  /* 0x000000100b0b7819 */ /* 0x000fc400000006ff */
[----:B------:R-:W-:Y:S01]  /*4d00*/  FMNMX3 R133, R133, |R140|, |R0|, !PT ;  /* 0x4000008c85857276 */ /* 0x000fe20007800400 */
[----:B------:R-:W-:Y:S01]  /*4d10*/  @P0 FMUL R0, R3, R0 ;  /* 0x0000000003000220 */ /* 0x000fe20000400000 */
[----:B------:R-:W-:Y:S02]  /*4d20*/  F2FP.SATFINITE.E4M3.F32.PACK_AB_MERGE_C R8, RZ, R8, RZ ;  /* 0x00000008ff08723e */ /* 0x000fe400048070ff */
[----:B------:R-:W-:Y:S02]  /*4d30*/  F2FP.SATFINITE.E4M3.F32.PACK_AB_MERGE_C R63, RZ, R63, RZ ;  /* 0x0000003fff3f723e */ /* 0x000fe400048070ff */
[----:B------:R-:W-:Y:S02]  /*4d40*/  F2FP.SATFINITE.E4M3.F32.PACK_AB_MERGE_C R61, RZ, R61, RZ ;  /* 0x0000003dff3d723e */ /* 0x000fe400048070ff */
[----:B------:R-:W-:Y:S02]  /*4d50*/  F2FP.SATFINITE.E4M3.F32.PACK_AB_MERGE_C R9, RZ, R9, RZ ;  /* 0x00000009ff09723e */ /* 0x000fe400048070ff */
[----:B------:R-:W-:-:S02]  /*4d60*/  LOP3.LUT R16, R15, 0xffff, R16, 0xf8, !PT ;  /* 0x0000ffff0f107812 */ /* 0x000fc400078ef810 */
[----:B------:R-:W-:Y:S02]  /*4d70*/  LEA R5, R4, R5, 0x8 ;  /* 0x0000000504057211 */ /* 0x000fe400078e40ff */
[----:B------:R-:W-:Y:S02]  /*4d80*/  LOP3.LUT R20, R11, 0xff0000, RZ, 0xc0, !PT ;  /* 0x00ff00000b147812 */ /* 0x000fe400078ec0ff */
[----:B0-----:R-:W-:Y:S02]  /*4d90*/  LOP3.LUT R15, R2, 0x7f, RZ, 0xc0, !PT ;  /* 0x0000007f020f7812 */ /* 0x001fe400078ec0ff */
[----:B------:R-:W-:Y:S02]  /*4da0*/  SHF.L.U32 R8, R8, 0x10, RZ ;  /* 0x0000001008087819 */ /* 0x000fe400000006ff */
[----:B------:R-:W-:Y:S02]  /*4db0*/  LOP3.LUT R63, R63, 0xff, RZ, 0xc0, !PT ;  /* 0x000000ff3f3f7812 */ /* 0x000fe400078ec0ff */
[----:B------:R-:W-:-:S02]  /*4dc0*/  F2FP.SATFINITE.E4M3.F32.PACK_AB_MERGE_C R60, RZ, R60, RZ ;  /* 0x0000003cff3c723e */ /* 0x000fc400048070ff */
[----:B------:R-:W-:Y:S02]  /*4dd0*/  SHF.L.U32 R61, R61, 0x10, RZ ;  /* 0x000000103d3d7819 */ /* 0x000fe400000006ff */
[----:B------:R-:W-:Y:S02]  /*4de0*/  F2FP.SATFINITE.E4M3.F32.PACK_AB_MERGE_C R62, RZ, R62, RZ ;  /* 0x0000003eff3e723e */ /* 0x000fe400048070ff */
[----:B------:R-:W-:Y:S02]  /*4df0*/  F2FP.SATFINITE.E4M3.F32.PACK_AB_MERGE_C R58, RZ, R58, RZ ;  /* 0x0000003aff3a723e */ /* 0x000fe400048070ff */
[----:B------:R-:W-:Y:S02]  /*4e00*/  F2FP.SATFINITE.E4M3.F32.PACK_AB_MERGE_C R54, RZ, R54, RZ ;  /* 0x00000036ff36723e */ /* 0x000fe400048070ff */
[----:B------:R-:W-:Y:S02]  /*4e10*/  LOP3.LUT R42, R37, 0xff, RZ, 0xc0, !PT ;  /* 0x000000ff252a7812 */ /* 0x000fe400078ec0ff */
[----:B------:R-:W-:-:S02]  /*4e20*/  SHF.L.U32 R39, R39, 0x10, RZ ;  /* 0x0000001027277819 */ /* 0x000fc400000006ff */
[----:B------:R-:W-:Y:S02]  /*4e30*/  F2FP.SATFINITE.E4M3.F32.PACK_AB_MERGE_C R30, RZ, R30, RZ ;  /* 0x0000001eff1e723e */ /* 0x000fe400048070ff */
[----:B------:R-:W-:Y:S02]  /*4e40*/  F2FP.SATFINITE.E4M3.F32.PACK_AB_MERGE_C R26, RZ, R26, RZ ;  /* 0x0000001aff1a723e */ /* 0x000fe400048070ff */
[----:B------:R-:W-:Y:S02]  /*4e50*/  F2FP.SATFINITE.E4M3.F32.PACK_AB_MERGE_C R66, RZ, R66, RZ ;  /* 0x00000042ff42723e */ /* 0x000fe400048070ff */
[----:B------:R-:W-:Y:S02]  /*4e60*/  SHF.L.U32 R9, R9, 0x10, RZ ;  /* 0x0000001009097819 */ /* 0x000fe400000006ff */
[----:B------:R-:W-:Y:S02]  /*4e70*/  F2FP.SATFINITE.E4M3.F32.PACK_AB_MERGE_C R18, RZ, R18, RZ ;  /* 0x00000012ff12723e */ /* 0x000fe400048070ff */
[----:B------:R-:W-:-:S02]  /*4e80*/  F2FP.SATFINITE.E4M3.F32.PACK_AB_MERGE_C R14, RZ, R14, RZ ;  /* 0x0000000eff0e723e */ /* 0x000fc400048070ff */
[----:B------:R-:W-:Y:S02]  /*4e90*/  F2FP.SATFINITE.E4M3.F32.PACK_AB_MERGE_C R10, RZ, R10, RZ ;  /* 0x0000000aff0a723e */ /* 0x000fe400048070ff */
[----:B------:R-:W-:Y:S02]  /*4ea0*/  F2FP.SATFINITE.E4M3.F32.PACK_AB_MERGE_C R0, RZ, R0, RZ ;  /* 0x00000000ff00723e */ /* 0x000fe400048070ff */
[----:B------:R-:W-:Y:S02]  /*4eb0*/  LOP3.LUT R20, R20, 0xffff, R5, 0xf8, !PT ;  /* 0x0000ffff14147812 */ /* 0x000fe400078ef805 */
[----:B------:R-:W-:Y:S02]  /*4ec0*/  LEA R5, R132, R15, 0xb ;  /* 0x0000000f84057211 */ /* 0x000fe400078e58ff */
[----:B------:R-:W-:Y:S02]  /*4ed0*/  LOP3.LUT R8, R8, 0xff0000, RZ, 0xc0, !PT ;  /* 0x00ff000008087812 */ /* 0x000fe400078ec0ff */
[----:B------:R-:W-:Y:S01]  /*4ee0*/  LEA R60, R60, R63, 0x8 ;  /* 0x0000003f3c3c7211 */ /* 0x000fe200078e40ff */
[----:B-1----:R-:W-:Y:S01]  /*4ef0*/  IMAD.WIDE.U32 R12, R5, 0x4, R12 ;  /* 0x00000004050c7825 */ /* 0x002fe200078e000c */
[----:B------:R-:W-:-:S02]  /*4f00*/  LOP3.LUT R61, R61, 0xff0000, RZ, 0xc0, !PT ;  /* 0x00ff00003d3d7812 */ /* 0x000fc400078ec0ff */
[----:B------:R-:W-:Y:S02]  /*4f10*/  LOP3.LUT R62, R62, 0xffff, RZ, 0xc0, !PT ;  /* 0x0000ffff3e3e7812 */ /* 0x000fe400078ec0ff */
[----:B------:R-:W-:Y:S01]  /*4f20*/  LOP3.LUT R58, R58, 0xffff, RZ, 0xc0, !PT ;  /* 0x0000ffff3a3a7812 */ /* 0x000fe200078ec0ff */
[----:B------:R1:W-:Y:S01]  /*4f30*/  STG.E desc[UR6][R12.64], R6 ;  /* 0x000000060c007986 */ /* 0x0003e2000c101906 */
[----:B------:R-:W-:Y:S02]  /*4f40*/  LOP3.LUT R54, R54, 0xffff, RZ, 0xc0, !PT ;  /* 0x0000ffff36367812 */ /* 0x000fe400078ec0ff */
[----:B------:R-:W-:Y:S01]  /*4f50*/  LEA R35, R35, R42, 0x8 ;  /* 0x0000002a23237211 */ /* 0x000fe200078e40ff */
[----:B------:R1:W-:Y:S01]  /*4f60*/  STG.E desc[UR6][R12.64+0x800], R44 ;  /* 0x0008002c0c007986 */ /* 0x0003e2000c101906 */
[----:B------:R-:W-:Y:S02]  /*4f70*/  LOP3.LUT R36, R39, 0xff0000, RZ, 0xc0, !PT ;  /* 0x00ff000027247812 */ /* 0x000fe400078ec0ff */
[----:B------:R-:W-:Y:S01]  /*4f80*/  LOP3.LUT R30, R30, 0xffff, RZ, 0xc0, !PT ;  /* 0x0000ffff1e1e7812 */ /* 0x000fe200078ec0ff */
[----:B------:R1:W-:Y:S01]  /*4f90*/  STG.E desc[UR6][R12.64+0xa00], R40 ;  /* 0x000a00280c007986 */ /* 0x0003e2000c101906 */
[----:B------:R-:W-:-:S02]  /*4fa0*/  LOP3.LUT R34, R29, 0xff0000, RZ, 0xc0, !PT ;  /* 0x00ff00001d227812 */ /* 0x000fc400078ec0ff */
[----:B------:R-:W-:Y:S01]  /*4fb0*/  LOP3.LUT R26, R26, 0xffff, RZ, 0xc0, !PT ;  /* 0x0000ffff1a1a7812 */ /* 0x000fe200078ec0ff */
[----:B------:R1:W-:Y:S01]  /*4fc0*/  STG.E desc[UR6][R12.64+0xc00], R32 ;  /* 0x000c00200c007986 */ /* 0x0003e2000c101906 */
[----:B------:R-:W-:Y:S02]  /*4fd0*/  LEA R23, R66, R23, 0x8 ;  /* 0x0000001742177211 */ /* 0x000fe400078e40ff */
[----:B------:R-:W-:Y:S01]  /*4fe0*/  LOP3.LUT R4, R9, 0xff0000, RZ, 0xc0, !PT ;  /* 0x00ff000009047812 */ /* 0x000fe200078ec0ff */
[----:B------:R1:W-:Y:S01]  /*4ff0*/  STG.E desc[UR6][R12.64+0xe00], R28 ;  /* 0x000e001c0c007986 */ /* 0x0003e2000c101906 */
[----:B------:R-:W-:Y:S02]  /*5000*/  LOP3.LUT R18, R18, 0xffff, RZ, 0xc0, !PT ;  /* 0x0000ffff12127812 */ /* 0x000fe400078ec0ff */
[----:B------:R-:W-:Y:S01]  /*5010*/  LOP3.LUT R14, R14, 0xffff, RZ, 0xc0, !PT ;  /* 0x0000ffff0e0e7812 */ /* 0x000fe200078ec0ff */
[----:B------:R1:W-:Y:S01]  /*5020*/  STG.E desc[UR6][R12.64+0x1000], R24 ;  /* 0x001000180c007986 */ /* 0x0003e2000c101906 */
[----:B------:R-:W-:-:S02]  /*5030*/  LOP3.LUT R10, R10, 0xffff, RZ, 0xc0, !PT ;  /* 0x0000ffff0a0a7812 */ /* 0x000fc400078ec0ff */
[----:B------:R-:W-:Y:S01]  /*5040*/  LOP3.LUT R0, R0, 0xffff, RZ, 0xc0, !PT ;  /* 0x0000ffff00007812 */ /* 0x000fe200078ec0ff */
[----:B------:R1:W-:Y:S01]  /*5050*/  STG.E desc[UR6][R12.64+0x1600], R17 ;  /* 0x001600110c007986 */ /* 0x0003e2000c101906 */
[----:B------:R-:W-:Y:S02]  /*5060*/  LOP3.LUT R8, R8, 0xffff, R21, 0xf8, !PT ;  /* 0x0000ffff08087812 */ /* 0x000fe400078ef815 */
[----:B------:R-:W-:Y:S02]  /*5070*/  LOP3.LUT R7, R61, 0xffff, R60, 0xf8, !PT ;  /* 0x0000ffff3d077812 */ /* 0x000fe400078ef83c */
[----:B------:R-:W-:Y:S02]  /*5080*/  SHF.L.U32 R62, R62, 0x18, RZ ;  /* 0x000000183e3e7819 */ /* 0x000fe400000006ff */
[----:B------:R-:W-:Y:S02]  /*5090*/  SHF.L.U32 R58, R58, 0x18, RZ ;  /* 0x000000183a3a7819 */ /* 0x000fe400000006ff */
[----:B------:R-:W-:-:S02]  /*50a0*/  SHF.L.U32 R51, R54, 0x18, RZ ;  /* 0x0000001836337819 */ /* 0x000fc400000006ff */
[----:B------:R-:W-:Y:S02]  /*50b0*/  LOP3.LUT R35, R36, 0xffff, R35, 0xf8, !PT ;  /* 0x0000ffff24237812 */ /* 0x000fe400078ef823 */
[----:B------:R-:W-:Y:S02]  /*50c0*/  SHF.L.U32 R30, R30, 0x18, RZ ;  /* 0x000000181e1e7819 */ /* 0x000fe400000006ff */
[----:B------:R-:W-:Y:S02]  /*50d0*/  LOP3.LUT R31, R34, 0xffff, R31, 0xf8, !PT ;  /* 0x0000ffff221f7812 */ /* 0x000fe400078ef81f */
[----:B------:R-:W-:Y:S02]  /*50e0*/  SHF.L.U32 R26, R26, 0x18, RZ ;  /* 0x000000181a1a7819 */ /* 0x000fe400000006ff */
[----:B------:R-:W-:Y:S02]  /*50f0*/  LOP3.LUT R4, R4, 0xffff, R23, 0xf8, !PT ;  /* 0x0000ffff04047812 */ /* 0x000fe400078ef817 */
[----:B------:R-:W-:-:S02]  /*5100*/  SHF.L.U32 R5, R18, 0x18, RZ ;  /* 0x0000001812057819 */ /* 0x000fc400000006ff */
[----:B------:R-:W-:Y:S02]  /*5110*/  SHF.L.U32 R9, R14, 0x18, RZ ;  /* 0x000000180e097819 */ /* 0x000fe400000006ff */
[----:B------:R-:W-:Y:S02]  /*5120*/  SHF.L.U32 R11, R10, 0x18, RZ ;  /* 0x000000180a0b7819 */ /* 0x000fe400000006ff */
[----:B------:R-:W-:Y:S02]  /*5130*/  SHF.L.U32 R21, R0, 0x18, RZ ;  /* 0x0000001800157819 */ /* 0x000fe400000006ff */
[----:B------:R-:W-:Y:S02]  /*5140*/  LOP3.LUT R7, R7, R62, RZ, 0xfc, !PT ;  /* 0x0000003e07077212 */ /* 0x000fe400078efcff */
        /* <DEDUP_REMOVED lines=16> */
[----:B------:R1:W-:Y:S02]  /*5250*/  STG.E desc[UR6][R12.64+0x1e00], R21 ;  /* 0x001e00150c007986 */ /* 0x0003e4000c101906 */
.L_x_4603:
[----:B01----:R-:W0:Y:S01]  /*5260*/  LDC R5, c[0x0][0x380] ;  /* 0x0000e000ff057b82 */ /* 0x003e220000000800 */
[----:B------:R-:W-:Y:S02]  /*5270*/  PLOP3.LUT P3, PT, P3, PT, PT, 0x8, 0x80 ;  /* 0x000000000080781c */ /* 0x000fe40001f6e170 */
[----:B0-----:R-:W-:-:S04]  /*5280*/  IADD3 R132, PT, PT, R132, R5, RZ ;  /* 0x0000000584847210 */ /* 0x001fc80007ffe0ff */
[----:B------:R-:W-:-:S13]  /*5290*/  ISETP.GE.AND P1, PT, R132, UR9, PT ;  /* 0x0000000984007c0c */ /* 0x000fda000bf26270 */
[----:B------:R-:W-:Y:S05]  /*52a0*/  @!P1 BRA `(.L_x_4604) ;  /* 0xffffffb4000c9947 */ /* 0x000fea000383ffff */
.L_x_4593:
        /* <DEDUP_REMOVED lines=9> */
[----:B------:R-:W-:-:S04]  /*5340*/  @!P1 SHF.R.U32.HI R8, RZ, 0x3, R2 ;  /* 0x00000003ff089819 */ /* 0x000fc80000011602 */
[----:B------:R-:W-:Y:S02]  /*5350*/  @!P1 LOP3.LUT R8, R8, 0x7c, RZ, 0xc0, !PT ;  /* 0x0000007c08089812 */ /* 0x000fe400078ec0ff */
[----:B0-----:R-:W-:-:S05]  /*5360*/  FMNMX R0, R0, R133, !PT ;  /* 0x0000008500007209 */ /* 0x001fca0007800000 */
[----:B------:R-:W0:Y:S01]  /*5370*/  SHFL.DOWN PT, R5, R0, 0x8, 0x1f ;  /* 0x09001f0000057f89 */ /* 0x000e2200000e0000 */
[----:B-1----:R-:W-:-:S04]  /*5380*/  @!P1 LEA R9, R10, R9, 0x18 ;  /* 0x000000090a099211 */ /* 0x002fc800078ec0ff */
[----:B------:R-:W-:Y:S02]  /*5390*/  @!P1 IADD3 R8, PT, PT, R8, R9, RZ ;  /* 0x0000000908089210 */ /* 0x000fe40007ffe0ff */
        /* <DEDUP_REMOVED lines=23> */
.L_x_4612:
[----:B------:R-:W-:Y:S02]  /*5510*/  ISETP.NE.AND P1, PT, R2, RZ, PT ;  /* 0x000000ff0200720c */ /* 0x000fe40003f25270 */
[----:B-1----:R-:W-:-:S11]  /*5520*/  FMNMX R7, R5, R4, !PT ;  /* 0x0000000405077209 */ /* 0x002fd60007800000 */
[----:B------:R-:W-:Y:S05]  /*5530*/  @P1 BRA `(.L_x_4606) ;  /* 0x0000000000081947 */ /* 0x000fea0003800000 */
[----:B0-----:R-:W0:Y:S02]  /*5540*/  LDC.64 R4, c[0x0][0x3f8] ;  /* 0x0000fe00ff047b82 */ /* 0x001e240000000a00 */
[----:B0-----:R1:W-:Y:S02]  /*5550*/  REDG.E.MAX.S32.STRONG.GPU desc[UR6][R4.64], R7 ;  /* 0x000000070400798e */ /* 0x0013e4000d12e306 */
.L_x_4606:
[----:B------:R-:W-:Y:S05]  /*5560*/  BSYNC B0 ;  /* 0x0000000000007941 */ /* 0x000fea0003800000 */
.L_x_4605:
        /* <DEDUP_REMOVED lines=13> */
[----:B01----:R-:W-:Y:S05]  /*5640*/  CALL.REL.NOINC `($__internal_43_$__cuda_sm20_rcp_rn_f32_slowpath) ;  /* 0x00000000005c7944 */ /* 0x003fea0003c00000 */
[----:B------:R-:W-:Y:S01]  /*5650*/  MOV R5, R0 ;  /* 0x0000000000057202 */ /* 0x000fe20000000f00 */
[----:B------:R-:W-:Y:S06]  /*5660*/  BRA `(.L_x_4609) ;  /* 0x0000000000107947 */ /* 0x000fec0003800000 */
.L_x_4608:
[----:B------:R-:W2:Y:S02]  /*5670*/  MUFU.RCP R0, R3 ;  /* 0x0000000300007308 */ /* 0x000ea40000001000 */
[----:B--2---:R-:W-:-:S04]  /*5680*/  FFMA R2, R3, R0, -1 ;  /* 0xbf80000003027423 */ /* 0x004fc80000000000 */
[----:B01----:R-:W-:-:S04]  /*5690*/  FADD.FTZ R5, -R2, -RZ ;  /* 0x800000ff02057221 */ /* 0x003fc80000010100 */
[----:B------:R-:W-:-:S07]  /*56a0*/  FFMA R5, R0, R5, R0 ;  /* 0x0000000500057223 */ /* 0x000fce0000000000 */
.L_x_4609:
[----:B------:R-:W0:Y:S02]  /*56b0*/  LDC.64 R2, c[0x0][0x3f0] ;  /* 0x0000fc00ff027b82 */ /* 0x000e240000000a00 */
[----:B0-----:R-:W-:Y:S01]  /*56c0*/  STG.E desc[UR6][R2.64], R5 ;  /* 0x0000000502007986 */ /* 0x001fe2000c101906 */
[----:B------:R-:W-:Y:S05]  /*56d0*/  EXIT ;  /* 0x000000000000794d */ /* 0x000fea0003800000 */
.L_x_4607:
[----:B------:R-:W-:Y:S02]  /*56e0*/  MOV R7, 0x2 ;  /* 0x0000000200077802 */ /* 0x000fe40000000f00 */
[----:B------:R-:W-:Y:S02]  /*56f0*/  MOV R9, 0x1f ;  /* 0x0000001f00097802 */ /* 0x000fe40000000f00 */
[----:B------:R-:W-:-:S07]  /*5700*/  MOV R6, 0xffffffff ;  /* 0xffffffff00067802 */ /* 0x000fce0000000f00 */
[----:B01---5:R-:W-:Y:S05]  /*5710*/  WARPSYNC.COLLECTIVE R6, `(.L_x_4610) ;  /* 0x0000000006087348 */ /* 0x023fea0003c00000 */
[----:B01----:R0:W1:Y:S02]  /*5720*/  SHFL.DOWN P1, R4, R0, R7, R9 ;  /* 0x0800000700047389 */ /* 0x0030640000020009 */
[----:B01---5:R-:W-:Y:S05]  /*5730*/  ENDCOLLECTIVE ;  /* 0x000000000000791b */ /* 0x023fea0003800000 */
.L_x_4610:
[----:B------:R-:W-:Y:S02]  /*5740*/  MOV R7, 0x1 ;  /* 0x0000000100077802 */ /* 0x000fe40000000f00 */
[----:B------:R-:W-:-:S04]  /*5750*/  MOV R5, R4 ;  /* 0x0000000400057202 */ /* 0x000fc80000000f00 */
[----:B------:R-:W-:-:S04]  /*5760*/  FMNMX R5, R5, R0, !PT ;  /* 0x0000000005057209 */ /* 0x000fc80007800000 */
[----:B------:R-:W-:-:S07]  /*5770*/  MOV R0, R5 ;  /* 0x0000000500007202 */ /* 0x000fce0000000f00 */
[----:B------:R-:W-:Y:S05]  /*5780*/  WARPSYNC.COLLECTIVE R6, `(.L_x_4611) ;  /* 0x0000000006087348 */ /* 0x000fea0003c00000 */
[----:B------:R0:W1:Y:S02]  /*5790*/  SHFL.DOWN P1, R4, R0, R7, R9 ;  /* 0x0800000700047389 */ /* 0x0000640000020009 */
[----:B01----:R-:W-:Y:S05]  /*57a0*/  ENDCOLLECTIVE ;  /* 0x000000000000791b */ /* 0x003fea0003800000 */
.L_x_4611:
[----:B------:R-:W-:Y:S05]  /*57b0*/  BRA `(.L_x_4612) ;  /* 0xfffffffc00547947 */ /* 0x000fea000383ffff */
        .weak           $__internal_43_$__cuda_sm20_rcp_rn_f32_slowpath
        .type           $__internal_43_$__cuda_sm20_rcp_rn_f32_slowpath,@function
        .size           $__internal_43_$__cuda_sm20_rcp_rn_f32_slowpath,(.L_x_6085 - $__internal_43_$__cuda_sm20_rcp_rn_f32_slowpath)
$__internal_43_$__cuda_sm20_rcp_rn_f32_slowpath:
        /* <DEDUP_REMOVED lines=15> */
.L_x_4614:
        /* <DEDUP_REMOVED lines=33> */
.L_x_4616:
[----:B------:R0:W1:Y:S02]  /*5ac0*/  MUFU.RCP R145, R0 ;  /* 0x0000000000917308 */ /* 0x0000640000001000 */
.L_x_4615:
[----:B------:R-:W-:Y:S05]  /*5ad0*/  BSYNC B1 ;  /* 0x0000000000017941 */ /* 0x000fea0003800000 */
.L_x_4613:
[----:B------:R-:W-:Y:S01]  /*5ae0*/  HFMA2 R147, -RZ, RZ, 0, 0 ;  /* 0x00000000ff937431 */ /* 0x000fe200000001ff */
[----:B01----:R-:W-:-:S03]  /*5af0*/  MOV R0, R145 ;  /* 0x0000009100007202 */ /* 0x003fc60000000f00 */
[----:B------:R-:W-:Y:S05]  /*5b00*/  RET.REL.NODEC R146 `(_ZN18transformer_engine13normalization24rmsnorm_fwd_tuned_kernelINS0_13Kernel_traitsIff13__nv_fp8_e4m3fjLj8192ELj1ELj1ELj4ELj16ENS0_18Kernel_traits_baseILj8192EffS3_fjLj128EEEEEEEvNS0_19ForwardKernelParamsE) ;  /* 0xffffffa4923c7950 */ /* 0x000fea0003c3ffff */
.L_x_4617:
        /* <DEDUP_REMOVED lines=15> */
.L_x_6085:


//--------------------- .text._ZN18transformer_engine13normalization24rmsnorm_fwd_tuned_kernelINS0_13Kernel_traitsI6__halfS3_13__nv_fp8_e4m3fjLj8192ELj1ELj1ELj4ELj16ENS0_18Kernel_traits_baseILj8192ES3_S3_S4_fjLj128EEEEEEEvNS0_19ForwardKernelParamsE --------------------------
	.section	.text._ZN18transformer_engine13normalization24rmsnorm_fwd_tuned_kernelINS0_13Kernel_traitsI6__halfS3_13__nv_fp8_e4m3fjLj8192ELj1ELj1ELj4ELj16ENS0_18Kernel_traits_baseILj8192ES3_S3_S4_fjLj128EEEEEEEvNS0_19ForwardKernelParamsE,"ax",@progbits
	.align	128
        .global         _ZN18transformer_engine13normalization24rmsnorm_fwd_tuned_kernelINS0_13Kernel_traitsI6__halfS3_13__nv_fp8_e4m3fjLj8192ELj1ELj1ELj4ELj16ENS0_18Kernel_traits_baseILj8192ES3_S3_S4_fjLj128EEEEEEEvNS0_19ForwardKernelParamsE
        .type           _ZN18transformer_engine13normalization24rmsnorm_fwd_tuned_kernelINS0_13Kernel_traitsI6__halfS3_13__nv_fp8_e4m3fjLj8192ELj1ELj1ELj4ELj16ENS0_18Kernel_traits_baseILj8192ES3_S3_S4_fjLj128EEEEEEEvNS0_19ForwardKernelParamsE,@function
        .size           _ZN18transformer_engine13normalization24rmsnorm_fwd_tuned_kernelINS0_13Kernel_traitsI6__halfS3_13__nv_fp8_e4m3fjLj8192ELj1ELj1ELj4ELj16ENS0_18Kernel_traits_baseILj8192ES3_S3_S4_fjLj128EEEEEEEvNS0_19ForwardKernelParamsE,(.L_x_6086 - _ZN18transformer_engine13normalization24rmsnorm_fwd_tuned_kernelINS0_13Kernel_traitsI6__halfS3_13__nv_fp8_e4m3fjLj8192ELj1ELj1ELj4ELj16ENS0_18Kernel_traits_baseILj8192ES3_S3_S4_fjLj128EEEEEEEvNS0_19ForwardKernelParamsE)
        .other          _ZN18transformer_engine13normalization24rmsnorm_fwd_tuned_kernelINS0_13Kernel_traitsI6__halfS3_13__nv_fp8_e4m3fjLj8192ELj1ELj1ELj4ELj16ENS0_18Kernel_traits_baseILj8192ES3_S3_S4_fjLj128EEEEEEEvNS0_19ForwardKernelParamsE,@"STO_CUDA_ENTRY STV_DEFAULT"
_ZN18transformer_engine13normalization24rmsnorm_fwd_tuned_kernelINS0_13Kernel_traitsI6__halfS3_13__nv_fp8_e4m3fjLj8192ELj1ELj1ELj4ELj16ENS0_18Kernel_traits_baseILj8192ES3_S3_S4_fjLj128EEEEEEEvNS0_19ForwardKernelParamsE:
.text._ZN18transformer_engine13normalization24rmsnorm_fwd_tuned_kernelINS0_13Kernel_traitsI6__halfS3_13__nv_fp8_e4m3fjLj8192ELj1ELj1ELj4ELj16ENS0_18Kernel_traits_baseILj8192ES3_S3_S4_fjLj128EEEEEEEvNS0_19ForwardKernelParamsE:
[----:B------:R-:W-:Y:S01]  /*0000*/  LDC R1, c[0x0][0x37c] ;  /* 0x0000df00ff017b82 */ /* 0x000fe20000000800 */
[----:B------:R-:W0:Y:S01]  /*0010*/  LDCU.U8 UR12, c[0x0][0x404] ;  /* 0x00008080ff0c77ac */ /* 0x000e220008000000 */
[----:B------:R-:W1:Y:S06]  /*0020*/  LDCU.64 UR10, c[0x0][0x358] ;  /* 0x00006b00ff0a77ac */ /* 0x000e6c0008000a00 */
[----:B------:R-:W2:Y:S01]  /*0030*/  S2UR UR6, SR_CTAID.X ;  /* 0x00000000000679c3 */ /* 0x000ea20000002500 */
[----:B------:R-:W3:Y:S01]  /*0040*/  S2R R7, SR_TID.X ;  /* 0x0000000000077919 */ /* 0x000ee20000002100 */
[----:B------:R-:W2:Y:S01]  /*0050*/  LDCU UR4, c[0x0][0x388] ;  /* 0x00007100ff0477ac */ /* 0x000ea20008000800 */
[----:B0-----:R-:W-:-:S06]  /*0060*/  UISETP.NE.AND UP0, UPT, UR12, URZ, UPT ;  /* 0x000000ff0c00728c */ /* 0x001fcc000bf05270 */
[----:B------:R-:W-:-:S13]  /*0070*/  PLOP3.LUT P0, PT, PT, PT, UP0, 0x80, 0x8 ;  /* 0x000000000008781c */ /* 0x000fda0003f0f008 */
[----:B------:R-:W1:Y:S02]  /*0080*/  @P0 LDC.64 R2, c[0x0][0x3e0] ;  /* 0x0000f800ff020b82 */ /* 0x000e640000000a00 */
[----:B-1----:R-:W4:Y:S01]  /*0090*/  @P0 LDG.E R2, desc[UR10][R2.64] ;  /* 0x0000000a02020981 */ /* 0x002f22000c1e1900 */
[----:B--2---:R-:W-:Y:S01]  /*00a0*/  UISETP.GE.AND UP0, UPT, UR6, UR4, UPT ;  /* 0x000000040600728c */ /* 0x004fe2000bf06270 */
[----:B------:R-:W-:Y:S01]  /*00b0*/  HFMA2 R6, -RZ, RZ, 0, 0 ;  /* 0x00000000ff067431 */ /* 0x000fe200000001ff */
[----:B---3--:R-:W-:Y:S02]  /*00c0*/  LOP3.LUT R5, R7, 0x1f, RZ, 0xc0, !PT ;  /* 0x0000001f07057812 */ /* 0x008fe400078ec0ff */
[----:B----4-:R-:W-:-:S05]  /*00d0*/  @P0 R2UR UR7, R2 ;  /* 0x00000000020702ca */ /* 0x010fca00000e0000 */
[----:B------:R-:W-:Y:S10]  /*00e0*/  BRA.U UP0, `(.L_x_4618) ;  /* 0x0000006100887547 */ /* 0x000ff4000b800000 */
[----:B------:R-:W0:Y:S01]  /*00f0*/  LDC.64 R2, c[0x0][0x3a8] ;  /* 0x0000ea00ff027b82 */ /* 0x000e220000000a00 */
[----:B------:R-:W-:-:S07]  /*0100*/  LOP3.LUT R4, R7, 0x7f, RZ, 0xc0, !PT ;  /* 0x0000007f07047812 */ /* 0x000fce00078ec0ff */
[----:B------:R-:W1:Y:S01]  /*0110*/  S2UR UR5, SR_CgaCtaId ;  /* 0x00000000000579c3 */ /* 0x000e620000008800 */
[----:B------:R-:W-:Y:S01]  /*0120*/  UMOV UR4, 0x400 ;  /* 0x0000040000047882 */ /* 0x000fe20000000000 */
[----:B------:R-:W2:Y:S01]  /*0130*/  LDCU.U8 UR16, c[0x0][0x3c0] ;  /* 0x00007800ff1077ac */ /* 0x000ea20008000000 */
[----:B------:R-:W3:Y:S01]  /*0140*/  LDCU UR19, c[0x0][0x388] ;  /* 0x00007100ff1377ac */ /* 0x000ee20008000800 */
[----:B------:R-:W4:Y:S01]  /*0150*/  LDCU UR13, c[0x0][0x3d8] ;  /* 0x00007b00ff0d77ac */ /* 0x000f220008000800 */
[----:B------:R-:W0:Y:S02]  /*0160*/  LDCU UR17, c[0x0][0x380] ;  /* 0x00007000ff1177ac */ /* 0x000e240008000800 */
[----:B0-----:R-:W-:Y:S01]  /*0170*/  IMAD.WIDE.U32 R2, R4, 0x10, R2 ;  /* 0x0000001004027825 */ /* 0x001fe200078e0002 */
[----:B------:R-:W0:Y:S04]  /*0180*/  LDCU.64 UR14, c[0x0][0x3f8] ;  /* 0x00007f00ff0e77ac */ /* 0x000e280008000a00 */
        /* <DEDUP_REMOVED lines=9> */
[----:B------:R-:W-:Y:S01]  /*0220*/  MOV R6, RZ ;  /* 0x000000ff00067202 */ /* 0x000fe20000000f00 */
[----:B------:R-:W-:-:S02]  /*0230*/  UPLOP3.LUT UP1, UPT, UPT, UPT, UPT, 0x40, 0x4 ;  /* 0x000000000004789c */ /* 0x000fc40003f2e870 */
[----:B-1----:R-:W-:-:S03]  /*0240*/  ULEA UR4, UR5, UR4, 0x18 ;  /* 0x0000000405047291 */ /* 0x002fc6000f8ec0ff */
[----:B------:R-:W-:Y:S01]  /*0250*/  UMOV UR5, UR6 ;  /* 0x0000000600057c82 */ /* 0x000fe20008000000 */
[----:B--234-:R-:W-:-:S12]  /*0260*/  UIADD3 UR8, UPT, UPT, UR4, 0x20, URZ ;  /* 0x0000002004087890 */ /* 0x01cfd8000fffe0ff */
.L_x_4627:
[----:B-1----:R-:W1:Y:S01]  /*0270*/  LDC.64 R82, c[0x0][0x390] ;  /* 0x0000e400ff527b82 */ /* 0x002e620000000a00 */
[----:B0-----:R-:W-:-:S04]  /*0280*/  MOV R3, UR5 ;  /* 0x0000000500037c02 */ /* 0x001fc80008000f00 */
[----:B------:R-:W-:-:S05]  /*0290*/  LEA R3, R3, R4, 0xa ;  /* 0x0000000403037211 */ /* 0x000fca00078e50ff */
[----:B-1----:R-:W-:-:S05]  /*02a0*/  IMAD.WIDE.U32 R82, R3, 0x10, R82 ;  /* 0x0000001003527825 */ /* 0x002fca00078e0052 */
[----:B------:R-:W2:Y:S04]  /*02b0*/  LDG.E.128 R48, desc[UR10][R82.64] ;  /* 0x0000000a52307981 */ /* 0x000ea8000c1e1d00 */
[----:B------:R-:W3:Y:S04]  /*02c0*/  LDG.E.128 R52, desc[UR10][R82.64+0x800] ;  /* 0x0008000a52347981 */ /* 0x000ee8000c1e1d00 */
[----:B------:R-:W4:Y:S04]  /*02d0*/  LDG.E.128 R56, desc[UR10][R82.64+0x1000] ;  /* 0x0010000a52387981 */ /* 0x000f28000c1e1d00 */
[----:B------:R-:W4:Y:S04]  /*02e0*/  LDG.E.128 R60, desc[UR10][R82.64+0x1800] ;  /* 0x0018000a523c7981 */ /* 0x000f28000c1e1d00 */
[----:B------:R-:W3:Y:S04]  /*02f0*/  LDG.E.128 R64, desc[UR10][R82.64+0x2000] ;  /* 0x0020000a52407981 */ /* 0x000ee8000c1e1d00 */
[----:B------:R-:W4:Y:S04]  /*0300*/  LDG.E.128 R68, desc[UR10][R82.64+0x2800] ;  /* 0x0028000a52447981 */ /* 0x000f28000c1e1d00 */
[----:B------:R-:W4:Y:S04]  /*0310*/  LDG.E.128 R72, desc[UR10][R82.64+0x3000] ;  /* 0x0030000a52487981 */ /* 0x000f28000c1e1d00 */
[----:B------:R0:W4:Y:S01]  /*0320*/  LDG.E.128 R76, desc[UR10][R82.64+0x3800] ;  /* 0x0038000a524c7981 */ /* 0x000122000c1e1d00 */
[C---:B------:R-:W-:Y:S01]  /*0330*/  ISETP.NE.AND P0, PT, R5.reuse, RZ, PT ;  /* 0x000000ff0500720c */ /* 0x040fe20003f05270 */
[----:B------:R-:W-:Y:S01]  /*0340*/  BSSY.RECONVERGENT B0, `(.L_x_4619) ;  /* 0x0000136000007945 */ /* 0x000fe20003800200 */
[----:B------:R-:W-:-:S11]  /*0350*/  ISETP.GT.U32.AND P1, PT, R5, 0x3, PT ;  /* 0x000000030500780c */ /* 0x000fd60003f24070 */
[----:B------:R-:W-:Y:S02]  /*0360*/  VOTEU.ALL UP0, P0 ;  /* 0x0000000000ff7886 */ /* 0x000fe40000000000 */
[----:B------:R-:W-:-:S03]  /*0370*/  VOTEU.ALL UP2, P1 ;  /* 0x0000000000ff7886 */ /* 0x000fc60000840000 */
[----:B------:R-:W-:Y:S02]  /*0380*/  @!UP0 USEL UR9, UR8, UR4, UP1 ;  /* 0x0000000408098287 */ /* 0x000fe40008800000 */
[----:B------:R-:W-:-:S06]  /*0390*/  @!UP2 USEL UR18, UR8, UR4, UP1 ;  /* 0x000000040812a287 */ /* 0x000fcc0008800000 */
[----:B------:R-:W-:Y:S01]  /*03a0*/  @!P1 LEA R118, R5, UR18, 0x3 ;  /* 0x0000001205769c11 */ /* 0x000fe2000f8e18ff */
[--C-:B--2---:R-:W-:Y:S02]  /*03b0*/  HADD2.F32 R2, -RZ, R48.reuse.H0_H0 ;  /* 0x20000030ff027230 */ /* 0x104fe40000004100 */
[----:B------:R-:W-:Y:S02]  /*03c0*/  HADD2.F32 R9, -RZ, R48.H1_H1 ;  /* 0x30000030ff097230 */ /* 0x000fe40000004100 */
[--C-:B------:R-:W-:Y:S02]  /*03d0*/  HADD2.F32 R8, -RZ, R49.reuse.H0_H0 ;  /* 0x20000031ff087230 */ /* 0x100fe40000004100 */
[----:B------:R-:W-:Y:S01]  /*03e0*/  FADD R48, RZ, R2 ;  /* 0x00000002ff307221 */ /* 0x000fe20000000000 */
[----:B------:R-:W-:-:S03]  /*03f0*/  HADD2.F32 R49, -RZ, R49.H1_H1 ;  /* 0x30000031ff317230 */ /* 0x000fc60000004100 */
[----:B------:R-:W-:Y:S01]  /*0400*/  FADD R81, R9, R48 ;  /* 0x0000003009517221 */ /* 0x000fe20000000000 */
[----:B------:R-:W-:-:S03]  /*0410*/  HADD2.F32 R48, -RZ, R50.H0_H0 ;  /* 0x20000032ff307230 */ /* 0x000fc60000004100 */
[----:B------:R-:W-:Y:S01]  /*0420*/  FADD R84, R8, R81 ;  /* 0x0000005108547221 */ /* 0x000fe20000000000 */
[----:B------:R-:W-:Y:S02]  /*0430*/  HADD2.F32 R81, -RZ, R50.H1_H1 ;  /* 0x30000032ff517230 */ /* 0x000fe40000004100 */
[----:B------:R-:W-:Y:S02]  /*0440*/  HADD2.F32 R50, -RZ, R51.H0_H0 ;  /* 0x20000033ff327230 */ /* 0x000fe40000004100 */
[----:B------:R-:W-:Y:S01]  /*0450*/  FADD R85, R49, R84 ;  /* 0x0000005431557221 */ /* 0x000fe20000000000 */
[----:B---3--:R-:W-:Y:S02]  /*0460*/  HADD2.F32 R96, -RZ, R64.H1_H1 ;  /* 0x30000040ff607230 */ /* 0x008fe40000004100 */
[----:B------:R-:W-:Y:S02]  /*0470*/  HADD2.F32 R100, -RZ, R66.H1_H1 ;  /* 0x30000042ff647230 */ /* 0x000fe40000004100 */
[----:B0-----:R-:W-:Y:S01]  /*0480*/  FADD R82, R48, R85 ;  /* 0x0000005530527221 */ /* 0x001fe20000000000 */
[----:B------:R-:W-:-:S02]  /*0490*/  HADD2.F32 R99, -RZ, R67.H0_H0 ;  /* 0x20000043ff637230 */ /* 0x000fc40000004100 */
[----:B------:R-:W-:Y:S02]  /*04a0*/  HADD2.F32 R102, -RZ, R67.H1_H1 ;  /* 0x30000043ff667230 */ /* 0x000fe40000004100 */
[----:B------:R-:W-:Y:S01]  /*04b0*/  FADD R83, R81, R82 ;  /* 0x0000005251537221 */ /* 0x000fe20000000000 */
[----:B------:R-:W-:Y:S02]  /*04c0*/  HADD2.F32 R82, -RZ, R51.H1_H1 ;  /* 0x30000033ff527230 */ /* 0x000fe40000004100 */
[----:B------:R-:W-:Y:S02]  /*04d0*/  HADD2.F32 R51, -RZ, R52.H0_H0 ;  /* 0x20000034ff337230 */ /* 0x000fe40000004100 */
[----:B------:R-:W-:Y:S01]  /*04e0*/  FADD R83, R50, R83 ;  /* 0x0000005332537221 */ /* 0x000fe20000000000 */
[--C-:B----4-:R-:W-:Y:S02]  /*04f0*/  HADD2.F32 R101, -RZ, R68.reuse.H0_H0 ;  /* 0x20000044ff657230 */ /* 0x110fe40000004100 */
[----:B------:R-:W-:-:S02]  /*0500*/  HADD2.F32 R103, -RZ, R68.H1_H1 ;  /* 0x30000044ff677230 */ /* 0x000fc40000004100 */
[----:B------:R-:W-:Y:S01]  /*0510*/  FADD R84, R82, R83 ;  /* 0x0000005352547221 */ /* 0x000fe20000000000 */
[----:B------:R-:W-:Y:S02]  /*0520*/  HADD2.F32 R83, -RZ, R52.H1_H1 ;  /* 0x30000034ff537230 */ /* 0x000fe40000004100 */
[----:B------:R-:W-:Y:S02]  /*0530*/  HADD2.F32 R52, -RZ, R53.H0_H0 ;  /* 0x20000035ff347230 */ /* 0x000fe40000004100 */
[----:B------:R-:W-:Y:S01]  /*0540*/  FADD R84, R51, R84 ;  /* 0x0000005433547221 */ /* 0x000fe20000000000 */
[--C-:B------:R-:W-:Y:S02]  /*0550*/  HADD2.F32 R68, -RZ, R69.reuse.H0_H0 ;  /* 0x20000045ff447230 */ /* 0x100fe40000004100 */
[----:B------:R-:W-:Y:S02]  /*0560*/  HADD2.F32 R104, -RZ, R69.H1_H1 ;  /* 0x30000045ff687230 */ /* 0x000fe40000004100 */
[----:B------:R-:W-:Y:S01]  /*0570*/  FADD R85, R83, R84 ;  /* 0x0000005453557221 */ /* 0x000fe20000000000 */
[----:B------:R-:W-:-:S02]  /*0580*/  HADD2.F32 R84, -RZ, R53.H1_H1 ;  /* 0x30000035ff547230 */ /* 0x000fc40000004100 */
[----:B------:R-:W-:Y:S02]  /*0590*/  HADD2.F32 R53, -RZ, R54.H0_H0 ;  /* 0x20000036ff357230 */ /* 0x000fe40000004100 */
[----:B------:R-:W-:Y:S01]  /*05a0*/  FADD R85, R52, R85 ;  /* 0x0000005534557221 */ /* 0x000fe20000000000 */
[--C-:B------:R-:W-:Y:S02]  /*05b0*/  HADD2.F32 R69, -RZ, R70.reuse.H0_H0 ;  /* 0x20000046ff457230 */ /* 0x100fe40000004100 */
[----:B------:R-:W-:Y:S02]  /*05c0*/  HADD2.F32 R105, -RZ, R70.H1_H1 ;  /* 0x30000046ff697230 */ /* 0x000fe40000004100 */
[----:B------:R-:W-:Y:S01]  /*05d0*/  FADD R86, R84, R85 ;  /* 0x0000005554567221 */ /* 0x000fe20000000000 */
[----:B------:R-:W-:Y:S02]  /*05e0*/  HADD2.F32 R85, -RZ, R54.H1_H1 ;  /* 0x30000036ff557230 */ /* 0x000fe40000004100 */
[----:B------:R-:W-:-:S02]  /*05f0*/  HADD2.F32 R54, -RZ, R55.H0_H0 ;  /* 0x20000037ff367230 */ /* 0x000fc40000004100 */
[----:B------:R-:W-:Y:S01]  /*0600*/  FADD R86, R53, R86 ;  /* 0x0000005635567221 */ /* 0x000fe20000000000 */
[--C-:B------:R-:W-:Y:S02]  /*0610*/  HADD2.F32 R70, -RZ, R71.reuse.H0_H0 ;  /* 0x20000047ff467230 */ /* 0x100fe40000004100 */
[----:B------:R-:W-:Y:S02]  /*0620*/  HADD2.F32 R106, -RZ, R71.H1_H1 ;  /* 0x30000047ff6a7230 */ /* 0x000fe40000004100 */
[----:B------:R-:W-:Y:S01]  /*0630*/  FADD R87, R85, R86 ;  /* 0x0000005655577221 */ /* 0x000fe20000000000 */
[----:B------:R-:W-:Y:S02]  /*0640*/  HADD2.F32 R86, -RZ, R55.H1_H1 ;  /* 0x30000037ff567230 */ /* 0x000fe40000004100 */
[----:B------:R-:W-:Y:S02]  /*0650*/  HADD2.F32 R55, -RZ, R56.H0_H0 ;  /* 0x20000038ff377230 */ /* 0x000fe40000004100 */
[----:B------:R-:W-:Y:S01]  /*0660*/  FADD R87, R54, R87 ;  /* 0x0000005736577221 */ /* 0x000fe20000000000 */
[----:B------:R-:W-:-:S02]  /*0670*/  HADD2.F32 R71, -RZ, R72.H0_H0 ;  /* 0x20000048ff477230 */ /* 0x000fc40000004100 */
[----:B------:R-:W-:Y:S02]  /*0680*/  HADD2.F32 R107, -RZ, R72.H1_H1 ;  /* 0x30000048ff6b7230 */ /* 0x000fe40000004100 */
[----:B------:R-:W-:Y:S01]  /*0690*/  FADD R88, R86, R87 ;  /* 0x0000005756587221 */ /* 0x000fe20000000000 */
[----:B------:R-:W-:Y:S02]  /*06a0*/  HADD2.F32 R87, -RZ, R56.H1_H1 ;  /* 0x30000038ff577230 */ /* 0x000fe40000004100 */
[----:B------:R-:W-:Y:S02]  /*06b0*/  HADD2.F32 R56, -RZ, R57.H0_H0 ;  /* 0x20000039ff387230 */ /* 0x000fe40000004100 */
[----:B------:R-:W-:Y:S01]  /*06c0*/  FADD R88, R55, R88 ;  /* 0x0000005837587221 */ /* 0x000fe20000000000 */
[--C-:B------:R-:W-:Y:S02]  /*06d0*/  HADD2.F32 R72, -RZ, R73.reuse.H0_H0 ;  /* 0x20000049ff487230 */ /* 0x100fe40000004100 */
        /* <DEDUP_REMOVED lines=40> */
[----:B------:R-:W-:-:S04]  /*0960*/  FADD R95, R62, R95 ;  /* 0x0000005f3e5f7221 */ /* 0x000fc80000000000 */
[----:B------:R-:W-:Y:S01]  /*0970*/  FADD R98, R94, R95 ;  /* 0x0000005f5e627221 */ /* 0x000fe20000000000 */
[----:B------:R-:W-:-:S03]  /*0980*/  HADD2.F32 R95, -RZ, R65.H0_H0 ;  /* 0x20000041ff5f7230 */ /* 0x000fc60000004100 */
[----:B------:R-:W-:Y:S01]  /*0990*/  FADD R97, R63, R98 ;  /* 0x000000623f617221 */ /* 0x000fe20000000000 */
[----:B------:R-:W-:-:S03]  /*09a0*/  HADD2.F32 R98, -RZ, R65.H1_H1 ;  /* 0x30000041ff627230 */ /* 0x000fc60000004100 */
[----:B------:R-:W-:Y:S01]  /*09b0*/  FADD R64, R96, R97 ;  /* 0x0000006160407221 */ /* 0x000fe20000000000 */
[----:B------:R-:W-:-:S03]  /*09c0*/  HADD2.F32 R97, -RZ, R66.H0_H0 ;  /* 0x20000042ff617230 */ /* 0x000fc60000004100 */
        /* <DEDUP_REMOVED lines=171> */
[----:B------:R-:W-:-:S04]  /*1480*/  @!P0 SHF.R.U32.HI R64, RZ, 0x2, R7 ;  /* 0x00000002ff408819 */ /* 0x000fc80000011607 */
[----:B------:R-:W0:Y:S01]  /*1490*/  SHFL.BFLY PT, R114, R65, 0x2, 0x1f ;  /* 0x0c401f0041727f89 */ /* 0x000e2200000e0000 */
[----:B------:R-:W-:Y:S01]  /*14a0*/  @!P0 LOP3.LUT R117, R64, 0xf8, RZ, 0xc0, !PT ;  /* 0x000000f840758812 */ /* 0x000fe200078ec0ff */
[----:B0-----:R-:W-:Y:S01]  /*14b0*/  FADD R114, R65, R114 ;  /* 0x0000007241727221 */ /* 0x001fe20000000000 */
[----:B------:R-:W-:-:S04]  /*14c0*/  CS2R R64, SRZ ;  /* 0x0000000000407805 */ /* 0x000fc8000001ff00 */
[----:B------:R-:W0:Y:S02]  /*14d0*/  SHFL.BFLY PT, R67, R114, 0x4, 0x1f ;  /* 0x0c801f0072437f89 */ /* 0x000e2400000e0000 */
[----:B0-----:R-:W-:-:S05]  /*14e0*/  FADD R115, R114, R67 ;  /* 0x0000004372737221 */ /* 0x001fca0000000000 */
[----:B------:R-:W0:Y:S02]  /*14f0*/  SHFL.BFLY PT, R116, R115, 0x8, 0x1f ;  /* 0x0d001f0073747f89 */ /* 0x000e2400000e0000 */
[----:B0-----:R-:W-:-:S05]  /*1500*/  FADD R116, R115, R116 ;  /* 0x0000007473747221 */ /* 0x001fca0000000000 */
[----:B------:R-:W0:Y:S02]  /*1510*/  SHFL.BFLY PT, R67, R116, 0x10, 0x1f ;  /* 0x0e001f0074437f89 */ /* 0x000e2400000e0000 */
[----:B0-----:R-:W-:Y:S01]  /*1520*/  FADD R67, R116, R67 ;  /* 0x0000004374437221 */ /* 0x001fe20000000000 */
[----:B------:R-:W-:Y:S02]  /*1530*/  MOV R116, RZ ;  /* 0x000000ff00747202 */ /* 0x000fe40000000f00 */
[----:B------:R-:W-:Y:S02]  /*1540*/  @!P1 MOV R116, 0x45000000 ;  /* 0x4500000000749802 */ /* 0x000fe40000000f00 */
[----:B------:R-:W-:Y:S01]  /*1550*/  @!P0 STS.64 [R117+UR9], R66 ;  /* 0x0000004275008988 */ /* 0x000fe20008000a09 */
[----:B------:R-:W-:Y:S06]  /*1560*/  BAR.SYNC.DEFER_BLOCKING 0x0 ;  /* 0x0000000000007b1d */ /* 0x000fec0000010000 */
[----:B------:R-:W0:Y:S04]  /*1570*/  SHFL.DOWN PT, R115, R116, 0x2, 0x1f ;  /* 0x08401f0074737f89 */ /* 0x000e2800000e0000 */
[----:B------:R1:W2:Y:S01]  /*1580*/  @!P1 LDS.64 R64, [R118] ;  /* 0x0000000076409984 */ /* 0x0002a20000000a00 */
[----:B0-----:R-:W-:Y:S01]  /*1590*/  FADD R114, R115, R116 ;  /* 0x0000007473727221 */ /* 0x001fe20000000000 */
[----:B-1----:R-:W-:-:S04]  /*15a0*/  MOV R118, R80 ;  /* 0x0000005000767202 */ /* 0x002fc80000000f00 */
[----:B------:R-:W-:-:S04]  /*15b0*/  IADD3 R117, PT, PT, R114, 0x1800000, RZ ;  /* 0x0180000072757810 */ /* 0x000fc80007ffe0ff */
[----:B------:R-:W-:-:S04]  /*15c0*/  LOP3.LUT R117, R117, 0x7f800000, RZ, 0xc0, !PT ;  /* 0x7f80000075757812 */ /* 0x000fc800078ec0ff */
[----:B------:R-:W-:Y:S02]  /*15d0*/  ISETP.GT.U32.AND P0, PT, R117, 0x1ffffff, PT ;  /* 0x01ffffff7500780c */ /* 0x000fe40003f04070 */
[----:B------:R-:W-:Y:S01]  /*15e0*/  MOV R117, R0 ;  /* 0x0000000000757202 */ /* 0x000fe20000000f00 */
[----:B--2---:R0:W1:Y:S04]  /*15f0*/  SHFL.DOWN PT, R67, R64, 0x2, 0x1f ;  /* 0x08401f0040437f89 */ /* 0x00406800000e0000 */
[----:B------:R0:W2:Y:S06]  /*1600*/  SHFL.DOWN PT, R66, R65, 0x2, 0x1f ;  /* 0x08401f0041427f89 */ /* 0x0000ac00000e0000 */
[----:B------:R-:W-:Y:S05]  /*1610*/  @P0 BRA `(.L_x_4620) ;  /* 0x0000000000100947 */ /* 0x000fea0003800000 */
[----:B------:R-:W-:Y:S02]  /*1620*/  MOV R0, R114 ;  /* 0x0000007200007202 */ /* 0x000fe40000000f00 */
[----:B------:R-:W-:-:S07]  /*1630*/  MOV R80, 0x1650 ;  /* 0x0000165000507802 */ /* 0x000fce0000000f00 */
[----:B012--5:R-:W-:Y:S05]  /*1640*/  CALL.REL.NOINC `($__internal_44_$__cuda_sm20_rcp_rn_f32_slowpath) ;  /* 0x0000005000707944 */ /* 0x027fea0003c00000 */
[----:B------:R-:W-:Y:S05]  /*1650*/  BRA `(.L_x_4621) ;  /* 0x0000000000107947 */ /* 0x000fea0003800000 */
.L_x_4620:
[----:B------:R-:W3:Y:S02]  /*1660*/  MUFU.RCP R119, R114 ;  /* 0x0000007200777308 */ /* 0x000ee40000001000 */
[----:B---3--:R-:W-:-:S04]  /*1670*/  FFMA R0, R114, R119, -1 ;  /* 0xbf80000072007423 */ /* 0x008fc80000000077 */
[----:B------:R-:W-:-:S04]  /*1680*/  FADD.FTZ R0, -R0, -RZ ;  /* 0x800000ff00007221 */ /* 0x000fc80000010100 */
[----:B------:R-:W-:-:S07]  /*1690*/  FFMA R0, R119, R0, R119 ;  /* 0x0000000077007223 */ /* 0x000fce0000000077 */
.L_x_4621:
[----:B------:R-:W-:Y:S05]  /*16a0*/  BSYNC.RECONVERGENT B0 ;  /* 0x0000000000007941 */ /* 0x000fea0003800200 */
.L_x_4619:
[----:B------:R-:W3:Y:S01]  /*16b0*/  SHFL.DOWN PT, R119, R114, 0x1, 0x1f ;  /* 0x08201f0072777f89 */ /* 0x000ee200000e0000 */
[----:B-1----:R-:W-:Y:S01]  /*16c0*/  FADD R80, -R67, R64 ;  /* 0x0000004043507221 */ /* 0x002fe20000000100 */
[----:B------:R-:W-:Y:S01]  /*16d0*/  FMUL R67, R115, R67 ;  /* 0x0000004373437220 */ /* 0x000fe20000400000 */
[----:B------:R-:W-:Y:S02]  /*16e0*/  BSSY.RECONVERGENT B0, `(.L_x_4622) ;  /* 0x0000017000007945 */ /* 0x000fe40003800200 */
[----:B------:R-:W-:-:S04]  /*16f0*/  FMUL R121, R80, R80 ;  /* 0x0000005050797220 */ /* 0x000fc80000400000 */
[----:B------:R-:W-:Y:S01]  /*1700*/  FMUL R80, R121, R116 ;  /* 0x0000007479507220 */ /* 0x000fe20000400000 */
[----:B------:R-:W-:Y:S01]  /*1710*/  FFMA R121, R116, R64, R67 ;  /* 0x0000004074797223 */ /* 0x000fe20000000043 */
[----:B--2---:R-:W-:Y:S02]  /*1720*/  FADD R67, R66, R65 ;  /* 0x0000004142437221 */ /* 0x004fe40000000000 */
[----:B------:R-:W-:Y:S01]  /*1730*/  FMUL R80, R115, R80 ;  /* 0x0000005073507220 */ /* 0x000fe20000400000 */
[----:B0-----:R-:W-:-:S03]  /*1740*/  FMUL R64, R121, R0 ;  /* 0x0000000079407220 */ /* 0x001fc60000400000 */
[----:B------:R-:W-:Y:S02]  /*1750*/  FFMA R67, R80, R0, R67 ;  /* 0x0000000050437223 */ /* 0x000fe40000000043 */
[----:B------:R0:W1:Y:S04]  /*1760*/  SHFL.DOWN PT, R65, R64, 0x1, 0x1f ;  /* 0x08201f0040417f89 */ /* 0x00006800000e0000 */
[----:B------:R0:W2:Y:S01]  /*1770*/  SHFL.DOWN PT, R66, R67, 0x1, 0x1f ;  /* 0x08201f0043427f89 */ /* 0x0000a200000e0000 */
[----:B---3--:R-:W-:-:S05]  /*1780*/  FADD R121, R114, R119 ;  /* 0x0000007772797221 */ /* 0x008fca0000000000 */
[----:B------:R-:W-:-:S04]  /*1790*/  IADD3 R0, PT, PT, R121, 0x1800000, RZ ;  /* 0x0180000079007810 */ /* 0x000fc80007ffe0ff */
[----:B------:R-:W-:-:S04]  /*17a0*/  LOP3.LUT R0, R0, 0x7f800000, RZ, 0xc0, !PT ;  /* 0x7f80000000007812 */ /* 0x000fc800078ec0ff */
[----:B------:R-:W-:-:S13]  /*17b0*/  ISETP.GT.U32.AND P0, PT, R0, 0x1ffffff, PT ;  /* 0x01ffffff0000780c */ /* 0x000fda0003f04070 */
[----:B012---:R-:W-:Y:S05]  /*17c0*/  @P0 BRA `(.L_x_4623) ;  /* 0x0000000000100947 */ /* 0x007fea0003800000 */
[----:B------:R-:W-:Y:S02]  /*17d0*/  MOV R0, R121 ;  /* 0x0000007900007202 */ /* 0x000fe40000000f00 */
[----:B------:R-:W-:-:S07]  /*17e0*/  MOV R80, 0x1800 ;  /* 0x0000180000507802 */ /* 0x000fce0000000f00 */
[----:B-----5:R-:W-:Y:S05]  /*17f0*/  CALL.REL.NOINC `($__internal_44_$__cuda_sm20_rcp_rn_f32_slowpath) ;  /* 0x0000005000047944 */ /* 0x020fea0003c00000 */
[----:B------:R-:W-:Y:S05]  /*1800*/  BRA `(.L_x_4624) ;  /* 0x0000000000107947 */ /* 0x000fea0003800000 */
.L_x_4623:
[----:B------:R-:W0:Y:S02]  /*1810*/  MUFU.RCP R0, R121 ;  /* 0x0000007900007308 */ /* 0x000e240000001000 */
[----:B0-----:R-:W-:-:S04]  /*1820*/  FFMA R80, R121, R0, -1 ;  /* 0xbf80000079507423 */ /* 0x001fc80000000000 */
[----:B------:R-:W-:-:S04]  /*1830*/  FADD.FTZ R115, -R80, -RZ ;  /* 0x800000ff50737221 */ /* 0x000fc80000010100 */
[----:B------:R-:W-:-:S07]  /*1840*/  FFMA R0, R0, R115, R0 ;  /* 0x0000007300007223 */ /* 0x000fce0000000000 */
.L_x_4624:
[----:B------:R-:W-:Y:S05]  /*1850*/  BSYNC.RECONVERGENT B0 ;  /* 0x0000000000007941 */ /* 0x000fea0003800200 */
.L_x_4622:
[----:B------:R-:W-:Y:S01]  /*1860*/  FADD R80, R64, -R65 ;  /* 0x8000004140507221 */ /* 0x000fe20000000000 */
[----:B------:R-:W-:Y:S01]  /*1870*/  FADD R67, R67, R66 ;  /* 0x0000004243437221 */ /* 0x000fe20000000000 */
[----:B------:R-:W-:Y:S01]  /*1880*/  FMUL R65, R119, R65 ;  /* 0x0000004177417220 */ /* 0x000fe20000400000 */
[----:B------:R-:W-:Y:S01]  /*1890*/  ISETP.NE.AND P1, PT, R7, RZ, PT ;  /* 0x000000ff0700720c */ /* 0x000fe20003f25270 */
[----:B------:R-:W-:Y:S01]  /*18a0*/  FMUL R115, R80, R80 ;  /* 0x0000005050737220 */ /* 0x000fe20000400000 */
[----:B------:R-:W-:Y:S01]  /*18b0*/  UISETP.NE.U32.AND UP0, UPT, UR14, URZ, UPT ;  /* 0x000000ff0e00728c */ /* 0x000fe2000bf05070 */
[C---:B------:R-:W-:Y:S02]  /*18c0*/  FFMA R65, R114.reuse, R64, R65 ;  /* 0x0000004072417223 */ /* 0x040fe40000000041 */
[----:B------:R-:W-:Y:S01]  /*18d0*/  FMUL R66, R114, R115 ;  /* 0x0000007372427220 */ /* 0x000fe20000400000 */
[----:B------:R-:W-:Y:S01]  /*18e0*/  MOV R115, UR5 ;  /* 0x0000000500737c02 */ /* 0x000fe20008000f00 */
[----:B------:R-:W-:-:S02]  /*18f0*/  UISETP.NE.AND.EX UP0, UPT, UR15, URZ, UPT, UP0 ;  /* 0x000000ff0f00728c */ /* 0x000fc4000bf05300 */
[----:B------:R-:W-:-:S04]  /*1900*/  FMUL R66, R119, R66 ;  /* 0x0000004277427220 */ /* 0x000fc80000400000 */
[-C--:B------:R-:W-:Y:S01]  /*1910*/  FFMA R66, R66, R0.reuse, R67 ;  /* 0x0000000042427223 */ /* 0x080fe20000000043 */
[----:B------:R-:W-:-:S05]  /*1920*/  FMUL R0, R65, R0 ;  /* 0x0000000041007220 */ /* 0x000fca0000400000 */
[----:B------:R-:W0:Y:S04]  /*1930*/  SHFL.IDX PT, R66, R66, RZ, 0x1f ;  /* 0x00001fff42427589 */ /* 0x000e2800000e0000 */
[----:B------:R-:W1:Y:S01]  /*1940*/  SHFL.IDX PT, R0, R0, RZ, 0x1f ;  /* 0x00001fff00007589 */ /* 0x000e6200000e0000 */
[----:B0-----:R-:W-:-:S04]  /*1950*/  FMUL R65, R66, 0.0001220703125 ;  /* 0x3900000042417820 */ /* 0x001fc80000400000 */
[----:B-1----:R-:W-:-:S04]  /*1960*/  FFMA R65, R0, R0, R65 ;  /* 0x0000000000417223 */ /* 0x002fc80000000041 */
[----:B------:R-:W-:Y:S02]  /*1970*/  FADD R67, R65, UR13 ;  /* 0x0000000d41437e21 */ /* 0x000fe40008000000 */
[----:B------:R-:W0:Y:S03]  /*1980*/  @!P1 LDC.64 R64, c[0x0][0x3a0] ;  /* 0x0000e800ff409b82 */ /* 0x000e260000000a00 */
[----:B------:R-:W-:-:S13]  /*1990*/  FSETP.GEU.AND P0, PT, |R67|, 1.175494350822287508e-38, PT ;  /* 0x008000004300780b */ /* 0x000fda0003f0e200 */
[----:B------:R-:W-:-:S06]  /*19a0*/  @!P0 FMUL R67, R67, 16777216 ;  /* 0x4b80000043438820 */ /* 0x000fcc0000400000 */
[----:B------:R-:W1:Y:S01]  /*19b0*/  MUFU.RSQ R67, R67 ;  /* 0x0000004300437308 */ /* 0x000e620000001400 */
[----:B0-----:R-:W-:Y:S01]  /*19c0*/  @!P1 IMAD.WIDE R64, R115, 0x4, R64 ;  /* 0x0000000473409825 */ /* 0x001fe200078e0240 */
[----:B-1----:R-:W-:-:S13]  /*19d0*/  R2UR UR9, R67 ;  /* 0x00000000430972ca */ /* 0x002fda00000e0000 */
[----:B------:R-:W-:-:S05]  /*19e0*/  MOV R66, UR9 ;  /* 0x0000000900427c02 */ /* 0x000fca0008000f00 */
[----:B------:R-:W-:-:S05]  /*19f0*/  @!P0 FMUL R0, R66, 4096 ;  /* 0x4580000042008820 */ /* 0x000fca0000400000 */
[----:B------:R-:W-:-:S13]  /*1a00*/  @!P0 R2UR UR9, R0 ;  /* 0x00000000000982ca */ /* 0x000fda00000e0000 */
[----:B------:R-:W-:-:S05]  /*1a10*/  MOV R115, UR9 ;  /* 0x0000000900737c02 */ /* 0x000fca0008000f00 */
[----:B------:R0:W-:Y:S01]  /*1a20*/  @!P1 STG.E desc[UR10][R64.64], R115 ;  /* 0x0000007340009986 */ /* 0x0001e2000c10190a */
[----:B------:R-:W-:Y:S05]  /*1a30*/  BRA.U UP0, `(.L_x_4625) ;  /* 0x0000002100947547 */ /* 0x000fea000b800000 */
[----:B------:R-:W-:Y:S01]  /*1a40*/  ISETP.NE.AND P1, PT, RZ, UR16, PT ;  /* 0x00000010ff007c0c */ /* 0x000fe2000bf25270 */
[----:B0----5:R-:W-:Y:S02]  /*1a50*/  HADD2.F32 R65, -RZ, R16.H0_H0 ;  /* 0x20000010ff417230 */ /* 0x021fe40000004100 */
[----:B------:R-:W-:Y:S01]  /*1a60*/  FMUL R0, R2, UR9 ;  /* 0x0000000902007c20 */ /* 0x000fe20008400000 */
[----:B------:R-:W-:Y:S01]  /*1a70*/  FMUL R2, R9, UR9 ;  /* 0x0000000909027c20 */ /* 0x000fe20008400000 */
[--C-:B------:R-:W-:Y:S02]  /*1a80*/  HADD2.F32 R9, -RZ, R17.reuse.H0_H0 ;  /* 0x20000011ff097230 */ /* 0x100fe40000004100 */
[----:B------:R-:W-:Y:S01]  /*1a90*/  FMUL R8, R8, UR9 ;  /* 0x0000000908087c20 */ /* 0x000fe20008400000 */
[----:B------:R-:W-:Y:S02]  /*1aa0*/  HADD2.F32 R64, -RZ, R17.H1_H1 ;  /* 0x30000011ff407230 */ /* 0x000fe40000004100 */
[----:B------:R-:W-:Y:S01]  /*1ab0*/  FMUL R49, R49, UR9 ;  /* 0x0000000931317c20 */ /* 0x000fe20008400000 */
[----:B------:R-:W-:-:S02]  /*1ac0*/  HADD2.F32 R66, -RZ, R18.H0_H0 ;  /* 0x20000012ff427230 */ /* 0x000fc40000004100 */
[----:B------:R-:W-:Y:S01]  /*1ad0*/  FMUL R81, R81, UR9 ;  /* 0x0000000951517c20 */ /* 0x000fe20008400000 */
[----:B------:R-:W-:Y:S02]  /*1ae0*/  HADD2.F32 R67, -RZ, R16.H1_H1 ;  /* 0x30000010ff437230 */ /* 0x000fe40000004100 */
[----:B------:R-:W-:Y:S01]  /*1af0*/  FMUL R50, R50, UR9 ;  /* 0x0000000932327c20 */ /* 0x000fe20008400000 */
[----:B------:R-:W-:Y:S02]  /*1b00*/  HADD2.F32 R80, -RZ, R18.H1_H1 ;  /* 0x30000012ff507230 */ /* 0x000fe40000004100 */
[----:B------:R-:W-:Y:S01]  /*1b10*/  @P1 FADD R65, R65, 1 ;  /* 0x3f80000041411421 */ /* 0x000fe20000000000 */
[----:B------:R-:W-:Y:S01]  /*1b20*/  @P1 FADD R9, R9, 1 ;  /* 0x3f80000009091421 */ /* 0x000fe20000000000 */
[----:B------:R-:W-:Y:S01]  /*1b30*/  @P1 FADD R64, R64, 1 ;  /* 0x3f80000040401421 */ /* 0x000fe20000000000 */
[----:B------:R-:W-:Y:S01]  /*1b40*/  @P1 FADD R66, R66, 1 ;  /* 0x3f80000042421421 */ /* 0x000fe20000000000 */
[----:B------:R-:W-:Y:S01]  /*1b50*/  FMUL R0, R0, R65 ;  /* 0x0000004100007220 */ /* 0x000fe20000400000 */
[----:B------:R-:W-:Y:S01]  /*1b60*/  FMUL R65, R48, UR9 ;  /* 0x0000000930417c20 */ /* 0x000fe20008400000 */
[----:B------:R-:W-:Y:S01]  /*1b70*/  @P1 FADD R67, R67, 1 ;  /* 0x3f80000043431421 */ /* 0x000fe20000000000 */
[----:B------:R-:W-:Y:S01]  /*1b80*/  FMUL R48, R8, R9 ;  /* 0x0000000908307220 */ /* 0x000fe20000400000 */
[----:B------:R-:W-:Y:S01]  /*1b90*/  FMUL R8, R49, R64 ;  /* 0x0000004031087220 */ /* 0x000fe20000400000 */
[----:B------:R-:W-:Y:S01]  /*1ba0*/  FMUL R64, R51, UR9 ;  /* 0x0000000933407c20 */ /* 0x000fe20008400000 */
[----:B------:R-:W-:Y:S01]  /*1bb0*/  FMUL R49, R65, R66 ;  /* 0x0000004241317220 */ /* 0x000fe20000400000 */
[----:B------:R-:W-:-:S02]  /*1bc0*/  HADD2.F32 R51, -RZ, R19.H0_H0 ;  /* 0x20000013ff337230 */ /* 0x000fc40000004100 */
[----:B------:R-:W-:Y:S01]  /*1bd0*/  FMUL R2, R2, R67 ;  /* 0x0000004302027220 */ /* 0x000fe20000400000 */
[----:B------:R-:W-:Y:S02]  /*1be0*/  HADD2.F32 R65, -RZ, R19.H1_H1 ;  /* 0x30000013ff417230 */ /* 0x000fe40000004100 */
[----:B------:R-:W-:Y:S01]  /*1bf0*/  @P1 FADD R80, R80, 1 ;  /* 0x3f80000050501421 */ /* 0x000fe20000000000 */
[--C-:B------:R-:W-:Y:S02]  /*1c00*/  HADD2.F32 R67, -RZ, R20.reuse.H0_H0 ;  /* 0x20000014ff437230 */ /* 0x100fe40000004100 */
[----:B------:R-:W-:Y:S01]  /*1c10*/  @P1 FADD R51, R51, 1 ;  /* 0x3f80000033331421 */ /* 0x000fe20000000000 */
[----:B------:R-:W-:Y:S01]  /*1c20*/  FMUL R82, R82, UR9 ;  /* 0x0000000952527c20 */ /* 0x000fe20008400000 */
[----:B------:R-:W-:Y:S01]  /*1c30*/  @P1 FADD R65, R65, 1 ;  /* 0x3f80000041411421 */ /* 0x000fe20000000000 */
[----:B------:R-:W-:Y:S01]  /*1c40*/  FMUL R9, R81, R80 ;  /* 0x0000005051097220 */ /* 0x000fe20000400000 */
[----:B------:R-:W-:Y:S01]  /*1c50*/  @P1 FADD R67, R67, 1 ;  /* 0x3f80000043431421 */ /* 0x000fe20000000000 */
[----:B------:R-:W-:Y:S01]  /*1c60*/  FMUL R51, R50, R51 ;  /* 0x0000003332337220 */ /* 0x000fe20000400000 */
[----:B------:R-:W-:-:S02]  /*1c70*/  HADD2.F32 R66, -RZ, R20.H1_H1 ;  /* 0x30000014ff427230 */ /* 0x000fc40000004100 */
[----:B------:R-:W-:Y:S01]  /*1c80*/  FMUL R50, R82, R65 ;  /* 0x0000004152327220 */ /* 0x000fe20000400000 */
[----:B------:R-:W-:Y:S01]  /*1c90*/  FMUL R80, R53, UR9 ;  /* 0x0000000935507c20 */ /* 0x000fe20008400000 */
[----:B------:R-:W-:Y:S01]  /*1ca0*/  FMUL R65, R64, R67 ;  /* 0x0000004340417220 */ /* 0x000fe20000400000 */
[--C-:B------:R-:W-:Y:S02]  /*1cb0*/  HADD2.F32 R53, -RZ, R21.reuse.H0_H0 ;  /* 0x20000015ff357230 */ /* 0x100fe40000004100 */
[----:B------:R-:W-:Y:S01]  /*1cc0*/  FMUL R83, R83, UR9 ;  /* 0x0000000953537c20 */ /* 0x000fe20008400000 */
[----:B------:R-:W-:Y:S02]  /*1cd0*/  HADD2.F32 R67, -RZ, R21.H1_H1 ;  /* 0x30000015ff437230 */ /* 0x000fe40000004100 */
[----:B------:R-:W-:Y:S01]  /*1ce0*/  @P1 FADD R66, R66, 1 ;  /* 0x3f80000042421421 */ /* 0x000fe20000000000 */
[--C-:B------:R-:W-:Y:S02]  /*1cf0*/  HADD2.F32 R81, -RZ, R22.reuse.H0_H0 ;  /* 0x20000016ff517230 */ /* 0x100fe40000004100 */
[----:B------:R-:W-:Y:S01]  /*1d00*/  FMUL R52, R52, UR9 ;  /* 0x0000000934347c20 */ /* 0x000fe20008400000 */
[----:B------:R-:W-:Y:S01]  /*1d10*/  @P1 FADD R53, R53, 1 ;  /* 0x3f80000035351421 */ /* 0x000fe20000000000 */
[----:B------:R-:W-:Y:S01]  /*1d20*/  FMUL R84, R84, UR9 ;  /* 0x0000000954547c20 */ /* 0x000fe20008400000 */
[----:B------:R-:W-:Y:S01]  /*1d30*/  @P1 FADD R67, R67, 1 ;  /* 0x3f80000043431421 */ /* 0x000fe20000000000 */
[----:B------:R-:W-:Y:S01]  /*1d40*/  @P1 FADD R81, R81, 1 ;  /* 0x3f80000051511421 */ /* 0x000fe20000000000 */
[----:B------:R-:W-:Y:S01]  /*1d50*/  FMUL R64, R83, R66 ;  /* 0x0000004253407220 */ /* 0x000fe20000400000 */
[----:B------:R-:W-:Y:S01]  /*1d60*/  FMUL R66, R52, R53 ;  /* 0x0000003534427220 */ /* 0x000fe20000400000 */
[----:B------:R-:W-:Y:S01]  /*1d70*/  FMUL R52, R84, R67 ;  /* 0x0000004354347220 */ /* 0x000fe20000400000 */
[----:B------:R-:W-:Y:S01]  /*1d80*/  FMUL R67, R80, R81 ;  /* 0x0000005150437220 */ /* 0x000fe20000400000 */
[----:B------:R-:W-:Y:S01]  /*1d90*/  FMUL R80, R55, UR9 ;  /* 0x0000000937507c20 */ /* 0x000fe20008400000 */
[----:B------:R-:W-:-:S02]  /*1da0*/  HADD2.F32 R82, -RZ, R22.H1_H1 ;  /* 0x30000016ff527230 */ /* 0x000fc40000004100 */
[----:B------:R-:W-:Y:S01]  /*1db0*/  FMUL R85, R85, UR9 ;  /* 0x0000000955557c20 */ /* 0x000fe20008400000 */
[--C-:B------:R-:W-:Y:S02]  /*1dc0*/  HADD2.F32 R55, -RZ, R23.reuse.H0_H0 ;  /* 0x20000017ff377230 */ /* 0x100fe40000004100 */
[----:B------:R-:W-:Y:S01]  /*1dd0*/  FMUL R54, R54, UR9 ;  /* 0x0000000936367c20 */ /* 0x000fe20008400000 */
        /* <DEDUP_REMOVED lines=53> */
[----:B------:R-:W-:-:S02]  /*2130*/  HADD2.F32 R90, -RZ, R30.H1_H1 ;  /* 0x3000001eff5a7230 */ /* 0x000fc40000004100 */
[----:B------:R-:W-:Y:S01]  /*2140*/  @P1 FADD R87, R87, 1 ;  /* 0x3f80000057571421 */ /* 0x000fe20000000000 */
[----:B------:R-:W-:Y:S01]  /*2150*/  @P1 FADD R89, R89, 1 ;  /* 0x3f80000059591421 */ /* 0x000fe20000000000 */
[----:B------:R-:W-:Y:S01]  /*2160*/  FMUL R84, R91, R86 ;  /* 0x000000565b547220 */ /* 0x000fe20000400000 */
[----:B------:R-:W-:Y:S01]  /*2170*/  FMUL R86, R60, R61 ;  /* 0x0000003d3c567220 */ /* 0x000fe20000400000 */
[----:B------:R-:W-:Y:S01]  /*2180*/  FMUL R60, R92, R87 ;  /* 0x000000575c3c7220 */ /* 0x000fe20000400000 */
[----:B------:R-:W-:Y:S01]  /*2190*/  FMUL R93, R93, UR9 ;  /* 0x000000095d5d7c20 */ /* 0x000fe20008400000 */
[----:B------:R-:W-:Y:S01]  /*21a0*/  @P1 FADD R90, R90, 1 ;  /* 0x3f8000005a5a1421 */ /* 0x000fe20000000000 */
[----:B------:R-:W-:Y:S01]  /*21b0*/  FMUL R87, R88, R89 ;  /* 0x0000005958577220 */ /* 0x000fe20000400000 */
[----:B------:R-:W-:Y:S01]  /*21c0*/  FMUL R88, R63, UR9 ;  /* 0x000000093f587c20 */ /* 0x000fe20008400000 */
[--C-:B------:R-:W-:Y:S02]  /*21d0*/  HADD2.F32 R63, -RZ, R31.reuse.H0_H0 ;  /* 0x2000001fff3f7230 */ /* 0x100fe40000004100 */
[----:B------:R-:W-:Y:S01]  /*21e0*/  FMUL R61, R93, R90 ;  /* 0x0000005a5d3d7220 */ /* 0x000fe20000400000 */
[----:B------:R-:W-:-:S02]  /*21f0*/  HADD2.F32 R89, -RZ, R31.H1_H1 ;  /* 0x3000001fff597230 */ /* 0x000fc40000004100 */
[----:B------:R-:W-:Y:S01]  /*2200*/  FMUL R62, R62, UR9 ;  /* 0x000000093e3e7c20 */ /* 0x000fe20008400000 */
[--C-:B------:R-:W-:Y:S02]  /*2210*/  HADD2.F32 R91, -RZ, R32.reuse.H0_H0 ;  /* 0x20000020ff5b7230 */ /* 0x100fe40000004100 */
[----:B------:R-:W-:Y:S01]  /*2220*/  @P1 FADD R63, R63, 1 ;  /* 0x3f8000003f3f1421 */ /* 0x000fe20000000000 */
[----:B------:R-:W-:Y:S02]  /*2230*/  HADD2.F32 R93, -RZ, R32.H1_H1 ;  /* 0x30000020ff5d7230 */ /* 0x000fe40000004100 */
[----:B------:R-:W-:Y:S01]  /*2240*/  FMUL R94, R94, UR9 ;  /* 0x000000095e5e7c20 */ /* 0x000fe20008400000 */
[----:B------:R-:W-:Y:S01]  /*2250*/  @P1 FADD R89, R89, 1 ;  /* 0x3f80000059591421 */ /* 0x000fe20000000000 */
[----:B------:R-:W-:Y:S01]  /*2260*/  @P1 FADD R91, R91, 1 ;  /* 0x3f8000005b5b1421 */ /* 0x000fe20000000000 */
[----:B------:R-:W-:Y:S01]  /*2270*/  FMUL R96, R96, UR9 ;  /* 0x0000000960607c20 */ /* 0x000fe20008400000 */
[----:B------:R-:W-:Y:S01]  /*2280*/  @P1 FADD R93, R93, 1 ;  /* 0x3f8000005d5d1421 */ /* 0x000fe20000000000 */
[----:B------:R-:W-:Y:S01]  /*2290*/  FMUL R63, R62, R63 ;  /* 0x0000003f3e3f7220 */ /* 0x000fe20000400000 */
[----:B------:R-:W-:Y:S01]  /*22a0*/  FMUL R62, R94, R89 ;  /* 0x000000595e3e7220 */ /* 0x000fe20000400000 */
[----:B------:R-:W-:Y:S01]  /*22b0*/  FMUL R89, R88, R91 ;  /* 0x0000005b58597220 */ /* 0x000fe20000400000 */
[----:B------:R-:W-:Y:S01]  /*22c0*/  FMUL R88, R96, R93 ;  /* 0x0000005d60587220 */ /* 0x000fe20000400000 */
[----:B------:R-:W-:-:S02]  /*22d0*/  HADD2.F32 R93, -RZ, R33.H1_H1 ;  /* 0x30000021ff5d7230 */ /* 0x000fc40000004100 */
[----:B------:R-:W-:Y:S01]  /*22e0*/  FMUL R92, R95, UR9 ;  /* 0x000000095f5c7c20 */ /* 0x000fe20008400000 */
[--C-:B------:R-:W-:Y:S02]  /*22f0*/  HADD2.F32 R94, -RZ, R34.reuse.H0_H0 ;  /* 0x20000022ff5e7230 */ /* 0x100fe40000004100 */
[----:B------:R-:W-:Y:S01]  /*2300*/  FMUL R90, R98, UR9 ;  /* 0x00000009625a7c20 */ /* 0x000fe20008400000 */
[----:B------:R-:W-:Y:S02]  /*2310*/  HADD2.F32 R91, -RZ, R33.H0_H0 ;  /* 0x20000021ff5b7230 */ /* 0x000fe40000004100 */
[----:B------:R-:W-:Y:S01]  /*2320*/  @P1 FADD R93, R93, 1 ;  /* 0x3f8000005d5d1421 */ /* 0x000fe20000000000 */
[----:B------:R-:W-:Y:S01]  /*2330*/  FMUL R97, R97, UR9 ;  /* 0x0000000961617c20 */ /* 0x000fe20008400000 */
[----:B------:R-:W-:Y:S02]  /*2340*/  HADD2.F32 R95, -RZ, R34.H1_H1 ;  /* 0x30000022ff5f7230 */ /* 0x000fe40000004100 */
[----:B------:R-:W-:Y:S01]  /*2350*/  @P1 FADD R94, R94, 1 ;  /* 0x3f8000005e5e1421 */ /* 0x000fe20000000000 */
[----:B------:R-:W-:Y:S01]  /*2360*/  FMUL R90, R90, R93 ;  /* 0x0000005d5a5a7220 */ /* 0x000fe20000400000 */
[----:B------:R-:W-:Y:S01]  /*2370*/  @P1 FADD R91, R91, 1 ;  /* 0x3f8000005b5b1421 */ /* 0x000fe20000000000 */
[----:B------:R-:W-:Y:S01]  /*2380*/  FMUL R100, R100, UR9 ;  /* 0x0000000964647c20 */ /* 0x000fe20008400000 */
[----:B------:R-:W-:Y:S01]  /*2390*/  FMUL R93, R97, R94 ;  /* 0x0000005e615d7220 */ /* 0x000fe20000400000 */
[----:B------:R-:W-:Y:S01]  /*23a0*/  @P1 FADD R95, R95, 1 ;  /* 0x3f8000005f5f1421 */ /* 0x000fe20000000000 */
[----:B------:R-:W-:-:S02]  /*23b0*/  HADD2.F32 R94, -RZ, R35.H0_H0 ;  /* 0x20000023ff5e7230 */ /* 0x000fc40000004100 */
[----:B------:R-:W-:Y:S01]  /*23c0*/  FMUL R92, R92, R91 ;  /* 0x0000005b5c5c7220 */ /* 0x000fe20000400000 */
[----:B------:R-:W-:Y:S02]  /*23d0*/  HADD2.F32 R97, -RZ, R35.H1_H1 ;  /* 0x30000023ff617230 */ /* 0x000fe40000004100 */
[----:B------:R-:W-:Y:S01]  /*23e0*/  FMUL R91, R100, R95 ;  /* 0x0000005f645b7220 */ /* 0x000fe20000400000 */
[--C-:B------:R-:W-:Y:S02]  /*23f0*/  HADD2.F32 R96, -RZ, R36.reuse.H0_H0 ;  /* 0x20000024ff607230 */ /* 0x100fe40000004100 */
[----:B------:R-:W-:Y:S01]  /*2400*/  FMUL R95, R99, UR9 ;  /* 0x00000009635f7c20 */ /* 0x000fe20008400000 */
[----:B------:R-:W-:Y:S02]  /*2410*/  HADD2.F32 R98, -RZ, R36.H1_H1 ;  /* 0x30000024ff627230 */ /* 0x000fe40000004100 */
[----:B------:R-:W-:Y:S01]  /*2420*/  @P1 FADD R94, R94, 1 ;  /* 0x3f8000005e5e1421 */ /* 0x000fe20000000000 */
[----:B------:R-:W-:Y:S01]  /*2430*/  FMUL R102, R102, UR9 ;  /* 0x0000000966667c20 */ /* 0x000fe20008400000 */
[----:B------:R-:W-:Y:S01]  /*2440*/  @P1 FADD R97, R97, 1 ;  /* 0x3f80000061611421 */ /* 0x000fe20000000000 */
[----:B------:R-:W-:Y:S01]  /*2450*/  FMUL R101, R101, UR9 ;  /* 0x0000000965657c20 */ /* 0x000fe20008400000 */
[----:B------:R-:W-:Y:S01]  /*2460*/  @P1 FADD R96, R96, 1 ;  /* 0x3f80000060601421 */ /* 0x000fe20000000000 */
[----:B------:R-:W-:Y:S01]  /*2470*/  FMUL R103, R103, UR9 ;  /* 0x0000000967677c20 */ /* 0x000fe20008400000 */
[----:B------:R-:W-:Y:S01]  /*2480*/  @P1 FADD R98, R98, 1 ;  /* 0x3f80000062621421 */ /* 0x000fe20000000000 */
[----:B------:R-:W-:Y:S01]  /*2490*/  FMUL R95, R95, R94 ;  /* 0x0000005e5f5f7220 */ /* 0x000fe20000400000 */
[----:B------:R-:W-:Y:S01]  /*24a0*/  FMUL R94, R102, R97 ;  /* 0x00000061665e7220 */ /* 0x000fe20000400000 */
[----:B------:R-:W-:Y:S01]  /*24b0*/  FMUL R97, R101, R96 ;  /* 0x0000006065617220 */ /* 0x000fe20000400000 */
[----:B------:R-:W-:Y:S01]  /*24c0*/  FMUL R96, R103, R98 ;  /* 0x0000006267607220 */ /* 0x000fe20000400000 */
[----:B------:R-:W-:Y:S01]  /*24d0*/  FMUL R100, R69, UR9 ;  /* 0x0000000945647c20 */ /* 0x000fe20008400000 */
[----:B------:R-:W-:-:S02]  /*24e0*/  HADD2.F32 R101, -RZ, R38.H0_H0 ;  /* 0x20000026ff657230 */ /* 0x000fc40000004100 */
[----:B------:R-:W-:Y:S01]  /*24f0*/  FMUL R102, R71, UR9 ;  /* 0x0000000947667c20 */ /* 0x000fe20008400000 */
[--C-:B------:R-:W-:Y:S02]  /*2500*/  HADD2.F32 R69, -RZ, R37.reuse.H1_H1 ;  /* 0x30000025ff457230 */ /* 0x100fe40000004100 */
[----:B------:R-:W-:Y:S01]  /*2510*/  FMUL R104, R104, UR9 ;  /* 0x0000000968687c20 */ /* 0x000fe20008400000 */
[----:B------:R-:W-:Y:S02]  /*2520*/  HADD2.F32 R103, -RZ, R38.H1_H1 ;  /* 0x30000026ff677230 */ /* 0x000fe40000004100 */
[----:B------:R-:W-:Y:S01]  /*2530*/  @P1 FADD R101, R101, 1 ;  /* 0x3f80000065651421 */ /* 0x000fe20000000000 */
[----:B------:R-:W-:Y:S02]  /*2540*/  HADD2.F32 R99, -RZ, R37.H0_H0 ;  /* 0x20000025ff637230 */ /* 0x000fe40000004100 */
[----:B------:R-:W-:Y:S01]  /*2550*/  FMUL R98, R105, UR9 ;  /* 0x0000000969627c20 */ /* 0x000fe20008400000 */
[----:B------:R-:W-:-:S02]  /*2560*/  HADD2.F32 R71, -RZ, R39.H0_H0 ;  /* 0x20000027ff477230 */ /* 0x000fc40000004100 */
[----:B------:R-:W-:Y:S01]  /*2570*/  @P1 FADD R69, R69, 1 ;  /* 0x3f80000045451421 */ /* 0x000fe20000000000 */
        /* <DEDUP_REMOVED lines=8> */
[----:B------:R-:W-:Y:S02]  /*2600*/  HADD2.F32 R101, -RZ, R39.H1_H1 ;  /* 0x30000027ff657230 */ /* 0x000fe40000004100 */
[----:B------:R-:W-:Y:S01]  /*2610*/  FMUL R99, R68, R99 ;  /* 0x0000006344637220 */ /* 0x000fe20000400000 */
[----:B------:R-:W-:-:S02]  /*2620*/  HADD2.F32 R103, -RZ, R40.H0_H0 ;  /* 0x20000028ff677230 */ /* 0x000fc40000004100 */
[----:B------:R-:W-:Y:S01]  /*2630*/  FMUL R70, R70, R71 ;  /* 0x0000004746467220 */ /* 0x000fe20000400000 */
[----:B------:R-:W-:Y:S02]  /*2640*/  HADD2.F32 R104, -RZ, R40.H1_H1 ;  /* 0x30000028ff687230 */ /* 0x000fe40000004100 */
[----:B------:R-:W-:Y:S01]  /*2650*/  FMUL R68, R106, UR9 ;  /* 0x000000096a447c20 */ /* 0x000fe20008400000 */
[--C-:B------:R-:W-:Y:S02]  /*2660*/  HADD2.F32 R71, -RZ, R41.reuse.H0_H0 ;  /* 0x20000029ff477230 */ /* 0x100fe40000004100 */
[----:B------:R-:W-:Y:S01]  /*2670*/  FMUL R106, R73, UR9 ;  /* 0x00000009496a7c20 */ /* 0x000fe20008400000 */
[----:B------:R-:W-:Y:S02]  /*2680*/  HADD2.F32 R73, -RZ, R41.H1_H1 ;  /* 0x30000029ff497230 */ /* 0x000fe40000004100 */
[----:B------:R-:W-:Y:S01]  /*2690*/  @P1 FADD R101, R101, 1 ;  /* 0x3f80000065651421 */ /* 0x000fe20000000000 */
[----:B------:R-:W-:Y:S01]  /*26a0*/  FMUL R107, R107, UR9 ;  /* 0x000000096b6b7c20 */ /* 0x000fe20008400000 */
[----:B------:R-:W-:Y:S01]  /*26b0*/  @P1 FADD R103, R103, 1 ;  /* 0x3f80000067671421 */ /* 0x000fe20000000000 */
[----:B------:R-:W-:Y:S01]  /*26c0*/  @P1 FADD R104, R104, 1 ;  /* 0x3f80000068681421 */ /* 0x000fe20000000000 */
[----:B------:R-:W-:Y:S01]  /*26d0*/  FMUL R72, R72, UR9 ;  /* 0x0000000948487c20 */ /* 0x000fe20008400000 */
[----:B------:R-:W-:Y:S01]  /*26e0*/  @P1 FADD R71, R71, 1 ;  /* 0x3f80000047471421 */ /* 0x000fe20000000000 */
[----:B------:R-:W-:Y:S01]  /*26f0*/  FMUL R68, R68, R101 ;  /* 0x0000006544447220 */ /* 0x000fe20000400000 */
[----:B------:R-:W-:Y:S01]  /*2700*/  FMUL R108, R108, UR9 ;  /* 0x000000096c6c7c20 */ /* 0x000fe20008400000 */
[----:B------:R-:W-:Y:S01]  /*2710*/  @P1 FADD R73, R73, 1 ;  /* 0x3f80000049491421 */ /* 0x000fe20000000000 */
[----:B------:R-:W-:Y:S01]  /*2720*/  FMUL R102, R102, R103 ;  /* 0x0000006766667220 */ /* 0x000fe20000400000 */
[----:B------:R-:W-:Y:S01]  /*2730*/  FMUL R101, R107, R104 ;  /* 0x000000686b657220 */ /* 0x000fe20000400000 */
[----:B------:R-:W-:-:S02]  /*2740*/  HADD2.F32 R103, -RZ, R42.H0_H0 ;  /* 0x2000002aff677230 */ /* 0x000fc40000004100 */
[----:B------:R-:W-:Y:S01]  /*2750*/  FMUL R104, R72, R71 ;  /* 0x0000004748687220 */ /* 0x000fe20000400000 */
[----:B------:R-:W-:Y:S02]  /*2760*/  HADD2.F32 R114, -RZ, R42.H1_H1 ;  /* 0x3000002aff727230 */ /* 0x000fe40000004100 */
[----:B------:R-:W-:Y:S01]  /*2770*/  FMUL R105, R75, UR9 ;  /* 0x000000094b697c20 */ /* 0x000fe20008400000 */
[--C-:B------:R-:W-:Y:S02]  /*2780*/  HADD2.F32 R72, -RZ, R43.reuse.H0_H0 ;  /* 0x2000002bff487230 */ /* 0x100fe40000004100 */
[----:B------:R-:W-:Y:S01]  /*2790*/  FMUL R71, R108, R73 ;  /* 0x000000496c477220 */ /* 0x000fe20000400000 */
[----:B------:R-:W-:Y:S02]  /*27a0*/  HADD2.F32 R75, -RZ, R43.H1_H1 ;  /* 0x3000002bff4b7230 */ /* 0x000fe40000004100 */
[----:B------:R-:W-:Y:S01]  /*27b0*/  FMUL R73, R74, UR9 ;  /* 0x000000094a497c20 */ /* 0x000fe20008400000 */
[----:B------:R-:W-:-:S02]  /*27c0*/  HADD2.F32 R108, -RZ, R44.H1_H1 ;  /* 0x3000002cff6c7230 */ /* 0x000fc40000004100 */
[----:B------:R-:W-:Y:S01]  /*27d0*/  @P1 FADD R103, R103, 1 ;  /* 0x3f80000067671421 */ /* 0x000fe20000000000 */
[----:B------:R-:W-:Y:S02]  /*27e0*/  HADD2.F32 R74, -RZ, R44.H0_H0 ;  /* 0x2000002cff4a7230 */ /* 0x000fe40000004100 */
[----:B------:R-:W-:Y:S01]  /*27f0*/  FMUL R109, R109, UR9 ;  /* 0x000000096d6d7c20 */ /* 0x000fe20008400000 */
[----:B------:R-:W-:Y:S01]  /*2800*/  @P1 FADD R114, R114, 1 ;  /* 0x3f80000072721421 */ /* 0x000fe20000000000 */
[----:B------:R-:W-:Y:S01]  /*2810*/  @P1 FADD R72, R72, 1 ;  /* 0x3f80000048481421 */ /* 0x000fe20000000000 */
[----:B------:R-:W-:Y:S01]  /*2820*/  FMUL R110, R110, UR9 ;  /* 0x000000096e6e7c20 */ /* 0x000fe20008400000 */
[----:B------:R-:W-:Y:S01]  /*2830*/  @P1 FADD R75, R75, 1 ;  /* 0x3f8000004b4b1421 */ /* 0x000fe20000000000 */
[----:B------:R-:W-:Y:S01]  /*2840*/  ISETP.NE.AND P0, PT, RZ, UR12, PT ;  /* 0x0000000cff007c0c */ /* 0x000fe2000bf05270 */
[----:B------:R-:W-:Y:S01]  /*2850*/  FMUL R111, R111, UR9 ;  /* 0x000000096f6f7c20 */ /* 0x000fe20008400000 */
[----:B------:R-:W-:Y:S01]  /*2860*/  @P1 FADD R108, R108, 1 ;  /* 0x3f8000006c6c1421 */ /* 0x000fe20000000000 */
[----:B------:R-:W-:Y:S01]  /*2870*/  FMUL R106, R106, R103 ;  /* 0x000000676a6a7220 */ /* 0x000fe20000400000 */
[----:B------:R-:W-:Y:S01]  /*2880*/  FMUL R103, R109, R114 ;  /* 0x000000726d677220 */ /* 0x000fe20000400000 */
[----:B------:R-:W-:Y:S01]  /*2890*/  @P1 FADD R74, R74, 1 ;  /* 0x3f8000004a4a1421 */ /* 0x000fe20000000000 */
[----:B------:R-:W-:Y:S01]  /*28a0*/  FMUL R73, R73, R72 ;  /* 0x0000004849497220 */ /* 0x000fe20000400000 */
[----:B------:R-:W-:-:S02]  /*28b0*/  HADD2.F32 R107, -RZ, R45.H1_H1 ;  /* 0x3000002dff6b7230 */ /* 0x000fc40000004100 */
[----:B------:R-:W-:Y:S01]  /*28c0*/  FMUL R72, R110, R75 ;  /* 0x0000004b6e487220 */ /* 0x000fe20000400000 */
[--C-:B------:R-:W-:Y:S02]  /*28d0*/  HADD2.F32 R109, -RZ, R46.reuse.H0_H0 ;  /* 0x2000002eff6d7230 */ /* 0x100fe40000004100 */
[----:B------:R-:W-:Y:S01]  /*28e0*/  FMUL R75, R111, R108 ;  /* 0x0000006c6f4b7220 */ /* 0x000fe20000400000 */
[----:B------:R-:W-:Y:S01]  /*28f0*/  FMUL R108, R77, UR9 ;  /* 0x000000094d6c7c20 */ /* 0x000fe20008400000 */
[----:B------:R-:W-:Y:S01]  /*2900*/  FMUL R105, R105, R74 ;  /* 0x0000004a69697220 */ /* 0x000fe20000400000 */
[----:B------:R-:W-:Y:S02]  /*2910*/  HADD2.F32 R77, -RZ, R45.H0_H0 ;  /* 0x2000002dff4d7230 */ /* 0x000fe40000004100 */
[----:B------:R-:W-:Y:S01]  /*2920*/  FMUL R74, R112, UR9 ;  /* 0x00000009704a7c20 */ /* 0x000fe20008400000 */
[----:B------:R-:W-:Y:S02]  /*2930*/  HADD2.F32 R110, -RZ, R46.H1_H1 ;  /* 0x3000002eff6e7230 */ /* 0x000fe40000004100 */
        /* <DEDUP_REMOVED lines=8> */
[----:B------:R-:W-:Y:S01]  /*29c0*/  @P0 FMUL R67, R67, UR7 ;  /* 0x0000000743430c20 */ /* 0x000fe20008400000 */
[----:B------:R-:W-:-:S02]  /*29d0*/  HADD2.F32 R108, -RZ, R47.H1_H1 ;  /* 0x3000002fff6c7230 */ /* 0x000fc40000004100 */
[----:B------:R-:W-:Y:S01]  /*29e0*/  FMUL R77, R76, R77 ;  /* 0x0000004d4c4d7220 */ /* 0x000fe20000400000 */
[----:B------:R-:W-:Y:S01]  /*29f0*/  FMUL R76, R113, R110 ;  /* 0x0000006e714c7220 */ /* 0x000fe20000400000 */
[----:B------:R-:W-:Y:S01]  /*2a00*/  @P0 FMUL R49, R49, UR7 ;  /* 0x0000000731310c20 */ /* 0x000fe20008400000 */
[----:B------:R-:W-:Y:S01]  /*2a10*/  LOP3.LUT R110, R10, 0xffffff00, RZ, 0xc0, !PT ;  /* 0xffffff000a6e7812 */ /* 0x000fe200078ec0ff */
[----:B------:R-:W-:Y:S01]  /*2a20*/  FMUL R79, R79, UR9 ;  /* 0x000000094f4f7c20 */ /* 0x000fe20008400000 */
[----:B------:R-:W-:Y:S01]  /*2a30*/  F2FP.SATFINITE.E4M3.F32.PACK_AB_MERGE_C R67, RZ, R67, RZ ;  /* 0x00000043ff43723e */ /* 0x000fe200048070ff */
[----:B------:R-:W-:Y:S01]  /*2a40*/  @P1 FADD R108, R108, 1 ;  /* 0x3f8000006c6c1421 */ /* 0x000fe20000000000 */
[----:B------:R-:W-:Y:S01]  /*2a50*/  @P0 FMUL R93, R93, UR7 ;  /* 0x000000075d5d0c20 */ /* 0x000fe20008400000 */
[----:B------:R-:W-:Y:S01]  /*2a60*/  FMUL R10, R78, UR9 ;  /* 0x000000094e0a7c20 */ /* 0x000fe20008400000 */
[----:B------:R-:W-:Y:S01]  /*2a70*/  @P0 FMUL R83, R83, UR7 ;  /* 0x0000000753530c20 */ /* 0x000fe20008400000 */
[----:B------:R-:W-:Y:S01]  /*2a80*/  @P0 FMUL R2, R2, UR7 ;  /* 0x0000000702020c20 */ /* 0x000fe20008400000 */
[----:B------:R-:W-:Y:S01]  /*2a90*/  @P0 FMUL R81, R81, UR7 ;  /* 0x0000000751510c20 */ /* 0x000fe20008400000 */
[----:B------:R-:W-:Y:S01]  /*2aa0*/  @P0 FMUL R80, R80, UR7 ;  /* 0x0000000750500c20 */ /* 0x000fe20008400000 */
[----:B------:R-:W-:Y:S01]  /*2ab0*/  F2FP.SATFINITE.E4M3.F32.PACK_AB_MERGE_C R78, RZ, R49, RZ ;  /* 0x00000031ff4e723e */ /* 0x000fe200048070ff */
[----:B------:R-:W-:Y:S01]  /*2ac0*/  @P0 FMUL R106, R106, UR7 ;  /* 0x000000076a6a0c20 */ /* 0x000fe20008400000 */
[----:B------:R-:W-:Y:S01]  /*2ad0*/  LOP3.LUT R67, R110, 0xffff, R67, 0xf8, !PT ;  /* 0x0000ffff6e437812 */ /* 0x000fe200078ef843 */
[----:B------:R-:W-:Y:S01]  /*2ae0*/  @P0 FMUL R85, R85, UR7 ;  /* 0x0000000755550c20 */ /* 0x000fe20008400000 */
[----:B------:R-:W-:Y:S01]  /*2af0*/  @P0 FMUL R84, R84, UR7 ;  /* 0x0000000754540c20 */ /* 0x000fe20008400000 */
[----:B------:R-:W-:Y:S01]  /*2b00*/  FMUL R49, R79, R108 ;  /* 0x0000006c4f317220 */ /* 0x000fe20000400000 */
[----:B------:R-:W-:Y:S01]  /*2b10*/  LOP3.LUT R110, R12, 0xffffff00, RZ, 0xc0, !PT ;  /* 0xffffff000c6e7812 */ /* 0x000fe200078ec0ff */
[----:B------:R-:W-:Y:S01]  /*2b20*/  @P0 FMUL R9, R9, UR7 ;  /* 0x0000000709090c20 */ /* 0x000fe20008400000 */
[----:B------:R-:W-:Y:S01]  /*2b30*/  LOP3.LUT R117, R117, 0xffffff00, RZ, 0xc0, !PT ;  /* 0xffffff0075757812 */ /* 0x000fe200078ec0ff */
[----:B------:R-:W-:Y:S01]  /*2b40*/  HADD2.F32 R109, -RZ, R47.H0_H0 ;  /* 0x2000002fff6d7230 */ /* 0x000fe20000004100 */
[----:B------:R-:W-:Y:S01]  /*2b50*/  LOP3.LUT R79, R13, 0xffffff00, RZ, 0xc0, !PT ;  /* 0xffffff000d4f7812 */ /* 0x000fe200078ec0ff */
[----:B------:R-:W-:Y:S01]  /*2b60*/  @P0 FMUL R64, R64, UR7 ;  /* 0x0000000740400c20 */ /* 0x000fe20008400000 */
[----:B------:R-:W-:Y:S01]  /*2b70*/  F2FP.SATFINITE.E4M3.F32.PACK_AB_MERGE_C R12, RZ, R93, RZ ;  /* 0x0000005dff0c723e */ /* 0x000fe200048070ff */
[----:B------:R-:W-:Y:S01]  /*2b80*/  @P0 FMUL R105, R105, UR7 ;  /* 0x0000000769690c20 */ /* 0x000fe20008400000 */
[----:B------:R-:W-:Y:S01]  /*2b90*/  LOP3.LUT R108, R14, 0xffffff00, RZ, 0xc0, !PT ;  /* 0xffffff000e6c7812 */ /* 0x000fe200078ec0ff */
[----:B------:R-:W-:Y:S01]  /*2ba0*/  @P0 FMUL R75, R75, UR7 ;  /* 0x000000074b4b0c20 */ /* 0x000fe20008400000 */
[----:B------:R-:W-:Y:S01]  /*2bb0*/  F2FP.SATFINITE.E4M3.F32.PACK_AB_MERGE_C R14, RZ, R83, RZ ;  /* 0x00000053ff0e723e */ /* 0x000fe200048070ff */
[----:B------:R-:W-:Y:S01]  /*2bc0*/  @P0 FMUL R66, R66, UR7 ;  /* 0x0000000742420c20 */ /* 0x000fe20008400000 */
[----:B------:R-:W-:Y:S01]  /*2bd0*/  F2FP.SATFINITE.E4M3.F32.PACK_AB_MERGE_C R2, RZ, R2, RZ ;  /* 0x00000002ff02723e */ /* 0x000fe200048070ff */
[----:B------:R-:W-:Y:S01]  /*2be0*/  @P1 FADD R109, R109, 1 ;  /* 0x3f8000006d6d1421 */ /* 0x000fe20000000000 */
[----:B------:R-:W-:Y:S01]  /*2bf0*/  F2FP.SATFINITE.E4M3.F32.PACK_AB_MERGE_C R81, RZ, R81, RZ ;  /* 0x00000051ff51723e */ /* 0x000fe200048070ff */
[----:B------:R-:W-:Y:S01]  /*2c00*/  @P0 FMUL R0, R0, UR7 ;  /* 0x0000000700000c20 */ /* 0x000fe20008400000 */
[----:B------:R-:W-:Y:S01]  /*2c10*/  F2FP.SATFINITE.E4M3.F32.PACK_AB_MERGE_C R80, RZ, R80, RZ ;  /* 0x00000050ff50723e */ /* 0x000fe200048070ff */
[----:B------:R-:W-:Y:S01]  /*2c20*/  FMUL R10, R10, R109 ;  /* 0x0000006d0a0a7220 */ /* 0x000fe20000400000 */
[----:B------:R-:W-:Y:S01]  /*2c30*/  LOP3.LUT R83, R15, 0xffffff00, RZ, 0xc0, !PT ;  /* 0xffffff000f537812 */ /* 0x000fe200078ec0ff */
[----:B------:R-:W-:Y:S01]  /*2c40*/  @P0 FMUL R65, R65, UR7 ;  /* 0x0000000741410c20 */ /* 0x000fe20008400000 */
[----:B------:R-:W-:Y:S01]  /*2c50*/  F2FP.SATFINITE.E4M3.F32.PACK_AB_MERGE_C R106, RZ, R106, RZ ;  /* 0x0000006aff6a723e */ /* 0x000fe200048070ff */
[----:B------:R-:W-:Y:S01]  /*2c60*/  @P0 FMUL R57, R57, UR7 ;  /* 0x0000000739390c20 */ /* 0x000fe20008400000 */
[----:B------:R-:W-:Y:S01]  /*2c70*/  F2FP.SATFINITE.E4M3.F32.PACK_AB_MERGE_C R85, RZ, R85, RZ ;  /* 0x00000055ff55723e */ /* 0x000fe200048070ff */
[----:B------:R-:W-:Y:S01]  /*2c80*/  @P0 FMUL R87, R87, UR7 ;  /* 0x0000000757570c20 */ /* 0x000fe20008400000 */
[----:B------:R-:W-:Y:S01]  /*2c90*/  F2FP.SATFINITE.E4M3.F32.PACK_AB_MERGE_C R84, RZ, R84, RZ ;  /* 0x00000054ff54723e */ /* 0x000fe200048070ff */
[----:B------:R-:W-:Y:S01]  /*2ca0*/  @P0 FMUL R48, R48, UR7 ;  /* 0x0000000730300c20 */ /* 0x000fe20008400000 */
[----:B------:R-:W-:Y:S01]  /*2cb0*/  LOP3.LUT R78, R117, 0xffff, R78, 0xf8, !PT ;  /* 0x0000ffff754e7812 */ /* 0x000fe200078ef84e */
[----:B------:R-:W-:Y:S01]  /*2cc0*/  @P0 FMUL R100, R100, UR7 ;  /* 0x0000000764640c20 */ /* 0x000fe20008400000 */
[----:B------:R-:W-:Y:S01]  /*2cd0*/  LOP3.LUT R12, R79, 0xffff, R12, 0xf8, !PT ;  /* 0x0000ffff4f0c7812 */ /* 0x000fe200078ef80c */
[----:B------:R-:W-:Y:S01]  /*2ce0*/  @P0 FMUL R88, R88, UR7 ;  /* 0x0000000758580c20 */ /* 0x000fe20008400000 */
[----:B------:R-:W-:Y:S01]  /*2cf0*/  F2FP.SATFINITE.E4M3.F32.PACK_AB_MERGE_C R9, RZ, R9, RZ ;  /* 0x00000009ff09723e */ /* 0x000fe200048070ff */
[----:B------:R-:W-:Y:S01]  /*2d00*/  @P0 FMUL R61, R61, UR7 ;  /* 0x000000073d3d0c20 */ /* 0x000fe20008400000 */
[----:B------:R-:W-:Y:S01]  /*2d10*/  F2FP.SATFINITE.E4M3.F32.PACK_AB_MERGE_C R79, RZ, R64, RZ ;  /* 0x00000040ff4f723e */ /* 0x000fe200048070ff */
[----:B------:R-:W-:Y:S01]  /*2d20*/  @P0 FMUL R97, R97, UR7 ;  /* 0x0000000761610c20 */ /* 0x000fe20008400000 */
[----:B------:R-:W-:Y:S01]  /*2d30*/  SHF.L.U32 R64, R2, 0x8, RZ ;  /* 0x0000000802407819 */ /* 0x000fe200000006ff */
[----:B------:R-:W-:Y:S01]  /*2d40*/  @P0 FMUL R96, R96, UR7 ;  /* 0x0000000760600c20 */ /* 0x000fe20008400000 */
[----:B------:R-:W-:Y:S01]  /*2d50*/  LOP3.LUT R81, R81, 0xff, RZ, 0xc0, !PT ;  /* 0x000000ff51517812 */ /* 0x000fe200078ec0ff */
[----:B------:R-:W-:Y:S01]  /*2d60*/  @P0 FMUL R86, R86, UR7 ;  /* 0x0000000756560c20 */ /* 0x000fe20008400000 */
[----:B------:R-:W-:Y:S01]  /*2d70*/  SHF.L.U32 R80, R80, 0x8, RZ ;  /* 0x0000000850507819 */ /* 0x000fe200000006ff */
[----:B------:R-:W-:Y:S01]  /*2d80*/  @P0 FMUL R99, R99, UR7 ;  /* 0x0000000763630c20 */ /* 0x000fe20008400000 */
[----:B------:R-:W-:Y:S01]  /*2d90*/  LOP3.LUT R2, R83, 0xffff, R106, 0xf8, !PT ;  /* 0x0000ffff53027812 */ /* 0x000fe200078ef86a */
[----:B------:R-:W-:Y:S01]  /*2da0*/  @P0 FMUL R107, R107, UR7 ;  /* 0x000000076b6b0c20 */ /* 0x000fe20008400000 */
[----:B------:R-:W-:Y:S01]  /*2db0*/  LOP3.LUT R85, R85, 0xff, RZ, 0xc0, !PT ;  /* 0x000000ff55557812 */ /* 0x000fe200078ec0ff */
[----:B------:R-:W-:Y:S01]  /*2dc0*/  @P0 FMUL R98, R98, UR7 ;  /* 0x0000000762620c20 */ /* 0x000fe20008400000 */
[----:B------:R-:W-:Y:S01]  /*2dd0*/  SHF.L.U32 R84, R84, 0x8, RZ ;  /* 0x0000000854547819 */ /* 0x000fe200000006ff */
[----:B------:R-:W-:Y:S01]  /*2de0*/  @P0 FMUL R76, R76, UR7 ;  /* 0x000000074c4c0c20 */ /* 0x000fe20008400000 */
[----:B------:R-:W-:Y:S01]  /*2df0*/  F2FP.SATFINITE.E4M3.F32.PACK_AB_MERGE_C R105, RZ, R105, RZ ;  /* 0x00000069ff69723e */ /* 0x000fe200048070ff */
[----:B------:R-:W-:Y:S01]  /*2e00*/  @P0 FMUL R77, R77, UR7 ;  /* 0x000000074d4d0c20 */ /* 0x000fe20008400000 */
[----:B------:R-:W-:Y:S01]  /*2e10*/  F2FP.SATFINITE.E4M3.F32.PACK_AB_MERGE_C R83, RZ, R75, RZ ;  /* 0x0000004bff53723e */ /* 0x000fe200048070ff */
[----:B------:R-:W-:Y:S01]  /*2e20*/  @P0 FMUL R8, R8, UR7 ;  /* 0x0000000708080c20 */ /* 0x000fe20008400000 */
[----:B------:R-:W-:Y:S01]  /*2e30*/  PRMT R9, R9, 0x7104, RZ ;  /* 0x0000710409097816 */ /* 0x000fe200000000ff */
[----:B------:R-:W-:Y:S01]  /*2e40*/  @P0 FMUL R53, R53, UR7 ;  /* 0x0000000735350c20 */ /* 0x000fe20008400000 */
[----:B------:R-:W-:Y:S01]  /*2e50*/  LOP3.LUT R78, R78, 0xff, RZ, 0xc0, !PT ;  /* 0x000000ff4e4e7812 */ /* 0x000fe200078ec0ff */
[----:B------:R-:W-:Y:S01]  /*2e60*/  @P0 FMUL R82, R82, UR7 ;  /* 0x0000000752520c20 */ /* 0x000fe20008400000 */
[----:B------:R-:W-:Y:S01]  /*2e70*/  F2FP.SATFINITE.E4M3.F32.PACK_AB_MERGE_C R66, RZ, R66, RZ ;  /* 0x00000042ff42723e */ /* 0x000fe200048070ff */
[----:B------:R-:W-:Y:S01]  /*2e80*/  @P0 FMUL R56, R56, UR7 ;  /* 0x0000000738380c20 */ /* 0x000fe20008400000 */
[----:B------:R-:W-:Y:S01]  /*2e90*/  LOP3.LUT R109, R11, 0xffffff00, RZ, 0xc0, !PT ;  /* 0xffffff000b6d7812 */ /* 0x000fe200078ec0ff */
[----:B------:R-:W-:Y:S01]  /*2ea0*/  @P0 FMUL R51, R51, UR7 ;  /* 0x0000000733330c20 */ /* 0x000fe20008400000 */
[----:B------:R-:W-:Y:S01]  /*2eb0*/  LOP3.LUT R81, R81, 0xffff, R80, 0xf8, !PT ;  /* 0x0000ffff51517812 */ /* 0x000fe200078ef850 */
[----:B------:R-:W-:Y:S01]  /*2ec0*/  @P0 FMUL R55, R55, UR7 ;  /* 0x0000000737370c20 */ /* 0x000fe20008400000 */
[----:B------:R-:W-:Y:S01]  /*2ed0*/  LOP3.LUT R80, R85, 0xffff, R84, 0xf8, !PT ;  /* 0x0000ffff55507812 */ /* 0x000fe200078ef854 */
[----:B------:R-:W-:Y:S01]  /*2ee0*/  @P0 FMUL R59, R59, UR7 ;  /* 0x000000073b3b0c20 */ /* 0x000fe20008400000 */
[----:B------:R-:W-:Y:S01]  /*2ef0*/  LOP3.LUT R105, R105, 0xff, RZ, 0xc0, !PT ;  /* 0x000000ff69697812 */ /* 0x000fe200078ec0ff */
[----:B------:R-:W-:Y:S01]  /*2f00*/  @P0 FMUL R52, R52, UR7 ;  /* 0x0000000734340c20 */ /* 0x000fe20008400000 */
[----:B------:R-:W-:Y:S01]  /*2f10*/  SHF.L.U32 R84, R83, 0x8, RZ ;  /* 0x0000000853547819 */ /* 0x000fe200000006ff */
[----:B------:R-:W-:Y:S01]  /*2f20*/  @P0 FMUL R60, R60, UR7 ;  /* 0x000000073c3c0c20 */ /* 0x000fe20008400000 */
[----:B------:R-:W-:Y:S01]  /*2f30*/  LOP3.LUT R9, R78, 0xff00, R9, 0xf8, !PT ;  /* 0x0000ff004e097812 */ /* 0x000fe200078ef809 */
[----:B------:R-:W-:Y:S01]  /*2f40*/  @P0 FMUL R63, R63, UR7 ;  /* 0x000000073f3f0c20 */ /* 0x000fe20008400000 */
[----:B------:R-:W-:Y:S01]  /*2f50*/  F2FP.SATFINITE.E4M3.F32.PACK_AB_MERGE_C R0, RZ, R0, RZ ;  /* 0x00000000ff00723e */ /* 0x000fe200048070ff */
[----:B------:R-:W-:Y:S01]  /*2f60*/  @P0 FMUL R91, R91, UR7 ;  /* 0x000000075b5b0c20 */ /* 0x000fe20008400000 */
[----:B------:R-:W-:Y:S01]  /*2f70*/  SHF.L.U32 R78, R66, 0x10, RZ ;  /* 0x00000010424e7819 */ /* 0x000fe200000006ff */
[----:B------:R-:W-:Y:S01]  /*2f80*/  @P0 FMUL R95, R95, UR7 ;  /* 0x000000075f5f0c20 */ /* 0x000fe20008400000 */
[----:B------:R-:W-:Y:S01]  /*2f90*/  LOP3.LUT R14, R109, 0xffff, R14, 0xf8, !PT ;  /* 0x0000ffff6d0e7812 */ /* 0x000fe200078ef80e */
[----:B------:R-:W-:Y:S01]  /*2fa0*/  @P0 FMUL R103, R103, UR7 ;  /* 0x0000000767670c20 */ /* 0x000fe20008400000 */
[----:B------:R-:W-:Y:S01]  /*2fb0*/  F2FP.SATFINITE.E4M3.F32.PACK_AB_MERGE_C R65, RZ, R65, RZ ;  /* 0x00000041ff41723e */ /* 0x000fe200048070ff */
        /* <DEDUP_REMOVED lines=9> */
[----:B------:R-:W-:Y:S01]  /*3050*/  F2FP.SATFINITE.E4M3.F32.PACK_AB_MERGE_C R11, RZ, R100, RZ ;  /* 0x00000064ff0b723e */ /* 0x000fe200048070ff */
[----:B------:R-:W-:Y:S01]  /*3060*/  @P0 FMUL R74, R74, UR7 ;  /* 0x000000074a4a0c20 */ /* 0x000fe20008400000 */
[----:B------:R-:W-:Y:S01]  /*3070*/  LOP3.LUT R15, R0, 0xff, RZ, 0xc0, !PT ;  /* 0x000000ff000f7812 */ /* 0x000fe200078ec0ff */
[----:B------:R-:W-:Y:S01]  /*3080*/  @P0 FMUL R89, R89, UR7 ;  /* 0x0000000759590c20 */ /* 0x000fe20008400000 */
[----:B------:R-:W-:Y:S01]  /*3090*/  LOP3.LUT R84, R67, 0xff, RZ, 0xc0, !PT ;  /* 0x000000ff43547812 */ /* 0x000fe200078ec0ff */
[----:B------:R-:W-:Y:S01]  /*30a0*/  @P0 FMUL R102, R102, UR7 ;  /* 0x0000000766660c20 */ /* 0x000fe20008400000 */
[----:B------:R-:W-:Y:S01]  /*30b0*/  LOP3.LUT R100, R65, 0xff, RZ, 0xc0, !PT ;  /* 0x000000ff41647812 */ /* 0x000fe200078ec0ff */
[----:B------:R-:W-:Y:S01]  /*30c0*/  @P0 FMUL R101, R101, UR7 ;  /* 0x0000000765650c20 */ /* 0x000fe20008400000 */
[----:B------:R-:W-:Y:S01]  /*30d0*/  SHF.L.U32 R79, R79, 0x8, RZ ;  /* 0x000000084f4f7819 */ /* 0x000fe200000006ff */
[----:B------:R-:W-:Y:S01]  /*30e0*/  @P0 FMUL R70, R70, UR7 ;  /* 0x0000000746460c20 */ /* 0x000fe20008400000 */
[----:B------:R-:W-:Y:S01]  /*30f0*/  PRMT R66, R66, 0x7104, RZ ;  /* 0x0000710442427816 */ /* 0x000fe200000000ff */
[----:B------:R-:W-:Y:S01]  /*3100*/  @P0 FMUL R58, R58, UR7 ;  /* 0x000000073a3a0c20 */ /* 0x000fe20008400000 */
[----:B------:R-:W-:Y:S01]  /*3110*/  LOP3.LUT R67, R14, 0xff, RZ, 0xc0, !PT ;  /* 0x000000ff0e437812 */ /* 0x000fe200078ec0ff */
        /* <DEDUP_REMOVED lines=15> */
[----:B------:R-:W-:Y:S01]  /*3210*/  LOP3.LUT R14, R67, 0xff00, R66, 0xf8, !PT ;  /* 0x0000ff00430e7812 */ /* 0x000fe200078ef842 */
[----:B------:R-:W-:Y:S01]  /*3220*/  @P0 FMUL R71, R71, UR7 ;  /* 0x0000000747470c20 */ /* 0x000fe20008400000 */
[----:B------:R-:W-:-:S02]  /*3230*/  SHF.L.U32 R79, R88, 0x8, RZ ;  /* 0x00000008584f7819 */ /* 0x000fc400000006ff */
[----:B------:R-:W-:Y:S02]  /*3240*/  PRMT R61, R61, 0x7104, RZ ;  /* 0x000071043d3d7816 */ /* 0x000fe400000000ff */
[----:B------:R-:W-:Y:S02]  /*3250*/  LOP3.LUT R66, R13, 0xff, RZ, 0xc0, !PT ;  /* 0x000000ff0d427812 */ /* 0x000fe400078ec0ff */
[----:B------:R-:W-:Y:S02]  /*3260*/  LOP3.LUT R88, R97, 0xff, RZ, 0xc0, !PT ;  /* 0x000000ff61587812 */ /* 0x000fe400078ec0ff */
[----:B------:R-:W-:Y:S02]  /*3270*/  SHF.L.U32 R65, R65, 0x8, RZ ;  /* 0x0000000841417819 */ /* 0x000fe400000006ff */
[----:B------:R-:W-:Y:S02]  /*3280*/  F2FP.SATFINITE.E4M3.F32.PACK_AB_MERGE_C R86, RZ, R86, RZ ;  /* 0x00000056ff56723e */ /* 0x000fe400048070ff */
[----:B------:R-:W-:-:S02]  /*3290*/  F2FP.SATFINITE.E4M3.F32.PACK_AB_MERGE_C R99, RZ, R99, RZ ;  /* 0x00000063ff63723e */ /* 0x000fc400048070ff */
[----:B------:R-:W-:Y:S02]  /*32a0*/  LOP3.LUT R118, R118, 0xffffff00, RZ, 0xc0, !PT ;  /* 0xffffff0076767812 */ /* 0x000fe400078ec0ff */
[----:B------:R-:W-:Y:S02]  /*32b0*/  F2FP.SATFINITE.E4M3.F32.PACK_AB_MERGE_C R107, RZ, R107, RZ ;  /* 0x0000006bff6b723e */ /* 0x000fe400048070ff */
[----:B------:R-:W-:Y:S02]  /*32c0*/  LOP3.LUT R13, R66, 0xff00, R61, 0xf8, !PT ;  /* 0x0000ff00420d7812 */ /* 0x000fe400078ef83d */
[----:B------:R-:W-:Y:S02]  /*32d0*/  LOP3.LUT R65, R88, 0xffff, R65, 0xf8, !PT ;  /* 0x0000ffff58417812 */ /* 0x000fe400078ef841 */
[----:B------:R-:W-:Y:S02]  /*32e0*/  SHF.L.U32 R67, R86, 0x10, RZ ;  /* 0x0000001056437819 */ /* 0x000fe400000006ff */
[----:B------:R-:W-:-:S02]  /*32f0*/  SHF.L.U32 R66, R99, 0x10, RZ ;  /* 0x0000001063427819 */ /* 0x000fc400000006ff */
[----:B------:R-:W-:Y:S02]  /*3300*/  LOP3.LUT R11, R108, 0xffff, R11, 0xf8, !PT ;  /* 0x0000ffff6c0b7812 */ /* 0x000fe400078ef80b */
[----:B------:R-:W-:Y:S02]  /*3310*/  LOP3.LUT R0, R118, 0xffff, R107, 0xf8, !PT ;  /* 0x0000ffff76007812 */ /* 0x000fe400078ef86b */
[----:B------:R-:W-:Y:S02]  /*3320*/  F2FP.SATFINITE.E4M3.F32.PACK_AB_MERGE_C R98, RZ, R98, RZ ;  /* 0x00000062ff62723e */ /* 0x000fe400048070ff */
[----:B------:R-:W-:Y:S02]  /*3330*/  F2FP.SATFINITE.E4M3.F32.PACK_AB_MERGE_C R76, RZ, R76, RZ ;  /* 0x0000004cff4c723e */ /* 0x000fe400048070ff */
[----:B------:R-:W-:Y:S02]  /*3340*/  F2FP.SATFINITE.E4M3.F32.PACK_AB_MERGE_C R77, RZ, R77, RZ ;  /* 0x0000004dff4d723e */ /* 0x000fe400048070ff */
[----:B------:R-:W-:-:S02]  /*3350*/  F2FP.SATFINITE.E4M3.F32.PACK_AB_MERGE_C R8, RZ, R8, RZ ;  /* 0x00000008ff08723e */ /* 0x000fc400048070ff */
[----:B------:R-:W-:Y:S02]  /*3360*/  F2FP.SATFINITE.E4M3.F32.PACK_AB_MERGE_C R53, RZ, R53, RZ ;  /* 0x00000035ff35723e */ /* 0x000fe400048070ff */
[----:B------:R-:W-:Y:S02]  /*3370*/  F2FP.SATFINITE.E4M3.F32.PACK_AB_MERGE_C R82, RZ, R82, RZ ;  /* 0x00000052ff52723e */ /* 0x000fe400048070ff */
[----:B------:R-:W-:Y:S02]  /*3380*/  LOP3.LUT R80, R80, 0xff0000, R67, 0xf8, !PT ;  /* 0x00ff000050507812 */ /* 0x000fe400078ef843 */
[----:B------:R-:W-:Y:S02]  /*3390*/  LOP3.LUT R65, R65, 0xff0000, R66, 0xf8, !PT ;  /* 0x00ff000041417812 */ /* 0x000fe400078ef842 */
[----:B------:R-:W-:Y:S02]  /*33a0*/  F2FP.SATFINITE.E4M3.F32.PACK_AB_MERGE_C R56, RZ, R56, RZ ;  /* 0x00000038ff38723e */ /* 0x000fe400048070ff */
[----:B------:R-:W-:-:S02]  /*33b0*/  PRMT R61, R98, 0x7104, RZ ;  /* 0x00007104623d7816 */ /* 0x000fc400000000ff */
[----:B------:R-:W-:Y:S02]  /*33c0*/  LOP3.LUT R66, R11, 0xff, RZ, 0xc0, !PT ;  /* 0x000000ff0b427812 */ /* 0x000fe400078ec0ff */
[----:B------:R-:W-:Y:S02]  /*33d0*/  PRMT R76, R76, 0x7104, RZ ;  /* 0x000071044c4c7816 */ /* 0x000fe400000000ff */
[----:B------:R-:W-:Y:S02]  /*33e0*/  LOP3.LUT R67, R0, 0xff, RZ, 0xc0, !PT ;  /* 0x000000ff00437812 */ /* 0x000fe400078ec0ff */
[----:B------:R-:W-:Y:S02]  /*33f0*/  SHF.L.U32 R77, R77, 0x10, RZ ;  /* 0x000000104d4d7819 */ /* 0x000fe400000006ff */
[----:B------:R-:W-:Y:S02]  /*3400*/  LOP3.LUT R8, R8, 0xffff, RZ, 0xc0, !PT ;  /* 0x0000ffff08087812 */ /* 0x000fe400078ec0ff */
[----:B------:R-:W-:-:S02]  /*3410*/  PRMT R53, R53, 0x7104, RZ ;  /* 0x0000710435357816 */ /* 0x000fc400000000ff */
[----:B------:R-:W-:Y:S02]  /*3420*/  F2FP.SATFINITE.E4M3.F32.PACK_AB_MERGE_C R51, RZ, R51, RZ ;  /* 0x00000033ff33723e */ /* 0x000fe400048070ff */
[----:B------:R-:W-:Y:S02]  /*3430*/  F2FP.SATFINITE.E4M3.F32.PACK_AB_MERGE_C R55, RZ, R55, RZ ;  /* 0x00000037ff37723e */ /* 0x000fe400048070ff */
[----:B------:R-:W-:Y:S02]  /*3440*/  SHF.L.U32 R82, R82, 0x10, RZ ;  /* 0x0000001052527819 */ /* 0x000fe400000006ff */
[----:B------:R-:W-:Y:S02]  /*3450*/  LOP3.LUT R56, R56, 0xffff, RZ, 0xc0, !PT ;  /* 0x0000ffff38387812 */ /* 0x000fe400078ec0ff */
[----:B------:R-:W-:Y:S02]  /*3460*/  F2FP.SATFINITE.E4M3.F32.PACK_AB_MERGE_C R59, RZ, R59, RZ ;  /* 0x0000003bff3b723e */ /* 0x000fe400048070ff */
[----:B------:R-:W-:-:S02]  /*3470*/  LOP3.LUT R61, R66, 0xff00, R61, 0xf8, !PT ;  /* 0x0000ff00423d7812 */ /* 0x000fc400078ef83d */
[----:B------:R-:W-:Y:S02]  /*3480*/  LOP3.LUT R0, R67, 0xff00, R76, 0xf8, !PT ;  /* 0x0000ff0043007812 */ /* 0x000fe400078ef84c */
[----:B------:R-:W-:Y:S02]  /*3490*/  F2FP.SATFINITE.E4M3.F32.PACK_AB_MERGE_C R52, RZ, R52, RZ ;  /* 0x00000034ff34723e */ /* 0x000fe400048070ff */
[----:B------:R-:W-:Y:S02]  /*34a0*/  F2FP.SATFINITE.E4M3.F32.PACK_AB_MERGE_C R60, RZ, R60, RZ ;  /* 0x0000003cff3c723e */ /* 0x000fe400048070ff */
[----:B------:R-:W-:Y:S02]  /*34b0*/  LOP3.LUT R66, R48, 0xff0000, R77, 0xf8, !PT ;  /* 0x00ff000030427812 */ /* 0x000fe400078ef84d */
[----:B------:R-:W-:Y:S02]  /*34c0*/  SHF.L.U32 R67, R8, 0x18, RZ ;  /* 0x0000001808437819 */ /* 0x000fe400000006ff */
[----:B------:R-:W-:-:S02]  /*34d0*/  LOP3.LUT R57, R15, 0xff0000, R78, 0xf8, !PT ;  /* 0x00ff00000f397812 */ /* 0x000fc400078ef84e */
[----:B------:R-:W-:Y:S02]  /*34e0*/  LOP3.LUT R53, R84, 0xff00, R53, 0xf8, !PT ;  /* 0x0000ff0054357812 */ /* 0x000fe400078ef835 */
[----:B------:R-:W-:Y:S02]  /*34f0*/  SHF.L.U32 R8, R51, 0x10, RZ ;  /* 0x0000001033087819 */ /* 0x000fe400000006ff */
[----:B------:R-:W-:Y:S02]  /*3500*/  SHF.L.U32 R48, R55, 0x10, RZ ;  /* 0x0000001037307819 */ /* 0x000fe400000006ff */
[----:B------:R-:W-:Y:S02]  /*3510*/  LOP3.LUT R15, R81, 0xff0000, R82, 0xf8, !PT ;  /* 0x00ff0000510f7812 */ /* 0x000fe400078ef852 */
[----:B------:R-:W-:Y:S02]  /*3520*/  SHF.L.U32 R56, R56, 0x18, RZ ;  /* 0x0000001838387819 */ /* 0x000fe400000006ff */
[----:B------:R-:W-:-:S02]  /*3530*/  SHF.L.U32 R51, R59, 0x10, RZ ;  /* 0x000000103b337819 */ /* 0x000fc400000006ff */
[----:B------:R-:W-:Y:S02]  /*3540*/  LOP3.LUT R52, R52, 0xffff, RZ, 0xc0, !PT ;  /* 0x0000ffff34347812 */ /* 0x000fe400078ec0ff */
[----:B------:R-:W-:Y:S02]  /*3550*/  LOP3.LUT R60, R60, 0xffff, RZ, 0xc0, !PT ;  /* 0x0000ffff3c3c7812 */ /* 0x000fe400078ec0ff */
[----:B------:R-:W-:Y:S02]  /*3560*/  F2FP.SATFINITE.E4M3.F32.PACK_AB_MERGE_C R63, RZ, R63, RZ ;  /* 0x0000003fff3f723e */ /* 0x000fe400048070ff */
[----:B------:R-:W-:Y:S02]  /*3570*/  LOP3.LUT R53, R53, 0xff0000, R48, 0xf8, !PT ;  /* 0x00ff000035357812 */ /* 0x000fe400078ef830 */
[----:B------:R-:W-:Y:S02]  /*3580*/  LOP3.LUT R48, R15, 0xff000000, R56, 0xf8, !PT ;  /* 0xff0000000f307812 */ /* 0x000fe400078ef838 */
[----:B------:R-:W-:-:S02]  /*3590*/  LOP3.LUT R51, R14, 0xff0000, R51, 0xf8, !PT ;  /* 0x00ff00000e337812 */ /* 0x000fc400078ef833 */
[----:B------:R-:W-:Y:S02]  /*35a0*/  SHF.L.U32 R52, R52, 0x18, RZ ;  /* 0x0000001834347819 */ /* 0x000fe400000006ff */
[----:B------:R-:W-:Y:S02]  /*35b0*/  SHF.L.U32 R15, R60, 0x18, RZ ;  /* 0x000000183c0f7819 */ /* 0x000fe400000006ff */
[----:B------:R-:W-:Y:S02]  /*35c0*/  SHF.L.U32 R14, R63, 0x10, RZ ;  /* 0x000000103f0e7819 */ /* 0x000fe400000006ff */
[----:B------:R-:W-:Y:S02]  /*35d0*/  LOP3.LUT R9, R9, 0xff0000, R8, 0xf8, !PT ;  /* 0x00ff000009097812 */ /* 0x000fe400078ef808 */
[----:B------:R-:W-:Y:S02]  /*35e0*/  LOP3.LUT R8, R57, 0xff000000, R52, 0xf8, !PT ;  /* 0xff00000039087812 */ /* 0x000fe400078ef834 */
[----:B------:R-:W-:-:S02]  /*35f0*/  LOP3.LUT R52, R80, 0xff000000, R15, 0xf8, !PT ;  /* 0xff00000050347812 */ /* 0x000fc400078ef80f */
[----:B------:R-:W-:Y:S02]  /*3600*/  LOP3.LUT R55, R13, 0xff0000, R14, 0xf8, !PT ;  /* 0x00ff00000d377812 */ /* 0x000fe400078ef80e */
[----:B------:R-:W0:Y:S01]  /*3610*/  LDC.64 R14, c[0x0][0x3c8] ;  /* 0x0000f200ff0e7b82 */ /* 0x000e220000000a00 */
[----:B------:R-:W-:Y:S02]  /*3620*/  F2FP.SATFINITE.E4M3.F32.PACK_AB_MERGE_C R91, RZ, R91, RZ ;  /* 0x0000005bff5b723e */ /* 0x000fe400048070ff */
[----:B------:R-:W-:Y:S02]  /*3630*/  LOP3.LUT R12, R12, 0xff, RZ, 0xc0, !PT ;  /* 0x000000ff0c0c7812 */ /* 0x000fe400078ec0ff */
[----:B------:R-:W-:Y:S02]  /*3640*/  PRMT R91, R91, 0x7104, RZ ;  /* 0x000071045b5b7816 */ /* 0x000fe400000000ff */
[----:B------:R-:W-:Y:S02]  /*3650*/  F2FP.SATFINITE.E4M3.F32.PACK_AB_MERGE_C R95, RZ, R95, RZ ;  /* 0x0000005fff5f723e */ /* 0x000fe400048070ff */
[----:B------:R-:W-:-:S02]  /*3660*/  F2FP.SATFINITE.E4M3.F32.PACK_AB_MERGE_C R103, RZ, R103, RZ ;  /* 0x00000067ff67723e */ /* 0x000fc400048070ff */
[----:B------:R-:W-:Y:S02]  /*3670*/  F2FP.SATFINITE.E4M3.F32.PACK_AB_MERGE_C R10, RZ, R10, RZ ;  /* 0x0000000aff0a723e */ /* 0x000fe400048070ff */
[----:B------:R-:W-:Y:S02]  /*3680*/  LOP3.LUT R12, R12, 0xff00, R91, 0xf8, !PT ;  /* 0x0000ff000c0c7812 */ /* 0x000fe400078ef85b */
[----:B------:R-:W-:Y:S02]  /*3690*/  SHF.L.U32 R95, R95, 0x10, RZ ;  /* 0x000000105f5f7819 */ /* 0x000fe400000006ff */
[----:B------:R-:W-:Y:S02]  /*36a0*/  F2FP.SATFINITE.E4M3.F32.PACK_AB_MERGE_C R50, RZ, R50, RZ ;  /* 0x00000032ff32723e */ /* 0x000fe400048070ff */
[----:B------:R-:W-:Y:S02]  /*36b0*/  PRMT R11, R103, 0x7104, RZ ;  /* 0x00007104670b7816 */ /* 0x000fe400000000ff */
[----:B------:R-:W-:-:S02]  /*36c0*/  LOP3.LUT R2, R2, 0xff, RZ, 0xc0, !PT ;  /* 0x000000ff02027812 */ /* 0x000fc400078ec0ff */
[----:B------:R-:W-:Y:S02]  /*36d0*/  F2FP.SATFINITE.E4M3.F32.PACK_AB_MERGE_C R73, RZ, R73, RZ ;  /* 0x00000049ff49723e */ /* 0x000fe400048070ff */
[----:B------:R-:W-:Y:S02]  /*36e0*/  F2FP.SATFINITE.E4M3.F32.PACK_AB_MERGE_C R54, RZ, R54, RZ ;  /* 0x00000036ff36723e */ /* 0x000fe400048070ff */
[----:B------:R-:W-:Y:S02]  /*36f0*/  F2FP.SATFINITE.E4M3.F32.PACK_AB_MERGE_C R62, RZ, R62, RZ ;  /* 0x0000003eff3e723e */ /* 0x000fe400048070ff */
[----:B------:R-:W-:Y:S02]  /*3700*/  F2FP.SATFINITE.E4M3.F32.PACK_AB_MERGE_C R74, RZ, R74, RZ ;  /* 0x0000004aff4a723e */ /* 0x000fe400048070ff */
[----:B------:R-:W-:Y:S02]  /*3710*/  F2FP.SATFINITE.E4M3.F32.PACK_AB_MERGE_C R89, RZ, R89, RZ ;  /* 0x00000059ff59723e */ /* 0x000fe400048070ff */
[----:B------:R-:W-:-:S02]  /*3720*/  F2FP.SATFINITE.E4M3.F32.PACK_AB_MERGE_C R102, RZ, R102, RZ ;  /* 0x00000066ff66723e */ /* 0x000fc400048070ff */
[----:B------:R-:W-:Y:S02]  /*3730*/  F2FP.SATFINITE.E4M3.F32.PACK_AB_MERGE_C R101, RZ, R101, RZ ;  /* 0x00000065ff65723e */ /* 0x000fe400048070ff */
[----:B------:R-:W-:Y:S02]  /*3740*/  F2FP.SATFINITE.E4M3.F32.PACK_AB_MERGE_C R70, RZ, R70, RZ ;  /* 0x00000046ff46723e */ /* 0x000fe400048070ff */
[----:B------:R-:W-:Y:S02]  /*3750*/  SHF.L.U32 R13, R10, 0x10, RZ ;  /* 0x000000100a0d7819 */ /* 0x000fe400000006ff */
[----:B------:R-:W-:Y:S02]  /*3760*/  F2FP.SATFINITE.E4M3.F32.PACK_AB_MERGE_C R58, RZ, R58, RZ ;  /* 0x0000003aff3a723e */ /* 0x000fe400048070ff */
[----:B------:R-:W-:Y:S02]  /*3770*/  F2FP.SATFINITE.E4M3.F32.PACK_AB_MERGE_C R94, RZ, R94, RZ ;  /* 0x0000005eff5e723e */ /* 0x000fe400048070ff */
[----:B------:R-:W-:-:S02]  /*3780*/  F2FP.SATFINITE.E4M3.F32.PACK_AB_MERGE_C R68, RZ, R68, RZ ;  /* 0x00000044ff44723e */ /* 0x000fc400048070ff */
[----:B------:R-:W-:Y:S02]  /*3790*/  F2FP.SATFINITE.E4M3.F32.PACK_AB_MERGE_C R72, RZ, R72, RZ ;  /* 0x00000048ff48723e */ /* 0x000fe400048070ff */
[----:B------:R-:W-:Y:S02]  /*37a0*/  F2FP.SATFINITE.E4M3.F32.PACK_AB_MERGE_C R49, RZ, R49, RZ ;  /* 0x00000031ff31723e */ /* 0x000fe400048070ff */
[----:B------:R-:W-:Y:S02]  /*37b0*/  LOP3.LUT R95, R12, 0xff0000, R95, 0xf8, !PT ;  /* 0x00ff00000c5f7812 */ /* 0x000fe400078ef85f */
[----:B------:R-:W-:Y:S02]  /*37c0*/  LOP3.LUT R10, R50, 0xffff, RZ, 0xc0, !PT ;  /* 0x0000ffff320a7812 */ /* 0x000fe400078ec0ff */
[----:B------:R-:W-:Y:S02]  /*37d0*/  LOP3.LUT R11, R2, 0xff00, R11, 0xf8, !PT ;  /* 0x0000ff00020b7812 */ /* 0x000fe400078ef80b */
[----:B------:R-:W-:-:S02]  /*37e0*/  SHF.L.U32 R12, R73, 0x10, RZ ;  /* 0x00000010490c7819 */ /* 0x000fc400000006ff */
[----:B------:R-:W-:Y:S02]  /*37f0*/  LOP3.LUT R54, R54, 0xffff, RZ, 0xc0, !PT ;  /* 0x0000ffff36367812 */ /* 0x000fe400078ec0ff */
[----:B------:R-:W-:Y:S02]  /*3800*/  LOP3.LUT R62, R62, 0xffff, RZ, 0xc0, !PT ;  /* 0x0000ffff3e3e7812 */ /* 0x000fe400078ec0ff */
[----:B------:R-:W-:Y:S02]  /*3810*/  SHF.L.U32 R83, R83, 0x10, RZ ;  /* 0x0000001053537819 */ /* 0x000fe400000006ff */
[----:B------:R-:W-:Y:S02]  /*3820*/  F2FP.SATFINITE.E4M3.F32.PACK_AB_MERGE_C R69, RZ, R69, RZ ;  /* 0x00000045ff45723e */ /* 0x000fe400048070ff */
[----:B------:R-:W-:Y:S02]  /*3830*/  LOP3.LUT R74, R74, 0xffff, RZ, 0xc0, !PT ;  /* 0x0000ffff4a4a7812 */ /* 0x000fe400078ec0ff */
[----:B------:R-:W-:-:S02]  /*3840*/  LOP3.LUT R96, R89, 0xff, RZ, 0xc0, !PT ;  /* 0x000000ff59607812 */ /* 0x000fc400078ec0ff */
[----:B------:R-:W-:Y:S02]  /*3850*/  LOP3.LUT R102, R102, 0xff, RZ, 0xc0, !PT ;  /* 0x000000ff66667812 */ /* 0x000fe400078ec0ff */
[----:B------:R-:W-:Y:S02]  /*3860*/  SHF.L.U32 R75, R101, 0x8, RZ ;  /* 0x00000008654b7819 */ /* 0x000fe400000006ff */
[----:B------:R-:W-:Y:S02]  /*3870*/  F2FP.SATFINITE.E4M3.F32.PACK_AB_MERGE_C R92, RZ, R92, RZ ;  /* 0x0000005cff5c723e */ /* 0x000fe400048070ff */
[----:B------:R-:W-:Y:S02]  /*3880*/  F2FP.SATFINITE.E4M3.F32.PACK_AB_MERGE_C R104, RZ, R104, RZ ;  /* 0x00000068ff68723e */ /* 0x000fe400048070ff */
[----:B------:R-:W-:Y:S02]  /*3890*/  F2FP.SATFINITE.E4M3.F32.PACK_AB_MERGE_C R90, RZ, R90, RZ ;  /* 0x0000005aff5a723e */ /* 0x000fe400048070ff */
[----:B------:R-:W-:-:S02]  /*38a0*/  F2FP.SATFINITE.E4M3.F32.PACK_AB_MERGE_C R71, RZ, R71, RZ ;  /* 0x00000047ff47723e */ /* 0x000fc400048070ff */
[----:B------:R-:W-:Y:S02]  /*38b0*/  SHF.L.U32 R70, R70, 0x10, RZ ;  /* 0x0000001046467819 */ /* 0x000fe400000006ff */
[----:B------:R-:W-:Y:S02]  /*38c0*/  LOP3.LUT R58, R58, 0xffff, RZ, 0xc0, !PT ;  /* 0x0000ffff3a3a7812 */ /* 0x000fe400078ec0ff */
[----:B------:R-:W-:Y:S02]  /*38d0*/  LOP3.LUT R94, R94, 0xffff, RZ, 0xc0, !PT ;  /* 0x0000ffff5e5e7812 */ /* 0x000fe400078ec0ff */
[----:B------:R-:W-:Y:S02]  /*38e0*/  LOP3.LUT R68, R68, 0xffff, RZ, 0xc0, !PT ;  /* 0x0000ffff44447812 */ /* 0x000fe400078ec0ff */
[----:B------:R-:W-:Y:S02]  /*38f0*/  LOP3.LUT R72, R72, 0xffff, RZ, 0xc0, !PT ;  /* 0x0000ffff48487812 */ /* 0x000fe400078ec0ff */
[----:B------:R-:W-:-:S02]  /*3900*/  LOP3.LUT R49, R49, 0xffff, RZ, 0xc0, !PT ;  /* 0x0000ffff31317812 */ /* 0x000fc400078ec0ff */
[----:B------:R-:W-:Y:S02]  /*3910*/  SHF.L.U32 R10, R10, 0x18, RZ ;  /* 0x000000180a0a7819 */ /* 0x000fe400000006ff */
[----:B------:R-:W-:Y:S02]  /*3920*/  LOP3.LUT R57, R11, 0xff0000, R12, 0xf8, !PT ;  /* 0x00ff00000b397812 */ /* 0x000fe400078ef80c */
[----:B------:R-:W-:Y:S02]  /*3930*/  SHF.L.U32 R54, R54, 0x18, RZ ;  /* 0x0000001836367819 */ /* 0x000fe400000006ff */
[----:B------:R-:W-:Y:S02]  /*3940*/  SHF.L.U32 R62, R62, 0x18, RZ ;  /* 0x000000183e3e7819 */ /* 0x000fe400000006ff */
[----:B------:R-:W-:Y:S02]  /*3950*/  LOP3.LUT R64, R64, 0xff0000, R83, 0xf8, !PT ;  /* 0x00ff000040407812 */ /* 0x000fe400078ef853 */
[----:B------:R-:W-:-:S02]  /*3960*/  LOP3.LUT R69, R69, 0xffff, RZ, 0xc0, !PT ;  /* 0x0000ffff45457812 */ /* 0x000fc400078ec0ff */
[----:B------:R-:W-:Y:S02]  /*3970*/  SHF.L.U32 R11, R74, 0x18, RZ ;  /* 0x000000184a0b7819 */ /* 0x000fe400000006ff */
[----:B------:R-:W-:Y:S02]  /*3980*/  LOP3.LUT R79, R96, 0xffff, R79, 0xf8, !PT ;  /* 0x0000ffff604f7812 */ /* 0x000fe400078ef84f */
[----:B------:R-:W-:Y:S02]  /*3990*/  LOP3.LUT R75, R102, 0xffff, R75, 0xf8, !PT ;  /* 0x0000ffff664b7812 */ /* 0x000fe400078ef84b */
[----:B------:R-:W-:Y:S02]  /*39a0*/  SHF.L.U32 R92, R92, 0x10, RZ ;  /* 0x000000105c5c7819 */ /* 0x000fe400000006ff */
[----:B------:R-:W-:Y:S02]  /*39b0*/  SHF.L.U32 R104, R104, 0x10, RZ ;  /* 0x0000001068687819 */ /* 0x000fe400000006ff */
[----:B------:R-:W-:-:S02]  /*39c0*/  LOP3.LUT R90, R90, 0xffff, RZ, 0xc0, !PT ;  /* 0x0000ffff5a5a7812 */ /* 0x000fc400078ec0ff */
[----:B------:R-:W-:Y:S02]  /*39d0*/  LOP3.LUT R71, R71, 0xffff, RZ, 0xc0, !PT ;  /* 0x0000ffff47477812 */ /* 0x000fe400078ec0ff */
[----:B------:R-:W-:Y:S02]  /*39e0*/  LOP3.LUT R61, R61, 0xff0000, R70, 0xf8, !PT ;  /* 0x00ff00003d3d7812 */ /* 0x000fe400078ef846 */
[----:B------:R-:W-:Y:S02]  /*39f0*/  LOP3.LUT R80, R0, 0xff0000, R13, 0xf8, !PT ;  /* 0x00ff000000507812 */ /* 0x000fe400078ef80d */
[----:B------:R-:W-:Y:S02]  /*3a00*/  SHF.L.U32 R58, R58, 0x18, RZ ;  /* 0x000000183a3a7819 */ /* 0x000fe400000006ff */
[----:B------:R-:W-:Y:S02]  /*3a10*/  SHF.L.U32 R94, R94, 0x18, RZ ;  /* 0x000000185e5e7819 */ /* 0x000fe400000006ff */
[----:B------:R-:W-:-:S02]  /*3a20*/  SHF.L.U32 R68, R68, 0x18, RZ ;  /* 0x0000001844447819 */ /* 0x000fc400000006ff */
[----:B------:R-:W-:Y:S02]  /*3a30*/  SHF.L.U32 R72, R72, 0x18, RZ ;  /* 0x0000001848487819 */ /* 0x000fe400000006ff */
[----:B------:R-:W-:Y:S02]  /*3a40*/  SHF.L.U32 R49, R49, 0x18, RZ ;  /* 0x0000001831317819 */ /* 0x000fe400000006ff */
[----:B------:R-:W-:Y:S02]  /*3a50*/  LOP3.LUT R0, R9, R10, RZ, 0xfc, !PT ;  /* 0x0000000a09007212 */ /* 0x000fe400078efcff */
[----:B------:R-:W-:Y:S02]  /*3a60*/  LOP3.LUT R10, R53, R54, RZ, 0xfc, !PT ;  /* 0x00000036350a7212 */ /* 0x000fe400078efcff */
[----:B------:R-:W-:Y:S01]  /*3a70*/  LOP3.LUT R12, R55, R62, RZ, 0xfc, !PT ;  /* 0x0000003e370c7212 */ /* 0x000fe200078efcff */
[----:B0-----:R-:W-:Y:S01]  /*3a80*/  IMAD.WIDE.U32 R54, R3, 0x8, R14 ;  /* 0x0000000803367825 */ /* 0x001fe200078e000e */
[----:B------:R-:W-:-:S02]  /*3a90*/  LOP3.LUT R2, R64, 0xff000000, R67, 0xf8, !PT ;  /* 0xff00000040027812 */ /* 0x000fc400078ef843 */
[----:B------:R-:W-:Y:S02]  /*3aa0*/  SHF.L.U32 R60, R69, 0x18, RZ ;  /* 0x00000018453c7819 */ /* 0x000fe400000006ff */
[----:B------:R-:W-:Y:S02]  /*3ab0*/  LOP3.LUT R50, R66, 0xff000000, R11, 0xf8, !PT ;  /* 0xff00000042327812 */ /* 0x000fe400078ef80b */
[----:B------:R-:W-:Y:S02]  /*3ac0*/  LOP3.LUT R79, R79, 0xff0000, R92, 0xf8, !PT ;  /* 0x00ff00004f4f7812 */ /* 0x000fe400078ef85c */
[----:B------:R-:W-:Y:S02]  /*3ad0*/  LOP3.LUT R75, R75, 0xff0000, R104, 0xf8, !PT ;  /* 0x00ff00004b4b7812 */ /* 0x000fe400078ef868 */
[----:B------:R-:W-:Y:S02]  /*3ae0*/  SHF.L.U32 R90, R90, 0x18, RZ ;  /* 0x000000185a5a7819 */ /* 0x000fe400000006ff */
[----:B------:R-:W-:-:S02]  /*3af0*/  SHF.L.U32 R64, R71, 0x18, RZ ;  /* 0x0000001847407819 */ /* 0x000fc400000006ff */
[----:B------:R-:W-:Y:S02]  /*3b00*/  LOP3.LUT R11, R51, R58, RZ, 0xfc, !PT ;  /* 0x0000003a330b7212 */ /* 0x000fe400078efcff */
[----:B------:R-:W-:Y:S02]  /*3b10*/  LOP3.LUT R13, R95, R94, RZ, 0xfc, !PT ;  /* 0x0000005e5f0d7212 */ /* 0x000fe400078efcff */
[----:B------:R-:W-:Y:S02]  /*3b20*/  LOP3.LUT R14, R61, R68, RZ, 0xfc, !PT ;  /* 0x000000443d0e7212 */ /* 0x000fe400078efcff */
[----:B------:R-:W-:Y:S02]  /*3b30*/  LOP3.LUT R15, R57, R72, RZ, 0xfc, !PT ;  /* 0x00000048390f7212 */ /* 0x000fe400078efcff */
[----:B------:R-:W-:Y:S02]  /*3b40*/  LOP3.LUT R80, R80, R49, RZ, 0xfc, !PT ;  /* 0x0000003150507212 */ /* 0x000fe400078efcff */
[----:B------:R-:W-:-:S02]  /*3b50*/  LOP3.LUT R60, R65, 0xff000000, R60, 0xf8, !PT ;  /* 0xff000000413c7812 */ /* 0x000fc400078ef83c */
[----:B------:R-:W-:Y:S02]  /*3b60*/  LOP3.LUT R56, R79, 0xff000000, R90, 0xf8, !PT ;  /* 0xff0000004f387812 */ /* 0x000fe400078ef85a */
[----:B------:R-:W-:Y:S02]  /*3b70*/  LOP3.LUT R64, R75, 0xff000000, R64, 0xf8, !PT ;  /* 0xff0000004b407812 */ /* 0x000fe400078ef840 */
[----:B------:R-:W-:Y:S02]  /*3b80*/  MOV R3, R0 ;  /* 0x0000000000037202 */ /* 0x000fe40000000f00 */
[----:B------:R-:W-:Y:S02]  /*3b90*/  MOV R9, R10 ;  /* 0x0000000a00097202 */ /* 0x000fe40000000f00 */
[----:B------:R-:W-:Y:S01]  /*3ba0*/  MOV R49, R11 ;  /* 0x0000000b00317202 */ /* 0x000fe20000000f00 */
[----:B------:R1:W-:Y:S01]  /*3bb0*/  STG.E.64 desc[UR10][R54.64], R2 ;  /* 0x0000000236007986 */ /* 0x0003e2000c101b0a */
[----:B------:R-:W-:-:S02]  /*3bc0*/  MOV R53, R12 ;  /* 0x0000000c00357202 */ /* 0x000fc40000000f00 */
[----:B------:R-:W-:Y:S01]  /*3bd0*/  MOV R57, R13 ;  /* 0x0000000d00397202 */ /* 0x000fe20000000f00 */
[----:B------:R1:W-:Y:S01]  /*3be0*/  STG.E.64 desc[UR10][R54.64+0x400], R8 ;  /* 0x0004000836007986 */ /* 0x0003e2000c101b0a */
[----:B------:R-:W-:Y:S02]  /*3bf0*/  MOV R61, R14 ;  /* 0x0000000e003d7202 */ /* 0x000fe40000000f00 */
[----:B------:R-:W-:Y:S01]  /*3c00*/  MOV R65, R15 ;  /* 0x0000000f00417202 */ /* 0x000fe20000000f00 */
[----:B------:R1:W-:Y:S01]  /*3c10*/  STG.E.64 desc[UR10][R54.64+0x800], R48 ;  /* 0x0008003036007986 */ /* 0x0003e2000c101b0a */
[----:B------:R-:W-:-:S03]  /*3c20*/  MOV R51, R80 ;  /* 0x0000005000337202 */ /* 0x000fc60000000f00 */
[----:B------:R1:W-:Y:S04]  /*3c30*/  STG.E.64 desc[UR10][R54.64+0xc00], R52 ;  /* 0x000c003436007986 */ /* 0x0003e8000c101b0a */
[----:B------:R1:W-:Y:S04]  /*3c40*/  STG.E.64 desc[UR10][R54.64+0x1000], R56 ;  /* 0x0010003836007986 */ /* 0x0003e8000c101b0a */
[----:B------:R1:W-:Y:S04]  /*3c50*/  STG.E.64 desc[UR10][R54.64+0x1400], R60 ;  /* 0x0014003c36007986 */ /* 0x0003e8000c101b0a */
[----:B------:R1:W-:Y:S04]  /*3c60*/  STG.E.64 desc[UR10][R54.64+0x1800], R64 ;  /* 0x0018004036007986 */ /* 0x0003e8000c101b0a */
[----:B------:R1:W-:Y:S01]  /*3c70*/  STG.E.64 desc[UR10][R54.64+0x1c00], R50 ;  /* 0x001c003236007986 */ /* 0x0003e2000c101b0a */
[----:B------:R-:W-:Y:S05]  /*3c80*/  BRA `(.L_x_4626) ;  /* 0x0000002400907947 */ /* 0x000fea0003800000 */
.L_x_4625:
[----:B------:R-:W-:Y:S01]  /*3c90*/  ISETP.NE.AND P0, PT, RZ, UR16, PT ;  /* 0x00000010ff007c0c */ /* 0x000fe2000bf05270 */
[----:B------:R-:W-:Y:S01]  /*3ca0*/  FMUL R0, R9, UR9 ;  /* 0x0000000909007c20 */ /* 0x000fe20008400000 */
[--C-:B-----5:R-:W-:Y:S02]  /*3cb0*/  HADD2.F32 R9, -RZ, R16.reuse.H0_H0 ;  /* 0x20000010ff097230 */ /* 0x120fe40000004100 */
[----:B------:R-:W-:Y:S01]  /*3cc0*/  FMUL R2, R2, UR9 ;  /* 0x0000000902027c20 */ /* 0x000fe20008400000 */
[--C-:B------:R-:W-:Y:S02]  /*3cd0*/  HADD2.F32 R67, -RZ, R17.reuse.H0_H0 ;  /* 0x20000011ff437230 */ /* 0x100fe40000004100 */
[----:B------:R-:W-:Y:S01]  /*3ce0*/  FMUL R8, R8, UR9 ;  /* 0x0000000908087c20 */ /* 0x000fe20008400000 */
[----:B0-----:R-:W-:Y:S02]  /*3cf0*/  HADD2.F32 R65, -RZ, R16.H1_H1 ;  /* 0x30000010ff417230 */ /* 0x001fe40000004100 */
[----:B------:R-:W-:Y:S01]  /*3d00*/  FMUL R64, R49, UR9 ;  /* 0x0000000931407c20 */ /* 0x000fe20008400000 */
[----:B------:R-:W-:-:S02]  /*3d10*/  HADD2.F32 R115, -RZ, R17.H1_H1 ;  /* 0x30000011ff737230 */ /* 0x000fc40000004100 */
[----:B------:R-:W-:Y:S01]  /*3d20*/  FMUL R50, R50, UR9 ;  /* 0x0000000932327c20 */ /* 0x000fe20008400000 */
[----:B------:R-:W-:Y:S01]  /*3d30*/  FMUL R51, R51, UR9 ;  /* 0x0000000933337c20 */ /* 0x000fe20008400000 */
[----:B------:R-:W-:Y:S01]  /*3d40*/  FMUL R83, R83, UR9 ;  /* 0x0000000953537c20 */ /* 0x000fe20008400000 */
[----:B------:R-:W-:Y:S01]  /*3d50*/  FMUL R82, R82, UR9 ;  /* 0x0000000952527c20 */ /* 0x000fe20008400000 */
[----:B------:R-:W-:Y:S01]  /*3d60*/  @P0 FADD R9, R9, 1 ;  /* 0x3f80000009090421 */ /* 0x000fe20000000000 */
[----:B------:R-:W-:Y:S01]  /*3d70*/  @P0 FADD R67, R67, 1 ;  /* 0x3f80000043430421 */ /* 0x000fe20000000000 */
[----:B------:R-:W-:Y:S01]  /*3d80*/  @P0 FADD R65, R65, 1 ;  /* 0x3f80000041410421 */ /* 0x000fe20000000000 */
[----:B------:R-:W-:Y:S01]  /*3d90*/  @P0 FADD R115, R115, 1 ;  /* 0x3f80000073730421 */ /* 0x000fe20000000000 */
[----:B------:R-:W-:Y:S01]  /*3da0*/  FMUL R2, R2, R9 ;  /* 0x0000000902027220 */ /* 0x000fe20000400000 */
[----:B------:R-:W-:Y:S01]  /*3db0*/  FMUL R49, R8, R67 ;  /* 0x0000004308317220 */ /* 0x000fe20000400000 */
[----:B------:R-:W-:Y:S01]  /*3dc0*/  FMUL R9, R0, R65 ;  /* 0x0000004100097220 */ /* 0x000fe20000400000 */
[----:B------:R-:W-:Y:S01]  /*3dd0*/  FMUL R67, R48, UR9 ;  /* 0x0000000930437c20 */ /* 0x000fe20008400000 */
[----:B------:R-:W-:Y:S01]  /*3de0*/  FMUL R48, R81, UR9 ;  /* 0x0000000951307c20 */ /* 0x000fe20008400000 */
[----:B------:R-:W-:-:S02]  /*3df0*/  HADD2.F32 R65, -RZ, R18.H1_H1 ;  /* 0x30000012ff417230 */ /* 0x000fc40000004100 */
[----:B------:R-:W-:Y:S01]  /*3e00*/  FMUL R0, R64, R115 ;  /* 0x0000007340007220 */ /* 0x000fe20000400000 */
[----:B------:R-:W-:Y:S02]  /*3e10*/  HADD2.F32 R81, -RZ, R19.H0_H0 ;  /* 0x20000013ff517230 */ /* 0x000fe40000004100 */
[----:B------:R-:W-:Y:S01]  /*3e20*/  FMUL R85, R85, UR9 ;  /* 0x0000000955557c20 */ /* 0x000fe20008400000 */
[----:B------:R-:W-:Y:S02]  /*3e30*/  HADD2.F32 R64, -RZ, R21.H0_H0 ;  /* 0x20000015ff407230 */ /* 0x000fe40000004100 */
[----:B------:R-:W-:Y:S01]  /*3e40*/  @P0 FADD R65, R65, 1 ;  /* 0x3f80000041410421 */ /* 0x000fe20000000000 */
[----:B------:R-:W-:Y:S02]  /*3e50*/  HADD2.F32 R8, -RZ, R18.H0_H0 ;  /* 0x20000012ff087230 */ /* 0x000fe40000004100 */
[----:B------:R-:W-:Y:S01]  /*3e60*/  @P0 FADD R81, R81, 1 ;  /* 0x3f80000051510421 */ /* 0x000fe20000000000 */
[----:B------:R-:W-:-:S02]  /*3e70*/  HADD2.F32 R115, -RZ, R19.H1_H1 ;  /* 0x30000013ff737230 */ /* 0x000fc40000004100 */
[----:B------:R-:W-:Y:S01]  /*3e80*/  FMUL R48, R48, R65 ;  /* 0x0000004130307220 */ /* 0x000fe20000400000 */
[----:B------:R-:W-:Y:S01]  /*3e90*/  @P0 FADD R64, R64, 1 ;  /* 0x3f80000040400421 */ /* 0x000fe20000000000 */
[----:B------:R-:W-:Y:S01]  /*3ea0*/  FMUL R65, R50, R81 ;  /* 0x0000005132417220 */ /* 0x000fe20000400000 */
[----:B------:R-:W-:Y:S01]  /*3eb0*/  FMUL R81, R52, UR9 ;  /* 0x0000000934517c20 */ /* 0x000fe20008400000 */
[--C-:B------:R-:W-:Y:S02]  /*3ec0*/  HADD2.F32 R52, -RZ, R20.reuse.H0_H0 ;  /* 0x20000014ff347230 */ /* 0x100fe40000004100 */
[----:B------:R-:W-:Y:S01]  /*3ed0*/  @P0 FADD R8, R8, 1 ;  /* 0x3f80000008080421 */ /* 0x000fe20000000000 */
[----:B------:R-:W-:Y:S02]  /*3ee0*/  HADD2.F32 R50, -RZ, R20.H1_H1 ;  /* 0x30000014ff327230 */ /* 0x000fe40000004100 */
[----:B------:R-:W-:Y:S01]  /*3ef0*/  @P0 FADD R115, R115, 1 ;  /* 0x3f80000073730421 */ /* 0x000fe20000000000 */
[----:B------:R-:W-:Y:S01]  /*3f00*/  FMUL R81, R81, R64 ;  /* 0x0000004051517220 */ /* 0x000fe20000400000 */
[----:B------:R-:W-:Y:S01]  /*3f10*/  @P0 FADD R52, R52, 1 ;  /* 0x3f80000034340421 */ /* 0x000fe20000000000 */
[----:B------:R-:W-:-:S02]  /*3f20*/  HADD2.F32 R64, -RZ, R22.H1_H1 ;  /* 0x30000016ff407230 */ /* 0x000fc40000004100 */
[----:B------:R-:W-:Y:S01]  /*3f30*/  @P0 FADD R50, R50, 1 ;  /* 0x3f80000032320421 */ /* 0x000fe20000000000 */
[----:B------:R-:W-:Y:S01]  /*3f40*/  FMUL R67, R67, R8 ;  /* 0x0000000843437220 */ /* 0x000fe20000400000 */
[----:B------:R-:W-:Y:S01]  /*3f50*/  FMUL R52, R51, R52 ;  /* 0x0000003433347220 */ /* 0x000fe20000400000 */
[----:B------:R-:W-:Y:S01]  /*3f60*/  FMUL R8, R82, R115 ;  /* 0x0000007352087220 */ /* 0x000fe20000400000 */
[----:B------:R-:W-:Y:S01]  /*3f70*/  FMUL R51, R83, R50 ;  /* 0x0000003253337220 */ /* 0x000fe20000400000 */
[----:B------:R-:W-:Y:S01]  /*3f80*/  FMUL R83, R53, UR9 ;  /* 0x0000000935537c20 */ /* 0x000fe20008400000 */
[----:B------:R-:W-:Y:S01]  /*3f90*/  FMUL R53, R54, UR9 ;  /* 0x0000000936357c20 */ /* 0x000fe20008400000 */
[----:B------:R-:W-:Y:S02]  /*3fa0*/  HADD2.F32 R54, -RZ, R22.H0_H0 ;  /* 0x20000016ff367230 */ /* 0x000fe40000004100 */
[----:B------:R-:W-:Y:S01]  /*3fb0*/  @P0 FADD R64, R64, 1 ;  /* 0x3f80000040400421 */ /* 0x000fe20000000000 */
[----:B------:R-:W-:-:S02]  /*3fc0*/  HADD2.F32 R66, -RZ, R23.H0_H0 ;  /* 0x20000017ff427230 */ /* 0x000fc40000004100 */
[----:B------:R-:W-:Y:S01]  /*3fd0*/  FMUL R84, R84, UR9 ;  /* 0x0000000954547c20 */ /* 0x000fe20008400000 */
[----:B------:R-:W-:Y:S02]  /*3fe0*/  HADD2.F32 R115, -RZ, R21.H1_H1 ;  /* 0x30000015ff737230 */ /* 0x000fe40000004100 */
[----:B------:R-:W-:Y:S01]  /*3ff0*/  @P0 FADD R54, R54, 1 ;  /* 0x3f80000036360421 */ /* 0x000fe20000000000 */
[----:B------:R-:W-:Y:S02]  /*4000*/  HADD2.F32 R80, -RZ, R25.H0_H0 ;  /* 0x20000019ff507230 */ /* 0x000fe40000004100 */
[----:B------:R-:W-:Y:S01]  /*4010*/  @P0 FADD R66, R66, 1 ;  /* 0x3f80000042420421 */ /* 0x000fe20000000000 */
[----:B------:R-:W-:Y:S01]  /*4020*/  FMUL R87, R87, UR9 ;  /* 0x0000000957577c20 */ /* 0x000fe20008400000 */
[----:B------:R-:W-:Y:S01]  /*4030*/  FMUL R83, R83, R54 ;  /* 0x0000003653537220 */ /* 0x000fe20000400000 */
[----:B------:R-:W-:Y:S01]  /*4040*/  @P0 FADD R115, R115, 1 ;  /* 0x3f80000073730421 */ /* 0x000fe20000000000 */
[----:B------:R-:W-:Y:S01]  /*4050*/  FMUL R54, R85, R64 ;  /* 0x0000004055367220 */ /* 0x000fe20000400000 */
[----:B------:R-:W-:Y:S01]  /*4060*/  FMUL R85, R55, UR9 ;  /* 0x0000000937557c20 */ /* 0x000fe20008400000 */
[----:B------:R-:W-:Y:S01]  /*4070*/  FMUL R55, R56, UR9 ;  /* 0x0000000938377c20 */ /* 0x000fe20008400000 */
[----:B------:R-:W-:Y:S01]  /*4080*/  FMUL R64, R53, R66 ;  /* 0x0000004235407220 */ /* 0x000fe20000400000 */
[----:B------:R-:W-:-:S02]  /*4090*/  HADD2.F32 R56, -RZ, R24.H0_H0 ;  /* 0x20000018ff387230 */ /* 0x000fc40000004100 */
[----:B------:R-:W-:Y:S01]  /*40a0*/  FMUL R50, R84, R115 ;  /* 0x0000007354327220 */ /* 0x000fe20000400000 */
[----:B------:R-:W-:Y:S02]  /*40b0*/  HADD2.F32 R66, -RZ, R24.H1_H1 ;  /* 0x30000018ff427230 */ /* 0x000fe40000004100 */
[----:B------:R-:W-:Y:S01]  /*40c0*/  FMUL R86, R86, UR9 ;  /* 0x0000000956567c20 */ /* 0x000fe20008400000 */
[----:B------:R-:W-:Y:S02]  /*40d0*/  HADD2.F32 R115, -RZ, R23.H1_H1 ;  /* 0x30000017ff737230 */ /* 0x000fe40000004100 */
[----:B------:R-:W-:Y:S01]  /*40e0*/  @P0 FADD R56, R56, 1 ;  /* 0x3f80000038380421 */ /* 0x000fe20000000000 */
[----:B------:R-:W-:Y:S01]  /*40f0*/  @P0 FADD R80, R80, 1 ;  /* 0x3f80000050500421 */ /* 0x000fe20000000000 */
[----:B------:R-:W-:Y:S01]  /*4100*/  @P0 FADD R66, R66, 1 ;  /* 0x3f80000042420421 */ /* 0x000fe20000000000 */
[----:B------:R-:W-:Y:S01]  /*4110*/  FMUL R88, R88, UR9 ;  /* 0x0000000958587c20 */ /* 0x000fe20008400000 */
[----:B------:R-:W-:Y:S01]  /*4120*/  @P0 FADD R115, R115, 1 ;  /* 0x3f80000073730421 */ /* 0x000fe20000000000 */
[----:B------:R-:W-:Y:S01]  /*4130*/  FMUL R85, R85, R56 ;  /* 0x0000003855557220 */ /* 0x000fe20000400000 */
[----:B------:R-:W-:Y:S01]  /*4140*/  FMUL R56, R87, R66 ;  /* 0x0000004257387220 */ /* 0x000fe20000400000 */
[----:B------:R-:W-:Y:S01]  /*4150*/  FMUL R87, R57, UR9 ;  /* 0x0000000939577c20 */ /* 0x000fe20008400000 */
[----:B------:R-:W-:Y:S01]  /*4160*/  FMUL R53, R86, R115 ;  /* 0x0000007356357220 */ /* 0x000fe20000400000 */
[----:B------:R-:W-:-:S02]  /*4170*/  HADD2.F32 R115, -RZ, R25.H1_H1 ;  /* 0x30000019ff737230 */ /* 0x000fc40000004100 */
[----:B------:R-:W-:Y:S01]  /*4180*/  FMUL R57, R58, UR9 ;  /* 0x000000093a397c20 */ /* 0x000fe20008400000 */
[----:B------:R-:W-:Y:S01]  /*4190*/  FMUL R66, R55, R80 ;  /* 0x0000005037427220 */ /* 0x000fe20000400000 */
        /* <DEDUP_REMOVED lines=9> */
[----:B------:R-:W-:-:S02]  /*4230*/  HADD2.F32 R115, -RZ, R27.H1_H1 ;  /* 0x3000001bff737230 */ /* 0x000fc40000004100 */
[----:B------:R-:W-:Y:S01]  /*4240*/  @P0 FADD R82, R82, 1 ;  /* 0x3f80000052520421 */ /* 0x000fe20000000000 */
[----:B------:R-:W-:Y:S01]  /*4250*/  FMUL R87, R87, R58 ;  /* 0x0000003a57577220 */ /* 0x000fe20000400000 */
[----:B------:R-:W-:Y:S01]  /*4260*/  FMUL R58, R89, R80 ;  /* 0x00000050593a7220 */ /* 0x000fe20000400000 */
[----:B------:R-:W-:Y:S01]  /*4270*/  FMUL R89, R59, UR9 ;  /* 0x000000093b597c20 */ /* 0x000fe20008400000 */
[----:B------:R-:W-:Y:S01]  /*4280*/  FMUL R59, R60, UR9 ;  /* 0x000000093c3b7c20 */ /* 0x000fe20008400000 */
[----:B------:R-:W-:Y:S01]  /*4290*/  FMUL R80, R57, R82 ;  /* 0x0000005239507220 */ /* 0x000fe20000400000 */
[--C-:B------:R-:W-:Y:S02]  /*42a0*/  HADD2.F32 R60, -RZ, R28.reuse.H0_H0 ;  /* 0x2000001cff3c7230 */ /* 0x100fe40000004100 */
[----:B------:R-:W-:Y:S01]  /*42b0*/  @P0 FADD R115, R115, 1 ;  /* 0x3f80000073730421 */ /* 0x000fe20000000000 */
[----:B------:R-:W-:Y:S02]  /*42c0*/  HADD2.F32 R82, -RZ, R28.H1_H1 ;  /* 0x3000001cff527230 */ /* 0x000fe40000004100 */
[----:B------:R-:W-:Y:S01]  /*42d0*/  FMUL R91, R91, UR9 ;  /* 0x000000095b5b7c20 */ /* 0x000fe20008400000 */
[----:B------:R-:W-:-:S02]  /*42e0*/  HADD2.F32 R84, -RZ, R29.H0_H0 ;  /* 0x2000001dff547230 */ /* 0x000fc40000004100 */
[----:B------:R-:W-:Y:S01]  /*42f0*/  FMUL R57, R90, R115 ;  /* 0x000000735a397220 */ /* 0x000fe20000400000 */
[----:B------:R-:W-:Y:S01]  /*4300*/  @P0 FADD R60, R60, 1 ;  /* 0x3f8000003c3c0421 */ /* 0x000fe20000000000 */
[----:B------:R-:W-:Y:S02]  /*4310*/  HADD2.F32 R115, -RZ, R29.H1_H1 ;  /* 0x3000001dff737230 */ /* 0x000fe40000004100 */
[----:B------:R-:W-:Y:S01]  /*4320*/  @P0 FADD R82, R82, 1 ;  /* 0x3f80000052520421 */ /* 0x000fe20000000000 */
[----:B------:R-:W-:Y:S01]  /*4330*/  @P0 FADD R84, R84, 1 ;  /* 0x3f80000054540421 */ /* 0x000fe20000000000 */
[----:B------:R-:W-:Y:S01]  /*4340*/  FMUL R89, R89, R60 ;  /* 0x0000003c59597220 */ /* 0x000fe20000400000 */
[----:B------:R-:W-:Y:S01]  /*4350*/  FMUL R92, R92, UR9 ;  /* 0x000000095c5c7c20 */ /* 0x000fe20008400000 */
[----:B------:R-:W-:Y:S01]  /*4360*/  FMUL R60, R91, R82 ;  /* 0x000000525b3c7220 */ /* 0x000fe20000400000 */
[----:B------:R-:W-:Y:S01]  /*4370*/  @P0 FADD R115, R115, 1 ;  /* 0x3f80000073730421 */ /* 0x000fe20000000000 */
[----:B------:R-:W-:Y:S01]  /*4380*/  FMUL R91, R61, UR9 ;  /* 0x000000093d5b7c20 */ /* 0x000fe20008400000 */
[----:B------:R-:W-:Y:S01]  /*4390*/  FMUL R61, R62, UR9 ;  /* 0x000000093e3d7c20 */ /* 0x000fe20008400000 */
[----:B------:R-:W-:Y:S01]  /*43a0*/  FMUL R82, R59, R84 ;  /* 0x000000543b527220 */ /* 0x000fe20000400000 */
[----:B------:R-:W-:-:S02]  /*43b0*/  HADD2.F32 R62, -RZ, R30.H0_H0 ;  /* 0x2000001eff3e7230 */ /* 0x000fc40000004100 */
[----:B------:R-:W-:Y:S01]  /*43c0*/  FMUL R88, R95, UR9 ;  /* 0x000000095f587c20 */ /* 0x000fe20008400000 */
[----:B------:R-:W-:Y:S02]  /*43d0*/  HADD2.F32 R84, -RZ, R30.H1_H1 ;  /* 0x3000001eff547230 */ /* 0x000fe40000004100 */
[----:B------:R-:W-:Y:S01]  /*43e0*/  FMUL R59, R92, R115 ;  /* 0x000000735c3b7220 */ /* 0x000fe20000400000 */
[----:B------:R-:W-:Y:S02]  /*43f0*/  HADD2.F32 R95, -RZ, R33.H0_H0 ;  /* 0x20000021ff5f7230 */ /* 0x000fe40000004100 */
[----:B------:R-:W-:Y:S01]  /*4400*/  @P0 FADD R62, R62, 1 ;  /* 0x3f8000003e3e0421 */ /* 0x000fe20000000000 */
[--C-:B------:R-:W-:Y:S02]  /*4410*/  HADD2.F32 R86, -RZ, R31.reuse.H0_H0 ;  /* 0x2000001fff567230 */ /* 0x100fe40000004100 */
[----:B------:R-:W-:Y:S01]  /*4420*/  FMUL R93, R93, UR9 ;  /* 0x000000095d5d7c20 */ /* 0x000fe20008400000 */
[----:B------:R-:W-:-:S02]  /*4430*/  HADD2.F32 R115, -RZ, R31.H1_H1 ;  /* 0x3000001fff737230 */ /* 0x000fc40000004100 */
[----:B------:R-:W-:Y:S01]  /*4440*/  @P0 FADD R84, R84, 1 ;  /* 0x3f80000054540421 */ /* 0x000fe20000000000 */
        /* <DEDUP_REMOVED lines=9> */
[----:B------:R-:W-:Y:S01]  /*44e0*/  FMUL R61, R94, R115 ;  /* 0x000000735e3d7220 */ /* 0x000fe20000400000 */
[----:B------:R-:W-:-:S02]  /*44f0*/  HADD2.F32 R97, -RZ, R34.H1_H1 ;  /* 0x30000022ff617230 */ /* 0x000fc40000004100 */
[----:B------:R-:W-:Y:S01]  /*4500*/  FMUL R92, R100, UR9 ;  /* 0x00000009645c7c20 */ /* 0x000fe20008400000 */
[----:B------:R-:W-:Y:S02]  /*4510*/  HADD2.F32 R94, -RZ, R35.H0_H0 ;  /* 0x20000023ff5e7230 */ /* 0x000fe40000004100 */
[----:B------:R-:W-:Y:S01]  /*4520*/  FMUL R93, R63, UR9 ;  /* 0x000000093f5d7c20 */ /* 0x000fe20008400000 */
[--C-:B------:R-:W-:Y:S02]  /*4530*/  HADD2.F32 R86, -RZ, R32.reuse.H0_H0 ;  /* 0x20000020ff567230 */ /* 0x100fe40000004100 */
[----:B------:R-:W-:Y:S01]  /*4540*/  @P0 FADD R97, R97, 1 ;  /* 0x3f80000061610421 */ /* 0x000fe20000000000 */
[----:B------:R-:W-:Y:S01]  /*4550*/  FMUL R99, R99, UR9 ;  /* 0x0000000963637c20 */ /* 0x000fe20008400000 */
[----:B------:R-:W-:Y:S01]  /*4560*/  @P0 FADD R94, R94, 1 ;  /* 0x3f8000005e5e0421 */ /* 0x000fe20000000000 */
[----:B------:R-:W-:Y:S02]  /*4570*/  HADD2.F32 R63, -RZ, R32.H1_H1 ;  /* 0x30000020ff3f7230 */ /* 0x000fe40000004100 */
[----:B------:R-:W-:Y:S01]  /*4580*/  FMUL R92, R92, R97 ;  /* 0x000000615c5c7220 */ /* 0x000fe20000400000 */
[----:B------:R-:W-:-:S02]  /*4590*/  HADD2.F32 R115, -RZ, R33.H1_H1 ;  /* 0x30000021ff737230 */ /* 0x000fc40000004100 */
[----:B------:R-:W-:Y:S01]  /*45a0*/  FMUL R97, R99, R94 ;  /* 0x0000005e63617220 */ /* 0x000fe20000400000 */
[----:B------:R-:W-:Y:S01]  /*45b0*/  @P0 FADD R86, R86, 1 ;  /* 0x3f80000056560421 */ /* 0x000fe20000000000 */
[----:B------:R-:W-:Y:S01]  /*45c0*/  FMUL R94, R103, UR9 ;  /* 0x00000009675e7c20 */ /* 0x000fe20008400000 */
[----:B------:R-:W-:Y:S02]  /*45d0*/  HADD2.F32 R99, -RZ, R36.H1_H1 ;  /* 0x30000024ff637230 */ /* 0x000fe40000004100 */
[----:B------:R-:W-:Y:S01]  /*45e0*/  FMUL R96, R96, UR9 ;  /* 0x0000000960607c20 */ /* 0x000fe20008400000 */
[----:B------:R-:W-:Y:S01]  /*45f0*/  @P0 FADD R63, R63, 1 ;  /* 0x3f8000003f3f0421 */ /* 0x000fe20000000000 */
[----:B------:R-:W-:Y:S02]  /*4600*/  HADD2.F32 R103, -RZ, R37.H0_H0 ;  /* 0x20000025ff677230 */ /* 0x000fe40000004100 */
[----:B------:R-:W-:Y:S01]  /*4610*/  FMUL R93, R93, R86 ;  /* 0x000000565d5d7220 */ /* 0x000fe20000400000 */
[----:B------:R-:W-:Y:S01]  /*4620*/  FMUL R98, R98, UR9 ;  /* 0x0000000962627c20 */ /* 0x000fe20008400000 */
[----:B------:R-:W-:Y:S01]  /*4630*/  @P0 FADD R115, R115, 1 ;  /* 0x3f80000073730421 */ /* 0x000fe20000000000 */
[----:B------:R-:W-:Y:S01]  /*4640*/  FMUL R86, R96, R63 ;  /* 0x0000003f60567220 */ /* 0x000fe20000400000 */
[----:B------:R-:W-:Y:S01]  /*4650*/  @P0 FADD R99, R99, 1 ;  /* 0x3f80000063630421 */ /* 0x000fe20000000000 */
[----:B------:R-:W-:Y:S01]  /*4660*/  FMUL R96, R68, UR9 ;  /* 0x0000000944607c20 */ /* 0x000fe20008400000 */
[----:B------:R-:W-:Y:S01]  /*4670*/  @P0 FADD R103, R103, 1 ;  /* 0x3f80000067670421 */ /* 0x000fe20000000000 */
[----:B------:R-:W-:Y:S01]  /*4680*/  FMUL R63, R98, R115 ;  /* 0x00000073623f7220 */ /* 0x000fe20000400000 */
[----:B------:R-:W-:-:S02]  /*4690*/  HADD2.F32 R90, -RZ, R34.H0_H0 ;  /* 0x20000022ff5a7230 */ /* 0x000fc40000004100 */
[----:B------:R-:W-:Y:S01]  /*46a0*/  FMUL R94, R94, R99 ;  /* 0x000000635e5e7220 */ /* 0x000fe20000400000 */
[----:B------:R-:W-:Y:S02]  /*46b0*/  HADD2.F32 R115, -RZ, R35.H1_H1 ;  /* 0x30000023ff737230 */ /* 0x000fe40000004100 */
[----:B------:R-:W-:Y:S01]  /*46c0*/  FMUL R99, R96, R103 ;  /* 0x0000006760637220 */ /* 0x000fe20000400000 */
[----:B------:R-:W-:Y:S01]  /*46d0*/  FMUL R103, R69, UR9 ;  /* 0x0000000945677c20 */ /* 0x000fe20008400000 */
[----:B------:R-:W-:Y:S01]  /*46e0*/  FMUL R69, R70, UR9 ;  /* 0x0000000946457c20 */ /* 0x000fe20008400000 */
[--C-:B------:R-:W-:Y:S02]  /*46f0*/  HADD2.F32 R70, -RZ, R38.reuse.H0_H0 ;  /* 0x20000026ff467230 */ /* 0x100fe40000004100 */
[----:B------:R-:W-:Y:S01]  /*4700*/  @P0 FADD R90, R90, 1 ;  /* 0x3f8000005a5a0421 */ /* 0x000fe20000000000 */
[----:B------:R-:W-:Y:S02]  /*4710*/  HADD2.F32 R96, -RZ, R38.H1_H1 ;  /* 0x30000026ff607230 */ /* 0x000fe40000004100 */
[----:B------:R-:W-:Y:S01]  /*4720*/  FMUL R102, R102, UR9 ;  /* 0x0000000966667c20 */ /* 0x000fe20008400000 */
[----:B------:R-:W-:Y:S01]  /*4730*/  @P0 FADD R115, R115, 1 ;  /* 0x3f80000073730421 */ /* 0x000fe20000000000 */
[----:B------:R-:W-:-:S02]  /*4740*/  HADD2.F32 R98, -RZ, R39.H0_H0 ;  /* 0x20000027ff627230 */ /* 0x000fc40000004100 */
[----:B------:R-:W-:Y:S01]  /*4750*/  FMUL R95, R95, R90 ;  /* 0x0000005a5f5f7220 */ /* 0x000fe20000400000 */
[----:B------:R-:W-:Y:S01]  /*4760*/  @P0 FADD R70, R70, 1 ;  /* 0x3f80000046460421 */ /* 0x000fe20000000000 */
[----:B------:R-:W-:Y:S01]  /*4770*/  FMUL R90, R102, R115 ;  /* 0x00000073665a7220 */ /* 0x000fe20000400000 */
[----:B------:R-:W-:Y:S02]  /*4780*/  HADD2.F32 R68, -RZ, R36.H0_H0 ;  /* 0x20000024ff447230 */ /* 0x000fe40000004100 */
[----:B------:R-:W-:Y:S01]  /*4790*/  FMUL R105, R105, UR9 ;  /* 0x0000000969697c20 */ /* 0x000fe20008400000 */
[----:B------:R-:W-:Y:S01]  /*47a0*/  @P0 FADD R96, R96, 1 ;  /* 0x3f80000060600421 */ /* 0x000fe20000000000 */
[----:B------:R-:W-:Y:S02]  /*47b0*/  HADD2.F32 R115, -RZ, R37.H1_H1 ;  /* 0x30000025ff737230 */ /* 0x000fe40000004100 */
[----:B------:R-:W-:Y:S01]  /*47c0*/  @P0 FADD R98, R98, 1 ;  /* 0x3f80000062620421 */ /* 0x000fe20000000000 */
[----:B------:R-:W-:Y:S01]  /*47d0*/  FMUL R103, R103, R70 ;  /* 0x0000004667677220 */ /* 0x000fe20000400000 */
[----:B------:R-:W-:Y:S01]  /*47e0*/  FMUL R70, R105, R96 ;  /* 0x0000006069467220 */ /* 0x000fe20000400000 */
[----:B------:R-:W-:Y:S01]  /*47f0*/  FMUL R101, R101, UR9 ;  /* 0x0000000965657c20 */ /* 0x000fe20008400000 */
[----:B------:R-:W-:Y:S01]  /*4800*/  @P0 FADD R68, R68, 1 ;  /* 0x3f80000044440421 */ /* 0x000fe20000000000 */
[----:B------:R-:W-:Y:S01]  /*4810*/  FMUL R105, R71, UR9 ;  /* 0x0000000947697c20 */ /* 0x000fe20008400000 */
[----:B------:R-:W-:Y:S01]  /*4820*/  FMUL R104, R104, UR9 ;  /* 0x0000000968687c20 */ /* 0x000fe20008400000 */
[----:B------:R-:W-:Y:S01]  /*4830*/  @P0 FADD R115, R115, 1 ;  /* 0x3f80000073730421 */ /* 0x000fe20000000000 */
[----:B------:R-:W-:Y:S01]  /*4840*/  FMUL R71, R72, UR9 ;  /* 0x0000000948477c20 */ /* 0x000fe20008400000 */
[----:B------:R-:W-:Y:S01]  /*4850*/  FMUL R96, R69, R98 ;  /* 0x0000006245607220 */ /* 0x000fe20000400000 */
[----:B------:R-:W-:-:S02]  /*4860*/  HADD2.F32 R72, -RZ, R40.H0_H0 ;  /* 0x20000028ff487230 */ /* 0x000fc40000004100 */
[----:B------:R-:W-:Y:S01]  /*4870*/  FMUL R101, R101, R68 ;  /* 0x0000004465657220 */ /* 0x000fe20000400000 */
[----:B------:R-:W-:Y:S02]  /*4880*/  HADD2.F32 R98, -RZ, R40.H1_H1 ;  /* 0x30000028ff627230 */ /* 0x000fe40000004100 */
[----:B------:R-:W-:Y:S01]  /*4890*/  FMUL R68, R104, R115 ;  /* 0x0000007368447220 */ /* 0x000fe20000400000 */
[----:B------:R-:W-:Y:S02]  /*48a0*/  HADD2.F32 R115, -RZ, R39.H1_H1 ;  /* 0x30000027ff737230 */ /* 0x000fe40000004100 */
[----:B------:R-:W-:Y:S01]  /*48b0*/  @P0 FADD R72, R72, 1 ;  /* 0x3f80000048480421 */ /* 0x000fe20000000000 */
[----:B------:R-:W-:Y:S02]  /*48c0*/  HADD2.F32 R100, -RZ, R41.H0_H0 ;  /* 0x20000029ff647230 */ /* 0x000fe40000004100 */
[----:B------:R-:W-:Y:S01]  /*48d0*/  FMUL R107, R107, UR9 ;  /* 0x000000096b6b7c20 */ /* 0x000fe20008400000 */
[----:B------:R-:W-:Y:S01]  /*48e0*/  @P0 FADD R98, R98, 1 ;  /* 0x3f80000062620421 */ /* 0x000fe20000000000 */
[----:B------:R-:W-:Y:S01]  /*48f0*/  FMUL R106, R106, UR9 ;  /* 0x000000096a6a7c20 */ /* 0x000fe20008400000 */
[----:B------:R-:W-:Y:S01]  /*4900*/  @P0 FADD R115, R115, 1 ;  /* 0x3f80000073730421 */ /* 0x000fe20000000000 */
[----:B------:R-:W-:Y:S01]  /*4910*/  @P0 FADD R100, R100, 1 ;  /* 0x3f80000064640421 */ /* 0x000fe20000000000 */
[----:B------:R-:W-:Y:S01]  /*4920*/  FMUL R105, R105, R72 ;  /* 0x0000004869697220 */ /* 0x000fe20000400000 */
[----:B------:R-:W-:Y:S01]  /*4930*/  FMUL R72, R107, R98 ;  /* 0x000000626b487220 */ /* 0x000fe20000400000 */
[----:B------:R-:W-:Y:S01]  /*4940*/  FMUL R107, R73, UR9 ;  /* 0x00000009496b7c20 */ /* 0x000fe20008400000 */
[----:B------:R-:W-:Y:S01]  /*4950*/  FMUL R73, R74, UR9 ;  /* 0x000000094a497c20 */ /* 0x000fe20008400000 */
[----:B------:R-:W-:Y:S01]  /*4960*/  FMUL R69, R106, R115 ;  /* 0x000000736a457220 */ /* 0x000fe20000400000 */
[----:B------:R-:W-:Y:S01]  /*4970*/  FMUL R98, R71, R100 ;  /* 0x0000006447627220 */ /* 0x000fe20000400000 */
[----:B------:R-:W-:-:S02]  /*4980*/  HADD2.F32 R74, -RZ, R42.H0_H0 ;  /* 0x2000002aff4a7230 */ /* 0x000fc40000004100 */
[----:B------:R-:W-:Y:S01]  /*4990*/  FMUL R108, R108, UR9 ;  /* 0x000000096c6c7c20 */ /* 0x000fe20008400000 */
[----:B------:R-:W-:Y:S02]  /*49a0*/  HADD2.F32 R115, -RZ, R41.H1_H1 ;  /* 0x30000029ff737230 */ /* 0x000fe40000004100 */
[----:B------:R-:W-:Y:S01]  /*49b0*/  FMUL R109, R109, UR9 ;  /* 0x000000096d6d7c20 */ /* 0x000fe20008400000 */
[----:B------:R-:W-:Y:S02]  /*49c0*/  HADD2.F32 R100, -RZ, R42.H1_H1 ;  /* 0x3000002aff647230 */ /* 0x000fe40000004100 */
[----:B------:R-:W-:Y:S01]  /*49d0*/  @P0 FADD R74, R74, 1 ;  /* 0x3f8000004a4a0421 */ /* 0x000fe20000000000 */
[----:B------:R-:W-:Y:S02]  /*49e0*/  HADD2.F32 R102, -RZ, R43.H0_H0 ;  /* 0x2000002bff667230 */ /* 0x000fe40000004100 */
[----:B------:R-:W-:Y:S01]  /*49f0*/  @P0 FADD R115, R115, 1 ;  /* 0x3f80000073730421 */ /* 0x000fe20000000000 */
[----:B------:R-:W-:-:S02]  /*4a00*/  HADD2.F32 R104, -RZ, R45.H0_H0 ;  /* 0x2000002dff687230 */ /* 0x000fc40000004100 */
[----:B------:R-:W-:Y:S01]  /*4a10*/  @P0 FADD R100, R100, 1 ;  /* 0x3f80000064640421 */ /* 0x000fe20000000000 */
[----:B------:R-:W-:Y:S01]  /*4a20*/  FMUL R107, R107, R74 ;  /* 0x0000004a6b6b7220 */ /* 0x000fe20000400000 */
[----:B------:R-:W-:Y:S01]  /*4a30*/  @P0 FADD R102, R102, 1 ;  /* 0x3f80000066660421 */ /* 0x000fe20000000000 */
[----:B------:R-:W-:Y:S01]  /*4a40*/  FMUL R71, R108, R115 ;  /* 0x000000736c477220 */ /* 0x000fe20000400000 */
[----:B------:R-:W-:Y:S01]  /*4a50*/  FMUL R74, R109, R100 ;  /* 0x000000646d4a7220 */ /* 0x000fe20000400000 */
[----:B------:R-:W-:Y:S02]  /*4a60*/  HADD2.F32 R115, -RZ, R43.H1_H1 ;  /* 0x3000002bff737230 */ /* 0x000fe40000004100 */
[----:B------:R-:W-:Y:S01]  /*4a70*/  FMUL R109, R75, UR9 ;  /* 0x000000094b6d7c20 */ /* 0x000fe20008400000 */
[----:B------:R-:W-:Y:S01]  /*4a80*/  FMUL R75, R76, UR9 ;  /* 0x000000094c4b7c20 */ /* 0x000fe20008400000 */
[----:B------:R-:W-:Y:S01]  /*4a90*/  FMUL R100, R73, R102 ;  /* 0x0000006649647220 */ /* 0x000fe20000400000 */
[----:B------:R-:W-:-:S02]  /*4aa0*/  HADD2.F32 R76, -RZ, R44.H0_H0 ;  /* 0x2000002cff4c7230 */ /* 0x000fc40000004100 */
[----:B------:R-:W-:Y:S01]  /*4ab0*/  FMUL R110, R110, UR9 ;  /* 0x000000096e6e7c20 */ /* 0x000fe20008400000 */
[----:B------:R-:W-:Y:S02]  /*4ac0*/  HADD2.F32 R102, -RZ, R44.H1_H1 ;  /* 0x3000002cff667230 */ /* 0x000fe40000004100 */
[----:B------:R-:W-:Y:S01]  /*4ad0*/  @P0 FADD R115, R115, 1 ;  /* 0x3f80000073730421 */ /* 0x000fe20000000000 */
[----:B------:R-:W-:Y:S01]  /*4ae0*/  FMUL R111, R111, UR9 ;  /* 0x000000096f6f7c20 */ /* 0x000fe20008400000 */
[----:B------:R-:W-:Y:S01]  /*4af0*/  @P0 FADD R76, R76, 1 ;  /* 0x3f8000004c4c0421 */ /* 0x000fe20000000000 */
[----:B------:R-:W-:Y:S01]  /*4b00*/  @P0 FADD R104, R104, 1 ;  /* 0x3f80000068680421 */ /* 0x000fe20000000000 */
[----:B------:R-:W-:Y:S01]  /*4b10*/  @P0 FADD R102, R102, 1 ;  /* 0x3f80000066660421 */ /* 0x000fe20000000000 */
[----:B------:R-:W-:Y:S01]  /*4b20*/  FMUL R73, R110, R115 ;  /* 0x000000736e497220 */ /* 0x000fe20000400000 */
[----:B------:R-:W-:Y:S02]  /*4b30*/  HADD2.F32 R115, -RZ, R45.H1_H1 ;  /* 0x3000002dff737230 */ /* 0x000fe40000004100 */
[----:B------:R-:W-:Y:S01]  /*4b40*/  FMUL R109, R109, R76 ;  /* 0x0000004c6d6d7220 */ /* 0x000fe20000400000 */
[----:B------:R-:W-:Y:S01]  /*4b50*/  FMUL R76, R111, R102 ;  /* 0x000000666f4c7220 */ /* 0x000fe20000400000 */
[----:B------:R-:W-:Y:S01]  /*4b60*/  FMUL R102, R75, R104 ;  /* 0x000000684b667220 */ /* 0x000fe20000400000 */
[----:B------:R-:W-:Y:S01]  /*4b70*/  FMUL R104, R113, UR9 ;  /* 0x0000000971687c20 */ /* 0x000fe20008400000 */
[----:B------:R-:W-:Y:S01]  /*4b80*/  FMUL R112, R112, UR9 ;  /* 0x0000000970707c20 */ /* 0x000fe20008400000 */
[----:B------:R-:W-:Y:S01]  /*4b90*/  @P0 FADD R115, R115, 1 ;  /* 0x3f80000073730421 */ /* 0x000fe20000000000 */
[----:B------:R-:W-:-:S02]  /*4ba0*/  HADD2.F32 R113, -RZ, R47.H0_H0 ;  /* 0x2000002fff717230 */ /* 0x000fc40000004100 */
[----:B------:R-:W-:Y:S01]  /*4bb0*/  FMUL R106, R78, UR9 ;  /* 0x000000094e6a7c20 */ /* 0x000fe20008400000 */
[--C-:B------:R-:W-:Y:S02]  /*4bc0*/  HADD2.F32 R78, -RZ, R46.reuse.H0_H0 ;  /* 0x2000002eff4e7230 */ /* 0x100fe40000004100 */
[----:B------:R-:W-:Y:S01]  /*4bd0*/  FMUL R75, R112, R115 ;  /* 0x00000073704b7220 */ /* 0x000fe20000400000 */
[----:B------:R-:W-:Y:S02]  /*4be0*/  HADD2.F32 R111, -RZ, R46.H1_H1 ;  /* 0x3000002eff6f7230 */ /* 0x000fe40000004100 */
[----:B------:R-:W-:Y:S01]  /*4bf0*/  @P0 FADD R113, R113, 1 ;  /* 0x3f80000071710421 */ /* 0x000fe20000000000 */
[----:B------:R-:W-:Y:S02]  /*4c00*/  HADD2.F32 R115, -RZ, R47.H1_H1 ;  /* 0x3000002fff737230 */ /* 0x000fe40000004100 */
[----:B------:R-:W-:Y:S01]  /*4c10*/  FMUL R108, R79, UR9 ;  /* 0x000000094f6c7c20 */ /* 0x000fe20008400000 */
[----:B------:R-:W-:Y:S01]  /*4c20*/  FMUL R77, R77, UR9 ;  /* 0x000000094d4d7c20 */ /* 0x000fe20008400000 */
[----:B------:R-:W-:Y:S01]  /*4c30*/  @P0 FADD R78, R78, 1 ;  /* 0x3f8000004e4e0421 */ /* 0x000fe20000000000 */
[----:B------:R-:W-:Y:S01]  /*4c40*/  FMUL R79, R106, R113 ;  /* 0x000000716a4f7220 */ /* 0x000fe20000400000 */
[----:B------:R-:W-:Y:S01]  /*4c50*/  @P0 FADD R111, R111, 1 ;  /* 0x3f8000006f6f0421 */ /* 0x000fe20000000000 */
[----:B------:R-:W-:Y:S01]  /*4c60*/  @P0 FADD R115, R115, 1 ;  /* 0x3f80000073730421 */ /* 0x000fe20000000000 */
[----:B------:R-:W-:Y:S01]  /*4c70*/  FMUL R106, R67, UR7 ;  /* 0x00000007436a7c20 */ /* 0x000fe20008400000 */
[----:B------:R-:W-:Y:S01]  /*4c80*/  FMNMX3 R6, R6, |R2|, |R9|, !PT ;  /* 0x4000000206067276 */ /* 0x000fe20007800409 */
[----:B------:R-:W-:Y:S01]  /*4c90*/  FMUL R77, R77, R78 ;  /* 0x0000004e4d4d7220 */ /* 0x000fe20000400000 */
[----:B------:R-:W-:Y:S01]  /*4ca0*/  ISETP.NE.AND P0, PT, RZ, UR12, PT ;  /* 0x0000000cff007c0c */ /* 0x000fe2000bf05270 */
[----:B------:R-:W-:Y:S01]  /*4cb0*/  FMUL R78, R108, R115 ;  /* 0x000000736c4e7220 */ /* 0x000fe20000400000 */
[----:B------:R-:W-:Y:S01]  /*4cc0*/  FMNMX3 R6, R6, |R49|, |R0|, !PT ;  /* 0x4000003106067276 */ /* 0x000fe20007800400 */
[----:B------:R-:W-:Y:S01]  /*4cd0*/  FMUL R108, R49, UR7 ;  /* 0x00000007316c7c20 */ /* 0x000fe20008400000 */
[----:B------:R-:W-:Y:S01]  /*4ce0*/  FSEL R106, R67, R106, !P0 ;  /* 0x0000006a436a7208 */ /* 0x000fe20004000000 */
[----:B------:R-:W-:Y:S01]  /*4cf0*/  FMUL R104, R104, R111 ;  /* 0x0000006f68687220 */ /* 0x000fe20000400000 */
[----:B------:R-:W-:Y:S01]  /*4d00*/  FMUL R112, R65, UR7 ;  /* 0x0000000741707c20 */ /* 0x000fe20008400000 */
[----:B------:R-:W-:Y:S01]  /*4d10*/  FMUL R111, R2, UR7 ;  /* 0x00000007026f7c20 */ /* 0x000fe20008400000 */
[----:B------:R-:W-:Y:S01]  /*4d20*/  FMNMX3 R6, R6, |R67|, |R48|, !PT ;  /* 0x4000004306067276 */ /* 0x000fe20007800430 */
[----:B------:R-:W-:Y:S01]  /*4d30*/  FMUL R114, R95, UR7 ;  /* 0x000000075f727c20 */ /* 0x000fe20008400000 */
[----:B------:R-:W-:-:S02]  /*4d40*/  LOP3.LUT R117, R117, 0xffffff00, RZ, 0xc0, !PT ;  /* 0xffffff0075757812 */ /* 0x000fc400078ec0ff */
[----:B------:R-:W-:Y:S01]  /*4d50*/  F2FP.SATFINITE.E4M3.F32.PACK_AB_MERGE_C R110, RZ, R106, RZ ;  /* 0x0000006aff6e723e */ /* 0x000fe200048070ff */
[----:B------:R-:W-:Y:S01]  /*4d60*/  @P0 FMUL R9, R9, UR7 ;  /* 0x0000000709090c20 */ /* 0x000fe20008400000 */
[----:B------:R-:W-:Y:S01]  /*4d70*/  FSEL R67, R49, R108, !P0 ;  /* 0x0000006c31437208 */ /* 0x000fe20004000000 */
[----:B------:R-:W-:Y:S01]  /*4d80*/  @P0 FMUL R48, R48, UR7 ;  /* 0x0000000730300c20 */ /* 0x000fe20008400000 */
[----:B------:R-:W-:Y:S01]  /*4d90*/  FSEL R49, R65, R112, !P0 ;  /* 0x0000007041317208 */ /* 0x000fe20004000000 */
[----:B------:R-:W-:Y:S01]  /*4da0*/  FMUL R112, R91, UR7 ;  /* 0x000000075b707c20 */ /* 0x000fe20008400000 */
[----:B------:R-:W-:Y:S01]  /*4db0*/  FSEL R106, R2, R111, !P0 ;  /* 0x0000006f026a7208 */ /* 0x000fe20004000000 */
[----:B------:R-:W-:Y:S01]  /*4dc0*/  @P0 FMUL R0, R0, UR7 ;  /* 0x0000000700000c20 */ /* 0x000fe20008400000 */
[----:B------:R-:W-:Y:S01]  /*4dd0*/  FMNMX3 R65, R6, |R65|, |R8|, !PT ;  /* 0x4000004106417276 */ /* 0x000fe20007800408 */
[----:B------:R-:W-:Y:S01]  /*4de0*/  FMUL R6, R83, UR7 ;  /* 0x0000000753067c20 */ /* 0x000fe20008400000 */
[----:B------:R-:W-:Y:S01]  /*4df0*/  LOP3.LUT R2, R117, 0xffff, R110, 0xf8, !PT ;  /* 0x0000ffff75027812 */ /* 0x000fe200078ef86e */
[----:B------:R-:W-:Y:S01]  /*4e00*/  FMUL R110, R87, UR7 ;  /* 0x00000007576e7c20 */ /* 0x000fe20008400000 */
[----:B------:R-:W-:Y:S01]  /*4e10*/  LOP3.LUT R108, R11, 0xffffff00, RZ, 0xc0, !PT ;  /* 0xffffff000b6c7812 */ /* 0x000fe200078ec0ff */
[----:B------:R-:W-:Y:S01]  /*4e20*/  @P0 FMUL R8, R8, UR7 ;  /* 0x0000000708080c20 */ /* 0x000fe20008400000 */
[----:B------:R-:W-:-:S02]  /*4e30*/  FSEL R6, R83, R6, !P0 ;  /* 0x0000000653067208 */ /* 0x000fc40004000000 */
[----:B------:R-:W-:Y:S02]  /*4e40*/  FSEL R110, R87, R110, !P0 ;  /* 0x0000006e576e7208 */ /* 0x000fe40004000000 */
[----:B------:R-:W-:Y:S02]  /*4e50*/  LOP3.LUT R10, R10, 0xffffff00, RZ, 0xc0, !PT ;  /* 0xffffff000a0a7812 */ /* 0x000fe400078ec0ff */
[----:B------:R-:W-:Y:S01]  /*4e60*/  F2FP.SATFINITE.E4M3.F32.PACK_AB_MERGE_C R11, RZ, R6, RZ ;  /* 0x00000006ff0b723e */ /* 0x000fe200048070ff */
[----:B------:R-:W-:Y:S01]  /*4e70*/  FMUL R6, R103, UR7 ;  /* 0x0000000767067c20 */ /* 0x000fe20008400000 */
[----:B------:R-:W-:Y:S02]  /*4e80*/  F2FP.SATFINITE.E4M3.F32.PACK_AB_MERGE_C R111, RZ, R110, RZ ;  /* 0x0000006eff6f723e */ /* 0x000fe400048070ff */
[----:B------:R-:W-:Y:S02]  /*4e90*/  LOP3.LUT R10, R10, 0xffff, R11, 0xf8, !PT ;  /* 0x0000ffff0a0a7812 */ /* 0x000fe400078ef80b */
[----:B------:R-:W-:-:S02]  /*4ea0*/  LOP3.LUT R11, R108, 0xffff, R111, 0xf8, !PT ;  /* 0x0000ffff6c0b7812 */ /* 0x000fc400078ef86f */
[----:B------:R-:W-:Y:S02]  /*4eb0*/  FSEL R108, R103, R6, !P0 ;  /* 0x00000006676c7208 */ /* 0x000fe40004000000 */
[----:B------:R-:W-:Y:S01]  /*4ec0*/  LOP3.LUT R6, R14, 0xffffff00, RZ, 0xc0, !PT ;  /* 0xffffff000e067812 */ /* 0x000fe200078ec0ff */
[----:B------:R-:W-:Y:S01]  /*4ed0*/  FMUL R14, R107, UR7 ;  /* 0x000000076b0e7c20 */ /* 0x000fe20008400000 */
[----:B------:R-:W-:Y:S01]  /*4ee0*/  F2FP.SATFINITE.E4M3.F32.PACK_AB_MERGE_C R111, RZ, R108, RZ ;  /* 0x0000006cff6f723e */ /* 0x000fe200048070ff */
[----:B------:R-:W-:Y:S01]  /*4ef0*/  FMUL R108, R77, UR7 ;  /* 0x000000074d6c7c20 */ /* 0x000fe20008400000 */
[----:B------:R-:W-:Y:S02]  /*4f00*/  FSEL R112, R91, R112, !P0 ;  /* 0x000000705b707208 */ /* 0x000fe40004000000 */
[----:B------:R-:W-:Y:S02]  /*4f10*/  FSEL R14, R107, R14, !P0 ;  /* 0x0000000e6b0e7208 */ /* 0x000fe40004000000 */
[----:B------:R-:W-:-:S02]  /*4f20*/  FSEL R110, R77, R108, !P0 ;  /* 0x0000006c4d6e7208 */ /* 0x000fc40004000000 */
[----:B------:R-:W-:Y:S02]  /*4f30*/  LOP3.LUT R6, R6, 0xffff, R111, 0xf8, !PT ;  /* 0x0000ffff06067812 */ /* 0x000fe400078ef86f */
[----:B------:R-:W-:Y:S02]  /*4f40*/  LOP3.LUT R12, R12, 0xffffff00, RZ, 0xc0, !PT ;  /* 0xffffff000c0c7812 */ /* 0x000fe400078ec0ff */
[----:B------:R-:W-:Y:S02]  /*4f50*/  F2FP.SATFINITE.E4M3.F32.PACK_AB_MERGE_C R113, RZ, R112, RZ ;  /* 0x00000070ff71723e */ /* 0x000fe400048070ff */
[----:B------:R-:W-:Y:S02]  /*4f60*/  LOP3.LUT R118, R118, 0xffffff00, RZ, 0xc0, !PT ;  /* 0xffffff0076767812 */ /* 0x000fe400078ec0ff */
[----:B------:R-:W-:Y:S02]  /*4f70*/  F2FP.SATFINITE.E4M3.F32.PACK_AB_MERGE_C R108, RZ, R14, RZ ;  /* 0x0000000eff6c723e */ /* 0x000fe400048070ff */
[----:B------:R-:W-:-:S02]  /*4f80*/  F2FP.SATFINITE.E4M3.F32.PACK_AB_MERGE_C R111, RZ, R110, RZ ;  /* 0x0000006eff6f723e */ /* 0x000fc400048070ff */
[----:B------:R-:W-:Y:S02]  /*4f90*/  F2FP.SATFINITE.E4M3.F32.PACK_AB_MERGE_C R14, RZ, R9, RZ ;  /* 0x00000009ff0e723e */ /* 0x000fe400048070ff */
[----:B------:R-:W-:Y:S02]  /*4fa0*/  F2FP.SATFINITE.E4M3.F32.PACK_AB_MERGE_C R106, RZ, R106, RZ ;  /* 0x0000006aff6a723e */ /* 0x000fe400048070ff */
[----:B------:R-:W-:Y:S01]  /*4fb0*/  LOP3.LUT R12, R12, 0xffff, R113, 0xf8, !PT ;  /* 0x0000ffff0c0c7812 */ /* 0x000fe200078ef871 */
[----:B------:R-:W-:Y:S01]  /*4fc0*/  FMUL R113, R52, UR7 ;  /* 0x0000000734717c20 */ /* 0x000fe20008400000 */
[----:B------:R-:W-:Y:S02]  /*4fd0*/  LOP3.LUT R15, R15, 0xffffff00, RZ, 0xc0, !PT ;  /* 0xffffff000f0f7812 */ /* 0x000fe400078ec0ff */
[----:B------:R-:W-:Y:S02]  /*4fe0*/  LOP3.LUT R9, R118, 0xffff, R111, 0xf8, !PT ;  /* 0x0000ffff76097812 */ /* 0x000fe400078ef86f */
[----:B------:R-:W-:-:S02]  /*4ff0*/  SHF.L.U32 R14, R14, 0x8, RZ ;  /* 0x000000080e0e7819 */ /* 0x000fc400000006ff */
[----:B------:R-:W-:Y:S02]  /*5000*/  LOP3.LUT R111, R106, 0xff, RZ, 0xc0, !PT ;  /* 0x000000ff6a6f7812 */ /* 0x000fe400078ec0ff */
[----:B------:R-:W-:Y:S02]  /*5010*/  F2FP.SATFINITE.E4M3.F32.PACK_AB_MERGE_C R67, RZ, R67, RZ ;  /* 0x00000043ff43723e */ /* 0x000fe400048070ff */
[----:B------:R-:W-:Y:S01]  /*5020*/  FMNMX3 R65, R65, |R52|, |R51|, !PT ;  /* 0x4000003441417276 */ /* 0x000fe20007800433 */
[----:B------:R-:W-:Y:S01]  /*5030*/  @P0 FMUL R51, R51, UR7 ;  /* 0x0000000733330c20 */ /* 0x000fe20008400000 */
[----:B------:R-:W-:Y:S02]  /*5040*/  F2FP.SATFINITE.E4M3.F32.PACK_AB_MERGE_C R48, RZ, R48, RZ ;  /* 0x00000030ff30723e */ /* 0x000fe400048070ff */
[----:B------:R-:W-:Y:S01]  /*5050*/  LOP3.LUT R15, R15, 0xffff, R108, 0xf8, !PT ;  /* 0x0000ffff0f0f7812 */ /* 0x000fe200078ef86c */
[----:B------:R-:W-:Y:S01]  /*5060*/  FMUL R108, R81, UR7 ;  /* 0x00000007516c7c20 */ /* 0x000fe20008400000 */
[----:B------:R-:W-:-:S02]  /*5070*/  LOP3.LUT R111, R111, 0xffff, R14, 0xf8, !PT ;  /* 0x0000ffff6f6f7812 */ /* 0x000fc400078ef80e */
[----:B------:R-:W-:Y:S02]  /*5080*/  SHF.L.U32 R106, R67, 0x10, RZ ;  /* 0x00000010436a7819 */ /* 0x000fe400000006ff */
[----:B------:R-:W-:Y:S02]  /*5090*/  F2FP.SATFINITE.E4M3.F32.PACK_AB_MERGE_C R0, RZ, R0, RZ ;  /* 0x00000000ff00723e */ /* 0x000fe400048070ff */
[----:B------:R-:W-:Y:S02]  /*50a0*/  FSEL R14, R52, R113, !P0 ;  /* 0x00000071340e7208 */ /* 0x000fe40004000000 */
[----:B------:R-:W-:Y:S02]  /*50b0*/  LOP3.LUT R67, R2, 0xff, RZ, 0xc0, !PT ;  /* 0x000000ff02437812 */ /* 0x000fe400078ec0ff */
[----:B------:R-:W-:Y:S02]  /*50c0*/  PRMT R48, R48, 0x7104, RZ ;  /* 0x0000710430307816 */ /* 0x000fe400000000ff */
[----:B------:R-:W-:Y:S01]  /*50d0*/  FMNMX3 R65, R65, |R81|, |R50|, !PT ;  /* 0x4000005141417276 */ /* 0x000fe20007800432 */
[----:B------:R-:W-:Y:S01]  /*50e0*/  @P0 FMUL R50, R50, UR7 ;  /* 0x0000000732320c20 */ /* 0x000fe20008400000 */
[----:B------:R-:W-:-:S02]  /*50f0*/  F2FP.SATFINITE.E4M3.F32.PACK_AB_MERGE_C R49, RZ, R49, RZ ;  /* 0x00000031ff31723e */ /* 0x000fc400048070ff */
[----:B------:R-:W-:Y:S02]  /*5100*/  F2FP.SATFINITE.E4M3.F32.PACK_AB_MERGE_C R8, RZ, R8, RZ ;  /* 0x00000008ff08723e */ /* 0x000fe400048070ff */
[----:B------:R-:W-:Y:S02]  /*5110*/  LOP3.LUT R0, R0, 0xffff, RZ, 0xc0, !PT ;  /* 0x0000ffff00007812 */ /* 0x000fe400078ec0ff */
[----:B------:R-:W-:Y:S02]  /*5120*/  FSEL R52, R81, R108, !P0 ;  /* 0x0000006c51347208 */ /* 0x000fe40004000000 */
[----:B------:R-:W-:Y:S01]  /*5130*/  LOP3.LUT R48, R67, 0xff00, R48, 0xf8, !PT ;  /* 0x0000ff0043307812 */ /* 0x000fe200078ef830 */
[----:B------:R-:W-:Y:S01]  /*5140*/  FMUL R67, R64, UR7 ;  /* 0x0000000740437c20 */ /* 0x000fe20008400000 */
[----:B------:R-:W-:Y:S02]  /*5150*/  SHF.L.U32 R49, R49, 0x10, RZ ;  /* 0x0000001031317819 */ /* 0x000fe400000006ff */
[----:B------:R-:W-:Y:S01]  /*5160*/  FMNMX3 R65, R65, |R83|, |R54|, !PT ;  /* 0x4000005341417276 */ /* 0x000fe20007800436 */
[----:B------:R-:W-:Y:S01]  /*5170*/  @P0 FMUL R54, R54, UR7 ;  /* 0x0000000736360c20 */ /* 0x000fe20008400000 */
[----:B------:R-:W-:-:S02]  /*5180*/  LOP3.LUT R8, R8, 0xffff, RZ, 0xc0, !PT ;  /* 0x0000ffff08087812 */ /* 0x000fc400078ec0ff */
[----:B------:R-:W-:Y:S02]  /*5190*/  F2FP.SATFINITE.E4M3.F32.PACK_AB_MERGE_C R14, RZ, R14, RZ ;  /* 0x0000000eff0e723e */ /* 0x000fe400048070ff */
[----:B------:R-:W-:Y:S02]  /*51a0*/  F2FP.SATFINITE.E4M3.F32.PACK_AB_MERGE_C R51, RZ, R51, RZ ;  /* 0x00000033ff33723e */ /* 0x000fe400048070ff */
[----:B------:R-:W-:Y:S02]  /*51b0*/  LOP3.LUT R111, R111, 0xff0000, R106, 0xf8, !PT ;  /* 0x00ff00006f6f7812 */ /* 0x000fe400078ef86a */
[----:B------:R-:W-:Y:S02]  /*51c0*/  SHF.L.U32 R0, R0, 0x18, RZ ;  /* 0x0000001800007819 */ /* 0x000fe400000006ff */
[----:B------:R-:W-:Y:S02]  /*51d0*/  LOP3.LUT R49, R48, 0xff0000, R49, 0xf8, !PT ;  /* 0x00ff000030317812 */ /* 0x000fe400078ef831 */
[----:B------:R-:W-:-:S02]  /*51e0*/  SHF.L.U32 R8, R8, 0x18, RZ ;  /* 0x0000001808087819 */ /* 0x000fc400000006ff */
[----:B------:R-:W-:Y:S01]  /*51f0*/  FMNMX3 R65, R65, |R64|, |R53|, !PT ;  /* 0x4000004041417276 */ /* 0x000fe20007800435 */
[----:B------:R-:W-:Y:S01]  /*5200*/  @P0 FMUL R53, R53, UR7 ;  /* 0x0000000735350c20 */ /* 0x000fe20008400000 */
[----:B------:R-:W-:Y:S02]  /*5210*/  LOP3.LUT R14, R14, 0xff, RZ, 0xc0, !PT ;  /* 0x000000ff0e0e7812 */ /* 0x000fe400078ec0ff */
[----:B------:R-:W-:Y:S02]  /*5220*/  SHF.L.U32 R51, R51, 0x8, RZ ;  /* 0x0000000833337819 */ /* 0x000fe400000006ff */
[----:B------:R-:W-:Y:S02]  /*5230*/  F2FP.SATFINITE.E4M3.F32.PACK_AB_MERGE_C R52, RZ, R52, RZ ;  /* 0x00000034ff34723e */ /* 0x000fe400048070ff */
[----:B------:R-:W-:Y:S02]  /*5240*/  F2FP.SATFINITE.E4M3.F32.PACK_AB_MERGE_C R50, RZ, R50, RZ ;  /* 0x00000032ff32723e */ /* 0x000fe400048070ff */
[----:B------:R-:W-:-:S02]  /*5250*/  LOP3.LUT R2, R111, 0xff000000, R0, 0xf8, !PT ;  /* 0xff0000006f027812 */ /* 0x000fc400078ef800 */
[----:B------:R-:W-:Y:S01]  /*5260*/  LOP3.LUT R0, R49, R8, RZ, 0xfc, !PT ;  /* 0x0000000831007212 */ /* 0x000fe200078efcff */
[----:B------:R-:W-:Y:S01]  /*5270*/  FMUL R49, R66, UR7 ;  /* 0x0000000742317c20 */ /* 0x000fe20008400000 */
[----:B------:R-:W-:Y:S01]  /*5280*/  LOP3.LUT R51, R14, 0xffff, R51, 0xf8, !PT ;  /* 0x0000ffff0e337812 */ /* 0x000fe200078ef833 */
[----:B------:R-:W-:Y:S01]  /*5290*/  FMUL R8, R85, UR7 ;  /* 0x0000000755087c20 */ /* 0x000fe20008400000 */
[----:B------:R-:W-:Y:S02]  /*52a0*/  SHF.L.U32 R52, R52, 0x10, RZ ;  /* 0x0000001034347819 */ /* 0x000fe400000006ff */
[----:B------:R-:W-:Y:S01]  /*52b0*/  FMNMX3 R65, R65, |R85|, |R56|, !PT ;  /* 0x4000005541417276 */ /* 0x000fe20007800438 */
[----:B------:R-:W-:Y:S01]  /*52c0*/  @P0 FMUL R56, R56, UR7 ;  /* 0x0000000738380c20 */ /* 0x000fe20008400000 */
[----:B------:R-:W-:Y:S02]  /*52d0*/  LOP3.LUT R50, R50, 0xffff, RZ, 0xc0, !PT ;  /* 0x0000ffff32327812 */ /* 0x000fe400078ec0ff */
[----:B------:R-:W-:-:S02]  /*52e0*/  FSEL R48, R64, R67, !P0 ;  /* 0x0000004340307208 */ /* 0x000fc40004000000 */
[----:B------:R-:W-:Y:S02]  /*52f0*/  F2FP.SATFINITE.E4M3.F32.PACK_AB_MERGE_C R54, RZ, R54, RZ ;  /* 0x00000036ff36723e */ /* 0x000fe400048070ff */
[----:B------:R-:W-:Y:S02]  /*5300*/  LOP3.LUT R51, R51, 0xff0000, R52, 0xf8, !PT ;  /* 0x00ff000033337812 */ /* 0x000fe400078ef834 */
[----:B------:R-:W-:Y:S02]  /*5310*/  SHF.L.U32 R50, R50, 0x18, RZ ;  /* 0x0000001832327819 */ /* 0x000fe400000006ff */
[----:B------:R-:W-:Y:S01]  /*5320*/  FMNMX3 R65, R65, |R66|, |R55|, !PT ;  /* 0x4000004241417276 */ /* 0x000fe20007800437 */
[----:B------:R-:W-:Y:S01]  /*5330*/  @P0 FMUL R55, R55, UR7 ;  /* 0x0000000737370c20 */ /* 0x000fe20008400000 */
[----:B------:R-:W-:Y:S02]  /*5340*/  FSEL R52, R66, R49, !P0 ;  /* 0x0000003142347208 */ /* 0x000fe40004000000 */
[----:B------:R-:W-:-:S02]  /*5350*/  FSEL R14, R85, R8, !P0 ;  /* 0x00000008550e7208 */ /* 0x000fc40004000000 */
[----:B------:R-:W-:Y:S02]  /*5360*/  LOP3.LUT R49, R10, 0xff, RZ, 0xc0, !PT ;  /* 0x000000ff0a317812 */ /* 0x000fe400078ec0ff */
[----:B------:R-:W-:Y:S02]  /*5370*/  PRMT R54, R54, 0x7104, RZ ;  /* 0x0000710436367816 */ /* 0x000fe400000000ff */
[----:B------:R-:W-:Y:S02]  /*5380*/  F2FP.SATFINITE.E4M3.F32.PACK_AB_MERGE_C R48, RZ, R48, RZ ;  /* 0x00000030ff30723e */ /* 0x000fe400048070ff */
[----:B------:R-:W-:Y:S01]  /*5390*/  LOP3.LUT R8, R51, 0xff000000, R50, 0xf8, !PT ;  /* 0xff00000033087812 */ /* 0x000fe200078ef832 */
[----:B------:R-:W-:Y:S01]  /*53a0*/  FMUL R51, R80, UR7 ;  /* 0x0000000750337c20 */ /* 0x000fe20008400000 */
[----:B------:R-:W-:Y:S01]  /*53b0*/  FMNMX3 R65, R65, |R87|, |R58|, !PT ;  /* 0x4000005741417276 */ /* 0x000fe2000780043a */
[----:B------:R-:W-:Y:S01]  /*53c0*/  @P0 FMUL R58, R58, UR7 ;  /* 0x000000073a3a0c20 */ /* 0x000fe20008400000 */
[----:B------:R-:W-:-:S02]  /*53d0*/  LOP3.LUT R49, R49, 0xff00, R54, 0xf8, !PT ;  /* 0x0000ff0031317812 */ /* 0x000fc400078ef836 */
[----:B------:R-:W-:Y:S02]  /*53e0*/  F2FP.SATFINITE.E4M3.F32.PACK_AB_MERGE_C R53, RZ, R53, RZ ;  /* 0x00000035ff35723e */ /* 0x000fe400048070ff */
[----:B------:R-:W-:Y:S02]  /*53f0*/  SHF.L.U32 R48, R48, 0x10, RZ ;  /* 0x0000001030307819 */ /* 0x000fe400000006ff */
[----:B------:R-:W-:Y:S02]  /*5400*/  F2FP.SATFINITE.E4M3.F32.PACK_AB_MERGE_C R14, RZ, R14, RZ ;  /* 0x0000000eff0e723e */ /* 0x000fe400048070ff */
[----:B------:R-:W-:Y:S02]  /*5410*/  F2FP.SATFINITE.E4M3.F32.PACK_AB_MERGE_C R56, RZ, R56, RZ ;  /* 0x00000038ff38723e */ /* 0x000fe400048070ff */
[----:B------:R-:W-:Y:S01]  /*5420*/  FMNMX3 R65, R65, |R80|, |R57|, !PT ;  /* 0x4000005041417276 */ /* 0x000fe20007800439 */
[----:B------:R-:W-:Y:S01]  /*5430*/  @P0 FMUL R57, R57, UR7 ;  /* 0x0000000739390c20 */ /* 0x000fe20008400000 */
[----:B------:R-:W-:-:S02]  /*5440*/  FSEL R51, R80, R51, !P0 ;  /* 0x0000003350337208 */ /* 0x000fc40004000000 */
[----:B------:R-:W-:Y:S02]  /*5450*/  F2FP.SATFINITE.E4M3.F32.PACK_AB_MERGE_C R58, RZ, R58, RZ ;  /* 0x0000003aff3a723e */ /* 0x000fe400048070ff */
[----:B------:R-:W-:Y:S02]  /*5460*/  LOP3.LUT R53, R53, 0xffff, RZ, 0xc0, !PT ;  /* 0x0000ffff35357812 */ /* 0x000fe400078ec0ff */
[----:B------:R-:W-:Y:S02]  /*5470*/  LOP3.LUT R48, R49, 0xff0000, R48, 0xf8, !PT ;  /* 0x00ff000031307812 */ /* 0x000fe400078ef830 */
[----:B------:R-:W-:Y:S01]  /*5480*/  LOP3.LUT R49, R14, 0xff, RZ, 0xc0, !PT ;  /* 0x000000ff0e317812 */ /* 0x000fe200078ec0ff */
[----:B------:R-:W-:Y:S01]  /*5490*/  FMUL R14, R89, UR7 ;  /* 0x00000007590e7c20 */ /* 0x000fe20008400000 */
[----:B------:R-:W-:Y:S02]  /*54a0*/  SHF.L.U32 R56, R56, 0x8, RZ ;  /* 0x0000000838387819 */ /* 0x000fe400000006ff */
[----:B------:R-:W-:-:S02]  /*54b0*/  F2FP.SATFINITE.E4M3.F32.PACK_AB_MERGE_C R52, RZ, R52, RZ ;  /* 0x00000034ff34723e */ /* 0x000fc400048070ff */
[----:B------:R-:W-:Y:S02]  /*54c0*/  F2FP.SATFINITE.E4M3.F32.PACK_AB_MERGE_C R55, RZ, R55, RZ ;  /* 0x00000037ff37723e */ /* 0x000fe400048070ff */
[----:B------:R-:W-:Y:S02]  /*54d0*/  LOP3.LUT R11, R11, 0xff, RZ, 0xc0, !PT ;  /* 0x000000ff0b0b7812 */ /* 0x000fe400078ec0ff */
[----:B------:R-:W-:Y:S02]  /*54e0*/  PRMT R58, R58, 0x7104, RZ ;  /* 0x000071043a3a7816 */ /* 0x000fe400000000ff */
[----:B------:R-:W-:Y:S02]  /*54f0*/  F2FP.SATFINITE.E4M3.F32.PACK_AB_MERGE_C R51, RZ, R51, RZ ;  /* 0x00000033ff33723e */ /* 0x000fe400048070ff */
[----:B------:R-:W-:Y:S02]  /*5500*/  F2FP.SATFINITE.E4M3.F32.PACK_AB_MERGE_C R57, RZ, R57, RZ ;  /* 0x00000039ff39723e */ /* 0x000fe400048070ff */
[----:B------:R-:W-:-:S02]  /*5510*/  SHF.L.U32 R53, R53, 0x18, RZ ;  /* 0x0000001835357819 */ /* 0x000fc400000006ff */
[----:B------:R-:W-:Y:S02]  /*5520*/  LOP3.LUT R49, R49, 0xffff, R56, 0xf8, !PT ;  /* 0x0000ffff31317812 */ /* 0x000fe400078ef838 */
[----:B------:R-:W-:Y:S02]  /*5530*/  SHF.L.U32 R52, R52, 0x10, RZ ;  /* 0x0000001034347819 */ /* 0x000fe400000006ff */
[----:B------:R-:W-:Y:S01]  /*5540*/  FMNMX3 R65, R65, |R89|, |R60|, !PT ;  /* 0x4000005941417276 */ /* 0x000fe2000780043c */
[----:B------:R-:W-:Y:S01]  /*5550*/  @P0 FMUL R60, R60, UR7 ;  /* 0x000000073c3c0c20 */ /* 0x000fe20008400000 */
[----:B------:R-:W-:Y:S02]  /*5560*/  LOP3.LUT R55, R55, 0xffff, RZ, 0xc0, !PT ;  /* 0x0000ffff37377812 */ /* 0x000fe400078ec0ff */
[----:B------:R-:W-:Y:S01]  /*5570*/  LOP3.LUT R58, R11, 0xff00, R58, 0xf8, !PT ;  /* 0x0000ff000b3a7812 */ /* 0x000fe200078ef83a */
[----:B------:R-:W-:Y:S01]  /*5580*/  FMUL R11, R84, UR7 ;  /* 0x00000007540b7c20 */ /* 0x000fe20008400000 */
[----:B------:R-:W-:-:S02]  /*5590*/  SHF.L.U32 R51, R51, 0x10, RZ ;  /* 0x0000001033337819 */ /* 0x000fc400000006ff */
[----:B------:R-:W-:Y:S02]  /*55a0*/  LOP3.LUT R57, R57, 0xffff, RZ, 0xc0, !PT ;  /* 0x0000ffff39397812 */ /* 0x000fe400078ec0ff */
[----:B------:R-:W-:Y:S01]  /*55b0*/  LOP3.LUT R10, R48, R53, RZ, 0xfc, !PT ;  /* 0x00000035300a7212 */ /* 0x000fe200078efcff */
[----:B------:R-:W-:Y:S01]  /*55c0*/  FMUL R53, R82, UR7 ;  /* 0x0000000752357c20 */ /* 0x000fe20008400000 */
[----:B------:R-:W-:Y:S02]  /*55d0*/  LOP3.LUT R52, R49, 0xff0000, R52, 0xf8, !PT ;  /* 0x00ff000031347812 */ /* 0x000fe400078ef834 */
[----:B------:R-:W-:Y:S02]  /*55e0*/  SHF.L.U32 R55, R55, 0x18, RZ ;  /* 0x0000001837377819 */ /* 0x000fe400000006ff */
[----:B------:R-:W-:Y:S01]  /*55f0*/  FMNMX3 R65, R65, |R82|, |R59|, !PT ;  /* 0x4000005241417276 */ /* 0x000fe2000780043b */
[----:B------:R-:W-:Y:S01]  /*5600*/  @P0 FMUL R59, R59, UR7 ;  /* 0x000000073b3b0c20 */ /* 0x000fe20008400000 */
[----:B------:R-:W-:-:S02]  /*5610*/  FSEL R50, R89, R14, !P0 ;  /* 0x0000000e59327208 */ /* 0x000fc40004000000 */
[----:B------:R-:W-:Y:S02]  /*5620*/  LOP3.LUT R51, R58, 0xff0000, R51, 0xf8, !PT ;  /* 0x00ff00003a337812 */ /* 0x000fe400078ef833 */
[----:B------:R-:W-:Y:S01]  /*5630*/  SHF.L.U32 R14, R57, 0x18, RZ ;  /* 0x00000018390e7819 */ /* 0x000fe200000006ff */
[----:B------:R-:W-:Y:S01]  /*5640*/  FMUL R57, R98, UR7 ;  /* 0x0000000762397c20 */ /* 0x000fe20008400000 */
[----:B------:R-:W-:Y:S01]  /*5650*/  LOP3.LUT R48, R52, 0xff000000, R55, 0xf8, !PT ;  /* 0xff00000034307812 */ /* 0x000fe200078ef837 */
[----:B------:R-:W-:Y:S01]  /*5660*/  FMUL R55, R88, UR7 ;  /* 0x0000000758377c20 */ /* 0x000fe20008400000 */
[----:B------:R-:W-:Y:S01]  /*5670*/  FMNMX3 R65, R65, |R91|, |R62|, !PT ;  /* 0x4000005b41417276 */ /* 0x000fe2000780043e */
[----:B------:R-:W-:Y:S01]  /*5680*/  @P0 FMUL R62, R62, UR7 ;  /* 0x000000073e3e0c20 */ /* 0x000fe20008400000 */
[----:B------:R-:W-:Y:S02]  /*5690*/  FSEL R53, R82, R53, !P0 ;  /* 0x0000003552357208 */ /* 0x000fe40004000000 */
[----:B------:R-:W-:-:S02]  /*56a0*/  FSEL R52, R84, R11, !P0 ;  /* 0x0000000b54347208 */ /* 0x000fc40004000000 */
[----:B------:R-:W-:Y:S02]  /*56b0*/  F2FP.SATFINITE.E4M3.F32.PACK_AB_MERGE_C R50, RZ, R50, RZ ;  /* 0x00000032ff32723e */ /* 0x000fe400048070ff */
[----:B------:R-:W-:Y:S02]  /*56c0*/  F2FP.SATFINITE.E4M3.F32.PACK_AB_MERGE_C R60, RZ, R60, RZ ;  /* 0x0000003cff3c723e */ /* 0x000fe400048070ff */
[----:B------:R-:W-:Y:S01]  /*56d0*/  LOP3.LUT R11, R51, R14, RZ, 0xfc, !PT ;  /* 0x0000000e330b7212 */ /* 0x000fe200078efcff */
[----:B------:R-:W-:Y:S01]  /*56e0*/  FMUL R14, R93, UR7 ;  /* 0x000000075d0e7c20 */ /* 0x000fe20008400000 */
[----:B------:R-:W-:Y:S01]  /*56f0*/  FMNMX3 R65, R65, |R84|, |R61|, !PT ;  /* 0x4000005441417276 */ /* 0x000fe2000780043d */
[----:B------:R-:W-:Y:S01]  /*5700*/  @P0 FMUL R61, R61, UR7 ;  /* 0x000000073d3d0c20 */ /* 0x000fe20008400000 */
[----:B------:R-:W-:Y:S02]  /*5710*/  LOP3.LUT R49, R50, 0xff, RZ, 0xc0, !PT ;  /* 0x000000ff32317812 */ /* 0x000fe400078ec0ff */
[----:B------:R-:W-:-:S02]  /*5720*/  SHF.L.U32 R60, R60, 0x8, RZ ;  /* 0x000000083c3c7819 */ /* 0x000fc400000006ff */
[----:B------:R-:W-:Y:S02]  /*5730*/  F2FP.SATFINITE.E4M3.F32.PACK_AB_MERGE_C R53, RZ, R53, RZ ;  /* 0x00000035ff35723e */ /* 0x000fe400048070ff */
[----:B------:R-:W-:Y:S02]  /*5740*/  FSEL R51, R93, R14, !P0 ;  /* 0x0000000e5d337208 */ /* 0x000fe40004000000 */
[----:B------:R-:W-:Y:S01]  /*5750*/  FMNMX3 R65, R65, |R93|, |R86|, !PT ;  /* 0x4000005d41417276 */ /* 0x000fe20007800456 */
[----:B------:R-:W-:Y:S01]  /*5760*/  @P0 FMUL R86, R86, UR7 ;  /* 0x0000000756560c20 */ /* 0x000fe20008400000 */
[----:B------:R-:W-:Y:S02]  /*5770*/  LOP3.LUT R49, R49, 0xffff, R60, 0xf8, !PT ;  /* 0x0000ffff31317812 */ /* 0x000fe400078ef83c */
[----:B------:R-:W-:Y:S02]  /*5780*/  SHF.L.U32 R14, R53, 0x10, RZ ;  /* 0x00000010350e7819 */ /* 0x000fe400000006ff */
[----:B------:R-:W-:-:S02]  /*5790*/  F2FP.SATFINITE.E4M3.F32.PACK_AB_MERGE_C R59, RZ, R59, RZ ;  /* 0x0000003bff3b723e */ /* 0x000fc400048070ff */
[----:B------:R-:W-:Y:S02]  /*57a0*/  F2FP.SATFINITE.E4M3.F32.PACK_AB_MERGE_C R62, RZ, R62, RZ ;  /* 0x0000003eff3e723e */ /* 0x000fe400048070ff */
[----:B------:R-:W-:Y:S01]  /*57b0*/  FMNMX3 R65, R65, |R88|, |R63|, !PT ;  /* 0x4000005841417276 */ /* 0x000fe2000780043f */
[----:B------:R-:W-:Y:S01]  /*57c0*/  @P0 FMUL R63, R63, UR7 ;  /* 0x000000073f3f0c20 */ /* 0x000fe20008400000 */
[----:B------:R-:W-:Y:S02]  /*57d0*/  LOP3.LUT R14, R49, 0xff0000, R14, 0xf8, !PT ;  /* 0x00ff0000310e7812 */ /* 0x000fe400078ef80e */
[----:B------:R-:W-:Y:S02]  /*57e0*/  LOP3.LUT R59, R59, 0xffff, RZ, 0xc0, !PT ;  /* 0x0000ffff3b3b7812 */ /* 0x000fe400078ec0ff */
[----:B------:R-:W-:Y:S01]  /*57f0*/  LOP3.LUT R49, R12, 0xff, RZ, 0xc0, !PT ;  /* 0x000000ff0c317812 */ /* 0x000fe200078ec0ff */
[----:B------:R-:W-:Y:S01]  /*5800*/  FMUL R12, R97, UR7 ;  /* 0x00000007610c7c20 */ /* 0x000fe20008400000 */
[----:B------:R-:W-:-:S02]  /*5810*/  PRMT R62, R62, 0x7104, RZ ;  /* 0x000071043e3e7816 */ /* 0x000fc400000000ff */
[----:B------:R-:W-:Y:S02]  /*5820*/  F2FP.SATFINITE.E4M3.F32.PACK_AB_MERGE_C R52, RZ, R52, RZ ;  /* 0x00000034ff34723e */ /* 0x000fe400048070ff */
[----:B------:R-:W-:Y:S02]  /*5830*/  F2FP.SATFINITE.E4M3.F32.PACK_AB_MERGE_C R61, RZ, R61, RZ ;  /* 0x0000003dff3d723e */ /* 0x000fe400048070ff */
[----:B------:R-:W-:Y:S01]  /*5840*/  FMNMX3 R65, R65, |R95|, |R92|, !PT ;  /* 0x4000005f41417276 */ /* 0x000fe2000780045c */
[----:B------:R-:W-:Y:S01]  /*5850*/  @P0 FMUL R92, R92, UR7 ;  /* 0x000000075c5c0c20 */ /* 0x000fe20008400000 */
[----:B------:R-:W-:Y:S02]  /*5860*/  FSEL R114, R95, R114, !P0 ;  /* 0x000000725f727208 */ /* 0x000fe40004000000 */
[----:B------:R-:W-:Y:S02]  /*5870*/  SHF.L.U32 R59, R59, 0x18, RZ ;  /* 0x000000183b3b7819 */ /* 0x000fe400000006ff */
[----:B------:R-:W-:-:S02]  /*5880*/  LOP3.LUT R49, R49, 0xff00, R62, 0xf8, !PT ;  /* 0x0000ff0031317812 */ /* 0x000fc400078ef83e */
[----:B------:R-:W-:Y:S02]  /*5890*/  SHF.L.U32 R52, R52, 0x10, RZ ;  /* 0x0000001034347819 */ /* 0x000fe400000006ff */
[----:B------:R-:W-:Y:S02]  /*58a0*/  LOP3.LUT R61, R61, 0xffff, RZ, 0xc0, !PT ;  /* 0x0000ffff3d3d7812 */ /* 0x000fe400078ec0ff */
[----:B------:R-:W-:Y:S02]  /*58b0*/  FSEL R55, R88, R55, !P0 ;  /* 0x0000003758377208 */ /* 0x000fe40004000000 */
[----:B------:R-:W-:Y:S02]  /*58c0*/  F2FP.SATFINITE.E4M3.F32.PACK_AB_MERGE_C R51, RZ, R51, RZ ;  /* 0x00000033ff33723e */ /* 0x000fe400048070ff */
[----:B------:R-:W-:Y:S02]  /*58d0*/  F2FP.SATFINITE.E4M3.F32.PACK_AB_MERGE_C R86, RZ, R86, RZ ;  /* 0x00000056ff56723e */ /* 0x000fe400048070ff */
[----:B------:R-:W-:Y:S01]  /*58e0*/  FMNMX3 R65, R65, |R97|, |R90|, !PT ;  /* 0x4000006141417276 */ /* 0x000fe2000780045a */
[----:B------:R-:W-:Y:S01]  /*58f0*/  @P0 FMUL R90, R90, UR7 ;  /* 0x000000075a5a0c20 */ /* 0x000fe20008400000 */
[----:B------:R-:W-:-:S02]  /*5900*/  LOP3.LUT R13, R13, 0xffffff00, RZ, 0xc0, !PT ;  /* 0xffffff000d0d7812 */ /* 0x000fc400078ec0ff */
[----:B------:R-:W-:Y:S02]  /*5910*/  F2FP.SATFINITE.E4M3.F32.PACK_AB_MERGE_C R114, RZ, R114, RZ ;  /* 0x00000072ff72723e */ /* 0x000fe400048070ff */
[----:B------:R-:W-:Y:S01]  /*5920*/  LOP3.LUT R50, R14, 0xff000000, R59, 0xf8, !PT ;  /* 0xff0000000e327812 */ /* 0x000fe200078ef83b */
[----:B------:R-:W-:Y:S01]  /*5930*/  FMUL R14, R101, UR7 ;  /* 0x00000007650e7c20 */ /* 0x000fe20008400000 */
[----:B------:R-:W-:Y:S01]  /*5940*/  FSEL R53, R97, R12, !P0 ;  /* 0x0000000c61357208 */ /* 0x000fe20004000000 */
[----:B------:R-:W0:Y:S01]  /*5950*/  LDC.64 R58, c[0x0][0x3c8] ;  /* 0x0000f200ff3a7b82 */ /* 0x000e220000000a00 */
[----:B------:R-:W-:Y:S01]  /*5960*/  LOP3.LUT R49, R49, 0xff0000, R52, 0xf8, !PT ;  /* 0x00ff000031317812 */ /* 0x000fe200078ef834 */
[----:B------:R-:W-:Y:S01]  /*5970*/  FMUL R52, R99, UR7 ;  /* 0x0000000763347c20 */ /* 0x000fe20008400000 */
[----:B------:R-:W-:Y:S02]  /*5980*/  SHF.L.U32 R12, R61, 0x18, RZ ;  /* 0x000000183d0c7819 */ /* 0x000fe400000006ff */
[----:B------:R-:W-:-:S02]  /*5990*/  LOP3.LUT R51, R51, 0xff, RZ, 0xc0, !PT ;  /* 0x000000ff33337812 */ /* 0x000fc400078ec0ff */
[----:B------:R-:W-:Y:S02]  /*59a0*/  SHF.L.U32 R86, R86, 0x8, RZ ;  /* 0x0000000856567819 */ /* 0x000fe400000006ff */
[----:B------:R-:W-:Y:S02]  /*59b0*/  F2FP.SATFINITE.E4M3.F32.PACK_AB_MERGE_C R55, RZ, R55, RZ ;  /* 0x00000037ff37723e */ /* 0x000fe400048070ff */
[----:B------:R-:W-:Y:S02]  /*59c0*/  F2FP.SATFINITE.E4M3.F32.PACK_AB_MERGE_C R63, RZ, R63, RZ ;  /* 0x0000003fff3f723e */ /* 0x000fe400048070ff */
[----:B------:R-:W-:Y:S01]  /*59d0*/  FMNMX3 R65, R65, |R101|, |R94|, !PT ;  /* 0x4000006541417276 */ /* 0x000fe2000780045e */
[----:B------:R-:W-:Y:S01]  /*59e0*/  @P0 FMUL R94, R94, UR7 ;  /* 0x000000075e5e0c20 */ /* 0x000fe20008400000 */
[----:B------:R-:W-:Y:S02]  /*59f0*/  LOP3.LUT R13, R13, 0xffff, R114, 0xf8, !PT ;  /* 0x0000ffff0d0d7812 */ /* 0x000fe400078ef872 */
[----:B------:R-:W-:-:S02]  /*5a00*/  F2FP.SATFINITE.E4M3.F32.PACK_AB_MERGE_C R92, RZ, R92, RZ ;  /* 0x0000005cff5c723e */ /* 0x000fc400048070ff */
[----:B------:R-:W-:Y:S02]  /*5a10*/  LOP3.LUT R12, R49, R12, RZ, 0xfc, !PT ;  /* 0x0000000c310c7212 */ /* 0x000fe400078efcff */
[----:B------:R-:W-:Y:S02]  /*5a20*/  FSEL R49, R101, R14, !P0 ;  /* 0x0000000e65317208 */ /* 0x000fe40004000000 */
[----:B------:R-:W-:Y:S01]  /*5a30*/  LOP3.LUT R51, R51, 0xffff, R86, 0xf8, !PT ;  /* 0x0000ffff33337812 */ /* 0x000fe200078ef856 */
[----:B0-----:R-:W-:Y:S01]  /*5a40*/  IMAD.WIDE.U32 R58, R3, 0x8, R58 ;  /* 0x00000008033a7825 */ /* 0x001fe200078e003a */
[----:B------:R-:W-:Y:S02]  /*5a50*/  SHF.L.U32 R14, R55, 0x10, RZ ;  /* 0x00000010370e7819 */ /* 0x000fe400000006ff */
[----:B------:R-:W-:Y:S02]  /*5a60*/  LOP3.LUT R63, R63, 0xffff, RZ, 0xc0, !PT ;  /* 0x0000ffff3f3f7812 */ /* 0x000fe400078ec0ff */
[----:B------:R-:W-:Y:S01]  /*5a70*/  FMNMX3 R65, R65, |R99|, |R68|, !PT ;  /* 0x4000006341417276 */ /* 0x000fe20007800444 */
[----:B------:R-:W-:Y:S01]  /*5a80*/  @P0 FMUL R68, R68, UR7 ;  /* 0x0000000744440c20 */ /* 0x000fe20008400000 */
[----:B------:R-:W-:-:S02]  /*5a90*/  LOP3.LUT R13, R13, 0xff, RZ, 0xc0, !PT ;  /* 0x000000ff0d0d7812 */ /* 0x000fc400078ec0ff */
[----:B------:R-:W-:Y:S02]  /*5aa0*/  PRMT R92, R92, 0x7104, RZ ;  /* 0x000071045c5c7816 */ /* 0x000fe400000000ff */
[----:B------:R-:W-:Y:S02]  /*5ab0*/  F2FP.SATFINITE.E4M3.F32.PACK_AB_MERGE_C R53, RZ, R53, RZ ;  /* 0x00000035ff35723e */ /* 0x000fe400048070ff */
[----:B------:R-:W-:Y:S02]  /*5ac0*/  F2FP.SATFINITE.E4M3.F32.PACK_AB_MERGE_C R90, RZ, R90, RZ ;  /* 0x0000005aff5a723e */ /* 0x000fe400048070ff */
[----:B------:R-:W-:Y:S02]  /*5ad0*/  LOP3.LUT R14, R51, 0xff0000, R14, 0xf8, !PT ;  /* 0x00ff0000330e7812 */ /* 0x000fe400078ef80e */
[----:B------:R-:W-:Y:S02]  /*5ae0*/  SHF.L.U32 R63, R63, 0x18, RZ ;  /* 0x000000183f3f7819 */ /* 0x000fe400000006ff */
[----:B------:R-:W-:Y:S01]  /*5af0*/  FMNMX3 R65, R65, |R103|, |R70|, !PT ;  /* 0x4000006741417276 */ /* 0x000fe20007800446 */
[----:B------:R-:W-:Y:S01]  /*5b00*/  @P0 FMUL R70, R70, UR7 ;  /* 0x0000000746460c20 */ /* 0x000fe20008400000 */
[----:B------:R-:W-:Y:S01]  /*5b10*/  LOP3.LUT R92, R13, 0xff00, R92, 0xf8, !PT ;  /* 0x0000ff000d5c7812 */ /* 0x000fe200078ef85c */
[----:B------:R-:W-:Y:S01]  /*5b20*/  FMUL R13, R96, UR7 ;  /* 0x00000007600d7c20 */ /* 0x000fe20008400000 */
[----:B------:R-:W-:-:S02]  /*5b30*/  SHF.L.U32 R53, R53, 0x10, RZ ;  /* 0x0000001035357819 */ /* 0x000fc400000006ff */
[----:B------:R-:W-:Y:S02]  /*5b40*/  LOP3.LUT R90, R90, 0xffff, RZ, 0xc0, !PT ;  /* 0x0000ffff5a5a7812 */ /* 0x000fe400078ec0ff */
[----:B------:R-:W-:Y:S02]  /*5b50*/  FSEL R51, R99, R52, !P0 ;  /* 0x0000003463337208 */ /* 0x000fe40004000000 */
[----:B------:R-:W-:Y:S01]  /*5b60*/  LOP3.LUT R52, R14, 0xff000000, R63, 0xf8, !PT ;  /* 0xff0000000e347812 */ /* 0x000fe200078ef83f */
[----:B------:R-:W-:Y:S01]  /*5b70*/  FMUL R14, R105, UR7 ;  /* 0x00000007690e7c20 */ /* 0x000fe20008400000 */
[----:B------:R-:W-:Y:S01]  /*5b80*/  FMNMX3 R65, R65, |R96|, |R69|, !PT ;  /* 0x4000006041417276 */ /* 0x000fe20007800445 */
[----:B------:R-:W-:Y:S01]  /*5b90*/  @P0 FMUL R69, R69, UR7 ;  /* 0x0000000745450c20 */ /* 0x000fe20008400000 */
[----:B------:R-:W-:Y:S02]  /*5ba0*/  LOP3.LUT R53, R92, 0xff0000, R53, 0xf8, !PT ;  /* 0x00ff00005c357812 */ /* 0x000fe400078ef835 */
[----:B------:R-:W-:-:S02]  /*5bb0*/  SHF.L.U32 R90, R90, 0x18, RZ ;  /* 0x000000185a5a7819 */ /* 0x000fc400000006ff */
[----:B------:R-:W-:Y:S02]  /*5bc0*/  FSEL R55, R96, R13, !P0 ;  /* 0x0000000d60377208 */ /* 0x000fe40004000000 */
[----:B------:R-:W-:Y:S01]  /*5bd0*/  FMNMX3 R65, R65, |R105|, |R72|, !PT ;  /* 0x4000006941417276 */ /* 0x000fe20007800448 */
[----:B------:R-:W-:Y:S01]  /*5be0*/  @P0 FMUL R72, R72, UR7 ;  /* 0x0000000748480c20 */ /* 0x000fe20008400000 */
[----:B------:R-:W-:Y:S02]  /*5bf0*/  LOP3.LUT R13, R53, R90, RZ, 0xfc, !PT ;  /* 0x0000005a350d7212 */ /* 0x000fe400078efcff */
[----:B------:R-:W-:Y:S02]  /*5c00*/  F2FP.SATFINITE.E4M3.F32.PACK_AB_MERGE_C R51, RZ, R51, RZ ;  /* 0x00000033ff33723e */ /* 0x000fe400048070ff */
[----:B------:R-:W-:Y:S02]  /*5c10*/  FSEL R53, R105, R14, !P0 ;  /* 0x0000000e69357208 */ /* 0x000fe40004000000 */
[----:B------:R-:W-:-:S02]  /*5c20*/  F2FP.SATFINITE.E4M3.F32.PACK_AB_MERGE_C R70, RZ, R70, RZ ;  /* 0x00000046ff46723e */ /* 0x000fc400048070ff */
[----:B------:R-:W-:Y:S01]  /*5c30*/  FMNMX3 R65, R65, |R98|, |R71|, !PT ;  /* 0x4000006241417276 */ /* 0x000fe20007800447 */
[----:B------:R-:W-:Y:S01]  /*5c40*/  @P0 FMUL R71, R71, UR7 ;  /* 0x0000000747470c20 */ /* 0x000fe20008400000 */
[----:B------:R-:W-:Y:S02]  /*5c50*/  SHF.L.U32 R14, R51, 0x10, RZ ;  /* 0x00000010330e7819 */ /* 0x000fe400000006ff */
[----:B------:R-:W-:Y:S02]  /*5c60*/  FSEL R57, R98, R57, !P0 ;  /* 0x0000003962397208 */ /* 0x000fe40004000000 */
[----:B------:R-:W-:Y:S02]  /*5c70*/  F2FP.SATFINITE.E4M3.F32.PACK_AB_MERGE_C R53, RZ, R53, RZ ;  /* 0x00000035ff35723e */ /* 0x000fe400048070ff */
[----:B------:R-:W-:Y:S02]  /*5c80*/  F2FP.SATFINITE.E4M3.F32.PACK_AB_MERGE_C R72, RZ, R72, RZ ;  /* 0x00000048ff48723e */ /* 0x000fe400048070ff */
[----:B------:R-:W-:-:S02]  /*5c90*/  F2FP.SATFINITE.E4M3.F32.PACK_AB_MERGE_C R49, RZ, R49, RZ ;  /* 0x00000031ff31723e */ /* 0x000fc400048070ff */
[----:B------:R-:W-:Y:S02]  /*5ca0*/  F2FP.SATFINITE.E4M3.F32.PACK_AB_MERGE_C R94, RZ, R94, RZ ;  /* 0x0000005eff5e723e */ /* 0x000fe400048070ff */
[----:B------:R-:W-:Y:S01]  /*5cb0*/  LOP3.LUT R51, R6, 0xff, RZ, 0xc0, !PT ;  /* 0x000000ff06337812 */ /* 0x000fe200078ec0ff */
[----:B------:R-:W-:Y:S01]  /*5cc0*/  FMUL R6, R109, UR7 ;  /* 0x000000076d067c20 */ /* 0x000fe20008400000 */
[----:B------:R-:W-:Y:S02]  /*5cd0*/  PRMT R70, R70, 0x7104, RZ ;  /* 0x0000710446467816 */ /* 0x000fe400000000ff */
[----:B------:R-:W-:Y:S01]  /*5ce0*/  FMNMX3 R65, R65, |R107|, |R74|, !PT ;  /* 0x4000006b41417276 */ /* 0x000fe2000780044a */
[----:B------:R-:W-:Y:S01]  /*5cf0*/  @P0 FMUL R74, R74, UR7 ;  /* 0x000000074a4a0c20 */ /* 0x000fe20008400000 */
[----:B------:R-:W-:Y:S02]  /*5d00*/  LOP3.LUT R53, R53, 0xff, RZ, 0xc0, !PT ;  /* 0x000000ff35357812 */ /* 0x000fe400078ec0ff */
[----:B------:R-:W-:-:S02]  /*5d10*/  SHF.L.U32 R72, R72, 0x8, RZ ;  /* 0x0000000848487819 */ /* 0x000fc400000006ff */
[----:B------:R-:W-:Y:S02]  /*5d20*/  F2FP.SATFINITE.E4M3.F32.PACK_AB_MERGE_C R57, RZ, R57, RZ ;  /* 0x00000039ff39723e */ /* 0x000fe400048070ff */
[----:B------:R-:W-:Y:S02]  /*5d30*/  F2FP.SATFINITE.E4M3.F32.PACK_AB_MERGE_C R71, RZ, R71, RZ ;  /* 0x00000047ff47723e */ /* 0x000fe400048070ff */
[----:B------:R-:W-:Y:S02]  /*5d40*/  LOP3.LUT R49, R49, 0xff, RZ, 0xc0, !PT ;  /* 0x000000ff31317812 */ /* 0x000fe400078ec0ff */
[----:B------:R-:W-:Y:S02]  /*5d50*/  SHF.L.U32 R94, R94, 0x8, RZ ;  /* 0x000000085e5e7819 */ /* 0x000fe400000006ff */
[----:B------:R-:W-:Y:S02]  /*5d60*/  F2FP.SATFINITE.E4M3.F32.PACK_AB_MERGE_C R55, RZ, R55, RZ ;  /* 0x00000037ff37723e */ /* 0x000fe400048070ff */
[----:B------:R-:W-:-:S02]  /*5d70*/  LOP3.LUT R70, R51, 0xff00, R70, 0xf8, !PT ;  /* 0x0000ff0033467812 */ /* 0x000fc400078ef846 */
[----:B------:R-:W-:Y:S02]  /*5d80*/  F2FP.SATFINITE.E4M3.F32.PACK_AB_MERGE_C R69, RZ, R69, RZ ;  /* 0x00000045ff45723e */ /* 0x000fe400048070ff */
[----:B------:R-:W-:Y:S02]  /*5d90*/  F2FP.SATFINITE.E4M3.F32.PACK_AB_MERGE_C R68, RZ, R68, RZ ;  /* 0x00000044ff44723e */ /* 0x000fe400048070ff */
[----:B------:R-:W-:Y:S01]  /*5da0*/  FMNMX3 R65, R65, |R100|, |R73|, !PT ;  /* 0x4000006441417276 */ /* 0x000fe20007800449 */
[----:B------:R-:W-:Y:S01]  /*5db0*/  @P0 FMUL R73, R73, UR7 ;  /* 0x0000000749490c20 */ /* 0x000fe20008400000 */
[----:B------:R-:W-:Y:S02]  /*5dc0*/  FSEL R51, R109, R6, !P0 ;  /* 0x000000066d337208 */ /* 0x000fe40004000000 */
[----:B------:R-:W-:Y:S02]  /*5dd0*/  LOP3.LUT R53, R53, 0xffff, R72, 0xf8, !PT ;  /* 0x0000ffff35357812 */ /* 0x000fe400078ef848 */
[----:B------:R-:W-:-:S02]  /*5de0*/  SHF.L.U32 R6, R57, 0x10, RZ ;  /* 0x0000001039067819 */ /* 0x000fc400000006ff */
[----:B------:R-:W-:Y:S02]  /*5df0*/  LOP3.LUT R71, R71, 0xffff, RZ, 0xc0, !PT ;  /* 0x0000ffff47477812 */ /* 0x000fe400078ec0ff */
[----:B------:R-:W-:Y:S02]  /*5e00*/  LOP3.LUT R49, R49, 0xffff, R94, 0xf8, !PT ;  /* 0x0000ffff31317812 */ /* 0x000fe400078ef85e */
[----:B------:R-:W-:Y:S02]  /*5e10*/  SHF.L.U32 R55, R55, 0x10, RZ ;  /* 0x0000001037377819 */ /* 0x000fe400000006ff */
[----:B------:R-:W-:Y:S02]  /*5e20*/  LOP3.LUT R69, R69, 0xffff, RZ, 0xc0, !PT ;  /* 0x0000ffff45457812 */ /* 0x000fe400078ec0ff */
[----:B------:R-:W-:Y:S02]  /*5e30*/  LOP3.LUT R68, R68, 0xffff, RZ, 0xc0, !PT ;  /* 0x0000ffff44447812 */ /* 0x000fe400078ec0ff */
[----:B------:R-:W-:Y:S01]  /*5e40*/  FMNMX3 R65, R65, |R109|, |R76|, !PT ;  /* 0x4000006d41417276 */ /* 0x000fe2000780044c */
[----:B------:R-:W-:Y:S01]  /*5e50*/  @P0 FMUL R76, R76, UR7 ;  /* 0x000000074c4c0c20 */ /* 0x000fe20008400000 */
[----:B------:R-:W-:-:S02]  /*5e60*/  LOP3.LUT R6, R53, 0xff0000, R6, 0xf8, !PT ;  /* 0x00ff000035067812 */ /* 0x000fc400078ef806 */
[----:B------:R-:W-:Y:S02]  /*5e70*/  SHF.L.U32 R71, R71, 0x18, RZ ;  /* 0x0000001847477819 */ /* 0x000fe400000006ff */
[----:B------:R-:W-:Y:S02]  /*5e80*/  LOP3.LUT R49, R49, 0xff0000, R14, 0xf8, !PT ;  /* 0x00ff000031317812 */ /* 0x000fe400078ef80e */
[----:B------:R-:W-:Y:S02]  /*5e90*/  F2FP.SATFINITE.E4M3.F32.PACK_AB_MERGE_C R74, RZ, R74, RZ ;  /* 0x0000004aff4a723e */ /* 0x000fe400048070ff */
[----:B------:R-:W-:Y:S02]  /*5ea0*/  LOP3.LUT R55, R70, 0xff0000, R55, 0xf8, !PT ;  /* 0x00ff000046377812 */ /* 0x000fe400078ef837 */
[----:B------:R-:W-:Y:S02]  /*5eb0*/  SHF.L.U32 R14, R69, 0x18, RZ ;  /* 0x00000018450e7819 */ /* 0x000fe400000006ff */
[----:B------:R-:W-:-:S02]  /*5ec0*/  SHF.L.U32 R68, R68, 0x18, RZ ;  /* 0x0000001844447819 */ /* 0x000fc400000006ff */
[----:B------:R-:W-:Y:S01]  /*5ed0*/  FMNMX3 R65, R65, |R102|, |R75|, !PT ;  /* 0x4000006641417276 */ /* 0x000fe2000780044b */
[----:B------:R-:W-:Y:S01]  /*5ee0*/  @P0 FMUL R75, R75, UR7 ;  /* 0x000000074b4b0c20 */ /* 0x000fe20008400000 */
[----:B------:R-:W-:Y:S01]  /*5ef0*/  LOP3.LUT R56, R6, 0xff000000, R71, 0xf8, !PT ;  /* 0xff00000006387812 */ /* 0x000fe200078ef847 */
[----:B------:R-:W-:Y:S01]  /*5f00*/  FMUL R6, R79, UR7 ;  /* 0x000000074f067c20 */ /* 0x000fe20008400000 */
[----:B------:R-:W-:Y:S02]  /*5f10*/  LOP3.LUT R15, R15, 0xff, RZ, 0xc0, !PT ;  /* 0x000000ff0f0f7812 */ /* 0x000fe400078ec0ff */
[----:B------:R-:W-:Y:S02]  /*5f20*/  PRMT R74, R74, 0x7104, RZ ;  /* 0x000071044a4a7816 */ /* 0x000fe400000000ff */
[----:B------:R-:W-:Y:S01]  /*5f30*/  LOP3.LUT R14, R55, R14, RZ, 0xfc, !PT ;  /* 0x0000000e370e7212 */ /* 0x000fe200078efcff */
[----:B------:R-:W-:Y:S01]  /*5f40*/  FMUL R55, R102, UR7 ;  /* 0x0000000766377c20 */ /* 0x000fe20008400000 */
[----:B------:R-:W-:Y:S01]  /*5f50*/  LOP3.LUT R54, R49, 0xff000000, R68, 0xf8, !PT ;  /* 0xff00000031367812 */ /* 0x000fe200078ef844 */
[----:B------:R-:W-:Y:S01]  /*5f60*/  FMUL R49, R100, UR7 ;  /* 0x0000000764317c20 */ /* 0x000fe20008400000 */
[----:B------:R-:W-:Y:S01]  /*5f70*/  FMNMX3 R65, R65, |R77|, |R104|, !PT ;  /* 0x4000004d41417276 */ /* 0x000fe20007800468 */
[----:B------:R-:W-:Y:S01]  /*5f80*/  @P0 FMUL R104, R104, UR7 ;  /* 0x0000000768680c20 */ /* 0x000fe20008400000 */
[----:B------:R-:W-:-:S02]  /*5f90*/  LOP3.LUT R74, R15, 0xff00, R74, 0xf8, !PT ;  /* 0x0000ff000f4a7812 */ /* 0x000fc400078ef84a */
[----:B------:R-:W-:Y:S02]  /*5fa0*/  FSEL R15, R79, R6, !P0 ;  /* 0x000000064f0f7208 */ /* 0x000fe40004000000 */
[----:B------:R-:W-:Y:S01]  /*5fb0*/  FMNMX3 R6, R65, |R79|, |R78|, !PT ;  /* 0x4000004f41067276 */ /* 0x000fe2000780044e */
[----:B------:R-:W-:Y:S01]  /*5fc0*/  @P0 FMUL R78, R78, UR7 ;  /* 0x000000074e4e0c20 */ /* 0x000fe20008400000 */
[----:B------:R-:W-:Y:S02]  /*5fd0*/  FSEL R55, R102, R55, !P0 ;  /* 0x0000003766377208 */ /* 0x000fe40004000000 */
[----:B------:R-:W-:Y:S02]  /*5fe0*/  F2FP.SATFINITE.E4M3.F32.PACK_AB_MERGE_C R51, RZ, R51, RZ ;  /* 0x00000033ff33723e */ /* 0x000fe400048070ff */
[----:B------:R-:W-:Y:S02]  /*5ff0*/  F2FP.SATFINITE.E4M3.F32.PACK_AB_MERGE_C R76, RZ, R76, RZ ;  /* 0x0000004cff4c723e */ /* 0x000fe400048070ff */
[----:B------:R-:W-:-:S02]  /*6000*/  FSEL R49, R100, R49, !P0 ;  /* 0x0000003164317208 */ /* 0x000fc40004000000 */
[----:B------:R-:W-:Y:S02]  /*6010*/  F2FP.SATFINITE.E4M3.F32.PACK_AB_MERGE_C R104, RZ, R104, RZ ;  /* 0x00000068ff68723e */ /* 0x000fe400048070ff */
[----:B------:R-:W-:Y:S02]  /*6020*/  LOP3.LUT R51, R51, 0xff, RZ, 0xc0, !PT ;  /* 0x000000ff33337812 */ /* 0x000fe400078ec0ff */
[----:B------:R-:W-:Y:S02]  /*6030*/  SHF.L.U32 R76, R76, 0x8, RZ ;  /* 0x000000084c4c7819 */ /* 0x000fe400000006ff */
[----:B------:R-:W-:Y:S02]  /*6040*/  F2FP.SATFINITE.E4M3.F32.PACK_AB_MERGE_C R55, RZ, R55, RZ ;  /* 0x00000037ff37723e */ /* 0x000fe400048070ff */
[----:B------:R-:W-:Y:S02]  /*6050*/  F2FP.SATFINITE.E4M3.F32.PACK_AB_MERGE_C R49, RZ, R49, RZ ;  /* 0x00000031ff31723e */ /* 0x000fe400048070ff */
[----:B------:R-:W-:-:S02]  /*6060*/  LOP3.LUT R9, R9, 0xff, RZ, 0xc0, !PT ;  /* 0x000000ff09097812 */ /* 0x000fc400078ec0ff */
[----:B------:R-:W-:Y:S02]  /*6070*/  PRMT R104, R104, 0x7104, RZ ;  /* 0x0000710468687816 */ /* 0x000fe400000000ff */
[----:B------:R-:W-:Y:S02]  /*6080*/  F2FP.SATFINITE.E4M3.F32.PACK_AB_MERGE_C R15, RZ, R15, RZ ;  /* 0x0000000fff0f723e */ /* 0x000fe400048070ff */
[----:B------:R-:W-:Y:S02]  /*6090*/  F2FP.SATFINITE.E4M3.F32.PACK_AB_MERGE_C R73, RZ, R73, RZ ;  /* 0x00000049ff49723e */ /* 0x000fe400048070ff */
[----:B------:R-:W-:Y:S02]  /*60a0*/  F2FP.SATFINITE.E4M3.F32.PACK_AB_MERGE_C R78, RZ, R78, RZ ;  /* 0x0000004eff4e723e */ /* 0x000fe400048070ff */
[----:B------:R-:W-:Y:S02]  /*60b0*/  LOP3.LUT R51, R51, 0xffff, R76, 0xf8, !PT ;  /* 0x0000ffff33337812 */ /* 0x000fe400078ef84c */
[----:B------:R-:W-:-:S02]  /*60c0*/  SHF.L.U32 R60, R55, 0x10, RZ ;  /* 0x00000010373c7819 */ /* 0x000fc400000006ff */
[----:B------:R-:W-:Y:S02]  /*60d0*/  SHF.L.U32 R49, R49, 0x10, RZ ;  /* 0x0000001031317819 */ /* 0x000fe400000006ff */
[----:B------:R-:W-:Y:S02]  /*60e0*/  LOP3.LUT R104, R9, 0xff00, R104, 0xf8, !PT ;  /* 0x0000ff0009687812 */ /* 0x000fe400078ef868 */
[----:B------:R-:W-:Y:S02]  /*60f0*/  F2FP.SATFINITE.E4M3.F32.PACK_AB_MERGE_C R75, RZ, R75, RZ ;  /* 0x0000004bff4b723e */ /* 0x000fe400048070ff */
[----:B------:R-:W-:Y:S02]  /*6100*/  SHF.L.U32 R15, R15, 0x10, RZ ;  /* 0x000000100f0f7819 */ /* 0x000fe400000006ff */
[----:B------:R-:W-:Y:S02]  /*6110*/  LOP3.LUT R73, R73, 0xffff, RZ, 0xc0, !PT ;  /* 0x0000ffff49497812 */ /* 0x000fe400078ec0ff */
[----:B------:R-:W-:-:S02]  /*6120*/  LOP3.LUT R78, R78, 0xffff, RZ, 0xc0, !PT ;  /* 0x0000ffff4e4e7812 */ /* 0x000fc400078ec0ff */
[----:B------:R-:W-:Y:S02]  /*6130*/  LOP3.LUT R62, R51, 0xff0000, R60, 0xf8, !PT ;  /* 0x00ff0000333e7812 */ /* 0x000fe400078ef83c */
[----:B------:R-:W-:Y:S02]  /*6140*/  LOP3.LUT R49, R74, 0xff0000, R49, 0xf8, !PT ;  /* 0x00ff00004a317812 */ /* 0x000fe400078ef831 */
[----:B------:R-:W-:Y:S02]  /*6150*/  LOP3.LUT R75, R75, 0xffff, RZ, 0xc0, !PT ;  /* 0x0000ffff4b4b7812 */ /* 0x000fe400078ec0ff */
[----:B------:R-:W-:Y:S02]  /*6160*/  LOP3.LUT R104, R104, 0xff0000, R15, 0xf8, !PT ;  /* 0x00ff000068687812 */ /* 0x000fe400078ef80f */
[----:B------:R-:W-:Y:S02]  /*6170*/  SHF.L.U32 R60, R73, 0x18, RZ ;  /* 0x00000018493c7819 */ /* 0x000fe400000006ff */
[----:B------:R-:W-:-:S02]  /*6180*/  SHF.L.U32 R9, R78, 0x18, RZ ;  /* 0x000000184e097819 */ /* 0x000fc400000006ff */
[----:B------:R-:W-:Y:S02]  /*6190*/  SHF.L.U32 R75, R75, 0x18, RZ ;  /* 0x000000184b4b7819 */ /* 0x000fe400000006ff */
[----:B------:R-:W-:Y:S02]  /*61a0*/  LOP3.LUT R15, R49, R60, RZ, 0xfc, !PT ;  /* 0x0000003c310f7212 */ /* 0x000fe400078efcff */
[----:B------:R-:W-:Y:S02]  /*61b0*/  LOP3.LUT R80, R104, R9, RZ, 0xfc, !PT ;  /* 0x0000000968507212 */ /* 0x000fe400078efcff */
[----:B------:R-:W-:Y:S02]  /*61c0*/  LOP3.LUT R60, R62, 0xff000000, R75, 0xf8, !PT ;  /* 0xff0000003e3c7812 */ /* 0x000fe400078ef84b */
[----:B------:R-:W-:Y:S02]  /*61d0*/  MOV R3, R0 ;  /* 0x0000000000037202 */ /* 0x000fe40000000f00 */
[----:B------:R-:W-:-:S02]  /*61e0*/  MOV R9, R10 ;  /* 0x0000000a00097202 */ /* 0x000fc40000000f00 */
[----:B------:R-:W-:Y:S01]  /*61f0*/  MOV R49, R11 ;  /* 0x0000000b00317202 */ /* 0x000fe20000000f00 */
[----:B------:R0:W-:Y:S01]  /*6200*/  STG.E.64 desc[UR10][R58.64], R2 ;  /* 0x000000023a007986 */ /* 0x0001e2000c101b0a */
[----:B------:R-:W-:Y:S02]  /*6210*/  MOV R51, R12 ;  /* 0x0000000c00337202 */ /* 0x000fe40000000f00 */
        /* <DEDUP_REMOVED lines=10> */
[----:B------:R0:W-:Y:S02]  /*62c0*/  STG.E.64 desc[UR10][R58.64+0x1c00], R60 ;  /* 0x001c003c3a007986 */ /* 0x0001e4000c101b0a */
.L_x_4626:
[----:B------:R-:W-:Y:S02]  /*62d0*/  UIADD3 UR5, UPT, UPT, UR5, UR17, URZ ;  /* 0x0000001105057290 */ /* 0x000fe4000fffe0ff */
[----:B------:R-:W-:Y:S02]  /*62e0*/  UPLOP3.LUT UP1, UPT, UPT, UPT, UP1, 0x40, 0x4 ;  /* 0x000000000004789c */ /* 0x000fe40003f2e810 */
[----:B------:R-:W-:-:S09]  /*62f0*/  UISETP.GE.AND UP0, UPT, UR5, UR19, UPT ;  /* 0x000000130500728c */ /* 0x000fd2000bf06270 */
[----:B------:R-:W-:Y:S05]  /*6300*/  BRA.U !UP0, `(.L_x_4627) ;  /* 0xffffff9d08d87547 */ /* 0x000fea000b83ffff */
.L_x_4618:
        /* <DEDUP_REMOVED lines=8> */
[----:B------:R-:W-:-:S04]  /*6390*/  @!P1 SHF.R.U32.HI R4, RZ, 0x3, R7 ;  /* 0x00000003ff049819 */ /* 0x000fc80000011607 */
[----:B------:R-:W-:Y:S02]  /*63a0*/  @!P1 LOP3.LUT R4, R4, 0x7c, RZ, 0xc0, !PT ;  /* 0x0000007c04049812 */ /* 0x000fe400078ec0ff */
[----:B0-----:R-:W-:Y:S02]  /*63b0*/  FMNMX R3, R3, R6, !PT ;  /* 0x0000000603037209 */ /* 0x001fe40007800000 */
[----:B------:R-:W-:-:S03]  /*63c0*/  @!P1 MOV R6, 0x400 ;  /* 0x0000040000069802 */ /* 0x000fc60000000f00 */
[----:B------:R-:W0:Y:S02]  /*63d0*/  SHFL.DOWN PT, R0, R3, 0x8, 0x1f ;  /* 0x09001f0003007f89 */ /* 0x000e2400000e0000 */
        /* <DEDUP_REMOVED lines=25> */
.L_x_4635:
[----:B------:R-:W-:Y:S02]  /*6570*/  ISETP.NE.AND P1, PT, R7, RZ, PT ;  /* 0x000000ff0700720c */ /* 0x000fe40003f25270 */
[----:B-1----:R-:W-:-:S11]  /*6580*/  FMNMX R5, R3, R2, !PT ;  /* 0x0000000203057209 */ /* 0x002fd60007800000 */
[----:B------:R-:W-:Y:S05]  /*6590*/  @P1 BRA `(.L_x_4629) ;  /* 0x0000000000081947 */ /* 0x000fea0003800000 */
[----:B0-----:R-:W0:Y:S02]  /*65a0*/  LDC.64 R2, c[0x0][0x3f8] ;  /* 0x0000fe00ff027b82 */ /* 0x001e240000000a00 */
[----:B0-----:R1:W-:Y:S02]  /*65b0*/  REDG.E.MAX.S32.STRONG.GPU desc[UR10][R2.64], R5 ;  /* 0x000000050200798e */ /* 0x0013e4000d12e30a */
.L_x_4629:
[----:B------:R-:W-:Y:S05]  /*65c0*/  BSYNC B0 ;  /* 0x0000000000007941 */ /* 0x000fea0003800000 */
.L_x_4628:
[----:B------:R-:W-:Y:S05]  /*65d0*/  @!P0 EXIT ;  /* 0x000000000000894d */ /* 0x000fea0003800000 */
[----:B------:R-:W2:Y:S01]  /*65e0*/  LDCU.64 UR4, c[0x0][0x3f0] ;  /* 0x00007e00ff0477ac */ /* 0x000ea20008000a00 */
[----:B------:R-:W-:Y:S02]  /*65f0*/  LOP3.LUT P0, RZ, R7, UR6, RZ, 0xfc, !PT ;  /* 0x0000000607ff7c12 */ /* 0x000fe4000f80fcff */
[----:B--2---:R-:W-:-:S04]  /*6600*/  ISETP.EQ.U32.AND P1, PT, RZ, UR4, PT ;  /* 0x00000004ff007c0c */ /* 0x004fc8000bf22070 */
[----:B------:R-:W-:-:S13]  /*6610*/  ISETP.EQ.OR.EX P0, PT, RZ, UR5, P0, P1 ;  /* 0x00000005ff007c0c */ /* 0x000fda0008702710 */
[----:B------:R-:W-:Y:S05]  /*6620*/  @P0 EXIT ;  /* 0x000000000000094d */ /* 0x000fea0003800000 */
[----:B------:R-:W-:-:S04]  /*6630*/  UIADD3 UR4, UPT, UPT, UR7, 0x1800000, URZ ;  /* 0x0180000007047890 */ /* 0x000fc8000fffe0ff */
[----:B------:R-:W-:-:S04]  /*6640*/  ULOP3.LUT UR4, UR4, 0x7f800000, URZ, 0xc0, !UPT ;  /* 0x7f80000004047892 */ /* 0x000fc8000f8ec0ff */
[----:B------:R-:W-:-:S09]  /*6650*/  UISETP.GT.U32.AND UP0, UPT, UR4, 0x1ffffff, UPT ;  /* 0x01ffffff0400788c */ /* 0x000fd2000bf04070 */
[----:B------:R-:W-:Y:S05]  /*6660*/  BRA.U UP0, `(.L_x_4631) ;  /* 0x0000000100107547 */ /* 0x000fea000b800000 */
[----:B------:R-:W-:Y:S02]  /*6670*/  MOV R0, UR7 ;  /* 0x0000000700007c02 */ /* 0x000fe40008000f00 */
[----:B------:R-:W-:-:S07]  /*6680*/  MOV R80, 0x66a0 ;  /* 0x000066a000507802 */ /* 0x000fce0000000f00 */
[----:B01----:R-:W-:Y:S05]  /*6690*/  CALL.REL.NOINC `($__internal_44_$__cuda_sm20_rcp_rn_f32_slowpath) ;  /* 0x00000000005c7944 */ /* 0x003fea0003c00000 */
[----:B------:R-:W-:Y:S05]  /*66a0*/  BRA `(.L_x_4632) ;  /* 0x0000000000147947 */ /* 0x000fea0003800000 */
.L_x_4631:
[----:B------:R-:W2:Y:S01]  /*66b0*/  MUFU.RCP R0, UR7 ;  /* 0x0000000700007d08 */ /* 0x000ea20008001000 */
[----:B01----:R-:W-:-:S05]  /*66c0*/  MOV R3, UR7 ;  /* 0x0000000700037c02 */ /* 0x003fca0008000f00 */
[----:B--2---:R-:W-:-:S04]  /*66d0*/  FFMA R2, R0, R3, -1 ;  /* 0xbf80000000027423 */ /* 0x004fc80000000003 */
[----:B------:R-:W-:-:S04]  /*66e0*/  FADD.FTZ R3, -R2, -RZ ;  /* 0x800000ff02037221 */ /* 0x000fc80000010100 */
[----:B------:R-:W-:-:S07]  /*66f0*/  FFMA R0, R0, R3, R0 ;  /* 0x0000000300007223 */ /* 0x000fce0000000000 */
.L_x_4632:
[----:B------:R-:W0:Y:S02]  /*6700*/  LDC.64 R2, c[0x0][0x3f0] ;  /* 0x0000fc00ff027b82 */ /* 0x000e240000000a00 */
[----:B0-----:R-:W-:Y:S01]  /*6710*/  STG.E desc[UR10][R2.64], R0 ;  /* 0x0000000002007986 */ /* 0x001fe2000c10190a */
[----:B------:R-:W-:Y:S05]  /*6720*/  EXIT ;  /* 0x000000000000794d */ /* 0x000fea0003800000 */
.L_x_4630:
[----:B------:R-:W-:Y:S02]  /*6730*/  MOV R5, 0x2 ;  /* 0x0000000200057802 */ /* 0x000fe40000000f00 */
[----:B------:R-:W-:Y:S02]  /*6740*/  MOV R9, 0x1f ;  /* 0x0000001f00097802 */ /* 0x000fe40000000f00 */
[----:B------:R-:W-:-:S07]  /*6750*/  MOV R4, 0xffffffff ;  /* 0xffffffff00047802 */ /* 0x000fce0000000f00 */
[----:B01----:R-:W-:Y:S05]  /*6760*/  WARPSYNC.COLLECTIVE R4, `(.L_x_4633) ;  /* 0x0000000004087348 */ /* 0x003fea0003c00000 */
[----:B01----:R0:W1:Y:S02]  /*6770*/  SHFL.DOWN P1, R2, R0, R5, R9 ;  /* 0x0800000500027389 */ /* 0x0030640000020009 */
[----:B01----:R-:W-:Y:S05]  /*6780*/  ENDCOLLECTIVE ;  /* 0x000000000000791b */ /* 0x003fea0003800000 */
.L_x_4633:
[----:B------:R-:W-:Y:S02]  /*6790*/  MOV R5, 0x1 ;  /* 0x0000000100057802 */ /* 0x000fe40000000f00 */
[----:B------:R-:W-:-:S04]  /*67a0*/  MOV R3, R2 ;  /* 0x0000000200037202 */ /* 0x000fc80000000f00 */
[----:B------:R-:W-:-:S04]  /*67b0*/  FMNMX R3, R3, R0, !PT ;  /* 0x0000000003037209 */ /* 0x000fc80007800000 */
[----:B------:R-:W-:-:S07]  /*67c0*/  MOV R0, R3 ;  /* 0x0000000300007202 */ /* 0x000fce0000000f00 */
[----:B------:R-:W-:Y:S05]  /*67d0*/  WARPSYNC.COLLECTIVE R4, `(.L_x_4634) ;  /* 0x0000000004087348 */ /* 0x000fea0003c00000 */
[----:B------:R0:W1:Y:S02]  /*67e0*/  SHFL.DOWN P1, R2, R0, R5, R9 ;  /* 0x0800000500027389 */ /* 0x0000640000020009 */
[----:B01----:R-:W-:Y:S05]  /*67f0*/  ENDCOLLECTIVE ;  /* 0x000000000000791b */ /* 0x003fea0003800000 */
.L_x_4634:
[----:B------:R-:W-:Y:S05]  /*6800*/  BRA `(.L_x_4635) ;  /* 0xfffffffc00587947 */ /* 0x000fea000383ffff */
        .weak           $__internal_44_$__cuda_sm20_rcp_rn_f32_slowpath
        .type           $__internal_44_$__cuda_sm20_rcp_rn_f32_slowpath,@function
        .size           $__internal_44_$__cuda_sm20_rcp_rn_f32_slowpath,(.L_x_6086 - $__internal_44_$__cuda_sm20_rcp_rn_f32_slowpath)
$__internal_44_$__cuda_sm20_rcp_rn_f32_slowpath:
[----:B------:R-:W-:Y:S01]  /*6810*/  SHF.L.U32 R122, R0, 0x1, RZ ;  /* 0x00000001007a7819 */ /* 0x000fe200000006ff */
[----:B------:R-:W-:Y:S03]  /*6820*/  BSSY B1, `(.L_x_4636) ;  /* 0x0000030000017945 */ /* 0x000fe60003800000 */
[----:B------:R-:W-:-:S04]  /*6830*/  SHF.R.U32.HI R122, RZ, 0x18, R122 ;  /* 0x00000018ff7a7819 */ /* 0x000fc8000001167a */
[----:B------:R-:W-:-:S13]  /*6840*/  ISETP.NE.U32.AND P0, PT, R122, RZ, PT ;  /* 0x000000ff7a00720c */ /* 0x000fda0003f05070 */
[----:B------:R-:W-:Y:S05]  /*6850*/  @P0 BRA `(.L_x_4637) ;  /* 0x0000000000280947 */ /* 0x000fea0003800000 */
[----:B------:R-:W-:-:S04]  /*6860*/  SHF.L.U32 R120, R0, 0x1, RZ ;  /* 0x0000000100787819 */ /* 0x000fc800000006ff */
[----:B------:R-:W-:-:S13]  /*6870*/  ISETP.NE.AND P0, PT, R120, RZ, PT ;  /* 0x000000ff7800720c */ /* 0x000fda0003f05270 */
[----:B------:R-:W-:Y:S02]  /*6880*/  @P0 FFMA R120, R0, 1.84467440737095516160e+19, RZ ;  /* 0x5f80000000780823 */ /* 0x000fe400000000ff */
[----:B------:R-:W-:Y:S08]  /*6890*/  @!P0 MUFU.RCP R0, R0 ;  /* 0x0000000000008308 */ /* 0x000ff00000001000 */
[----:B------:R-:W0:Y:S02]  /*68a0*/  @P0 MUFU.RCP R121, R120 ;  /* 0x0000007800790308 */ /* 0x000e240000001000 */
[----:B0-----:R-:W-:-:S04]  /*68b0*/  @P0 FFMA R122, R120, R121, -1 ;  /* 0xbf800000787a0423 */ /* 0x001fc80000000079 */
[----:B------:R-:W-:-:S04]  /*68c0*/  @P0 FADD.FTZ R122, -R122, -RZ ;  /* 0x800000ff7a7a0221 */ /* 0x000fc80000010100 */
[----:B------:R-:W-:-:S04]  /*68d0*/  @P0 FFMA R121, R121, R122, R121 ;  /* 0x0000007a79790223 */ /* 0x000fc80000000079 */
[----:B------:R-:W-:Y:S01]  /*68e0*/  @P0 FFMA R0, R121, 1.84467440737095516160e+19, RZ ;  /* 0x5f80000079000823 */ /* 0x000fe200000000ff */
[----:B------:R-:W-:Y:S06]  /*68f0*/  BRA `(.L_x_4638) ;  /* 0x0000000000887947 */ /* 0x000fec0003800000 */
.L_x_4637:
[----:B------:R-:W-:-:S04]  /*6900*/  IADD3 R121, PT, PT, R122, -0xfd, RZ ;  /* 0xffffff037a797810 */ /* 0x000fc80007ffe0ff */
[----:B------:R-:W-:-:S13]  /*6910*/  ISETP.GT.U32.AND P0, PT, R121, 0x1, PT ;  /* 0x000000017900780c */ /* 0x000fda0003f04070 */
[----:B------:R-:W-:Y:S05]  /*6920*/  @P0 BRA `(.L_x_4639) ;  /* 0x0000000000780947 */ /* 0x000fea0003800000 */
[----:B------:R-:W-:Y:S02]  /*6930*/  LOP3.LUT R123, R0, 0x7fffff, RZ, 0xc0, !PT ;  /* 0x007fffff007b7812 */ /* 0x000fe400078ec0ff */
[----:B------:R-:W-:Y:S02]  /*6940*/  IADD3 R122, PT, PT, R122, -0xfc, RZ ;  /* 0xffffff047a7a7810 */ /* 0x000fe40007ffe0ff */
[----:B------:R-:W-:-:S04]  /*6950*/  LOP3.LUT R123, R123, 0x3f800000, RZ, 0xfc, !PT ;  /* 0x3f8000007b7b7812 */ /* 0x000fc800078efcff */
[----:B------:R-:W0:Y:S02]  /*6960*/  MUFU.RCP R124, R123 ;  /* 0x0000007b007c7308 */ /* 0x000e240000001000 */
[----:B0-----:R-:W-:-:S04]  /*6970*/  FFMA R123, R123, R124, -1 ;  /* 0xbf8000007b7b7423 */ /* 0x001fc8000000007c */
[----:B------:R-:W-:-:S04]  /*6980*/  FADD.FTZ R123, -R123, -RZ ;  /* 0x800000ff7b7b7221 */ /* 0x000fc80000010100 */
[CCC-:B------:R-:W-:Y:S01]  /*6990*/  FFMA.RM R120, R124.reuse, R123.reuse, R124.reuse ;  /* 0x0000007b7c787223 */ /* 0x1c0fe2000000407c */
[----:B------:R-:W-:-:S05]  /*69a0*/  FFMA.RP R123, R124, R123, R124 ;  /* 0x0000007b7c7b7223 */ /* 0x000fca000000807c */
[C---:B------:R-:W-:Y:S01]  /*69b0*/  FSETP.NEU.FTZ.AND P0, PT, R120.reuse, R123, PT ;  /* 0x0000007b7800720b */ /* 0x040fe20003f1d000 */
[----:B------:R-:W-:Y:S01]  /*69c0*/  HFMA2 R123, -RZ, RZ, 0, 1.78813934326171875e-07 ;  /* 0x00000003ff7b7431 */ /* 0x000fe200000001ff */
[----:B------:R-:W-:Y:S02]  /*69d0*/  LOP3.LUT R120, R120, 0x7fffff, RZ, 0xc0, !PT ;  /* 0x007fffff78787812 */ /* 0x000fe400078ec0ff */
[----:B------:R-:W-:Y:S02]  /*69e0*/  SEL R124, RZ, 0xffffffff, !P0 ;  /* 0xffffffffff7c7807 */ /* 0x000fe40004000000 */
[----:B------:R-:W-:Y:S02]  /*69f0*/  LOP3.LUT R120, R120, 0x800000, RZ, 0xfc, !PT ;  /* 0x0080000078787812 */ /* 0x000fe400078efcff */
[----:B------:R-:W-:Y:S02]  /*6a00*/  IADD3 R124, PT, PT, -R124, RZ, RZ ;  /* 0x000000ff7c7c7210 */ /* 0x000fe40007ffe1ff */
[----:B------:R-:W-:-:S02]  /*6a10*/  SHF.R.U32.HI R122, RZ, R122, R120 ;  /* 0x0000007aff7a7219 */ /* 0x000fc40000011678 */
[-C--:B------:R-:W-:Y:S02]  /*6a20*/  SHF.L.U32 R123, R123, R121.reuse, RZ ;  /* 0x000000797b7b7219 */ /* 0x080fe400000006ff */
[----:B------:R-:W-:Y:S02]  /*6a30*/  LOP3.LUT P1, RZ, R124, R121, R120, 0xf8, !PT ;  /* 0x000000797cff7212 */ /* 0x000fe4000782f878 */
[----:B------:R-:W-:-:S04]  /*6a40*/  LOP3.LUT R123, R123, R120, RZ, 0xc0, !PT ;  /* 0x000000787b7b7212 */ /* 0x000fc800078ec0ff */
[----:B------:R-:W-:-:S04]  /*6a50*/  SHF.R.U32.HI R123, RZ, R121, R123 ;  /* 0x00000079ff7b7219 */ /* 0x000fc8000001167b */
[C---:B------:R-:W-:Y:S02]  /*6a60*/  LOP3.LUT P0, RZ, R123.reuse, 0x1, RZ, 0xc0, !PT ;  /* 0x000000017bff7812 */ /* 0x040fe4000780c0ff */
[----:B------:R-:W-:-:S04]  /*6a70*/  LOP3.LUT P2, RZ, R123, 0x2, RZ, 0xc0, !PT ;  /* 0x000000027bff7812 */ /* 0x000fc8000784c0ff */
        /* <DEDUP_REMOVED lines=9> */
.L_x_4639:
[----:B------:R-:W0:Y:S02]  /*6b10*/  MUFU.RCP R0, R0 ;  /* 0x0000000000007308 */ /* 0x000e240000001000 */
.L_x_4638:
[----:B------:R-:W-:Y:S05]  /*6b20*/  BSYNC B1 ;  /* 0x0000000000017941 */ /* 0x000fea0003800000 */
.L_x_4636:
[----:B------:R-:W-:Y:S01]  /*6b30*/  HFMA2 R121, -RZ, RZ, 0, 0 ;  /* 0x00000000ff797431 */ /* 0x000fe200000001ff */
[----:B------:R-:W-:-:S04]  /*6b40*/  MOV R120, R80 ;  /* 0x0000005000787202 */ /* 0x000fc80000000f00 */
[----:B0-----:R-:W-:Y:S05]  /*6b50*/  RET.REL.NODEC R120 `(_ZN18transformer_engine13normalization24rmsnorm_fwd_tuned_kernelINS0_13Kernel_traitsI6__halfS3_13__nv_fp8_e4m3fjLj8192ELj1ELj1ELj4ELj16ENS0_18Kernel_traits_baseILj8192ES3_S3_S4_fjLj128EEEEEEEvNS0_19ForwardKernelParamsE) ;  /* 0xffffff9478287950 */ /* 0x001fea0003c3ffff */
.L_x_4640:
        /* <DEDUP_REMOVED lines=10> */
.L_x_6086:


//--------------------- .text._ZN18transformer_engine13normalization24rmsnorm_fwd_tuned_kernelINS0_13Kernel_traitsI13__nv_bfloat16S3_13__nv_fp8_e4m3fjLj8192ELj1ELj1ELj4ELj16ENS0_18Kernel_traits_baseILj8192ES3_S3_S4_fjLj128EEEEEEEvNS0_19ForwardKernelParamsE --------------------------
	.section	.text._ZN18transformer_engine13normalization24rmsnorm_fwd_tuned_kernelINS0_13Kernel_traitsI13__nv_bfloat16S3_13__nv_fp8_e4m3fjLj8192ELj1ELj1ELj4ELj16ENS0_18Kernel_traits_baseILj8192ES3_S3_S4_fjLj128EEEEEEEvNS0_19ForwardKernelParamsE,"ax",@progbits
	.align	128
        .global         _ZN18transformer_engine13normalization24rmsnorm_fwd_tuned_kernelINS0_13Kernel_traitsI13__nv_bfloat16S3_13__nv_fp8_e4m3fjLj8192ELj1ELj1ELj4ELj16ENS0_18Kernel_traits_baseILj8192ES3_S3_S4_fjLj128EEEEEEEvNS0_19ForwardKernelParamsE
        .type           _ZN18transformer_engine13normalization24rmsnorm_fwd_tuned_kernelINS0_13Kernel_traitsI13__nv_bfloat16S3_13__nv_fp8_e4m3fjLj8192ELj1ELj1ELj4ELj16ENS0_18Kernel_traits_baseILj8192ES3_S3_S4_fjLj128EEEEEEEvNS0_19ForwardKernelParamsE,@function
        .size           _ZN18transformer_engine13normalization24rmsnorm_fwd_tuned_kernelINS0_13Kernel_traitsI13__nv_bfloat16S3_13__nv_fp8_e4m3fjLj8192ELj1ELj1ELj4ELj16ENS0_18Kernel_traits_baseILj8192ES3_S3_S4_fjLj128EEEEEEEvNS0_19ForwardKernelParamsE,(.L_x_6087 - _ZN18transformer_engine13normalization24rmsnorm_fwd_tuned_kernelINS0_13Kernel_traitsI13__nv_bfloat16S3_13__nv_fp8_e4m3fjLj8192ELj1ELj1ELj4ELj16ENS0_18Kernel_traits_baseILj8192ES3_S3_S4_fjLj128EEEEEEEvNS0_19ForwardKernelParamsE)
        .other          _ZN18transformer_engine13normalization24rmsnorm_fwd_tuned_kernelINS0_13Kernel_traitsI13__nv_bfloat16S3_13__nv_fp8_e4m3fjLj8192ELj1ELj1ELj4ELj16ENS0_18Kernel_traits_baseILj8192ES3_S3_S4_fjLj128EEEEEEEvNS0_19ForwardKernelParamsE,@"STO_CUDA_ENTRY STV_DEFAULT"
_ZN18transformer_engine13normalization24rmsnorm_fwd_tuned_kernelINS0_13Kernel_traitsI13__nv_bfloat16S3_13__nv_fp8_e4m3fjLj8192ELj1ELj1ELj4ELj16ENS0_18Kernel_traits_baseILj8192ES3_S3_S4_fjLj128EEEEEEEvNS0_19ForwardKernelParamsE:
.text._ZN18transformer_engine13normalization24rmsnorm_fwd_tuned_kernelINS0_13Kernel_traitsI13__nv_bfloat16S3_13__nv_fp8_e4m3fjLj8192ELj1ELj1ELj4ELj16ENS0_18Kernel_traits_baseILj8192ES3_S3_S4_fjLj128EEEEEEEvNS0_19ForwardKernelParamsE:
        /* <DEDUP_REMOVED lines=19> */
[----:B------:R-:W-:Y:S01]  /*0130*/  UPLOP3.LUT UP1, UPT, UPT, UPT, UPT, 0x40, 0x4 ;  /* 0x000000000004789c */ /* 0x000fe20003f2e870 */
[----:B------:R-:W2:Y:S01]  /*0140*/  LDCU.U8 UR16, c[0x0][0x3c0] ;  /* 0x00007800ff1077ac */ /* 0x000ea20008000000 */
[----:B------:R-:W3:Y:S01]  /*0150*/  LDCU UR19, c[0x0][0x388] ;  /* 0x00007100ff1377ac */ /* 0x000ee20008000800 */
[----:B------:R-:W4:Y:S01]  /*0160*/  LDCU UR13, c[0x0][0x3d8] ;  /* 0x00007b00ff0d77ac */ /* 0x000f220008000800 */
[----:B0-----:R-:W-:Y:S01]  /*0170*/  IMAD.WIDE.U32 R2, R65, 0x10, R2 ;  /* 0x0000001041027825 */ /* 0x001fe200078e0002 */
[----:B------:R-:W0:Y:S04]  /*0180*/  LDCU UR17, c[0x0][0x380] ;  /* 0x00007000ff1177ac */ /* 0x000e280008000800 */
[----:B------:R-:W5:Y:S01]  /*0190*/  LDG.E.128 R84, desc[UR10][R2.64] ;  /* 0x0000000a02547981 */ /* 0x000f62000c1e1d00 */
[----:B------:R-:W0:Y:S03]  /*01a0*/  LDCU.64 UR14, c[0x0][0x3f8] ;  /* 0x00007f00ff0e77ac */ /* 0x000e260008000a00 */
[----:B------:R-:W2:Y:S04]  /*01b0*/  LDG.E.128 R28, desc[UR10][R2.64+0x800] ;  /* 0x0008000a021c7981 */ /* 0x000ea8000c1e1d00 */
[----:B------:R-:W3:Y:S04]  /*01c0*/  LDG.E.128 R24, desc[UR10][R2.64+0x1000] ;  /* 0x0010000a02187981 */ /* 0x000ee8000c1e1d00 */
[----:B------:R-:W4:Y:S04]  /*01d0*/  LDG.E.128 R20, desc[UR10][R2.64+0x1800] ;  /* 0x0018000a02147981 */ /* 0x000f28000c1e1d00 */
[----:B------:R-:W4:Y:S04]  /*01e0*/  LDG.E.128 R16, desc[UR10][R2.64+0x2000] ;  /* 0x0020000a02107981 */ /* 0x000f28000c1e1d00 */
[----:B------:R-:W4:Y:S04]  /*01f0*/  LDG.E.128 R12, desc[UR10][R2.64+0x2800] ;  /* 0x0028000a020c7981 */ /* 0x000f28000c1e1d00 */
[----:B------:R-:W4:Y:S04]  /*0200*/  LDG.E.128 R8, desc[UR10][R2.64+0x3000] ;  /* 0x0030000a02087981 */ /* 0x000f28000c1e1d00 */
[----:B------:R-:W4:Y:S01]  /*0210*/  LDG.E.128 R4, desc[UR10][R2.64+0x3800] ;  /* 0x0038000a02047981 */ /* 0x000f22000c1e1d00 */
[----:B------:R-:W-:Y:S01]  /*0220*/  UIADD3 UR4, UPT, UPT, UR4, 0x10, URZ ;  /* 0x0000001004047890 */ /* 0x000fe2000fffe0ff */
[----:B------:R-:W-:-:S03]  /*0230*/  MOV R67, RZ ;  /* 0x000000ff00437202 */ /* 0x000fc60000000f00 */
[----:B-1----:R-:W-:-:S03]  /*0240*/  ULEA UR4, UR5, UR4, 0x18 ;  /* 0x0000000405047291 */ /* 0x002fc6000f8ec0ff */
[----:B------:R-:W-:Y:S01]  /*0250*/  UMOV UR5, UR6 ;  /* 0x0000000600057c82 */ /* 0x000fe20008000000 */
[----:B------:R-:W-:Y:S01]  /*0260*/  UIADD3 UR8, UPT, UPT, UR4, 0x20, URZ ;  /* 0x0000002004087890 */ /* 0x000fe2000fffe0ff */
[----:B-----5:R-:W-:Y:S02]  /*0270*/  PRMT R136, R84, 0x7632, R136 ;  /* 0x0000763254887816 */ /* 0x020fe40000000088 */
[----:B------:R-:W-:Y:S02]  /*0280*/  PRMT R134, R85, 0x7632, R134 ;  /* 0x0000763255867816 */ /* 0x000fe40000000086 */
[----:B------:R-:W-:Y:S02]  /*0290*/  PRMT R132, R86, 0x7632, R132 ;  /* 0x0000763256847816 */ /* 0x000fe40000000084 */
[----:B------:R-:W-:Y:S02]  /*02a0*/  PRMT R130, R87, 0x7632, R130 ;  /* 0x0000763257827816 */ /* 0x000fe40000000082 */
[----:B--2---:R-:W-:-:S02]  /*02b0*/  PRMT R128, R28, 0x7632, R128 ;  /* 0x000076321c807816 */ /* 0x004fc40000000080 */
[----:B------:R-:W-:Y:S02]  /*02c0*/  PRMT R126, R29, 0x7632, R126 ;  /* 0x000076321d7e7816 */ /* 0x000fe4000000007e */
[----:B------:R-:W-:Y:S02]  /*02d0*/  PRMT R124, R30, 0x7632, R124 ;  /* 0x000076321e7c7816 */ /* 0x000fe4000000007c */
[----:B------:R-:W-:Y:S02]  /*02e0*/  PRMT R122, R31, 0x7632, R122 ;  /* 0x000076321f7a7816 */ /* 0x000fe4000000007a */
[----:B---3--:R-:W-:Y:S02]  /*02f0*/  PRMT R120, R24, 0x7632, R120 ;  /* 0x0000763218787816 */ /* 0x008fe40000000078 */
[----:B------:R-:W-:Y:S02]  /*0300*/  PRMT R118, R25, 0x7632, R118 ;  /* 0x0000763219767816 */ /* 0x000fe40000000076 */
[----:B------:R-:W-:-:S02]  /*0310*/  PRMT R116, R26, 0x7632, R116 ;  /* 0x000076321a747816 */ /* 0x000fc40000000074 */
[----:B------:R-:W-:Y:S02]  /*0320*/  PRMT R114, R27, 0x7632, R114 ;  /* 0x000076321b727816 */ /* 0x000fe40000000072 */
[----:B----4-:R-:W-:Y:S02]  /*0330*/  PRMT R112, R20, 0x7632, R112 ;  /* 0x0000763214707816 */ /* 0x010fe40000000070 */
        /* <DEDUP_REMOVED lines=18> */
[----:B0-----:R-:W-:-:S07]  /*0460*/  PRMT R70, R7, 0x7632, R70 ;  /* 0x0000763207467816 */ /* 0x001fce0000000046 */
.L_x_4650:
[----:B01----:R-:W0:Y:S01]  /*0470*/  LDC.64 R2, c[0x0][0x390] ;  /* 0x0000e400ff027b82 */ /* 0x003e220000000a00 */
[----:B------:R-:W-:-:S04]  /*0480*/  MOV R64, UR5 ;  /* 0x0000000500407c02 */ /* 0x000fc80008000f00 */
[----:B------:R-:W-:-:S05]  /*0490*/  LEA R64, R64, R65, 0xa ;  /* 0x0000004140407211 */ /* 0x000fca00078e50ff */
[----:B0-----:R-:W-:-:S05]  /*04a0*/  IMAD.WIDE.U32 R2, R64, 0x10, R2 ;  /* 0x0000001040027825 */ /* 0x001fca00078e0002 */
[----:B------:R-:W2:Y:S04]  /*04b0*/  LDG.E.128 R60, desc[UR10][R2.64] ;  /* 0x0000000a023c7981 */ /* 0x000ea8000c1e1d00 */
[----:B------:R-:W3:Y:S04]  /*04c0*/  LDG.E.128 R56, desc[UR10][R2.64+0x800] ;  /* 0x0008000a02387981 */ /* 0x000ee8000c1e1d00 */
[----:B------:R-:W4:Y:S04]  /*04d0*/  LDG.E.128 R32, desc[UR10][R2.64+0x1000] ;  /* 0x0010000a02207981 */ /* 0x000f28000c1e1d00 */
[----:B------:R-:W5:Y:S04]  /*04e0*/  LDG.E.128 R36, desc[UR10][R2.64+0x1800] ;  /* 0x0018000a02247981 */ /* 0x000f68000c1e1d00 */
[----:B------:R-:W5:Y:S04]  /*04f0*/  LDG.E.128 R40, desc[UR10][R2.64+0x2000] ;  /* 0x0020000a02287981 */ /* 0x000f68000c1e1d00 */
[----:B------:R-:W5:Y:S04]  /*0500*/  LDG.E.128 R44, desc[UR10][R2.64+0x2800] ;  /* 0x0028000a022c7981 */ /* 0x000f68000c1e1d00 */
[----:B------:R-:W5:Y:S04]  /*0510*/  LDG.E.128 R48, desc[UR10][R2.64+0x3000] ;  /* 0x0030000a02307981 */ /* 0x000f68000c1e1d00 */
[----:B------:R-:W5:Y:S01]  /*0520*/  LDG.E.128 R52, desc[UR10][R2.64+0x3800] ;  /* 0x0038000a02347981 */ /* 0x000f62000c1e1d00 */
[C---:B------:R-:W-:Y:S01]  /*0530*/  ISETP.NE.AND P0, PT, R66.reuse, RZ, PT ;  /* 0x000000ff4200720c */ /* 0x040fe20003f05270 */
[----:B------:R-:W-:Y:S01]  /*0540*/  BSSY.RECONVERGENT B0, `(.L_x_4642) ;  /* 0x0000154000007945 */ /* 0x000fe20003800200 */
[----:B------:R-:W-:-:S11]  /*0550*/  ISETP.GT.U32.AND P1, PT, R66, 0x3, PT ;  /* 0x000000034200780c */ /* 0x000fd60003f24070 */
[----:B------:R-:W-:Y:S02]  /*0560*/  VOTEU.ALL UP0, P0 ;  /* 0x0000000000ff7886 */ /* 0x000fe40000000000 */
[----:B------:R-:W-:-:S03]  /*0570*/  VOTEU.ALL UP2, P1 ;  /* 0x0000000000ff7886 */ /* 0x000fc60000840000 */
[----:B------:R-:W-:Y:S02]  /*0580*/  @!UP0 USEL UR9, UR8, UR4, UP1 ;  /* 0x0000000408098287 */ /* 0x000fe40008800000 */
[----:B------:R-:W-:-:S06]  /*0590*/  @!UP2 USEL UR18, UR8, UR4, UP1 ;  /* 0x000000040812a287 */ /* 0x000fcc0008800000 */
[----:B------:R-:W-:Y:S02]  /*05a0*/  @!P1 LEA R138, R66, UR18, 0x3 ;  /* 0x00000012428a9c11 */ /* 0x000fe4000f8e18ff */
[C---:B--2---:R-:W-:Y:S02]  /*05b0*/  PRMT R69, R60.reuse, 0x7632, R69 ;  /* 0x000076323c457816 */ /* 0x044fe40000000045 */
[----:B------:R-:W-:Y:S02]  /*05c0*/  SHF.L.U32 R71, R60, 0x10, RZ ;  /* 0x000000103c477819 */ /* 0x000fe400000006ff */
[----:B------:R-:W-:Y:S01]  /*05d0*/  PRMT R0, R61, 0x7632, R0 ;  /* 0x000076323d007816 */ /* 0x000fe20000000000 */
[----:B------:R-:W-:Y:S01]  /*05e0*/  IMAD.U32 R69, R69, 0x10000, RZ ;  /* 0x0001000045457824 */ /* 0x000fe200078e00ff */
[----:B------:R-:W-:Y:S01]  /*05f0*/  SHF.L.U32 R73, R61, 0x10, RZ ;  /* 0x000000103d497819 */ /* 0x000fe200000006ff */
[----:B------:R-:W-:Y:S01]  /*0600*/  FADD R60, RZ, R71 ;  /* 0x00000047ff3c7221 */ /* 0x000fe20000000000 */
[----:B------:R-:W-:-:S02]  /*0610*/  SHF.L.U32 R61, R0, 0x10, RZ ;  /* 0x00000010003d7819 */ /* 0x000fc400000006ff */
[C---:B------:R-:W-:Y:S01]  /*0620*/  PRMT R75, R62.reuse, 0x7632, R75 ;  /* 0x000076323e4b7816 */ /* 0x040fe2000000004b */
[----:B------:R-:W-:Y:S01]  /*0630*/  FADD R60, R69, R60 ;  /* 0x0000003c453c7221 */ /* 0x000fe20000000000 */
[----:B------:R-:W-:Y:S02]  /*0640*/  SHF.L.U32 R77, R62, 0x10, RZ ;  /* 0x000000103e4d7819 */ /* 0x000fe400000006ff */
[----:B------:R-:W-:Y:S01]  /*0650*/  SHF.L.U32 R75, R75, 0x10, RZ ;  /* 0x000000104b4b7819 */ /* 0x000fe200000006ff */
[----:B------:R-:W-:Y:S01]  /*0660*/  FADD R60, R73, R60 ;  /* 0x0000003c493c7221 */ /* 0x000fe20000000000 */
[C---:B------:R-:W-:Y:S02]  /*0670*/  PRMT R0, R63.reuse, 0x7632, R0 ;  /* 0x000076323f007816 */ /* 0x040fe40000000000 */
[----:B------:R-:W-:Y:S01]  /*0680*/  SHF.L.U32 R79, R63, 0x10, RZ ;  /* 0x000000103f4f7819 */ /* 0x000fe200000006ff */
[----:B------:R-:W-:Y:S01]  /*0690*/  FADD R60, R61, R60 ;  /* 0x0000003c3d3c7221 */ /* 0x000fe20000000000 */
[----:B---3--:R-:W-:Y:S01]  /*06a0*/  PRMT R81, R56, 0x7632, R81 ;  /* 0x0000763238517816 */ /* 0x008fe20000000051 */
[----:B------:R-:W-:Y:S01]  /*06b0*/  IMAD.U32 R63, R0, 0x10000, RZ ;  /* 0x00010000003f7824 */ /* 0x000fe200078e00ff */
[----:B------:R-:W-:Y:S01]  /*06c0*/  SHF.L.U32 R83, R56, 0x10, RZ ;  /* 0x0000001038537819 */ /* 0x000fe200000006ff */
[----:B------:R-:W-:Y:S01]  /*06d0*/  FADD R60, R77, R60 ;  /* 0x0000003c4d3c7221 */ /* 0x000fe20000000000 */
[----:B------:R-:W-:-:S02]  /*06e0*/  SHF.L.U32 R81, R81, 0x10, RZ ;  /* 0x0000001051517819 */ /* 0x000fc400000006ff */
[----:B------:R-:W-:Y:S01]  /*06f0*/  PRMT R0, R57, 0x7632, R0 ;  /* 0x0000763239007816 */ /* 0x000fe20000000000 */
[----:B------:R-:W-:Y:S01]  /*0700*/  FADD R60, R75, R60 ;  /* 0x0000003c4b3c7221 */ /* 0x000fe20000000000 */
[----:B------:R-:W-:Y:S02]  /*0710*/  SHF.L.U32 R89, R57, 0x10, RZ ;  /* 0x0000001039597819 */ /* 0x000fe400000006ff */
[----:B------:R-:W-:Y:S01]  /*0720*/  SHF.L.U32 R57, R0, 0x10, RZ ;  /* 0x0000001000397819 */ /* 0x000fe200000006ff */
[----:B------:R-:W-:Y:S01]  /*0730*/  FADD R60, R79, R60 ;  /* 0x0000003c4f3c7221 */ /* 0x000fe20000000000 */
[C---:B------:R-:W-:Y:S02]  /*0740*/  PRMT R91, R58.reuse, 0x7632, R91 ;  /* 0x000076323a5b7816 */ /* 0x040fe4000000005b */
[----:B------:R-:W-:Y:S01]  /*0750*/  SHF.L.U32 R93, R58, 0x10, RZ ;  /* 0x000000103a5d7819 */ /* 0x000fe200000006ff */
[----:B------:R-:W-:Y:S01]  /*0760*/  FADD R60, R63, R60 ;  /* 0x0000003c3f3c7221 */ /* 0x000fe20000000000 */
[----:B------:R-:W-:Y:S01]  /*0770*/  PRMT R0, R59, 0x7632, R0 ;  /* 0x000076323b007816 */ /* 0x000fe20000000000 */
[----:B------:R-:W-:Y:S01]  /*0780*/  IMAD.U32 R91, R91, 0x10000, RZ ;  /* 0x000100005b5b7824 */ /* 0x000fe200078e00ff */
[----:B------:R-:W-:Y:S01]  /*0790*/  SHF.L.U32 R95, R59, 0x10, RZ ;  /* 0x000000103b5f7819 */ /* 0x000fe200000006ff */
[----:B------:R-:W-:Y:S01]  /*07a0*/  FADD R60, R83, R60 ;  /* 0x0000003c533c7221 */ /* 0x000fe20000000000 */
[----:B------:R-:W-:-:S02]  /*07b0*/  SHF.L.U32 R59, R0, 0x10, RZ ;  /* 0x00000010003b7819 */ /* 0x000fc400000006ff */
[C---:B----4-:R-:W-:Y:S01]  /*07c0*/  PRMT R97, R32.reuse, 0x7632, R97 ;  /* 0x0000763220617816 */ /* 0x050fe20000000061 */
[----:B------:R-:W-:Y:S01]  /*07d0*/  FADD R60, R81, R60 ;  /* 0x0000003c513c7221 */ /* 0x000fe20000000000 */
[----:B------:R-:W-:Y:S02]  /*07e0*/  SHF.L.U32 R99, R32, 0x10, RZ ;  /* 0x0000001020637819 */ /* 0x000fe400000006ff */
[----:B------:R-:W-:Y:S01]  /*07f0*/  SHF.L.U32 R97, R97, 0x10, RZ ;  /* 0x0000001061617819 */ /* 0x000fe200000006ff */
[----:B------:R-:W-:Y:S01]  /*0800*/  FADD R60, R89, R60 ;  /* 0x0000003c593c7221 */ /* 0x000fe20000000000 */
[C---:B------:R-:W-:Y:S02]  /*0810*/  PRMT R101, R33.reuse, 0x7632, R101 ;  /* 0x0000763221657816 */ /* 0x040fe40000000065 */
[----:B------:R-:W-:Y:S01]  /*0820*/  SHF.L.U32 R103, R33, 0x10, RZ ;  /* 0x0000001021677819 */ /* 0x000fe200000006ff */
[----:B------:R-:W-:Y:S01]  /*0830*/  FADD R60, R57, R60 ;  /* 0x0000003c393c7221 */ /* 0x000fe20000000000 */
[C---:B------:R-:W-:Y:S01]  /*0840*/  PRMT R121, R34.reuse, 0x7632, R121 ;  /* 0x0000763222797816 */ /* 0x040fe20000000079 */
        /* <DEDUP_REMOVED lines=9> */
[C---:B-----5:R-:W-:Y:S02]  /*08e0*/  PRMT R127, R36.reuse, 0x7632, R127 ;  /* 0x00007632247f7816 */ /* 0x060fe4000000007f */
[----:B------:R-:W-:Y:S01]  /*08f0*/  SHF.L.U32 R129, R36, 0x10, RZ ;  /* 0x0000001024817819 */ /* 0x000fe200000006ff */
[----:B------:R-:W-:Y:S01]  /*0900*/  FADD R60, R59, R60 ;  /* 0x0000003c3b3c7221 */ /* 0x000fe20000000000 */
[----:B------:R-:W-:Y:S01]  /*0910*/  PRMT R0, R37, 0x7632, R0 ;  /* 0x0000763225007816 */ /* 0x000fe20000000000 */
[----:B------:R-:W-:Y:S01]  /*0920*/  IMAD.U32 R127, R127, 0x10000, RZ ;  /* 0x000100007f7f7824 */ /* 0x000fe200078e00ff */
        /* <DEDUP_REMOVED lines=61> */
[C---:B------:R-:W-:Y:S01]  /*0d00*/  PRMT R40, R52.reuse, 0x7632, R40 ;  /* 0x0000763234287816 */ /* 0x040fe20000000028 */
[----:B------:R-:W-:Y:S01]  /*0d10*/  FADD R60, R41, R60 ;  /* 0x0000003c293c7221 */ /* 0x000fe20000000000 */
[----:B------:R-:W-:-:S02]  /*0d20*/  SHF.L.U32 R52, R52, 0x10, RZ ;  /* 0x0000001034347819 */ /* 0x000fc400000006ff */
        /* <DEDUP_REMOVED lines=8> */
[C---:B------:R-:W-:Y:S01]  /*0db0*/  PRMT R46, R55.reuse, 0x7632, R46 ;  /* 0x00007632372e7816 */ /* 0x040fe2000000002e */
[----:B------:R-:W-:Y:S01]  /*0dc0*/  IMAD.U32 R55, R55, 0x10000, RZ ;  /* 0x0001000037377824 */ /* 0x000fe200078e00ff */
[----:B------:R-:W-:Y:S01]  /*0dd0*/  MOV R62, RZ ;  /* 0x000000ff003e7202 */ /* 0x000fe20000000f00 */
[----:B------:R-:W-:Y:S01]  /*0de0*/  FADD R60, R43, R60 ;  /* 0x0000003c2b3c7221 */ /* 0x000fe20000000000 */
[----:B------:R-:W-:-:S02]  /*0df0*/  SHF.L.U32 R46, R46, 0x10, RZ ;  /* 0x000000102e2e7819 */ /* 0x000fc400000006ff */
[----:B------:R-:W-:Y:S01]  /*0e00*/  @!P1 MOV R62, 0x45000000 ;  /* 0x45000000003e9802 */ /* 0x000fe20000000f00 */
        /* <DEDUP_REMOVED lines=9> */
[----:B------:R-:W-:Y:S02]  /*0ea0*/  FADD R3, R163, R60 ;  /* 0x0000003ca3037221 */ /* 0x000fe40000000000 */
[----:B------:R-:W-:Y:S02]  /*0eb0*/  SHFL.DOWN PT, R60, R62, 0x2, 0x1f ;  /* 0x08401f003e3c7f89 */ /* 0x000fe400000e0000 */
[----:B------:R-:W-:-:S04]  /*0ec0*/  FADD R0, R34, R3 ;  /* 0x0000000322007221 */ /* 0x000fc80000000000 */
[--C-:B------:R-:W-:Y:S01]  /*0ed0*/  FADD R3, R49, R0.reuse ;  /* 0x0000000031037221 */ /* 0x100fe20000000000 */
[----:B------:R-:W-:-:S03]  /*0ee0*/  PRMT R0, R51, 0x7632, R0 ;  /* 0x0000763233007816 */ /* 0x000fc60000000000 */
[----:B------:R-:W-:Y:S02]  /*0ef0*/  FADD R3, R50, R3 ;  /* 0x0000000332037221 */ /* 0x000fe40000000000 */
[----:B------:R-:W-:Y:S02]  /*0f00*/  IMAD.U32 R51, R0, 0x10000, RZ ;  /* 0x0001000000337824 */ /* 0x000fe400078e00ff */
[----:B------:R-:W-:-:S04]  /*0f10*/  FADD R3, R36, R3 ;  /* 0x0000000324037221 */ /* 0x000fc80000000000 */
[----:B------:R-:W-:-:S04]  /*0f20*/  FADD R0, R38, R3 ;  /* 0x0000000326007221 */ /* 0x000fc80000000000 */
[--C-:B------:R-:W-:Y:S01]  /*0f30*/  FADD R3, R51, R0.reuse ;  /* 0x0000000033037221 */ /* 0x100fe20000000000 */
[----:B------:R-:W-:-:S03]  /*0f40*/  PRMT R0, R53, 0x7632, R0 ;  /* 0x0000763235007816 */ /* 0x000fc60000000000 */
[----:B------:R-:W-:Y:S01]  /*0f50*/  FADD R3, R52, R3 ;  /* 0x0000000334037221 */ /* 0x000fe20000000000 */
[----:B------:R-:W-:-:S03]  /*0f60*/  SHF.L.U32 R53, R0, 0x10, RZ ;  /* 0x0000001000357819 */ /* 0x000fc600000006ff */
        /* <DEDUP_REMOVED lines=151> */
[----:B0-----:R-:W-:-:S05]  /*18e0*/  FADD R32, R3, R32 ;  /* 0x0000002003207221 */ /* 0x001fca0000000000 */
[----:B------:R-:W0:Y:S02]  /*18f0*/  SHFL.BFLY PT, R33, R32, 0x4, 0x1f ;  /* 0x0c801f0020217f89 */ /* 0x000e2400000e0000 */
[----:B0-----:R-:W-:-:S05]  /*1900*/  FADD R33, R32, R33 ;  /* 0x0000002120217221 */ /* 0x001fca0000000000 */
[----:B------:R-:W0:Y:S02]  /*1910*/  SHFL.BFLY PT, R48, R33, 0x8, 0x1f ;  /* 0x0d001f0021307f89 */ /* 0x000e2400000e0000 */
[----:B0-----:R-:W-:Y:S01]  /*1920*/  FADD R48, R33, R48 ;  /* 0x0000003021307221 */ /* 0x001fe20000000000 */
[----:B------:R-:W-:-:S04]  /*1930*/  CS2R R32, SRZ ;  /* 0x0000000000207805 */ /* 0x000fc8000001ff00 */
[----:B------:R-:W0:Y:S02]  /*1940*/  SHFL.BFLY PT, R56, R48, 0x10, 0x1f ;  /* 0x0e001f0030387f89 */ /* 0x000e2400000e0000 */
[----:B0-----:R-:W-:Y:S01]  /*1950*/  FADD R3, R48, R56 ;  /* 0x0000003830037221 */ /* 0x001fe20000000000 */
[----:B------:R-:W-:-:S04]  /*1960*/  FADD R48, R60, R62 ;  /* 0x0000003e3c307221 */ /* 0x000fc80000000000 */
[----:B------:R-:W-:Y:S01]  /*1970*/  @!P0 STS.64 [R0+UR9], R2 ;  /* 0x0000000200008988 */ /* 0x000fe20008000a09 */
[----:B------:R-:W-:Y:S01]  /*1980*/  IADD3 R140, PT, PT, R48, 0x1800000, RZ ;  /* 0x01800000308c7810 */ /* 0x000fe20007ffe0ff */
[----:B------:R-:W-:Y:S03]  /*1990*/  BAR.SYNC.DEFER_BLOCKING 0x0 ;  /* 0x0000000000007b1d */ /* 0x000fe60000010000 */
[----:B------:R-:W-:-:S04]  /*19a0*/  LOP3.LUT R140, R140, 0x7f800000, RZ, 0xc0, !PT ;  /* 0x7f8000008c8c7812 */ /* 0x000fc800078ec0ff */
[----:B------:R-:W-:Y:S01]  /*19b0*/  ISETP.GT.U32.AND P0, PT, R140, 0x1ffffff, PT ;  /* 0x01ffffff8c00780c */ /* 0x000fe20003f04070 */
[----:B------:R-:W0:Y:S04]  /*19c0*/  @!P1 LDS.64 R32, [R138] ;  /* 0x000000008a209984 */ /* 0x000e280000000a00 */
[----:B0-----:R0:W1:Y:S04]  /*19d0*/  SHFL.DOWN PT, R58, R32, 0x2, 0x1f ;  /* 0x08401f00203a7f89 */ /* 0x00106800000e0000 */
[----:B------:R0:W2:Y:S04]  /*19e0*/  SHFL.DOWN PT, R56, R33, 0x2, 0x1f ;  /* 0x08401f0021387f89 */ /* 0x0000a800000e0000 */
[----:B------:R-:W-:Y:S05]  /*19f0*/  @P0 BRA `(.L_x_4643) ;  /* 0x0000000000100947 */ /* 0x000fea0003800000 */
[----:B------:R-:W-:Y:S02]  /*1a00*/  MOV R0, R48 ;  /* 0x0000003000007202 */ /* 0x000fe40000000f00 */
[----:B------:R-:W-:-:S07]  /*1a10*/  MOV R140, 0x1a30 ;  /* 0x00001a30008c7802 */ /* 0x000fce0000000f00 */
[----:B012---:R-:W-:Y:S05]  /*1a20*/  CALL.REL.NOINC `($__internal_45_$__cuda_sm20_rcp_rn_f32_slowpath) ;  /* 0x0000005000747944 */ /* 0x007fea0003c00000 */
[----:B------:R-:W-:Y:S05]  /*1a30*/  BRA `(.L_x_4644) ;  /* 0x0000000000107947 */ /* 0x000fea0003800000 */
.L_x_4643:
[----:B------:R-:W3:Y:S02]  /*1a40*/  MUFU.RCP R3, R48 ;  /* 0x0000003000037308 */ /* 0x000ee40000001000 */
[----:B---3--:R-:W-:-:S04]  /*1a50*/  FFMA R0, R48, R3, -1 ;  /* 0xbf80000030007423 */ /* 0x008fc80000000003 */
[----:B------:R-:W-:-:S04]  /*1a60*/  FADD.FTZ R0, -R0, -RZ ;  /* 0x800000ff00007221 */ /* 0x000fc80000010100 */
[----:B------:R-:W-:-:S07]  /*1a70*/  FFMA R0, R3, R0, R3 ;  /* 0x0000000003007223 */ /* 0x000fce0000000003 */
.L_x_4644:
[----:B------:R-:W-:Y:S05]  /*1a80*/  BSYNC.RECONVERGENT B0 ;  /* 0x0000000000007941 */ /* 0x000fea0003800200 */
.L_x_4642:
[----:B------:R-:W3:Y:S01]  /*1a90*/  SHFL.DOWN PT, R138, R48, 0x1, 0x1f ;  /* 0x08201f00308a7f89 */ /* 0x000ee200000e0000 */
[----:B-1----:R-:W-:Y:S01]  /*1aa0*/  FADD R2, -R58, R32 ;  /* 0x000000203a027221 */ /* 0x002fe20000000100 */
[----:B------:R-:W-:Y:S01]  /*1ab0*/  FMUL R58, R60, R58 ;  /* 0x0000003a3c3a7220 */ /* 0x000fe20000400000 */
[----:B------:R-:W-:Y:S02]  /*1ac0*/  BSSY.RECONVERGENT B0, `(.L_x_4645) ;  /* 0x0000017000007945 */ /* 0x000fe40003800200 */
[----:B------:R-:W-:Y:S01]  /*1ad0*/  FMUL R3, R2, R2 ;  /* 0x0000000202037220 */ /* 0x000fe20000400000 */
[----:B------:R-:W-:-:S03]  /*1ae0*/  FFMA R58, R62, R32, R58 ;  /* 0x000000203e3a7223 */ /* 0x000fc6000000003a */
[----:B------:R-:W-:Y:S01]  /*1af0*/  FMUL R2, R3, R62 ;  /* 0x0000003e03027220 */ /* 0x000fe20000400000 */
[----:B--2---:R-:W-:Y:S01]  /*1b00*/  FADD R3, R56, R33 ;  /* 0x0000002138037221 */ /* 0x004fe20000000000 */
[----:B0-----:R-:W-:Y:S02]  /*1b10*/  FMUL R33, R58, R0 ;  /* 0x000000003a217220 */ /* 0x001fe40000400000 */
[----:B------:R-:W-:-:S03]  /*1b20*/  FMUL R2, R60, R2 ;  /* 0x000000023c027220 */ /* 0x000fc60000400000 */
[----:B------:R0:W1:Y:S01]  /*1b30*/  SHFL.DOWN PT, R32, R33, 0x1, 0x1f ;  /* 0x08201f0021207f89 */ /* 0x00006200000e0000 */
[----:B------:R-:W-:-:S05]  /*1b40*/  FFMA R56, R2, R0, R3 ;  /* 0x0000000002387223 */ /* 0x000fca0000000003 */
[----:B------:R0:W2:Y:S01]  /*1b50*/  SHFL.DOWN PT, R58, R56, 0x1, 0x1f ;  /* 0x08201f00383a7f89 */ /* 0x0000a200000e0000 */
[----:B---3--:R-:W-:-:S05]  /*1b60*/  FADD R60, R48, R138 ;  /* 0x0000008a303c7221 */ /* 0x008fca0000000000 */
[----:B------:R-:W-:-:S04]  /*1b70*/  IADD3 R0, PT, PT, R60, 0x1800000, RZ ;  /* 0x018000003c007810 */ /* 0x000fc80007ffe0ff */
[----:B------:R-:W-:-:S04]  /*1b80*/  LOP3.LUT R0, R0, 0x7f800000, RZ, 0xc0, !PT ;  /* 0x7f80000000007812 */ /* 0x000fc800078ec0ff */
[----:B------:R-:W-:-:S13]  /*1b90*/  ISETP.GT.U32.AND P0, PT, R0, 0x1ffffff, PT ;  /* 0x01ffffff0000780c */ /* 0x000fda0003f04070 */
[----:B012---:R-:W-:Y:S05]  /*1ba0*/  @P0 BRA `(.L_x_4646) ;  /* 0x0000000000100947 */ /* 0x007fea0003800000 */
[----:B------:R-:W-:Y:S01]  /*1bb0*/  IMAD.MOV.U32 R0, RZ, RZ, R60 ;  /* 0x000000ffff007224 */ /* 0x000fe200078e003c */
[----:B------:R-:W-:-:S07]  /*1bc0*/  MOV R140, 0x1be0 ;  /* 0x00001be0008c7802 */ /* 0x000fce0000000f00 */
[----:B------:R-:W-:Y:S05]  /*1bd0*/  CALL.REL.NOINC `($__internal_45_$__cuda_sm20_rcp_rn_f32_slowpath) ;  /* 0x0000005000087944 */ /* 0x000fea0003c00000 */
[----:B------:R-:W-:Y:S05]  /*1be0*/  BRA `(.L_x_4647) ;  /* 0x0000000000107947 */ /* 0x000fea0003800000 */
.L_x_4646:
[----:B------:R-:W0:Y:S02]  /*1bf0*/  MUFU.RCP R0, R60 ;  /* 0x0000003c00007308 */ /* 0x000e240000001000 */
[----:B0-----:R-:W-:-:S04]  /*1c00*/  FFMA R2, R60, R0, -1 ;  /* 0xbf8000003c027423 */ /* 0x001fc80000000000 */
[----:B------:R-:W-:-:S04]  /*1c10*/  FADD.FTZ R3, -R2, -RZ ;  /* 0x800000ff02037221 */ /* 0x000fc80000010100 */
[----:B------:R-:W-:-:S07]  /*1c20*/  FFMA R0, R0, R3, R0 ;  /* 0x0000000300007223 */ /* 0x000fce0000000000 */
.L_x_4647:
[----:B------:R-:W-:Y:S05]  /*1c30*/  BSYNC.RECONVERGENT B0 ;  /* 0x0000000000007941 */ /* 0x000fea0003800200 */
.L_x_4645:
[----:B------:R-:W-:Y:S01]  /*1c40*/  FADD R2, R33, -R32 ;  /* 0x8000002021027221 */ /* 0x000fe20000000000 */
[----:B------:R-:W-:Y:S01]  /*1c50*/  FMUL R32, R138, R32 ;  /* 0x000000208a207220 */ /* 0x000fe20000400000 */
[----:B------:R-:W-:Y:S01]  /*1c60*/  ISETP.NE.AND P1, PT, R68, RZ, PT ;  /* 0x000000ff4400720c */ /* 0x000fe20003f25270 */
[----:B------:R-:W-:Y:S01]  /*1c70*/  UISETP.NE.U32.AND UP0, UPT, UR14, URZ, UPT ;  /* 0x000000ff0e00728c */ /* 0x000fe2000bf05070 */
[----:B------:R-:W-:Y:S01]  /*1c80*/  FMUL R3, R2, R2 ;  /* 0x0000000202037220 */ /* 0x000fe20000400000 */
[C---:B------:R-:W-:Y:S02]  /*1c90*/  FFMA R33, R48.reuse, R33, R32 ;  /* 0x0000002130217223 */ /* 0x040fe40000000020 */
[----:B------:R-:W-:Y:S01]  /*1ca0*/  UISETP.NE.AND.EX UP0, UPT, UR15, URZ, UPT, UP0 ;  /* 0x000000ff0f00728c */ /* 0x000fe2000bf05300 */
[----:B------:R-:W-:Y:S01]  /*1cb0*/  FMUL R2, R48, R3 ;  /* 0x0000000330027220 */ /* 0x000fe20000400000 */
[----:B------:R-:W-:Y:S01]  /*1cc0*/  FADD R3, R56, R58 ;  /* 0x0000003a38037221 */ /* 0x000fe20000000000 */
[----:B------:R-:W-:-:S02]  /*1cd0*/  FMUL R33, R33, R0 ;  /* 0x0000000021217220 */ /* 0x000fc40000400000 */
[----:B------:R-:W-:-:S04]  /*1ce0*/  FMUL R2, R138, R2 ;  /* 0x000000028a027220 */ /* 0x000fc80000400000 */
[----:B------:R-:W-:Y:S01]  /*1cf0*/  FFMA R32, R2, R0, R3 ;  /* 0x0000000002207223 */ /* 0x000fe20000000003 */
[----:B------:R-:W-:Y:S01]  /*1d00*/  SHFL.IDX PT, R33, R33, RZ, 0x1f ;  /* 0x00001fff21217589 */ /* 0x000fe200000e0000 */
[----:B------:R-:W0:Y:S04]  /*1d10*/  @!P1 LDC.64 R2, c[0x0][0x3a0] ;  /* 0x0000e800ff029b82 */ /* 0x000e280000000a00 */
[----:B------:R-:W1:Y:S02]  /*1d20*/  SHFL.IDX PT, R32, R32, RZ, 0x1f ;  /* 0x00001fff20207589 */ /* 0x000e6400000e0000 */
[----:B-1----:R-:W-:-:S04]  /*1d30*/  FMUL R0, R32, 0.0001220703125 ;  /* 0x3900000020007820 */ /* 0x002fc80000400000 */
[----:B------:R-:W-:Y:S01]  /*1d40*/  FFMA R0, R33, R33, R0 ;  /* 0x0000002121007223 */ /* 0x000fe20000000000 */
[----:B------:R-:W-:-:S03]  /*1d50*/  MOV R33, UR5 ;  /* 0x0000000500217c02 */ /* 0x000fc60008000f00 */
[----:B------:R-:W-:Y:S02]  /*1d60*/  FADD R0, R0, UR13 ;  /* 0x0000000d00007e21 */ /* 0x000fe40008000000 */
[----:B0-----:R-:W-:-:S03]  /*1d70*/  @!P1 IMAD.WIDE R2, R33, 0x4, R2 ;  /* 0x0000000421029825 */ /* 0x001fc600078e0202 */
[----:B------:R-:W-:-:S13]  /*1d80*/  FSETP.GEU.AND P0, PT, |R0|, 1.175494350822287508e-38, PT ;  /* 0x008000000000780b */ /* 0x000fda0003f0e200 */
[----:B------:R-:W-:-:S06]  /*1d90*/  @!P0 FMUL R0, R0, 16777216 ;  /* 0x4b80000000008820 */ /* 0x000fcc0000400000 */
[----:B------:R-:W0:Y:S02]  /*1da0*/  MUFU.RSQ R0, R0 ;  /* 0x0000000000007308 */ /* 0x000e240000001400 */
[----:B0-----:R-:W-:-:S13]  /*1db0*/  R2UR UR9, R0 ;  /* 0x00000000000972ca */ /* 0x001fda00000e0000 */
[----:B------:R-:W-:-:S05]  /*1dc0*/  MOV R32, UR9 ;  /* 0x0000000900207c02 */ /* 0x000fca0008000f00 */
[----:B------:R-:W-:-:S05]  /*1dd0*/  @!P0 FMUL R32, R32, 4096 ;  /* 0x4580000020208820 */ /* 0x000fca0000400000 */
[----:B------:R-:W-:-:S13]  /*1de0*/  @!P0 R2UR UR9, R32 ;  /* 0x00000000200982ca */ /* 0x000fda00000e0000 */
[----:B------:R-:W-:-:S05]  /*1df0*/  MOV R33, UR9 ;  /* 0x0000000900217c02 */ /* 0x000fca0008000f00 */
[----:B------:R0:W-:Y:S01]  /*1e00*/  @!P1 STG.E desc[UR10][R2.64], R33 ;  /* 0x0000002102009986 */ /* 0x0001e2000c10190a */
[----:B------:R-:W-:Y:S05]  /*1e10*/  BRA.U UP0, `(.L_x_4648) ;  /* 0x0000002100947547 */ /* 0x000fea000b800000 */
[----:B------:R-:W-:Y:S01]  /*1e20*/  ISETP.NE.AND P1, PT, RZ, UR16, PT ;  /* 0x00000010ff007c0c */ /* 0x000fe2000bf25270 */
[----:B------:R-:W-:Y:S01]  /*1e30*/  FMUL R0, R71, UR9 ;  /* 0x0000000947007c20 */ /* 0x000fe20008400000 */
[----:B0-----:R-:W-:Y:S01]  /*1e40*/  SHF.L.U32 R3, R84, 0x10, RZ ;  /* 0x0000001054037819 */ /* 0x001fe200000006ff */
[----:B------:R-:W-:Y:S01]  /*1e50*/  FMUL R2, R69, UR9 ;  /* 0x0000000945027c20 */ /* 0x000fe20008400000 */
[----:B------:R-:W-:Y:S01]  /*1e60*/  SHF.L.U32 R33, R136, 0x10, RZ ;  /* 0x0000001088217819 */ /* 0x000fe200000006ff */
        /* <DEDUP_REMOVED lines=8> */
[----:B------:R-:W-:Y:S01]  /*1ef0*/  @P1 FADD R3, R3, 1 ;  /* 0x3f80000003031421 */ /* 0x000fe20000000000 */
[----:B------:R-:W-:Y:S01]  /*1f00*/  @P1 FADD R33, R33, 1 ;  /* 0x3f80000021211421 */ /* 0x000fe20000000000 */
[----:B------:R-:W-:Y:S01]  /*1f10*/  @P1 FADD R58, R58, 1 ;  /* 0x3f8000003a3a1421 */ /* 0x000fe20000000000 */
[----:B------:R-:W-:Y:S01]  /*1f20*/  @P1 FADD R61, R61, 1 ;  /* 0x3f8000003d3d1421 */ /* 0x000fe20000000000 */
[----:B------:R-:W-:Y:S01]  /*1f30*/  FMUL R0, R0, R3 ;  /* 0x0000000300007220 */ /* 0x000fe20000400000 */
[----:B------:R-:W-:Y:S01]  /*1f40*/  SHF.L.U32 R3, R85, 0x10, RZ ;  /* 0x0000001055037819 */ /* 0x000fe200000006ff */
[----:B------:R-:W-:Y:S01]  /*1f50*/  FMUL R2, R2, R33 ;  /* 0x0000002102027220 */ /* 0x000fe20000400000 */
[----:B------:R-:W-:Y:S01]  /*1f60*/  IMAD.U32 R33, R134, 0x10000, RZ ;  /* 0x0001000086217824 */ /* 0x000fe200078e00ff */
[----:B------:R-:W-:Y:S01]  /*1f70*/  SHF.L.U32 R138, R128, 0x10, RZ ;  /* 0x00000010808a7819 */ /* 0x000fe200000006ff */
[----:B------:R-:W-:Y:S01]  /*1f80*/  FMUL R56, R56, R61 ;  /* 0x0000003d38387220 */ /* 0x000fe20000400000 */
[----:B------:R-:W-:Y:S01]  /*1f90*/  @P1 FADD R3, R3, 1 ;  /* 0x3f80000003031421 */ /* 0x000fe20000000000 */
[----:B------:R-:W-:Y:S01]  /*1fa0*/  @P1 FADD R33, R33, 1 ;  /* 0x3f80000021211421 */ /* 0x000fe20000000000 */
[----:B------:R-:W-:Y:S01]  /*1fb0*/  FMUL R63, R63, UR9 ;  /* 0x000000093f3f7c20 */ /* 0x000fe20008400000 */
[----:B------:R-:W-:Y:S01]  /*1fc0*/  @P1 FADD R60, R60, 1 ;  /* 0x3f8000003c3c1421 */ /* 0x000fe20000000000 */
[----:B------:R-:W-:Y:S01]  /*1fd0*/  FMUL R48, R48, R3 ;  /* 0x0000000330307220 */ /* 0x000fe20000400000 */
[----:B------:R-:W-:Y:S01]  /*1fe0*/  SHF.L.U32 R3, R87, 0x10, RZ ;  /* 0x0000001057037819 */ /* 0x000fe200000006ff */
[----:B------:R-:W-:Y:S01]  /*1ff0*/  FMUL R32, R32, R33 ;  /* 0x0000002120207220 */ /* 0x000fe20000400000 */
[----:B------:R-:W-:Y:S01]  /*2000*/  FMUL R33, R75, R58 ;  /* 0x0000003a4b217220 */ /* 0x000fe20000400000 */
[----:B------:R-:W-:Y:S01]  /*2010*/  FMUL R58, R79, UR9 ;  /* 0x000000094f3a7c20 */ /* 0x000fe20008400000 */
[----:B------:R-:W-:Y:S01]  /*2020*/  FMUL R61, R83, UR9 ;  /* 0x00000009533d7c20 */ /* 0x000fe20008400000 */
[----:B------:R-:W-:Y:S01]  /*2030*/  @P1 FADD R3, R3, 1 ;  /* 0x3f80000003031421 */ /* 0x000fe20000000000 */
[----:B------:R-:W-:Y:S01]  /*2040*/  FMUL R81, R81, UR9 ;  /* 0x0000000951517c20 */ /* 0x000fe20008400000 */
[----:B------:R-:W-:Y:S01]  /*2050*/  @P1 FADD R62, R62, 1 ;  /* 0x3f8000003e3e1421 */ /* 0x000fe20000000000 */
[----:B------:R-:W-:Y:S01]  /*2060*/  @P1 FADD R138, R138, 1 ;  /* 0x3f8000008a8a1421 */ /* 0x000fe20000000000 */
[----:B------:R-:W-:Y:S01]  /*2070*/  SHF.L.U32 R140, R30, 0x10, RZ ;  /* 0x000000101e8c7819 */ /* 0x000fe200000006ff */
[----:B------:R-:W-:Y:S01]  /*2080*/  FMUL R58, R58, R3 ;  /* 0x000000033a3a7220 */ /* 0x000fe20000400000 */
[----:B------:R-:W-:Y:S01]  /*2090*/  FMUL R3, R63, R60 ;  /* 0x0000003c3f037220 */ /* 0x000fe20000400000 */
[----:B------:R-:W-:Y:S01]  /*20a0*/  FMUL R61, R61, R62 ;  /* 0x0000003e3d3d7220 */ /* 0x000fe20000400000 */
[----:B------:R-:W-:Y:S01]  /*20b0*/  FMUL R60, R81, R138 ;  /* 0x0000008a513c7220 */ /* 0x000fe20000400000 */
[----:B------:R-:W-:Y:S01]  /*20c0*/  FMUL R71, R93, UR9 ;  /* 0x000000095d477c20 */ /* 0x000fe20008400000 */
[----:B------:R-:W-:Y:S01]  /*20d0*/  IMAD.U32 R62, R29, 0x10000, RZ ;  /* 0x000100001d3e7824 */ /* 0x000fe200078e00ff */
[----:B------:R-:W-:Y:S01]  /*20e0*/  SHF.L.U32 R138, R126, 0x10, RZ ;  /* 0x000000107e8a7819 */ /* 0x000fe200000006ff */
[----:B------:R-:W-:Y:S01]  /*20f0*/  @P1 FADD R140, R140, 1 ;  /* 0x3f8000008c8c1421 */ /* 0x000fe20000000000 */
[----:B------:R-:W-:Y:S01]  /*2100*/  FMUL R69, R89, UR9 ;  /* 0x0000000959457c20 */ /* 0x000fe20008400000 */
[----:B------:R-:W-:Y:S01]  /*2110*/  @P1 FADD R62, R62, 1 ;  /* 0x3f8000003e3e1421 */ /* 0x000fe20000000000 */
[----:B------:R-:W-:Y:S01]  /*2120*/  FMUL R57, R57, UR9 ;  /* 0x0000000939397c20 */ /* 0x000fe20008400000 */
[----:B------:R-:W-:Y:S01]  /*2130*/  FMUL R71, R71, R140 ;  /* 0x0000008c47477220 */ /* 0x000fe20000400000 */
[----:B------:R-:W-:Y:S01]  /*2140*/  @P1 FADD R138, R138, 1 ;  /* 0x3f8000008a8a1421 */ /* 0x000fe20000000000 */
[----:B------:R-:W-:Y:S01]  /*2150*/  SHF.L.U32 R140, R122, 0x10, RZ ;  /* 0x000000107a8c7819 */ /* 0x000fe200000006ff */
[----:B------:R-:W-:Y:S01]  /*2160*/  FMUL R69, R69, R62 ;  /* 0x0000003e45457220 */ /* 0x000fe20000400000 */
[----:B------:R-:W-:Y:S01]  /*2170*/  SHF.L.U32 R142, R124, 0x10, RZ ;  /* 0x000000107c8e7819 */ /* 0x000fe200000006ff */
[----:B------:R-:W-:Y:S01]  /*2180*/  FMUL R62, R57, R138 ;  /* 0x0000008a393e7220 */ /* 0x000fe20000400000 */
[----:B------:R-:W-:Y:S01]  /*2190*/  FMUL R57, R59, UR9 ;  /* 0x000000093b397c20 */ /* 0x000fe20008400000 */
[----:B------:R-:W-:Y:S01]  /*21a0*/  @P1 FADD R140, R140, 1 ;  /* 0x3f8000008c8c1421 */ /* 0x000fe20000000000 */
[----:B------:R-:W-:Y:S01]  /*21b0*/  FMUL R63, R91, UR9 ;  /* 0x000000095b3f7c20 */ /* 0x000fe20008400000 */
[----:B------:R-:W-:Y:S01]  /*21c0*/  @P1 FADD R142, R142, 1 ;  /* 0x3f8000008e8e1421 */ /* 0x000fe20000000000 */
[----:B------:R-:W-:Y:S01]  /*21d0*/  SHF.L.U32 R138, R31, 0x10, RZ ;  /* 0x000000101f8a7819 */ /* 0x000fe200000006ff */
[----:B------:R-:W-:Y:S01]  /*21e0*/  FMUL R57, R57, R140 ;  /* 0x0000008c39397220 */ /* 0x000fe20000400000 */
[----:B------:R-:W-:Y:S01]  /*21f0*/  SHF.L.U32 R140, R118, 0x10, RZ ;  /* 0x00000010768c7819 */ /* 0x000fe200000006ff */
[----:B------:R-:W-:Y:S01]  /*2200*/  FMUL R63, R63, R142 ;  /* 0x0000008e3f3f7220 */ /* 0x000fe20000400000 */
[----:B------:R-:W-:Y:S01]  /*2210*/  SHF.L.U32 R142, R24, 0x10, RZ ;  /* 0x00000010188e7819 */ /* 0x000fe200000006ff */
[----:B------:R-:W-:Y:S01]  /*2220*/  FMUL R77, R101, UR9 ;  /* 0x00000009654d7c20 */ /* 0x000fe20008400000 */
[----:B------:R-:W-:Y:S01]  /*2230*/  FMUL R95, R95, UR9 ;  /* 0x000000095f5f7c20 */ /* 0x000fe20008400000 */
[----:B------:R-:W-:Y:S01]  /*2240*/  @P1 FADD R140, R140, 1 ;  /* 0x3f8000008c8c1421 */ /* 0x000fe20000000000 */
[----:B------:R-:W-:Y:S01]  /*2250*/  @P1 FADD R138, R138, 1 ;  /* 0x3f8000008a8a1421 */ /* 0x000fe20000000000 */
[----:B------:R-:W-:Y:S01]  /*2260*/  FMUL R75, R99, UR9 ;  /* 0x00000009634b7c20 */ /* 0x000fe20008400000 */
[----:B------:R-:W-:Y:S01]  /*2270*/  @P1 FADD R142, R142, 1 ;  /* 0x3f8000008e8e1421 */ /* 0x000fe20000000000 */
[----:B------:R-:W-:Y:S01]  /*2280*/  FMUL R77, R77, R140 ;  /* 0x0000008c4d4d7220 */ /* 0x000fe20000400000 */
[----:B------:R-:W-:Y:S01]  /*2290*/  FMUL R59, R95, R138 ;  /* 0x0000008a5f3b7220 */ /* 0x000fe20000400000 */
[----:B------:R-:W-:Y:S01]  /*22a0*/  SHF.L.U32 R140, R114, 0x10, RZ ;  /* 0x00000010728c7819 */ /* 0x000fe200000006ff */
[----:B------:R-:W-:Y:S01]  /*22b0*/  FMUL R75, R75, R142 ;  /* 0x0000008e4b4b7220 */ /* 0x000fe20000400000 */
[----:B------:R-:W-:Y:S01]  /*22c0*/  SHF.L.U32 R138, R25, 0x10, RZ ;  /* 0x00000010198a7819 */ /* 0x000fe200000006ff */
[----:B------:R-:W-:Y:S01]  /*22d0*/  FMUL R35, R35, UR9 ;  /* 0x0000000923237c20 */ /* 0x000fe20008400000 */
[----:B------:R-:W-:Y:S01]  /*22e0*/  SHF.L.U32 R142, R26, 0x10, RZ ;  /* 0x000000101a8e7819 */ /* 0x000fe200000006ff */
[----:B------:R-:W-:Y:S01]  /*22f0*/  @P1 FADD R140, R140, 1 ;  /* 0x3f8000008c8c1421 */ /* 0x000fe20000000000 */
[----:B------:R-:W-:Y:S01]  /*2300*/  FMUL R83, R103, UR9 ;  /* 0x0000000967537c20 */ /* 0x000fe20008400000 */
[----:B------:R-:W-:Y:S01]  /*2310*/  @P1 FADD R138, R138, 1 ;  /* 0x3f8000008a8a1421 */ /* 0x000fe20000000000 */
[----:B------:R-:W-:-:S02]  /*2320*/  IMAD.U32 R144, R120, 0x10000, RZ ;  /* 0x0001000078907824 */ /* 0x000fc400078e00ff */
[----:B------:R-:W-:Y:S01]  /*2330*/  FMUL R89, R123, UR9 ;  /* 0x000000097b597c20 */ /* 0x000fe20008400000 */
[----:B------:R-:W-:Y:S01]  /*2340*/  @P1 FADD R142, R142, 1 ;  /* 0x3f8000008e8e1421 */ /* 0x000fe20000000000 */
[----:B------:R-:W-:Y:S01]  /*2350*/  FMUL R35, R35, R140 ;  /* 0x0000008c23237220 */ /* 0x000fe20000400000 */
[----:B------:R-:W-:Y:S01]  /*2360*/  FMUL R83, R83, R138 ;  /* 0x0000008a53537220 */ /* 0x000fe20000400000 */
[----:B------:R-:W-:Y:S01]  /*2370*/  SHF.L.U32 R140, R110, 0x10, RZ ;  /* 0x000000106e8c7819 */ /* 0x000fe200000006ff */
[----:B------:R-:W-:Y:S01]  /*2380*/  FMUL R73, R97, UR9 ;  /* 0x0000000961497c20 */ /* 0x000fe20008400000 */
[----:B------:R-:W-:Y:S01]  /*2390*/  SHF.L.U32 R138, R27, 0x10, RZ ;  /* 0x000000101b8a7819 */ /* 0x000fe200000006ff */
[----:B------:R-:W-:Y:S01]  /*23a0*/  @P1 FADD R144, R144, 1 ;  /* 0x3f80000090901421 */ /* 0x000fe20000000000 */
[----:B------:R-:W-:Y:S01]  /*23b0*/  FMUL R89, R89, R142 ;  /* 0x0000008e59597220 */ /* 0x000fe20000400000 */
[----:B------:R-:W-:Y:S02]  /*23c0*/  IMAD.U32 R142, R20, 0x10000, RZ ;  /* 0x00010000148e7824 */ /* 0x000fe400078e00ff */
[----:B------:R-:W-:Y:S01]  /*23d0*/  FMUL R37, R37, UR9 ;  /* 0x0000000925257c20 */ /* 0x000fe20008400000 */
[----:B------:R-:W-:Y:S01]  /*23e0*/  @P1 FADD R140, R140, 1 ;  /* 0x3f8000008c8c1421 */ /* 0x000fe20000000000 */
[----:B------:R-:W-:Y:S01]  /*23f0*/  FMUL R73, R73, R144 ;  /* 0x0000009049497220 */ /* 0x000fe20000400000 */
[----:B------:R-:W-:Y:S01]  /*2400*/  FMUL R79, R125, UR9 ;  /* 0x000000097d4f7c20 */ /* 0x000fe20008400000 */
[----:B------:R-:W-:Y:S01]  /*2410*/  @P1 FADD R138, R138, 1 ;  /* 0x3f8000008a8a1421 */ /* 0x000fe20000000000 */
[----:B------:R-:W-:Y:S01]  /*2420*/  SHF.L.U32 R144, R116, 0x10, RZ ;  /* 0x0000001074907819 */ /* 0x000fe200000006ff */
[----:B------:R-:W-:Y:S01]  /*2430*/  FMUL R95, R129, UR9 ;  /* 0x00000009815f7c20 */ /* 0x000fe20008400000 */
[----:B------:R-:W-:Y:S01]  /*2440*/  @P1 FADD R142, R142, 1 ;  /* 0x3f8000008e8e1421 */ /* 0x000fe20000000000 */
[----:B------:R-:W-:Y:S01]  /*2450*/  FMUL R91, R37, R140 ;  /* 0x0000008c255b7220 */ /* 0x000fe20000400000 */
[----:B------:R-:W-:Y:S01]  /*2460*/  FMUL R79, R79, R138 ;  /* 0x0000008a4f4f7220 */ /* 0x000fe20000400000 */
[----:B------:R-:W-:-:S02]  /*2470*/  IMAD.U32 R140, R106, 0x10000, RZ ;  /* 0x000100006a8c7824 */ /* 0x000fc400078e00ff */
[----:B------:R-:W-:Y:S01]  /*2480*/  FMUL R95, R95, R142 ;  /* 0x0000008e5f5f7220 */ /* 0x000fe20000400000 */
[----:B------:R-:W-:Y:S01]  /*2490*/  SHF.L.U32 R138, R21, 0x10, RZ ;  /* 0x00000010158a7819 */ /* 0x000fe200000006ff */
[----:B------:R-:W-:Y:S01]  /*24a0*/  FMUL R81, R121, UR9 ;  /* 0x0000000979517c20 */ /* 0x000fe20008400000 */
[----:B------:R-:W-:Y:S01]  /*24b0*/  @P1 FADD R144, R144, 1 ;  /* 0x3f80000090901421 */ /* 0x000fe20000000000 */
[----:B------:R-:W-:Y:S01]  /*24c0*/  SHF.L.U32 R142, R22, 0x10, RZ ;  /* 0x00000010168e7819 */ /* 0x000fe200000006ff */
        /* <DEDUP_REMOVED lines=9> */
[----:B------:R-:W-:Y:S01]  /*2560*/  SHF.L.U32 R140, R102, 0x10, RZ ;  /* 0x00000010668c7819 */ /* 0x000fe200000006ff */
[----:B------:R-:W-:Y:S01]  /*2570*/  FMUL R99, R99, R138 ;  /* 0x0000008a63637220 */ /* 0x000fe20000400000 */
        /* <DEDUP_REMOVED lines=33> */
[----:B------:R-:W-:-:S02]  /*2790*/  IMAD.U32 R138, R19, 0x10000, RZ ;  /* 0x00010000138a7824 */ /* 0x000fc400078e00ff */
[----:B------:R-:W-:Y:S01]  /*27a0*/  FMUL R121, R139, UR9 ;  /* 0x000000098b797c20 */ /* 0x000fe20008400000 */
[----:B------:R-:W-:Y:S01]  /*27b0*/  @P1 FADD R144, R144, 1 ;  /* 0x3f80000090901421 */ /* 0x000fe20000000000 */
[----:B------:R-:W-:Y:S01]  /*27c0*/  SHF.L.U32 R142, R12, 0x10, RZ ;  /* 0x000000100c8e7819 */ /* 0x000fe200000006ff */
[----:B------:R-:W-:Y:S01]  /*27d0*/  FMUL R45, R45, UR9 ;  /* 0x000000092d2d7c20 */ /* 0x000fe20008400000 */
[----:B------:R-:W-:Y:S01]  /*27e0*/  @P1 FADD R140, R140, 1 ;  /* 0x3f8000008c8c1421 */ /* 0x000fe20000000000 */
[----:B------:R-:W-:Y:S01]  /*27f0*/  FMUL R149, R149, UR9 ;  /* 0x0000000995957c20 */ /* 0x000fe20008400000 */
[----:B------:R-:W-:Y:S01]  /*2800*/  @P1 FADD R138, R138, 1 ;  /* 0x3f8000008a8a1421 */ /* 0x000fe20000000000 */
[----:B------:R-:W-:Y:S01]  /*2810*/  FMUL R121, R121, R144 ;  /* 0x0000009079797220 */ /* 0x000fe20000400000 */
[----:B------:R-:W-:Y:S01]  /*2820*/  SHF.L.U32 R144, R100, 0x10, RZ ;  /* 0x0000001064907819 */ /* 0x000fe200000006ff */
[----:B------:R-:W-:Y:S01]  /*2830*/  FMUL R135, R153, UR9 ;  /* 0x0000000999877c20 */ /* 0x000fe20008400000 */
[----:B------:R-:W-:Y:S01]  /*2840*/  @P1 FADD R142, R142, 1 ;  /* 0x3f8000008e8e1421 */ /* 0x000fe20000000000 */
[----:B------:R-:W-:Y:S01]  /*2850*/  FMUL R125, R45, R140 ;  /* 0x0000008c2d7d7220 */ /* 0x000fe20000400000 */
[----:B------:R-:W-:Y:S01]  /*2860*/  FMUL R43, R149, R138 ;  /* 0x0000008a952b7220 */ /* 0x000fe20000400000 */
[----:B------:R-:W-:Y:S01]  /*2870*/  SHF.L.U32 R140, R15, 0x10, RZ ;  /* 0x000000100f8c7819 */ /* 0x000fe200000006ff */
[----:B------:R-:W-:Y:S01]  /*2880*/  FMUL R141, R49, UR9 ;  /* 0x00000009318d7c20 */ /* 0x000fe20008400000 */
[----:B------:R-:W-:Y:S01]  /*2890*/  SHF.L.U32 R138, R13, 0x10, RZ ;  /* 0x000000100d8a7819 */ /* 0x000fe200000006ff */
[----:B------:R-:W-:Y:S01]  /*28a0*/  FMUL R143, R50, UR9 ;  /* 0x00000009328f7c20 */ /* 0x000fe20008400000 */
[----:B------:R-:W-:Y:S01]  /*28b0*/  SHF.L.U32 R146, R8, 0x10, RZ ;  /* 0x0000001008927819 */ /* 0x000fe200000006ff */
[----:B------:R-:W-:Y:S01]  /*28c0*/  FMUL R135, R135, R142 ;  /* 0x0000008e87877220 */ /* 0x000fe20000400000 */
[----:B------:R-:W-:Y:S01]  /*28d0*/  SHF.L.U32 R49, R9, 0x10, RZ ;  /* 0x0000001009317819 */ /* 0x000fe200000006ff */
[----:B------:R-:W-:Y:S01]  /*28e0*/  FMUL R129, R145, UR9 ;  /* 0x0000000991817c20 */ /* 0x000fe20008400000 */
[----:B------:R-:W-:Y:S01]  /*28f0*/  SHF.L.U32 R50, R82, 0x10, RZ ;  /* 0x0000001052327819 */ /* 0x000fe200000006ff */
[----:B------:R-:W-:Y:S01]  /*2900*/  @P1 FADD R144, R144, 1 ;  /* 0x3f80000090901421 */ /* 0x000fe20000000000 */
[----:B------:R-:W-:-:S02]  /*2910*/  IMAD.U32 R142, R92, 0x10000, RZ ;  /* 0x000100005c8e7824 */ /* 0x000fc400078e00ff */
[----:B------:R-:W-:Y:S01]  /*2920*/  FMUL R161, R161, UR9 ;  /* 0x00000009a1a17c20 */ /* 0x000fe20008400000 */
        /* <DEDUP_REMOVED lines=8> */
[----:B------:R-:W-:Y:S01]  /*29b0*/  FMUL R157, R157, UR9 ;  /* 0x000000099d9d7c20 */ /* 0x000fe20008400000 */
[----:B------:R-:W-:Y:S01]  /*29c0*/  @P1 FADD R142, R142, 1 ;  /* 0x3f8000008e8e1421 */ /* 0x000fe20000000000 */
[----:B------:R-:W-:Y:S01]  /*29d0*/  @P1 FADD R50, R50, 1 ;  /* 0x3f80000032321421 */ /* 0x000fe20000000000 */
[----:B------:R-:W-:Y:S01]  /*29e0*/  SHF.L.U32 R144, R96, 0x10, RZ ;  /* 0x0000001060907819 */ /* 0x000fe200000006ff */
[----:B------:R-:W-:Y:S01]  /*29f0*/  FMUL R45, R47, UR9 ;  /* 0x000000092f2d7c20 */ /* 0x000fe20008400000 */
[----:B------:R-:W-:Y:S01]  /*2a00*/  FMUL R47, R161, R140 ;  /* 0x0000008ca12f7220 */ /* 0x000fe20000400000 */
[----:B------:R-:W-:Y:S01]  /*2a10*/  FMUL R145, R36, UR9 ;  /* 0x0000000924917c20 */ /* 0x000fe20008400000 */
[----:B------:R-:W-:Y:S01]  /*2a20*/  FMUL R137, R137, R138 ;  /* 0x0000008a89897220 */ /* 0x000fe20000400000 */
[----:B------:R-:W-:Y:S01]  /*2a30*/  FMUL R140, R165, R146 ;  /* 0x00000092a58c7220 */ /* 0x000fe20000400000 */
[----:B------:R-:W-:Y:S01]  /*2a40*/  FMUL R36, R34, R49 ;  /* 0x0000003122247220 */ /* 0x000fe20000400000 */
[----:B------:R-:W-:Y:S01]  /*2a50*/  FMUL R138, R157, R142 ;  /* 0x0000008e9d8a7220 */ /* 0x000fe20000400000 */
[----:B------:R-:W-:Y:S01]  /*2a60*/  SHF.L.U32 R146, R80, 0x10, RZ ;  /* 0x0000001050927819 */ /* 0x000fe200000006ff */
[----:B------:R-:W-:Y:S01]  /*2a70*/  FMUL R49, R141, R50 ;  /* 0x000000328d317220 */ /* 0x000fe20000400000 */
[----:B------:R-:W-:Y:S01]  /*2a80*/  SHF.L.U32 R142, R90, 0x10, RZ ;  /* 0x000000105a8e7819 */ /* 0x000fe200000006ff */
[----:B------:R-:W-:Y:S01]  /*2a90*/  FMUL R50, R51, UR9 ;  /* 0x0000000933327c20 */ /* 0x000fe20008400000 */
[----:B------:R-:W-:Y:S01]  /*2aa0*/  FMUL R133, R151, UR9 ;  /* 0x0000000997857c20 */ /* 0x000fe20008400000 */
[----:B------:R-:W-:Y:S01]  /*2ab0*/  @P1 FADD R144, R144, 1 ;  /* 0x3f80000090901421 */ /* 0x000fe20000000000 */
[----:B------:R-:W-:Y:S01]  /*2ac0*/  SHF.L.U32 R139, R14, 0x10, RZ ;  /* 0x000000100e8b7819 */ /* 0x000fe200000006ff */
[----:B------:R-:W-:Y:S01]  /*2ad0*/  @P1 FADD R146, R146, 1 ;  /* 0x3f80000092921421 */ /* 0x000fe20000000000 */
[----:B------:R-:W-:Y:S01]  /*2ae0*/  SHF.L.U32 R51, R11, 0x10, RZ ;  /* 0x000000100b337819 */ /* 0x000fe200000006ff */
[----:B------:R-:W-:Y:S01]  /*2af0*/  FMUL R133, R133, R144 ;  /* 0x0000009085857220 */ /* 0x000fe20000400000 */
[----:B------:R-:W-:Y:S01]  /*2b00*/  SHF.L.U32 R141, R78, 0x10, RZ ;  /* 0x000000104e8d7819 */ /* 0x000fe200000006ff */
[----:B------:R-:W-:Y:S01]  /*2b10*/  @P1 FADD R142, R142, 1 ;  /* 0x3f8000008e8e1421 */ /* 0x000fe20000000000 */
[----:B------:R-:W-:Y:S01]  /*2b20*/  ISETP.NE.AND P0, PT, RZ, UR12, PT ;  /* 0x0000000cff007c0c */ /* 0x000fe2000bf05270 */
[----:B------:R-:W-:Y:S01]  /*2b30*/  FMUL R144, R159, UR9 ;  /* 0x000000099f907c20 */ /* 0x000fe20008400000 */
[----:B------:R-:W-:Y:S01]  /*2b40*/  SHF.L.U32 R147, R76, 0x10, RZ ;  /* 0x000000104c937819 */ /* 0x000fe200000006ff */
[----:B------:R-:W-:Y:S01]  /*2b50*/  @P1 FADD R139, R139, 1 ;  /* 0x3f8000008b8b1421 */ /* 0x000fe20000000000 */
[----:B------:R-:W-:Y:S01]  /*2b60*/  SHF.L.U32 R148, R88, 0x10, RZ ;  /* 0x0000001058947819 */ /* 0x000fe200000006ff */
[----:B------:R-:W-:Y:S01]  /*2b70*/  FMUL R38, R38, UR9 ;  /* 0x0000000926267c20 */ /* 0x000fe20008400000 */
[----:B------:R-:W-:Y:S01]  /*2b80*/  @P1 FADD R51, R51, 1 ;  /* 0x3f80000033331421 */ /* 0x000fe20000000000 */
[----:B------:R-:W-:Y:S01]  /*2b90*/  @P1 FADD R141, R141, 1 ;  /* 0x3f8000008d8d1421 */ /* 0x000fe20000000000 */
[----:B------:R-:W-:Y:S01]  /*2ba0*/  FMUL R34, R145, R146 ;  /* 0x0000009291227220 */ /* 0x000fe20000400000 */
[----:B------:R-:W-:Y:S01]  /*2bb0*/  FMUL R45, R45, R142 ;  /* 0x0000008e2d2d7220 */ /* 0x000fe20000400000 */
[----:B------:R-:W-:Y:S01]  /*2bc0*/  FMUL R146, R40, UR9 ;  /* 0x0000000928927c20 */ /* 0x000fe20008400000 */
[----:B------:R-:W-:Y:S01]  /*2bd0*/  FMUL R144, R144, R139 ;  /* 0x0000008b90907220 */ /* 0x000fe20000400000 */
[----:B------:R-:W-:Y:S01]  /*2be0*/  IMAD.U32 R142, R10, 0x10000, RZ ;  /* 0x000100000a8e7824 */ /* 0x000fe200078e00ff */
[----:B------:R-:W-:Y:S01]  /*2bf0*/  SHF.L.U32 R145, R4, 0x10, RZ ;  /* 0x0000001004917819 */ /* 0x000fe200000006ff */
[----:B------:R-:W-:Y:S01]  /*2c00*/  @P1 FADD R147, R147, 1 ;  /* 0x3f80000093931421 */ /* 0x000fe20000000000 */
[----:B------:R-:W-:Y:S01]  /*2c10*/  FMUL R40, R38, R51 ;  /* 0x0000003326287220 */ /* 0x000fe20000400000 */
[----:B------:R-:W-:Y:S01]  /*2c20*/  FMUL R139, R163, UR9 ;  /* 0x00000009a38b7c20 */ /* 0x000fe20008400000 */
[----:B------:R-:W-:Y:S01]  /*2c30*/  @P1 FADD R148, R148, 1 ;  /* 0x3f80000094941421 */ /* 0x000fe20000000000 */
[----:B------:R-:W-:Y:S01]  /*2c40*/  FMUL R38, R50, R141 ;  /* 0x0000008d32267220 */ /* 0x000fe20000400000 */
[----:B------:R-:W-:-:S02]  /*2c50*/  IMAD.U32 R50, R74, 0x10000, RZ ;  /* 0x000100004a327824 */ /* 0x000fc400078e00ff */
[----:B------:R-:W-:Y:S01]  /*2c60*/  @P1 FADD R142, R142, 1 ;  /* 0x3f8000008e8e1421 */ /* 0x000fe20000000000 */
[----:B------:R-:W-:Y:S01]  /*2c70*/  FMUL R141, R146, R147 ;  /* 0x00000093928d7220 */ /* 0x000fe20000400000 */
[----:B------:R-:W-:Y:S01]  /*2c80*/  SHF.L.U32 R51, R5, 0x10, RZ ;  /* 0x0000001005337819 */ /* 0x000fe200000006ff */
[----:B------:R-:W-:Y:S01]  /*2c90*/  FMUL R139, R139, R148 ;  /* 0x000000948b8b7220 */ /* 0x000fe20000400000 */
[----:B------:R-:W-:Y:S01]  /*2ca0*/  FMUL R52, R52, UR9 ;  /* 0x0000000934347c20 */ /* 0x000fe20008400000 */
[----:B------:R-:W-:Y:S01]  /*2cb0*/  @P1 FADD R145, R145, 1 ;  /* 0x3f80000091911421 */ /* 0x000fe20000000000 */
[----:B------:R-:W-:Y:S01]  /*2cc0*/  SHF.L.U32 R147, R72, 0x10, RZ ;  /* 0x0000001048937819 */ /* 0x000fe200000006ff */
[----:B------:R-:W-:Y:S01]  /*2cd0*/  FMUL R53, R53, UR9 ;  /* 0x0000000935357c20 */ /* 0x000fe20008400000 */
[----:B------:R-:W-:Y:S01]  /*2ce0*/  @P1 FADD R50, R50, 1 ;  /* 0x3f80000032321421 */ /* 0x000fe20000000000 */
[----:B------:R-:W-:Y:S01]  /*2cf0*/  @P0 FMUL R71, R71, UR7 ;  /* 0x0000000747470c20 */ /* 0x000fe20008400000 */
[----:B------:R-:W-:Y:S01]  /*2d00*/  @P0 FMUL R89, R89, UR7 ;  /* 0x0000000759590c20 */ /* 0x000fe20008400000 */
[----:B------:R-:W-:Y:S01]  /*2d10*/  FMUL R143, R143, R142 ;  /* 0x0000008e8f8f7220 */ /* 0x000fe20000400000 */
[----:B------:R-:W-:Y:S01]  /*2d20*/  @P0 FMUL R61, R61, UR7 ;  /* 0x000000073d3d0c20 */ /* 0x000fe20008400000 */
[----:B------:R-:W-:Y:S01]  /*2d30*/  FMUL R142, R52, R145 ;  /* 0x00000091348e7220 */ /* 0x000fe20000400000 */
[----:B------:R-:W-:Y:S01]  /*2d40*/  FMUL R42, R42, UR9 ;  /* 0x000000092a2a7c20 */ /* 0x000fe20008400000 */
[----:B------:R-:W-:Y:S01]  /*2d50*/  FMUL R146, R44, UR9 ;  /* 0x000000092c927c20 */ /* 0x000fe20008400000 */
[----:B------:R-:W-:Y:S01]  /*2d60*/  @P1 FADD R51, R51, 1 ;  /* 0x3f80000033331421 */ /* 0x000fe20000000000 */
[----:B------:R-:W-:Y:S01]  /*2d70*/  @P0 FMUL R0, R0, UR7 ;  /* 0x0000000700000c20 */ /* 0x000fe20008400000 */
[----:B------:R-:W-:Y:S01]  /*2d80*/  @P0 FMUL R2, R2, UR7 ;  /* 0x0000000702020c20 */ /* 0x000fe20008400000 */
[----:B------:R-:W-:Y:S01]  /*2d90*/  @P0 FMUL R140, R140, UR7 ;  /* 0x000000078c8c0c20 */ /* 0x000fe20008400000 */
[----:B------:R-:W-:Y:S01]  /*2da0*/  @P0 FMUL R139, R139, UR7 ;  /* 0x000000078b8b0c20 */ /* 0x000fe20008400000 */
[----:B------:R-:W-:Y:S01]  /*2db0*/  SHF.L.U32 R145, R6, 0x10, RZ ;  /* 0x0000001006917819 */ /* 0x000fe200000006ff */
[----:B------:R-:W-:Y:S01]  /*2dc0*/  @P1 FADD R147, R147, 1 ;  /* 0x3f80000093931421 */ /* 0x000fe20000000000 */
[----:B------:R-:W-:Y:S01]  /*2dd0*/  FMUL R44, R53, R50 ;  /* 0x00000032352c7220 */ /* 0x000fe20000400000 */
[----:B------:R-:W-:Y:S01]  /*2de0*/  @P0 FMUL R56, R56, UR7 ;  /* 0x0000000738380c20 */ /* 0x000fe20008400000 */
[----:B------:R-:W-:Y:S01]  /*2df0*/  F2FP.SATFINITE.E4M3.F32.PACK_AB_MERGE_C R53, RZ, R71, RZ ;  /* 0x00000047ff35723e */ /* 0x000fe200048070ff */
[----:B------:R-:W-:Y:S01]  /*2e00*/  @P0 FMUL R101, R101, UR7 ;  /* 0x0000000765650c20 */ /* 0x000fe20008400000 */
[----:B------:R-:W-:Y:S01]  /*2e10*/  @P0 FMUL R144, R144, UR7 ;  /* 0x0000000790900c20 */ /* 0x000fe20008400000 */
[----:B------:R-:W-:Y:S01]  /*2e20*/  F2FP.SATFINITE.E4M3.F32.PACK_AB_MERGE_C R71, RZ, R89, RZ ;  /* 0x00000059ff47723e */ /* 0x000fe200048070ff */
[----:B------:R-:W-:Y:S01]  /*2e30*/  @P0 FMUL R60, R60, UR7 ;  /* 0x000000073c3c0c20 */ /* 0x000fe20008400000 */
[----:B------:R-:W-:Y:S01]  /*2e40*/  FMUL R52, R42, R51 ;  /* 0x000000332a347220 */ /* 0x000fe20000400000 */
[----:B------:R-:W-:Y:S01]  /*2e50*/  F2FP.SATFINITE.E4M3.F32.PACK_AB_MERGE_C R89, RZ, R61, RZ ;  /* 0x0000003dff59723e */ /* 0x000fe200048070ff */
[----:B------:R-:W-:Y:S01]  /*2e60*/  @P0 FMUL R48, R48, UR7 ;  /* 0x0000000730300c20 */ /* 0x000fe20008400000 */
[----:B------:R-:W-:Y:S01]  /*2e70*/  FMUL R51, R146, R147 ;  /* 0x0000009392337220 */ /* 0x000fe20000400000 */
[----:B------:R-:W-:Y:S01]  /*2e80*/  FMUL R50, R55, UR9 ;  /* 0x0000000937327c20 */ /* 0x000fe20008400000 */
[----:B------:R-:W-:Y:S01]  /*2e90*/  F2FP.SATFINITE.E4M3.F32.PACK_AB_MERGE_C R0, RZ, R0, RZ ;  /* 0x00000000ff00723e */ /* 0x000fe200048070ff */
[----:B------:R-:W-:Y:S01]  /*2ea0*/  @P0 FMUL R33, R33, UR7 ;  /* 0x0000000721210c20 */ /* 0x000fe20008400000 */
[----:B------:R-:W-:Y:S01]  /*2eb0*/  F2FP.SATFINITE.E4M3.F32.PACK_AB_MERGE_C R2, RZ, R2, RZ ;  /* 0x00000002ff02723e */ /* 0x000fe200048070ff */
[----:B------:R-:W-:Y:S01]  /*2ec0*/  FMUL R54, R54, UR9 ;  /* 0x0000000936367c20 */ /* 0x000fe20008400000 */
[----:B------:R-:W-:Y:S01]  /*2ed0*/  F2FP.SATFINITE.E4M3.F32.PACK_AB_MERGE_C R140, RZ, R140, RZ ;  /* 0x0000008cff8c723e */ /* 0x000fe200048070ff */
[----:B------:R-:W-:Y:S01]  /*2ee0*/  @P1 FADD R145, R145, 1 ;  /* 0x3f80000091911421 */ /* 0x000fe20000000000 */
[----:B------:R-:W-:Y:S01]  /*2ef0*/  F2FP.SATFINITE.E4M3.F32.PACK_AB_MERGE_C R139, RZ, R139, RZ ;  /* 0x0000008bff8b723e */ /* 0x000fe200048070ff */
[----:B------:R-:W-:Y:S01]  /*2f00*/  FMUL R42, R46, UR9 ;  /* 0x000000092e2a7c20 */ /* 0x000fe20008400000 */
[----:B------:R-:W-:Y:S01]  /*2f10*/  LOP3.LUT R146, R105, 0xffffff00, RZ, 0xc0, !PT ;  /* 0xffffff0069927812 */ /* 0x000fe200078ec0ff */
[----:B------:R-:W-:Y:S01]  /*2f20*/  @P0 FMUL R69, R69, UR7 ;  /* 0x0000000745450c20 */ /* 0x000fe20008400000 */
[----:B------:R-:W-:Y:S01]  /*2f30*/  F2FP.SATFINITE.E4M3.F32.PACK_AB_MERGE_C R55, RZ, R56, RZ ;  /* 0x00000038ff37723e */ /* 0x000fe200048070ff */
[----:B------:R-:W-:Y:S01]  /*2f40*/  FMUL R145, R54, R145 ;  /* 0x0000009136917220 */ /* 0x000fe20000400000 */
[----:B------:R-:W-:Y:S01]  /*2f50*/  F2FP.SATFINITE.E4M3.F32.PACK_AB_MERGE_C R56, RZ, R101, RZ ;  /* 0x00000065ff38723e */ /* 0x000fe200048070ff */
[----:B------:R-:W-:Y:S01]  /*2f60*/  @P0 FMUL R63, R63, UR7 ;  /* 0x000000073f3f0c20 */ /* 0x000fe20008400000 */
[----:B------:R-:W-:Y:S01]  /*2f70*/  F2FP.SATFINITE.E4M3.F32.PACK_AB_MERGE_C R46, RZ, R144, RZ ;  /* 0x00000090ff2e723e */ /* 0x000fe200048070ff */
[----:B------:R-:W-:Y:S01]  /*2f80*/  @P0 FMUL R36, R36, UR7 ;  /* 0x0000000724240c20 */ /* 0x000fe20008400000 */
[----:B------:R-:W-:Y:S01]  /*2f90*/  F2FP.SATFINITE.E4M3.F32.PACK_AB_MERGE_C R101, RZ, R60, RZ ;  /* 0x0000003cff65723e */ /* 0x000fe200048070ff */
[----:B------:R-:W-:Y:S01]  /*2fa0*/  @P0 FMUL R81, R81, UR7 ;  /* 0x0000000751510c20 */ /* 0x000fe20008400000 */
[----:B------:R-:W-:Y:S01]  /*2fb0*/  LOP3.LUT R144, R89, 0xff, RZ, 0xc0, !PT ;  /* 0x000000ff59907812 */ /* 0x000fe200078ec0ff */
[----:B------:R-:W-:Y:S01]  /*2fc0*/  @P0 FMUL R145, R145, UR7 ;  /* 0x0000000791910c20 */ /* 0x000fe20008400000 */
[----:B------:R-:W-:Y:S01]  /*2fd0*/  LOP3.LUT R60, R0, 0xff, RZ, 0xc0, !PT ;  /* 0x000000ff003c7812 */ /* 0x000fe200078ec0ff */
[----:B------:R-:W-:Y:S01]  /*2fe0*/  @P0 FMUL R51, R51, UR7 ;  /* 0x0000000733330c20 */ /* 0x000fe20008400000 */
[----:B------:R-:W-:Y:S01]  /*2ff0*/  SHF.L.U32 R61, R2, 0x8, RZ ;  /* 0x00000008023d7819 */ /* 0x000fe200000006ff */
[----:B------:R-:W-:Y:S01]  /*3000*/  @P0 FMUL R79, R79, UR7 ;  /* 0x000000074f4f0c20 */ /* 0x000fe20008400000 */
[----:B------:R-:W-:Y:S01]  /*3010*/  LOP3.LUT R140, R140, 0xff, RZ, 0xc0, !PT ;  /* 0x000000ff8c8c7812 */ /* 0x000fe200078ec0ff */
[----:B------:R-:W-:Y:S01]  /*3020*/  @P0 FMUL R138, R138, UR7 ;  /* 0x000000078a8a0c20 */ /* 0x000fe20008400000 */
[----:B------:R-:W-:Y:S01]  /*3030*/  SHF.L.U32 R89, R139, 0x8, RZ ;  /* 0x000000088b597819 */ /* 0x000fe200000006ff */
        /* <DEDUP_REMOVED lines=8> */
[----:B------:R-:W-:Y:S01]  /*30c0*/  @P1 FADD R105, R105, 1 ;  /* 0x3f80000069691421 */ /* 0x000fe20000000000 */
[----:B------:R-:W-:Y:S01]  /*30d0*/  LOP3.LUT R54, R107, 0xffffff00, RZ, 0xc0, !PT ;  /* 0xffffff006b367812 */ /* 0x000fe200078ec0ff */
[----:B------:R-:W-:Y:S01]  /*30e0*/  @P0 FMUL R129, R129, UR7 ;  /* 0x0000000781810c20 */ /* 0x000fe20008400000 */
[----:B------:R-:W-:Y:S01]  /*30f0*/  F2FP.SATFINITE.E4M3.F32.PACK_AB_MERGE_C R69, RZ, R69, RZ ;  /* 0x00000045ff45723e */ /* 0x000fe200048070ff */
[----:B------:R-:W-:Y:S01]  /*3100*/  FMUL R50, R50, R105 ;  /* 0x0000006932327220 */ /* 0x000fe20000400000 */
[----:B------:R-:W-:Y:S01]  /*3110*/  LOP3.LUT R61, R60, 0xffff, R61, 0xf8, !PT ;  /* 0x0000ffff3c3d7812 */ /* 0x000fe200078ef83d */
[----:B------:R-:W-:Y:S01]  /*3120*/  @P0 FMUL R32, R32, UR7 ;  /* 0x0000000720200c20 */ /* 0x000fe20008400000 */
[----:B------:R-:W-:Y:S01]  /*3130*/  LOP3.LUT R89, R140, 0xffff, R89, 0xf8, !PT ;  /* 0x0000ffff8c597812 */ /* 0x000fe200078ef859 */
[----:B------:R-:W-:Y:S01]  /*3140*/  IMAD.U32 R69, R69, 0x10000, RZ ;  /* 0x0001000045457824 */ /* 0x000fe200078e00ff */
[----:B------:R-:W-:Y:S01]  /*3150*/  SHF.L.U32 R48, R48, 0x10, RZ ;  /* 0x0000001030307819 */ /* 0x000fe200000006ff */
        /* <DEDUP_REMOVED lines=17> */
[----:B------:R-:W-:Y:S01]  /*3270*/  LOP3.LUT R48, R140, 0xff00, R33, 0xf8, !PT ;  /* 0x0000ff008c307812 */ /* 0x000fe200078ef821 */
[----:B------:R-:W-:Y:S01]  /*3280*/  @P0 FMUL R73, R73, UR7 ;  /* 0x0000000749490c20 */ /* 0x000fe20008400000 */
[----:B------:R-:W-:Y:S01]  /*3290*/  PRMT R63, R63, 0x7104, RZ ;  /* 0x000071043f3f7816 */ /* 0x000fe200000000ff */
[----:B------:R-:W-:Y:S01]  /*32a0*/  @P0 FMUL R39, R39, UR7 ;  /* 0x0000000727270c20 */ /* 0x000fe20008400000 */
[----:B------:R-:W-:Y:S01]  /*32b0*/  LOP3.LUT R140, R53, 0xff, RZ, 0xc0, !PT ;  /* 0x000000ff358c7812 */ /* 0x000fe200078ec0ff */
        /* <DEDUP_REMOVED lines=9> */
[----:B------:R-:W-:Y:S01]  /*3350*/  F2FP.SATFINITE.E4M3.F32.PACK_AB_MERGE_C R145, RZ, R145, RZ ;  /* 0x00000091ff91723e */ /* 0x000fe200048070ff */
[----:B------:R-:W-:Y:S01]  /*3360*/  @P0 FMUL R121, R121, UR7 ;  /* 0x0000000779790c20 */ /* 0x000fe20008400000 */
[----:B------:R-:W-:Y:S01]  /*3370*/  LOP3.LUT R69, R60, 0xff0000, R69, 0xf8, !PT ;  /* 0x00ff00003c457812 */ /* 0x000fe200078ef845 */
[----:B------:R-:W-:Y:S01]  /*3380*/  @P0 FMUL R135, R135, UR7 ;  /* 0x0000000787870c20 */ /* 0x000fe20008400000 */
[----:B------:R-:W-:Y:S01]  /*3390*/  LOP3.LUT R60, R140, 0xff00, R63, 0xf8, !PT ;  /* 0x0000ff008c3c7812 */ /* 0x000fe200078ef83f */
[----:B------:R-:W-:Y:S01]  /*33a0*/  @P0 FMUL R133, R133, UR7 ;  /* 0x0000000785850c20 */ /* 0x000fe20008400000 */
[----:B------:R-:W-:Y:S01]  /*33b0*/  SHF.L.U32 R36, R36, 0x10, RZ ;  /* 0x0000001024247819 */ /* 0x000fe200000006ff */
[----:B------:R-:W-:Y:S01]  /*33c0*/  @P0 FMUL R59, R59, UR7 ;  /* 0x000000073b3b0c20 */ /* 0x000fe20008400000 */
[----:B------:R-:W-:Y:S01]  /*33d0*/  SHF.L.U32 R107, R70, 0x10, RZ ;  /* 0x00000010466b7819 */ /* 0x000fe200000006ff */
[----:B------:R-:W-:Y:S01]  /*33e0*/  @P0 FMUL R47, R47, UR7 ;  /* 0x000000072f2f0c20 */ /* 0x000fe20008400000 */
[----:B------:R-:W-:Y:S01]  /*33f0*/  PRMT R33, R81, 0x7104, RZ ;  /* 0x0000710451217816 */ /* 0x000fe200000000ff */
[----:B------:R-:W-:Y:S01]  /*3400*/  @P0 FMUL R40, R40, UR7 ;  /* 0x0000000728280c20 */ /* 0x000fe20008400000 */
[----:B------:R-:W-:Y:S01]  /*3410*/  LOP3.LUT R140, R71, 0xff, RZ, 0xc0, !PT ;  /* 0x000000ff478c7812 */ /* 0x000fe200078ec0ff */
[----:B------:R-:W-:Y:S01]  /*3420*/  @P1 FADD R107, R107, 1 ;  /* 0x3f8000006b6b1421 */ /* 0x000fe20000000000 */
[----:B------:R-:W-:Y:S01]  /*3430*/  F2FP.SATFINITE.E4M3.F32.PACK_AB_MERGE_C R51, RZ, R51, RZ ;  /* 0x00000033ff33723e */ /* 0x000fe200048070ff */
[----:B------:R-:W-:Y:S01]  /*3440*/  @P0 FMUL R3, R3, UR7 ;  /* 0x0000000703030c20 */ /* 0x000fe20008400000 */
[----:B------:R-:W-:Y:S01]  /*3450*/  F2FP.SATFINITE.E4M3.F32.PACK_AB_MERGE_C R79, RZ, R79, RZ ;  /* 0x0000004fff4f723e */ /* 0x000fe200048070ff */
[----:B------:R-:W-:Y:S01]  /*3460*/  FMUL R42, R42, R107 ;  /* 0x0000006b2a2a7220 */ /* 0x000fe20000400000 */
[----:B------:R-:W-:Y:S01]  /*3470*/  LOP3.LUT R0, R146, 0xffff, R145, 0xf8, !PT ;  /* 0x0000ffff92007812 */ /* 0x000fe200078ef891 */
[----:B------:R-:W-:Y:S01]  /*3480*/  @P0 FMUL R57, R57, UR7 ;  /* 0x0000000739390c20 */ /* 0x000fe20008400000 */
[----:B------:R-:W-:Y:S01]  /*3490*/  F2FP.SATFINITE.E4M3.F32.PACK_AB_MERGE_C R138, RZ, R138, RZ ;  /* 0x0000008aff8a723e */ /* 0x000fe200048070ff */
[----:B------:R-:W-:Y:S01]  /*34a0*/  @P0 FMUL R35, R35, UR7 ;  /* 0x0000000723230c20 */ /* 0x000fe20008400000 */
[----:B------:R-:W-:Y:S01]  /*34b0*/  LOP3.LUT R89, R89, 0xff0000, R36, 0xf8, !PT ;  /* 0x00ff000059597812 */ /* 0x000fe200078ef824 */
[----:B------:R-:W-:Y:S01]  /*34c0*/  @P0 FMUL R37, R37, UR7 ;  /* 0x0000000725250c20 */ /* 0x000fe20008400000 */
[----:B------:R-:W-:Y:S01]  /*34d0*/  LOP3.LUT R33, R140, 0xff00, R33, 0xf8, !PT ;  /* 0x0000ff008c217812 */ /* 0x000fe200078ef821 */
[----:B------:R-:W-:Y:S01]  /*34e0*/  @P0 FMUL R38, R38, UR7 ;  /* 0x0000000726260c20 */ /* 0x000fe20008400000 */
[----:B------:R-:W-:Y:S01]  /*34f0*/  PRMT R51, R51, 0x7104, RZ ;  /* 0x0000710433337816 */ /* 0x000fe200000000ff */
[----:B------:R-:W-:Y:S01]  /*3500*/  @P0 FMUL R42, R42, UR7 ;  /* 0x000000072a2a0c20 */ /* 0x000fe20008400000 */
[----:B------:R-:W-:Y:S01]  /*3510*/  SHF.L.U32 R36, R79, 0x10, RZ ;  /* 0x000000104f247819 */ /* 0x000fe200000006ff */
[----:B------:R-:W-:Y:S01]  /*3520*/  @P0 FMUL R44, R44, UR7 ;  /* 0x000000072c2c0c20 */ /* 0x000fe20008400000 */
[----:B------:R-:W-:Y:S01]  /*3530*/  F2FP.SATFINITE.E4M3.F32.PACK_AB_MERGE_C R50, RZ, R50, RZ ;  /* 0x00000032ff32723e */ /* 0x000fe200048070ff */
[----:B------:R-:W-:Y:S01]  /*3540*/  @P0 FMUL R83, R83, UR7 ;  /* 0x0000000753530c20 */ /* 0x000fe20008400000 */
[----:B------:R-:W-:Y:S01]  /*3550*/  LOP3.LUT R113, R113, 0xffffff00, RZ, 0xc0, !PT ;  /* 0xffffff0071717812 */ /* 0x000fe200078ec0ff */
[----:B------:R-:W-:Y:S01]  /*3560*/  @P0 FMUL R127, R127, UR7 ;  /* 0x000000077f7f0c20 */ /* 0x000fe20008400000 */
[----:B------:R-:W-:Y:S01]  /*3570*/  F2FP.SATFINITE.E4M3.F32.PACK_AB_MERGE_C R54, RZ, R131, RZ ;  /* 0x00000083ff36723e */ /* 0x000fe200048070ff */
[----:B------:R-:W-:Y:S01]  /*3580*/  @P0 FMUL R137, R137, UR7 ;  /* 0x0000000789890c20 */ /* 0x000fe20008400000 */
[----:B------:R-:W-:Y:S01]  /*3590*/  LOP3.LUT R0, R0, 0xff, RZ, 0xc0, !PT ;  /* 0x000000ff00007812 */ /* 0x000fe200078ec0ff */
[----:B------:R-:W-:Y:S01]  /*35a0*/  @P0 FMUL R77, R77, UR7 ;  /* 0x000000074d4d0c20 */ /* 0x000fe20008400000 */
[----:B------:R-:W-:Y:S01]  /*35b0*/  PRMT R81, R138, 0x7104, RZ ;  /* 0x000071048a517816 */ /* 0x000fe200000000ff */
[----:B------:R-:W-:Y:S01]  /*35c0*/  @P0 FMUL R91, R91, UR7 ;  /* 0x000000075b5b0c20 */ /* 0x000fe20008400000 */
[----:B------:R-:W-:Y:S01]  /*35d0*/  F2FP.SATFINITE.E4M3.F32.PACK_AB_MERGE_C R75, RZ, R75, RZ ;  /* 0x0000004bff4b723e */ /* 0x000fe200048070ff */
[----:B------:R-:W-:Y:S01]  /*35e0*/  @P0 FMUL R103, R103, UR7 ;  /* 0x0000000767670c20 */ /* 0x000fe20008400000 */
[----:B------:R-:W-:Y:S01]  /*35f0*/  LOP3.LUT R138, R33, 0xff0000, R36, 0xf8, !PT ;  /* 0x00ff0000218a7812 */ /* 0x000fe200078ef824 */
[----:B------:R-:W-:Y:S01]  /*3600*/  @P0 FMUL R125, R125, UR7 ;  /* 0x000000077d7d0c20 */ /* 0x000fe20008400000 */
[----:B------:R-:W-:Y:S01]  /*3610*/  LOP3.LUT R111, R111, 0xffffff00, RZ, 0xc0, !PT ;  /* 0xffffff006f6f7812 */ /* 0x000fe200078ec0ff */
[----:B------:R-:W-:Y:S01]  /*3620*/  @P0 FMUL R49, R49, UR7 ;  /* 0x0000000731310c20 */ /* 0x000fe20008400000 */
[----:B------:R-:W-:-:S02]  /*3630*/  LOP3.LUT R54, R113, 0xffff, R54, 0xf8, !PT ;  /* 0x0000ffff71367812 */ /* 0x000fc400078ef836 */
[----:B------:R-:W-:Y:S02]  /*3640*/  F2FP.SATFINITE.E4M3.F32.PACK_AB_MERGE_C R142, RZ, R142, RZ ;  /* 0x0000008eff8e723e */ /* 0x000fe400048070ff */
[----:B------:R-:W-:Y:S02]  /*3650*/  F2FP.SATFINITE.E4M3.F32.PACK_AB_MERGE_C R141, RZ, R141, RZ ;  /* 0x0000008dff8d723e */ /* 0x000fe400048070ff */
[----:B------:R-:W-:Y:S02]  /*3660*/  F2FP.SATFINITE.E4M3.F32.PACK_AB_MERGE_C R129, RZ, R129, RZ ;  /* 0x00000081ff81723e */ /* 0x000fe400048070ff */
[----:B------:R-:W-:Y:S02]  /*3670*/  F2FP.SATFINITE.E4M3.F32.PACK_AB_MERGE_C R32, RZ, R32, RZ ;  /* 0x00000020ff20723e */ /* 0x000fe400048070ff */
[----:B------:R-:W-:Y:S02]  /*3680*/  LOP3.LUT R0, R0, 0xff00, R51, 0xf8, !PT ;  /* 0x0000ff0000007812 */ /* 0x000fe400078ef833 */
[----:B------:R-:W-:-:S02]  /*3690*/  SHF.L.U32 R33, R50, 0x10, RZ ;  /* 0x0000001032217819 */ /* 0x000fc400000006ff */
[----:B------:R-:W-:Y:S01]  /*36a0*/  LOP3.LUT R115, R115, 0xffffff00, RZ, 0xc0, !PT ;  /* 0xffffff0073737812 */ /* 0x000fe200078ec0ff */
[----:B------:R-:W0:Y:S01]  /*36b0*/  LDC.64 R50, c[0x0][0x3c8] ;  /* 0x0000f200ff327b82 */ /* 0x000e220000000a00 */
[----:B------:R-:W-:Y:S02]  /*36c0*/  LOP3.LUT R148, R117, 0xffffff00, RZ, 0xc0, !PT ;  /* 0xffffff0075947812 */ /* 0x000fe400078ec0ff */
[----:B------:R-:W-:Y:S02]  /*36d0*/  F2FP.SATFINITE.E4M3.F32.PACK_AB_MERGE_C R143, RZ, R143, RZ ;  /* 0x0000008fff8f723e */ /* 0x000fe400048070ff */
[----:B------:R-:W-:Y:S02]  /*36e0*/  LOP3.LUT R144, R75, 0xff, RZ, 0xc0, !PT ;  /* 0x000000ff4b907812 */ /* 0x000fe400078ec0ff */
[----:B------:R-:W-:Y:S02]  /*36f0*/  F2FP.SATFINITE.E4M3.F32.PACK_AB_MERGE_C R62, RZ, R62, RZ ;  /* 0x0000003eff3e723e */ /* 0x000fe400048070ff */
[----:B------:R-:W-:-:S02]  /*3700*/  LOP3.LUT R56, R111, 0xffff, R56, 0xf8, !PT ;  /* 0x0000ffff6f387812 */ /* 0x000fc400078ef838 */
[----:B------:R-:W-:Y:S02]  /*3710*/  F2FP.SATFINITE.E4M3.F32.PACK_AB_MERGE_C R95, RZ, R95, RZ ;  /* 0x0000005fff5f723e */ /* 0x000fe400048070ff */
[----:B------:R-:W-:Y:S02]  /*3720*/  F2FP.SATFINITE.E4M3.F32.PACK_AB_MERGE_C R93, RZ, R93, RZ ;  /* 0x0000005dff5d723e */ /* 0x000fe400048070ff */
[----:B------:R-:W-:Y:S02]  /*3730*/  LOP3.LUT R142, R142, 0xff, RZ, 0xc0, !PT ;  /* 0x000000ff8e8e7812 */ /* 0x000fe400078ec0ff */
[----:B------:R-:W-:Y:S02]  /*3740*/  SHF.L.U32 R75, R141, 0x8, RZ ;  /* 0x000000088d4b7819 */ /* 0x000fe400000006ff */
[----:B------:R-:W-:Y:S02]  /*3750*/  F2FP.SATFINITE.E4M3.F32.PACK_AB_MERGE_C R97, RZ, R97, RZ ;  /* 0x00000061ff61723e */ /* 0x000fe400048070ff */
[----:B------:R-:W-:-:S02]  /*3760*/  PRMT R129, R129, 0x7104, RZ ;  /* 0x0000710481817816 */ /* 0x000fc400000000ff */
[----:B------:R-:W-:Y:S01]  /*3770*/  LOP3.LUT R54, R54, 0xff, RZ, 0xc0, !PT ;  /* 0x000000ff36367812 */ /* 0x000fe200078ec0ff */
[----:B0-----:R-:W-:Y:S01]  /*3780*/  IMAD.WIDE.U32 R50, R64, 0x8, R50 ;  /* 0x0000000840327825 */ /* 0x001fe200078e0032 */
[----:B------:R-:W-:Y:S02]  /*3790*/  F2FP.SATFINITE.E4M3.F32.PACK_AB_MERGE_C R52, RZ, R52, RZ ;  /* 0x00000034ff34723e */ /* 0x000fe400048070ff */
[----:B------:R-:W-:Y:S02]  /*37a0*/  LOP3.LUT R32, R32, 0xffff, RZ, 0xc0, !PT ;  /* 0x0000ffff20207812 */ /* 0x000fe400078ec0ff */
[----:B------:R-:W-:Y:S02]  /*37b0*/  F2FP.SATFINITE.E4M3.F32.PACK_AB_MERGE_C R43, RZ, R43, RZ ;  /* 0x0000002bff2b723e */ /* 0x000fe400048070ff */
[----:B------:R-:W-:Y:S01]  /*37c0*/  LOP3.LUT R46, R115, 0xffff, R46, 0xf8, !PT ;  /* 0x0000ffff732e7812 */ /* 0x000fe200078ef82e */
[----:B------:R-:W-:Y:S01]  /*37d0*/  IMAD.SHL.U32 R32, R32, 0x1000000, RZ ;  /* 0x0100000020207824 */ /* 0x000fe200078e00ff */
[----:B------:R-:W-:-:S02]  /*37e0*/  LOP3.LUT R2, R148, 0xffff, R143, 0xf8, !PT ;  /* 0x0000ffff94027812 */ /* 0x000fc400078ef88f */
[----:B------:R-:W-:Y:S02]  /*37f0*/  F2FP.SATFINITE.E4M3.F32.PACK_AB_MERGE_C R34, RZ, R34, RZ ;  /* 0x00000022ff22723e */ /* 0x000fe400048070ff */
[----:B------:R-:W-:Y:S02]  /*3800*/  F2FP.SATFINITE.E4M3.F32.PACK_AB_MERGE_C R73, RZ, R73, RZ ;  /* 0x00000049ff49723e */ /* 0x000fe400048070ff */
[----:B------:R-:W-:Y:S02]  /*3810*/  F2FP.SATFINITE.E4M3.F32.PACK_AB_MERGE_C R39, RZ, R39, RZ ;  /* 0x00000027ff27723e */ /* 0x000fe400048070ff */
[----:B------:R-:W-:Y:S01]  /*3820*/  F2FP.SATFINITE.E4M3.F32.PACK_AB_MERGE_C R58, RZ, R58, RZ ;  /* 0x0000003aff3a723e */ /* 0x000fe200048070ff */
[----:B------:R-:W-:Y:S01]  /*3830*/  IMAD.SHL.U32 R73, R73, 0x100, RZ ;  /* 0x0000010049497824 */ /* 0x000fe200078e00ff */
[----:B------:R-:W-:Y:S01]  /*3840*/  LOP3.LUT R62, R62, 0xffff, RZ, 0xc0, !PT ;  /* 0x0000ffff3e3e7812 */ /* 0x000fe200078ec0ff */
[----:B------:R-:W-:Y:S01]  /*3850*/  IMAD.U32 R39, R39, 0x10000, RZ ;  /* 0x0001000027277824 */ /* 0x000fe200078e00ff */
[----:B------:R-:W-:-:S02]  /*3860*/  F2FP.SATFINITE.E4M3.F32.PACK_AB_MERGE_C R45, RZ, R45, RZ ;  /* 0x0000002dff2d723e */ /* 0x000fc400048070ff */
[----:B------:R-:W-:Y:S02]  /*3870*/  LOP3.LUT R146, R95, 0xff, RZ, 0xc0, !PT ;  /* 0x000000ff5f927812 */ /* 0x000fe400078ec0ff */
[----:B------:R-:W-:Y:S02]  /*3880*/  SHF.L.U32 R93, R93, 0x8, RZ ;  /* 0x000000085d5d7819 */ /* 0x000fe400000006ff */
[----:B------:R-:W-:Y:S02]  /*3890*/  LOP3.LUT R75, R142, 0xffff, R75, 0xf8, !PT ;  /* 0x0000ffff8e4b7812 */ /* 0x000fe400078ef84b */
[----:B------:R-:W-:Y:S02]  /*38a0*/  F2FP.SATFINITE.E4M3.F32.PACK_AB_MERGE_C R99, RZ, R99, RZ ;  /* 0x00000063ff63723e */ /* 0x000fe400048070ff */
[----:B------:R-:W-:Y:S02]  /*38b0*/  PRMT R97, R97, 0x7104, RZ ;  /* 0x0000710461617816 */ /* 0x000fe400000000ff */
[----:B------:R-:W-:-:S02]  /*38c0*/  LOP3.LUT R56, R56, 0xff, RZ, 0xc0, !PT ;  /* 0x000000ff38387812 */ /* 0x000fc400078ec0ff */
[----:B------:R-:W-:Y:S02]  /*38d0*/  LOP3.LUT R54, R54, 0xff00, R129, 0xf8, !PT ;  /* 0x0000ff0036367812 */ /* 0x000fe400078ef881 */
[----:B------:R-:W-:Y:S02]  /*38e0*/  SHF.L.U32 R52, R52, 0x10, RZ ;  /* 0x0000001034347819 */ /* 0x000fe400000006ff */
[----:B------:R-:W-:Y:S02]  /*38f0*/  SHF.L.U32 R43, R43, 0x10, RZ ;  /* 0x000000102b2b7819 */ /* 0x000fe400000006ff */
[----:B------:R-:W-:Y:S02]  /*3900*/  F2FP.SATFINITE.E4M3.F32.PACK_AB_MERGE_C R41, RZ, R41, RZ ;  /* 0x00000029ff29723e */ /* 0x000fe400048070ff */
[----:B------:R-:W-:Y:S02]  /*3910*/  F2FP.SATFINITE.E4M3.F32.PACK_AB_MERGE_C R123, RZ, R123, RZ ;  /* 0x0000007bff7b723e */ /* 0x000fe400048070ff */
[----:B------:R-:W-:-:S02]  /*3920*/  F2FP.SATFINITE.E4M3.F32.PACK_AB_MERGE_C R121, RZ, R121, RZ ;  /* 0x00000079ff79723e */ /* 0x000fc400048070ff */
[----:B------:R-:W-:Y:S02]  /*3930*/  F2FP.SATFINITE.E4M3.F32.PACK_AB_MERGE_C R135, RZ, R135, RZ ;  /* 0x00000087ff87723e */ /* 0x000fe400048070ff */
[----:B------:R-:W-:Y:S02]  /*3940*/  F2FP.SATFINITE.E4M3.F32.PACK_AB_MERGE_C R133, RZ, R133, RZ ;  /* 0x00000085ff85723e */ /* 0x000fe400048070ff */
[----:B------:R-:W-:Y:S02]  /*3950*/  LOP3.LUT R46, R46, 0xff, RZ, 0xc0, !PT ;  /* 0x000000ff2e2e7812 */ /* 0x000fe400078ec0ff */
[----:B------:R-:W-:Y:S02]  /*3960*/  PRMT R34, R34, 0x7104, RZ ;  /* 0x0000710422227816 */ /* 0x000fe400000000ff */
[----:B------:R-:W-:Y:S02]  /*3970*/  LOP3.LUT R71, R2, 0xff, RZ, 0xc0, !PT ;  /* 0x000000ff02477812 */ /* 0x000fe400078ec0ff */
[----:B------:R-:W-:-:S02]  /*3980*/  F2FP.SATFINITE.E4M3.F32.PACK_AB_MERGE_C R59, RZ, R59, RZ ;  /* 0x0000003bff3b723e */ /* 0x000fc400048070ff */
        /* <DEDUP_REMOVED lines=9> */
[----:B------:R-:W-:Y:S02]  /*3a20*/  SHF.L.U32 R62, R62, 0x18, RZ ;  /* 0x000000183e3e7819 */ /* 0x000fe400000006ff */
[----:B------:R-:W-:Y:S02]  /*3a30*/  F2FP.SATFINITE.E4M3.F32.PACK_AB_MERGE_C R44, RZ, R44, RZ ;  /* 0x0000002cff2c723e */ /* 0x000fe400048070ff */
[----:B------:R-:W-:-:S02]  /*3a40*/  LOP3.LUT R45, R45, 0xffff, RZ, 0xc0, !PT ;  /* 0x0000ffff2d2d7812 */ /* 0x000fc400078ec0ff */
[----:B------:R-:W-:Y:S02]  /*3a50*/  LOP3.LUT R95, R146, 0xffff, R93, 0xf8, !PT ;  /* 0x0000ffff925f7812 */ /* 0x000fe400078ef85d */
[----:B------:R-:W-:Y:S01]  /*3a60*/  SHF.L.U32 R140, R99, 0x10, RZ ;  /* 0x00000010638c7819 */ /* 0x000fe200000006ff */
[----:B------:R-:W-:Y:S01]  /*3a70*/  IMAD.SHL.U32 R45, R45, 0x1000000, RZ ;  /* 0x010000002d2d7824 */ /* 0x000fe200078e00ff */
[----:B------:R-:W-:Y:S02]  /*3a80*/  LOP3.LUT R56, R56, 0xff00, R97, 0xf8, !PT ;  /* 0x0000ff0038387812 */ /* 0x000fe400078ef861 */
[----:B------:R-:W-:Y:S02]  /*3a90*/  LOP3.LUT R75, R75, 0xff0000, R52, 0xf8, !PT ;  /* 0x00ff00004b4b7812 */ /* 0x000fe400078ef834 */
[----:B------:R-:W-:Y:S02]  /*3aa0*/  LOP3.LUT R58, R54, 0xff0000, R43, 0xf8, !PT ;  /* 0x00ff0000363a7812 */ /* 0x000fe400078ef82b */
[----:B------:R-:W-:-:S02]  /*3ab0*/  LOP3.LUT R41, R41, 0xffff, RZ, 0xc0, !PT ;  /* 0x0000ffff29297812 */ /* 0x000fc400078ec0ff */
[----:B------:R-:W-:Y:S02]  /*3ac0*/  LOP3.LUT R148, R123, 0xff, RZ, 0xc0, !PT ;  /* 0x000000ff7b947812 */ /* 0x000fe400078ec0ff */
[----:B------:R-:W-:Y:S02]  /*3ad0*/  SHF.L.U32 R121, R121, 0x8, RZ ;  /* 0x0000000879797819 */ /* 0x000fe400000006ff */
[----:B------:R-:W-:Y:S02]  /*3ae0*/  LOP3.LUT R150, R135, 0xff, RZ, 0xc0, !PT ;  /* 0x000000ff87967812 */ /* 0x000fe400078ec0ff */
[----:B------:R-:W-:Y:S02]  /*3af0*/  SHF.L.U32 R133, R133, 0x8, RZ ;  /* 0x0000000885857819 */ /* 0x000fe400000006ff */
[----:B------:R-:W-:Y:S02]  /*3b00*/  F2FP.SATFINITE.E4M3.F32.PACK_AB_MERGE_C R83, RZ, R83, RZ ;  /* 0x00000053ff53723e */ /* 0x000fe400048070ff */
[----:B------:R-:W-:-:S02]  /*3b10*/  F2FP.SATFINITE.E4M3.F32.PACK_AB_MERGE_C R127, RZ, R127, RZ ;  /* 0x0000007fff7f723e */ /* 0x000fc400048070ff */
[----:B------:R-:W-:Y:S02]  /*3b20*/  F2FP.SATFINITE.E4M3.F32.PACK_AB_MERGE_C R137, RZ, R137, RZ ;  /* 0x00000089ff89723e */ /* 0x000fe400048070ff */
[----:B------:R-:W-:Y:S02]  /*3b30*/  LOP3.LUT R81, R46, 0xff00, R81, 0xf8, !PT ;  /* 0x0000ff002e517812 */ /* 0x000fe400078ef851 */
[----:B------:R-:W-:Y:S02]  /*3b40*/  LOP3.LUT R71, R71, 0xff00, R34, 0xf8, !PT ;  /* 0x0000ff0047477812 */ /* 0x000fe400078ef822 */
[----:B------:R-:W-:Y:S02]  /*3b50*/  F2FP.SATFINITE.E4M3.F32.PACK_AB_MERGE_C R77, RZ, R77, RZ ;  /* 0x0000004dff4d723e */ /* 0x000fe400048070ff */
[----:B------:R-:W-:Y:S02]  /*3b60*/  SHF.L.U32 R59, R59, 0x10, RZ ;  /* 0x000000103b3b7819 */ /* 0x000fe400000006ff */
[----:B------:R-:W-:-:S02]  /*3b70*/  F2FP.SATFINITE.E4M3.F32.PACK_AB_MERGE_C R91, RZ, R91, RZ ;  /* 0x0000005bff5b723e */ /* 0x000fc400048070ff */
[----:B------:R-:W-:Y:S02]  /*3b80*/  F2FP.SATFINITE.E4M3.F32.PACK_AB_MERGE_C R103, RZ, R103, RZ ;  /* 0x00000067ff67723e */ /* 0x000fe400048070ff */
[----:B------:R-:W-:Y:S02]  /*3b90*/  F2FP.SATFINITE.E4M3.F32.PACK_AB_MERGE_C R125, RZ, R125, RZ ;  /* 0x0000007dff7d723e */ /* 0x000fe400048070ff */
[----:B------:R-:W-:Y:S02]  /*3ba0*/  F2FP.SATFINITE.E4M3.F32.PACK_AB_MERGE_C R49, RZ, R49, RZ ;  /* 0x00000031ff31723e */ /* 0x000fe400048070ff */
[----:B------:R-:W-:Y:S02]  /*3bb0*/  SHF.L.U32 R52, R47, 0x10, RZ ;  /* 0x000000102f347819 */ /* 0x000fe400000006ff */
[----:B------:R-:W-:Y:S02]  /*3bc0*/  SHF.L.U32 R54, R40, 0x10, RZ ;  /* 0x0000001028367819 */ /* 0x000fe400000006ff */
[----:B------:R-:W-:-:S02]  /*3bd0*/  LOP3.LUT R3, R3, 0xffff, RZ, 0xc0, !PT ;  /* 0x0000ffff03037812 */ /* 0x000fc400078ec0ff */
[----:B------:R-:W-:Y:S02]  /*3be0*/  LOP3.LUT R57, R57, 0xffff, RZ, 0xc0, !PT ;  /* 0x0000ffff39397812 */ /* 0x000fe400078ec0ff */
[----:B------:R-:W-:Y:S02]  /*3bf0*/  LOP3.LUT R35, R35, 0xffff, RZ, 0xc0, !PT ;  /* 0x0000ffff23237812 */ /* 0x000fe400078ec0ff */
[----:B------:R-:W-:Y:S02]  /*3c00*/  LOP3.LUT R37, R37, 0xffff, RZ, 0xc0, !PT ;  /* 0x0000ffff25257812 */ /* 0x000fe400078ec0ff */
[----:B------:R-:W-:Y:S02]  /*3c10*/  LOP3.LUT R38, R38, 0xffff, RZ, 0xc0, !PT ;  /* 0x0000ffff26267812 */ /* 0x000fe400078ec0ff */
[----:B------:R-:W-:Y:S02]  /*3c20*/  LOP3.LUT R42, R42, 0xffff, RZ, 0xc0, !PT ;  /* 0x0000ffff2a2a7812 */ /* 0x000fe400078ec0ff */
[----:B------:R-:W-:-:S02]  /*3c30*/  LOP3.LUT R2, R61, 0xff000000, R32, 0xf8, !PT ;  /* 0xff0000003d027812 */ /* 0x000fc400078ef820 */
[----:B------:R-:W-:Y:S02]  /*3c40*/  LOP3.LUT R32, R69, 0xff000000, R62, 0xf8, !PT ;  /* 0xff00000045207812 */ /* 0x000fe400078ef83e */
[----:B------:R-:W-:Y:S02]  /*3c50*/  LOP3.LUT R44, R44, 0xffff, RZ, 0xc0, !PT ;  /* 0x0000ffff2c2c7812 */ /* 0x000fe400078ec0ff */
[----:B------:R-:W-:Y:S02]  /*3c60*/  LOP3.LUT R144, R144, 0xffff, R73, 0xf8, !PT ;  /* 0x0000ffff90907812 */ /* 0x000fe400078ef849 */
[----:B------:R-:W-:Y:S01]  /*3c70*/  LOP3.LUT R63, R95, 0xff0000, R140, 0xf8, !PT ;  /* 0x00ff00005f3f7812 */ /* 0x000fe200078ef88c */
[----:B------:R-:W-:Y:S01]  /*3c80*/  IMAD.SHL.U32 R44, R44, 0x1000000, RZ ;  /* 0x010000002c2c7824 */ /* 0x000fe200078e00ff */
[----:B------:R-:W-:Y:S02]  /*3c90*/  LOP3.LUT R62, R56, 0xff0000, R39, 0xf8, !PT ;  /* 0x00ff0000383e7812 */ /* 0x000fe400078ef827 */
[----:B------:R-:W-:-:S02]  /*3ca0*/  LOP3.LUT R33, R0, 0xff0000, R33, 0xf8, !PT ;  /* 0x00ff000000217812 */ /* 0x000fc400078ef821 */
[----:B------:R-:W-:Y:S02]  /*3cb0*/  SHF.L.U32 R41, R41, 0x18, RZ ;  /* 0x0000001829297819 */ /* 0x000fe400000006ff */
[----:B------:R-:W-:Y:S02]  /*3cc0*/  LOP3.LUT R93, R148, 0xffff, R121, 0xf8, !PT ;  /* 0x0000ffff945d7812 */ /* 0x000fe400078ef879 */
[----:B------:R-:W-:Y:S02]  /*3cd0*/  LOP3.LUT R73, R150, 0xffff, R133, 0xf8, !PT ;  /* 0x0000ffff96497812 */ /* 0x000fe400078ef885 */
[----:B------:R-:W-:Y:S02]  /*3ce0*/  SHF.L.U32 R53, R83, 0x10, RZ ;  /* 0x0000001053357819 */ /* 0x000fe400000006ff */
[----:B------:R-:W-:Y:S02]  /*3cf0*/  SHF.L.U32 R142, R127, 0x10, RZ ;  /* 0x000000107f8e7819 */ /* 0x000fe400000006ff */
[----:B------:R-:W-:-:S02]  /*3d00*/  SHF.L.U32 R140, R137, 0x10, RZ ;  /* 0x00000010898c7819 */ /* 0x000fc400000006ff */
[----:B------:R-:W-:Y:S02]  /*3d10*/  LOP3.LUT R105, R48, 0xff0000, R105, 0xf8, !PT ;  /* 0x00ff000030697812 */ /* 0x000fe400078ef869 */
[----:B------:R-:W-:Y:S02]  /*3d20*/  LOP3.LUT R77, R77, 0xffff, RZ, 0xc0, !PT ;  /* 0x0000ffff4d4d7812 */ /* 0x000fe400078ec0ff */
[----:B------:R-:W-:Y:S02]  /*3d30*/  LOP3.LUT R60, R60, 0xff0000, R59, 0xf8, !PT ;  /* 0x00ff00003c3c7812 */ /* 0x000fe400078ef83b */
[----:B------:R-:W-:Y:S02]  /*3d40*/  LOP3.LUT R91, R91, 0xffff, RZ, 0xc0, !PT ;  /* 0x0000ffff5b5b7812 */ /* 0x000fe400078ec0ff */
[----:B------:R-:W-:Y:S02]  /*3d50*/  LOP3.LUT R103, R103, 0xffff, RZ, 0xc0, !PT ;  /* 0x0000ffff67677812 */ /* 0x000fe400078ec0ff */
        /* <DEDUP_REMOVED lines=9> */
[----:B------:R-:W-:Y:S02]  /*3df0*/  SHF.L.U32 R42, R42, 0x18, RZ ;  /* 0x000000182a2a7819 */ /* 0x000fe400000006ff */
[----:B------:R-:W-:Y:S02]  /*3e00*/  LOP3.LUT R113, R58, R41, RZ, 0xfc, !PT ;  /* 0x000000293a717212 */ /* 0x000fe400078efcff */
[----:B------:R-:W-:Y:S02]  /*3e10*/  LOP3.LUT R53, R144, 0xff0000, R53, 0xf8, !PT ;  /* 0x00ff000090357812 */ /* 0x000fe400078ef835 */
[----:B------:R-:W-:Y:S01]  /*3e20*/  LOP3.LUT R55, R93, 0xff0000, R142, 0xf8, !PT ;  /* 0x00ff00005d377812 */ /* 0x000fe200078ef88e */
[----:B------:R-:W-:Y:S01]  /*3e30*/  IMAD.MOV.U32 R47, RZ, RZ, R113 ;  /* 0x000000ffff2f7224 */ /* 0x000fe200078e0071 */
[----:B------:R-:W-:-:S02]  /*3e40*/  LOP3.LUT R73, R73, 0xff0000, R140, 0xf8, !PT ;  /* 0x00ff000049497812 */ /* 0x000fc400078ef88c */
[----:B------:R-:W-:Y:S02]  /*3e50*/  SHF.L.U32 R34, R77, 0x18, RZ ;  /* 0x000000184d227819 */ /* 0x000fe400000006ff */
[----:B------:R-:W-:Y:S02]  /*3e60*/  SHF.L.U32 R36, R91, 0x18, RZ ;  /* 0x000000185b247819 */ /* 0x000fe400000006ff */
[----:B------:R-:W-:Y:S02]  /*3e70*/  SHF.L.U32 R46, R103, 0x18, RZ ;  /* 0x00000018672e7819 */ /* 0x000fe400000006ff */
[----:B------:R-:W-:Y:S02]  /*3e80*/  SHF.L.U32 R48, R125, 0x18, RZ ;  /* 0x000000187d307819 */ /* 0x000fe400000006ff */
[----:B------:R-:W-:Y:S02]  /*3e90*/  SHF.L.U32 R52, R49, 0x18, RZ ;  /* 0x0000001831347819 */ /* 0x000fe400000006ff */
[----:B------:R-:W-:-:S02]  /*3ea0*/  LOP3.LUT R105, R105, R0, RZ, 0xfc, !PT ;  /* 0x0000000069697212 */ /* 0x000fc400078efcff */
[----:B------:R-:W-:Y:S02]  /*3eb0*/  LOP3.LUT R107, R60, R57, RZ, 0xfc, !PT ;  /* 0x000000393c6b7212 */ /* 0x000fe400078efcff */
[----:B------:R-:W-:Y:S02]  /*3ec0*/  LOP3.LUT R109, R138, R35, RZ, 0xfc, !PT ;  /* 0x000000238a6d7212 */ /* 0x000fe400078efcff */
[----:B------:R-:W-:Y:S02]  /*3ed0*/  LOP3.LUT R111, R62, R37, RZ, 0xfc, !PT ;  /* 0x000000253e6f7212 */ /* 0x000fe400078efcff */
[----:B------:R-:W-:Y:S02]  /*3ee0*/  LOP3.LUT R115, R56, R45, RZ, 0xfc, !PT ;  /* 0x0000002d38737212 */ /* 0x000fe400078efcff */
[----:B------:R-:W-:Y:S02]  /*3ef0*/  LOP3.LUT R117, R71, R38, RZ, 0xfc, !PT ;  /* 0x0000002647757212 */ /* 0x000fe400078efcff */
[----:B------:R-:W-:-:S02]  /*3f00*/  LOP3.LUT R119, R33, R42, RZ, 0xfc, !PT ;  /* 0x0000002a21777212 */ /* 0x000fc400078efcff */
[----:B------:R-:W-:Y:S02]  /*3f10*/  LOP3.LUT R34, R53, 0xff000000, R34, 0xf8, !PT ;  /* 0xff00000035227812 */ /* 0x000fe400078ef822 */
[----:B------:R-:W-:Y:S02]  /*3f20*/  LOP3.LUT R36, R63, 0xff000000, R36, 0xf8, !PT ;  /* 0xff0000003f247812 */ /* 0x000fe400078ef824 */
[----:B------:R-:W-:Y:S02]  /*3f30*/  LOP3.LUT R46, R55, 0xff000000, R46, 0xf8, !PT ;  /* 0xff000000372e7812 */ /* 0x000fe400078ef82e */
[----:B------:R-:W-:Y:S02]  /*3f40*/  LOP3.LUT R48, R73, 0xff000000, R48, 0xf8, !PT ;  /* 0xff00000049307812 */ /* 0x000fe400078ef830 */
[----:B------:R-:W-:Y:S01]  /*3f50*/  LOP3.LUT R40, R89, 0xff000000, R52, 0xf8, !PT ;  /* 0xff00000059287812 */ /* 0x000fe200078ef834 */
[----:B------:R1:W-:Y:S01]  /*3f60*/  STG.E.64 desc[UR10][R50.64+0x1000], R46 ;  /* 0x0010002e32007986 */ /* 0x0003e2000c101b0a */
[----:B------:R-:W-:-:S02]  /*3f70*/  LOP3.LUT R44, R75, 0xff000000, R44, 0xf8, !PT ;  /* 0xff0000004b2c7812 */ /* 0x000fc400078ef82c */
[----:B------:R-:W-:Y:S02]  /*3f80*/  MOV R3, R105 ;  /* 0x0000006900037202 */ /* 0x000fe40000000f00 */
[----:B------:R-:W-:Y:S02]  /*3f90*/  MOV R33, R107 ;  /* 0x0000006b00217202 */ /* 0x000fe40000000f00 */
[----:B------:R-:W-:Y:S01]  /*3fa0*/  MOV R35, R109 ;  /* 0x0000006d00237202 */ /* 0x000fe20000000f00 */
[----:B------:R1:W-:Y:S01]  /*3fb0*/  STG.E.64 desc[UR10][R50.64], R2 ;  /* 0x0000000232007986 */ /* 0x0003e2000c101b0a */
[----:B------:R-:W-:Y:S02]  /*3fc0*/  MOV R37, R111 ;  /* 0x0000006f00257202 */ /* 0x000fe40000000f00 */
[----:B------:R-:W-:Y:S01]  /*3fd0*/  MOV R49, R115 ;  /* 0x0000007300317202 */ /* 0x000fe20000000f00 */
[----:B------:R1:W-:Y:S01]  /*3fe0*/  STG.E.64 desc[UR10][R50.64+0x400], R32 ;  /* 0x0004002032007986 */ /* 0x0003e2000c101b0a */
[----:B------:R-:W-:-:S02]  /*3ff0*/  MOV R41, R117 ;  /* 0x0000007500297202 */ /* 0x000fc40000000f00 */
[----:B------:R-:W-:Y:S01]  /*4000*/  MOV R45, R119 ;  /* 0x00000077002d7202 */ /* 0x000fe20000000f00 */
[----:B------:R1:W-:Y:S04]  /*4010*/  STG.E.64 desc[UR10][R50.64+0x800], R34 ;  /* 0x0008002232007986 */ /* 0x0003e8000c101b0a */
[----:B------:R1:W-:Y:S04]  /*4020*/  STG.E.64 desc[UR10][R50.64+0xc00], R36 ;  /* 0x000c002432007986 */ /* 0x0003e8000c101b0a */
[----:B------:R1:W-:Y:S04]  /*4030*/  STG.E.64 desc[UR10][R50.64+0x1400], R48 ;  /* 0x0014003032007986 */ /* 0x0003e8000c101b0a */
[----:B------:R1:W-:Y:S04]  /*4040*/  STG.E.64 desc[UR10][R50.64+0x1800], R40 ;  /* 0x0018002832007986 */ /* 0x0003e8000c101b0a */
[----:B------:R1:W-:Y:S01]  /*4050*/  STG.E.64 desc[UR10][R50.64+0x1c00], R44 ;  /* 0x001c002c32007986 */ /* 0x0003e2000c101b0a */
[----:B------:R-:W-:Y:S05]  /*4060*/  BRA `(.L_x_4649) ;  /* 0x0000002400907947 */ /* 0x000fea0003800000 */
.L_x_4648:
[----:B------:R-:W-:Y:S01]  /*4070*/  ISETP.NE.AND P0, PT, RZ, UR16, PT ;  /* 0x00000010ff007c0c */ /* 0x000fe2000bf05270 */
[----:B------:R-:W-:Y:S01]  /*4080*/  IMAD.U32 R48, R134, 0x10000, RZ ;  /* 0x0001000086307824 */ /* 0x000fe200078e00ff */
[----:B0-----:R-:W-:Y:S01]  /*4090*/  SHF.L.U32 R33, R136, 0x10, RZ ;  /* 0x0000001088217819 */ /* 0x001fe200000006ff */
[----:B------:R-:W-:Y:S01]  /*40a0*/  FMUL R2, R69, UR9 ;  /* 0x0000000945027c20 */ /* 0x000fe20008400000 */
[----:B------:R-:W-:Y:S01]  /*40b0*/  SHF.L.U32 R32, R85, 0x10, RZ ;  /* 0x0000001055207819 */ /* 0x000fe200000006ff */
[----:B------:R-:W-:Y:S01]  /*40c0*/  FMUL R73, R73, UR9 ;  /* 0x0000000949497c20 */ /* 0x000fe20008400000 */
[----:B------:R-:W-:Y:S01]  /*40d0*/  SHF.L.U32 R0, R84, 0x10, RZ ;  /* 0x0000001054007819 */ /* 0x000fe200000006ff */
[----:B------:R-:W-:Y:S01]  /*40e0*/  FMUL R3, R71, UR9 ;  /* 0x0000000947037c20 */ /* 0x000fe20008400000 */
[----:B------:R-:W-:Y:S01]  /*40f0*/  FMUL R61, R61, UR9 ;  /* 0x000000093d3d7c20 */ /* 0x000fe20008400000 */
[----:B------:R-:W-:Y:S01]  /*4100*/  SHF.L.U32 R69, R130, 0x10, RZ ;  /* 0x0000001082457819 */ /* 0x000fe200000006ff */
[----:B------:R-:W-:Y:S01]  /*4110*/  FMUL R77, R77, UR9 ;  /* 0x000000094d4d7c20 */ /* 0x000fe20008400000 */
[----:B------:R-:W-:Y:S01]  /*4120*/  SHF.L.U32 R56, R87, 0x10, RZ ;  /* 0x0000001057387819 */ /* 0x000fe200000006ff */
        /* <DEDUP_REMOVED lines=23> */
[----:B------:R-:W-:Y:S01]  /*42a0*/  IMAD.U32 R58, R29, 0x10000, RZ ;  /* 0x000100001d3a7824 */ /* 0x000fe200078e00ff */
[----:B------:R-:W-:Y:S01]  /*42b0*/  SHF.L.U32 R71, R126, 0x10, RZ ;  /* 0x000000107e477819 */ /* 0x000fe200000006ff */
        /* <DEDUP_REMOVED lines=17> */
[----:B------:R-:W-:Y:S01]  /*43d0*/  SHF.L.U32 R62, R31, 0x10, RZ ;  /* 0x000000101f3e7819 */ /* 0x000fe200000006ff */
        /* <DEDUP_REMOVED lines=11> */
[----:B------:R-:W-:Y:S01]  /*4490*/  IMAD.U32 R62, R120, 0x10000, RZ ;  /* 0x00010000783e7824 */ /* 0x000fe200078e00ff */
[----:B------:R-:W-:Y:S01]  /*44a0*/  SHF.L.U32 R144, R118, 0x10, RZ ;  /* 0x0000001076907819 */ /* 0x000fe200000006ff */
[----:B------:R-:W-:Y:S01]  /*44b0*/  FMUL R140, R99, UR9 ;  /* 0x00000009638c7c20 */ /* 0x000fe20008400000 */
[----:B------:R-:W-:Y:S01]  /*44c0*/  @P0 FADD R73, R73, 1 ;  /* 0x3f80000049490421 */ /* 0x000fe20000000000 */
[----:B------:R-:W-:Y:S01]  /*44d0*/  FMUL R97, R97, UR9 ;  /* 0x0000000961617c20 */ /* 0x000fe20008400000 */
[----:B------:R-:W-:Y:S01]  /*44e0*/  SHF.L.U32 R142, R25, 0x10, RZ ;  /* 0x00000010198e7819 */ /* 0x000fe200000006ff */
[----:B------:R-:W-:Y:S01]  /*44f0*/  @P0 FADD R62, R62, 1 ;  /* 0x3f8000003e3e0421 */ /* 0x000fe20000000000 */
[----:B------:R-:W-:Y:S01]  /*4500*/  FMUL R101, R101, UR9 ;  /* 0x0000000965657c20 */ /* 0x000fe20008400000 */
[----:B------:R-:W-:Y:S01]  /*4510*/  @P0 FADD R144, R144, 1 ;  /* 0x3f80000090900421 */ /* 0x000fe20000000000 */
[----:B------:R-:W-:Y:S01]  /*4520*/  FMUL R140, R140, R73 ;  /* 0x000000498c8c7220 */ /* 0x000fe20000400000 */
[----:B------:R-:W-:Y:S01]  /*4530*/  FMUL R73, R97, R62 ;  /* 0x0000003e61497220 */ /* 0x000fe20000400000 */
[----:B------:R-:W-:Y:S01]  /*4540*/  FMUL R75, R103, UR9 ;  /* 0x00000009674b7c20 */ /* 0x000fe20008400000 */
[----:B------:R-:W-:Y:S01]  /*4550*/  @P0 FADD R142, R142, 1 ;  /* 0x3f8000008e8e0421 */ /* 0x000fe20000000000 */
[----:B------:R-:W-:Y:S01]  /*4560*/  FMUL R62, R101, R144 ;  /* 0x00000090653e7220 */ /* 0x000fe20000400000 */
[----:B------:R-:W-:Y:S01]  /*4570*/  SHF.L.U32 R77, R26, 0x10, RZ ;  /* 0x000000101a4d7819 */ /* 0x000fe200000006ff */
[----:B------:R-:W-:Y:S01]  /*4580*/  FMUL R121, R121, UR9 ;  /* 0x0000000979797c20 */ /* 0x000fe20008400000 */
[----:B------:R-:W-:Y:S01]  /*4590*/  SHF.L.U32 R144, R116, 0x10, RZ ;  /* 0x0000001074907819 */ /* 0x000fe200000006ff */
[----:B------:R-:W-:Y:S01]  /*45a0*/  FMUL R75, R75, R142 ;  /* 0x0000008e4b4b7220 */ /* 0x000fe20000400000 */
[----:B------:R-:W-:Y:S01]  /*45b0*/  SHF.L.U32 R146, R27, 0x10, RZ ;  /* 0x000000101b927819 */ /* 0x000fe200000006ff */
[----:B------:R-:W-:Y:S01]  /*45c0*/  FMUL R142, R123, UR9 ;  /* 0x000000097b8e7c20 */ /* 0x000fe20008400000 */
[----:B------:R-:W-:Y:S01]  /*45d0*/  @P0 FADD R77, R77, 1 ;  /* 0x3f8000004d4d0421 */ /* 0x000fe20000000000 */
[----:B------:R-:W-:Y:S01]  /*45e0*/  SHF.L.U32 R148, R114, 0x10, RZ ;  /* 0x0000001072947819 */ /* 0x000fe200000006ff */
[----:B------:R-:W-:Y:S01]  /*45f0*/  @P0 FADD R144, R144, 1 ;  /* 0x3f80000090900421 */ /* 0x000fe20000000000 */
[----:B------:R-:W-:Y:S01]  /*4600*/  FMUL R125, R125, UR9 ;  /* 0x000000097d7d7c20 */ /* 0x000fe20008400000 */
[----:B------:R-:W-:Y:S01]  /*4610*/  @P0 FADD R146, R146, 1 ;  /* 0x3f80000092920421 */ /* 0x000fe20000000000 */
[----:B------:R-:W-:Y:S01]  /*4620*/  FMUL R142, R142, R77 ;  /* 0x0000004d8e8e7220 */ /* 0x000fe20000400000 */
[----:B------:R-:W-:Y:S01]  /*4630*/  SHF.L.U32 R152, R110, 0x10, RZ ;  /* 0x000000106e987819 */ /* 0x000fe200000006ff */
[----:B------:R-:W-:Y:S01]  /*4640*/  FMUL R77, R121, R144 ;  /* 0x00000090794d7220 */ /* 0x000fe20000400000 */
[----:B------:R-:W-:Y:S01]  /*4650*/  FMUL R35, R35, UR9 ;  /* 0x0000000923237c20 */ /* 0x000fe20008400000 */
[----:B------:R-:W-:Y:S01]  /*4660*/  @P0 FADD R148, R148, 1 ;  /* 0x3f80000094940421 */ /* 0x000fe20000000000 */
[----:B------:R-:W-:Y:S01]  /*4670*/  FMUL R144, R125, R146 ;  /* 0x000000927d907220 */ /* 0x000fe20000400000 */
[----:B------:R-:W-:Y:S01]  /*4680*/  IMAD.U32 R79, R20, 0x10000, RZ ;  /* 0x00010000144f7824 */ /* 0x000fe200078e00ff */
[----:B------:R-:W-:Y:S01]  /*4690*/  SHF.L.U32 R146, R112, 0x10, RZ ;  /* 0x0000001070927819 */ /* 0x000fe200000006ff */
[----:B------:R-:W-:Y:S01]  /*46a0*/  FMUL R37, R37, UR9 ;  /* 0x0000000925257c20 */ /* 0x000fe20008400000 */
[----:B------:R-:W-:Y:S01]  /*46b0*/  SHF.L.U32 R150, R21, 0x10, RZ ;  /* 0x0000001015967819 */ /* 0x000fe200000006ff */
[----:B------:R-:W-:Y:S01]  /*46c0*/  @P0 FADD R152, R152, 1 ;  /* 0x3f80000098980421 */ /* 0x000fe20000000000 */
[----:B------:R-:W-:Y:S01]  /*46d0*/  FMUL R35, R35, R148 ;  /* 0x0000009423237220 */ /* 0x000fe20000400000 */
[----:B------:R-:W-:Y:S01]  /*46e0*/  FMUL R148, R129, UR9 ;  /* 0x0000000981947c20 */ /* 0x000fe20008400000 */
[----:B------:R-:W-:Y:S01]  /*46f0*/  @P0 FADD R79, R79, 1 ;  /* 0x3f8000004f4f0421 */ /* 0x000fe20000000000 */
[----:B------:R-:W-:Y:S01]  /*4700*/  FMUL R127, R127, UR9 ;  /* 0x000000097f7f7c20 */ /* 0x000fe20008400000 */
[----:B------:R-:W-:Y:S01]  /*4710*/  @P0 FADD R146, R146, 1 ;  /* 0x3f80000092920421 */ /* 0x000fe20000000000 */
[----:B------:R-:W-:Y:S01]  /*4720*/  FMUL R131, R131, UR9 ;  /* 0x0000000983837c20 */ /* 0x000fe20008400000 */
        /* <DEDUP_REMOVED lines=12> */
[----:B------:R-:W-:Y:S01]  /*47f0*/  FMUL R137, R137, UR9 ;  /* 0x0000000989897c20 */ /* 0x000fe20008400000 */
[----:B------:R-:W-:-:S02]  /*4800*/  IMAD.U32 R156, R106, 0x10000, RZ ;  /* 0x000100006a9c7824 */ /* 0x000fc400078e00ff */
[----:B------:R-:W-:Y:S01]  /*4810*/  @P0 FADD R154, R154, 1 ;  /* 0x3f8000009a9a0421 */ /* 0x000fe20000000000 */
[----:B------:R-:W-:Y:S01]  /*4820*/  FMUL R150, R150, R81 ;  /* 0x0000005196967220 */ /* 0x000fe20000400000 */
[----:B------:R-:W-:Y:S01]  /*4830*/  SHF.L.U32 R160, R102, 0x10, RZ ;  /* 0x0000001066a07819 */ /* 0x000fe200000006ff */
[----:B------:R-:W-:Y:S01]  /*4840*/  FMUL R81, R133, R152 ;  /* 0x0000009885517220 */ /* 0x000fe20000400000 */
[----:B------:R-:W-:Y:S01]  /*4850*/  FMUL R39, R39, UR9 ;  /* 0x0000000927277c20 */ /* 0x000fe20008400000 */
[----:B------:R-:W-:Y:S01]  /*4860*/  @P0 FADD R156, R156, 1 ;  /* 0x3f8000009c9c0421 */ /* 0x000fe20000000000 */
[----:B------:R-:W-:Y:S01]  /*4870*/  FMUL R152, R137, R154 ;  /* 0x0000009a89987220 */ /* 0x000fe20000400000 */
[----:B------:R-:W-:Y:S01]  /*4880*/  SHF.L.U32 R83, R16, 0x10, RZ ;  /* 0x0000001010537819 */ /* 0x000fe200000006ff */
[----:B------:R-:W-:Y:S01]  /*4890*/  FMUL R41, R41, UR9 ;  /* 0x0000000929297c20 */ /* 0x000fe20008400000 */
[----:B------:R-:W-:Y:S01]  /*48a0*/  SHF.L.U32 R154, R104, 0x10, RZ ;  /* 0x00000010689a7819 */ /* 0x000fe200000006ff */
[----:B------:R-:W-:Y:S01]  /*48b0*/  @P0 FADD R160, R160, 1 ;  /* 0x3f800000a0a00421 */ /* 0x000fe20000000000 */
[----:B------:R-:W-:Y:S01]  /*48c0*/  SHF.L.U32 R158, R17, 0x10, RZ ;  /* 0x00000010119e7819 */ /* 0x000fe200000006ff */
        /* <DEDUP_REMOVED lines=12> */
[----:B------:R-:W-:-:S02]  /*4990*/  IMAD.U32 R162, R19, 0x10000, RZ ;  /* 0x0001000013a27824 */ /* 0x000fc400078e00ff */
[----:B------:R-:W-:Y:S01]  /*49a0*/  FMUL R154, R143, R158 ;  /* 0x0000009e8f9a7220 */ /* 0x000fe20000400000 */
        /* <DEDUP_REMOVED lines=19> */
[----:B------:R-:W-:Y:S01]  /*4ae0*/  @P0 FADD R162, R162, 1 ;  /* 0x3f800000a2a20421 */ /* 0x000fe20000000000 */
[----:B------:R-:W-:Y:S01]  /*4af0*/  FMUL R155, R155, UR9 ;  /* 0x000000099b9b7c20 */ /* 0x000fe20008400000 */
[----:B------:R-:W-:Y:S01]  /*4b00*/  SHF.L.U32 R95, R94, 0x10, RZ ;  /* 0x000000105e5f7819 */ /* 0x000fe200000006ff */
[----:B------:R-:W-:Y:S01]  /*4b10*/  @P0 FADD R93, R93, 1 ;  /* 0x3f8000005d5d0421 */ /* 0x000fe20000000000 */
[----:B------:R-:W-:Y:S01]  /*4b20*/  FMUL R164, R164, R91 ;  /* 0x0000005ba4a47220 */ /* 0x000fe20000400000 */
[----:B------:R-:W-:Y:S01]  /*4b30*/  SHF.L.U32 R101, R90, 0x10, RZ ;  /* 0x000000105a657819 */ /* 0x000fe200000006ff */
[----:B------:R-:W-:Y:S01]  /*4b40*/  FMUL R91, R151, R162 ;  /* 0x000000a2975b7220 */ /* 0x000fe20000400000 */
[----:B------:R-:W-:Y:S01]  /*4b50*/  FMUL R162, R155, R93 ;  /* 0x0000005d9ba27220 */ /* 0x000fe20000400000 */
[----:B------:R-:W-:Y:S01]  /*4b60*/  FMUL R45, R45, UR9 ;  /* 0x000000092d2d7c20 */ /* 0x000fe20008400000 */
[----:B------:R-:W-:Y:S01]  /*4b70*/  @P0 FADD R95, R95, 1 ;  /* 0x3f8000005f5f0421 */ /* 0x000fe20000000000 */
[----:B------:R-:W-:Y:S01]  /*4b80*/  SHF.L.U32 R93, R14, 0x10, RZ ;  /* 0x000000100e5d7819 */ /* 0x000fe200000006ff */
[----:B------:R-:W-:Y:S01]  /*4b90*/  IMAD.U32 R97, R92, 0x10000, RZ ;  /* 0x000100005c617824 */ /* 0x000fe200078e00ff */
[----:B------:R-:W-:Y:S01]  /*4ba0*/  SHF.L.U32 R99, R15, 0x10, RZ ;  /* 0x000000100f637819 */ /* 0x000fe200000006ff */
[----:B------:R-:W-:Y:S01]  /*4bb0*/  FMUL R47, R47, UR9 ;  /* 0x000000092f2f7c20 */ /* 0x000fe20008400000 */
[----:B------:R-:W-:Y:S01]  /*4bc0*/  @P0 FADD R101, R101, 1 ;  /* 0x3f80000065650421 */ /* 0x000fe20000000000 */
[----:B------:R-:W-:Y:S01]  /*4bd0*/  FMUL R45, R45, R95 ;  /* 0x0000005f2d2d7220 */ /* 0x000fe20000400000 */
[----:B------:R-:W-:Y:S01]  /*4be0*/  FMUL R95, R159, UR9 ;  /* 0x000000099f5f7c20 */ /* 0x000fe20008400000 */
[----:B------:R-:W-:Y:S01]  /*4bf0*/  @P0 FADD R93, R93, 1 ;  /* 0x3f8000005d5d0421 */ /* 0x000fe20000000000 */
[----:B------:R-:W-:Y:S01]  /*4c00*/  FMUL R157, R157, UR9 ;  /* 0x000000099d9d7c20 */ /* 0x000fe20008400000 */
[----:B------:R-:W-:Y:S01]  /*4c10*/  @P0 FADD R97, R97, 1 ;  /* 0x3f80000061610421 */ /* 0x000fe20000000000 */
[----:B------:R-:W-:Y:S01]  /*4c20*/  FMUL R47, R47, R101 ;  /* 0x000000652f2f7220 */ /* 0x000fe20000400000 */
[----:B------:R-:W-:Y:S01]  /*4c30*/  FMUL R161, R161, UR9 ;  /* 0x00000009a1a17c20 */ /* 0x000fe20008400000 */
[----:B------:R-:W-:Y:S01]  /*4c40*/  @P0 FADD R99, R99, 1 ;  /* 0x3f80000063630421 */ /* 0x000fe20000000000 */
        /* <DEDUP_REMOVED lines=26> */
[----:B------:R-:W-:Y:S01]  /*4df0*/  FMUL R103, R103, R34 ;  /* 0x0000002267677220 */ /* 0x000fe20000400000 */
[----:B------:R-:W-:Y:S01]  /*4e00*/  FMUL R50, R51, UR9 ;  /* 0x0000000933327c20 */ /* 0x000fe20008400000 */
[----:B------:R-:W-:Y:S01]  /*4e10*/  @P0 FADD R127, R127, 1 ;  /* 0x3f8000007f7f0421 */ /* 0x000fe20000000000 */
[----:B------:R-:W-:-:S02]  /*4e20*/  IMAD.U32 R34, R10, 0x10000, RZ ;  /* 0x000100000a227824 */ /* 0x000fc400078e00ff */
[----:B------:R-:W-:Y:S01]  /*4e30*/  FMUL R51, R36, R123 ;  /* 0x0000007b24337220 */ /* 0x000fe20000400000 */
[----:B------:R-:W-:Y:S01]  /*4e40*/  FMUL R123, R38, R125 ;  /* 0x0000007d267b7220 */ /* 0x000fe20000400000 */
[----:B------:R-:W-:Y:S01]  /*4e50*/  SHF.L.U32 R125, R4, 0x10, RZ ;  /* 0x00000010047d7819 */ /* 0x000fe200000006ff */
[----:B------:R-:W-:Y:S01]  /*4e60*/  FMUL R50, R50, R127 ;  /* 0x0000007f32327220 */ /* 0x000fe20000400000 */
        /* <DEDUP_REMOVED lines=18> */
[----:B------:R-:W-:Y:S01]  /*4f90*/  SHF.L.U32 R55, R6, 0x10, RZ ;  /* 0x0000001006377819 */ /* 0x000fe200000006ff */
[----:B------:R-:W-:Y:S01]  /*4fa0*/  FMUL R38, R63, UR7 ;  /* 0x000000073f267c20 */ /* 0x000fe20008400000 */
[----:B------:R-:W-:Y:S01]  /*4fb0*/  SHF.L.U32 R127, R72, 0x10, RZ ;  /* 0x00000010487f7819 */ /* 0x000fe200000006ff */
[----:B------:R-:W-:Y:S01]  /*4fc0*/  FMUL R54, R54, UR9 ;  /* 0x0000000936367c20 */ /* 0x000fe20008400000 */
[----:B------:R-:W-:Y:S01]  /*4fd0*/  SHF.L.U32 R129, R7, 0x10, RZ ;  /* 0x0000001007817819 */ /* 0x000fe200000006ff */
[----:B------:R-:W-:Y:S01]  /*4fe0*/  @P0 FADD R55, R55, 1 ;  /* 0x3f80000037370421 */ /* 0x000fe20000000000 */
[----:B------:R-:W-:Y:S01]  /*4ff0*/  SHF.L.U32 R131, R70, 0x10, RZ ;  /* 0x0000001046837819 */ /* 0x000fe200000006ff */
[----:B------:R-:W-:Y:S01]  /*5000*/  @P0 FADD R127, R127, 1 ;  /* 0x3f8000007f7f0421 */ /* 0x000fe20000000000 */
[----:B------:R-:W-:Y:S01]  /*5010*/  FMNMX3 R67, R67, |R3|, |R2|, !PT ;  /* 0x4000000343437276 */ /* 0x000fe20007800402 */
[----:B------:R-:W-:Y:S01]  /*5020*/  @P0 FADD R129, R129, 1 ;  /* 0x3f80000081810421 */ /* 0x000fe20000000000 */
[----:B------:R-:W-:Y:S01]  /*5030*/  FMUL R34, R44, UR9 ;  /* 0x000000092c227c20 */ /* 0x000fe20008400000 */
[----:B------:R-:W-:Y:S01]  /*5040*/  @P0 FADD R131, R131, 1 ;  /* 0x3f80000083830421 */ /* 0x000fe20000000000 */
[----:B------:R-:W-:Y:S01]  /*5050*/  ISETP.NE.AND P0, PT, RZ, UR12, PT ;  /* 0x0000000cff007c0c */ /* 0x000fe2000bf05270 */
[----:B------:R-:W-:Y:S01]  /*5060*/  FMUL R44, R54, R55 ;  /* 0x00000037362c7220 */ /* 0x000fe20000400000 */
[----:B------:R-:W-:Y:S01]  /*5070*/  FMNMX3 R67, R67, |R33|, |R0|, !PT ;  /* 0x4000002143437276 */ /* 0x000fe20007800400 */
[----:B------:R-:W-:Y:S01]  /*5080*/  FMUL R54, R61, UR7 ;  /* 0x000000073d367c20 */ /* 0x000fe20008400000 */
[----:B------:R-:W-:Y:S01]  /*5090*/  FSEL R40, R63, R38, !P0 ;  /* 0x000000263f287208 */ /* 0x000fe20004000000 */
[----:B------:R-:W-:Y:S01]  /*50a0*/  FMUL R38, R33, UR7 ;  /* 0x0000000721267c20 */ /* 0x000fe20008400000 */
[----:B------:R-:W-:Y:S01]  /*50b0*/  FMNMX3 R67, R67, |R63|, |R48|, !PT ;  /* 0x4000003f43437276 */ /* 0x000fe20007800430 */
[----:B------:R-:W-:Y:S01]  /*50c0*/  FMUL R55, R34, R127 ;  /* 0x0000007f22377220 */ /* 0x000fe20000400000 */
[----:B------:R-:W-:Y:S01]  /*50d0*/  FMUL R127, R36, R129 ;  /* 0x00000081247f7220 */ /* 0x000fe20000400000 */
[----:B------:R-:W-:Y:S01]  /*50e0*/  LOP3.LUT R36, R105, 0xffffff00, RZ, 0xc0, !PT ;  /* 0xffffff0069247812 */ /* 0x000fe200078ec0ff */
[----:B------:R-:W-:Y:S01]  /*50f0*/  FMUL R34, R3, UR7 ;  /* 0x0000000703227c20 */ /* 0x000fe20008400000 */
[----:B------:R-:W-:Y:S01]  /*5100*/  F2FP.SATFINITE.E4M3.F32.PACK_AB_MERGE_C R129, RZ, R40, RZ ;  /* 0x00000028ff81723e */ /* 0x000fe200048070ff */
[----:B------:R-:W-:Y:S01]  /*5110*/  FMUL R46, R46, UR9 ;  /* 0x000000092e2e7c20 */ /* 0x000fe20008400000 */
[----:B------:R-:W-:Y:S01]  /*5120*/  FSEL R105, R33, R38, !P0 ;  /* 0x0000002621697208 */ /* 0x000fe20004000000 */
[----:B------:R-:W-:Y:S01]  /*5130*/  FMUL R33, R138, UR7 ;  /* 0x000000078a217c20 */ /* 0x000fe20008400000 */
[----:B------:R-:W-:Y:S01]  /*5140*/  FSEL R40, R61, R54, !P0 ;  /* 0x000000363d287208 */ /* 0x000fe20004000000 */
[----:B------:R-:W-:Y:S01]  /*5150*/  FMUL R54, R95, UR7 ;  /* 0x000000075f367c20 */ /* 0x000fe20008400000 */
[----:B------:R-:W-:Y:S01]  /*5160*/  FMNMX3 R67, R67, |R61|, |R32|, !PT ;  /* 0x4000003d43437276 */ /* 0x000fe20007800420 */
[----:B------:R-:W-:Y:S01]  /*5170*/  @P0 FMUL R2, R2, UR7 ;  /* 0x0000000702020c20 */ /* 0x000fe20008400000 */
[----:B------:R-:W-:Y:S01]  /*5180*/  LOP3.LUT R61, R107, 0xffffff00, RZ, 0xc0, !PT ;  /* 0xffffff006b3d7812 */ /* 0x000fe200078ec0ff */
[----:B------:R-:W-:Y:S01]  /*5190*/  FMUL R107, R142, UR7 ;  /* 0x000000078e6b7c20 */ /* 0x000fe20008400000 */
[----:B------:R-:W-:Y:S01]  /*51a0*/  LOP3.LUT R63, R36, 0xffff, R129, 0xf8, !PT ;  /* 0x0000ffff243f7812 */ /* 0x000fe200078ef881 */
[----:B------:R-:W-:Y:S01]  /*51b0*/  FMUL R129, R150, UR7 ;  /* 0x0000000796817c20 */ /* 0x000fe20008400000 */
[----:B------:R-:W-:Y:S01]  /*51c0*/  FSEL R33, R138, R33, !P0 ;  /* 0x000000218a217208 */ /* 0x000fe20004000000 */
[----:B------:R-:W-:Y:S01]  /*51d0*/  @P0 FMUL R0, R0, UR7 ;  /* 0x0000000700000c20 */ /* 0x000fe20008400000 */
[----:B------:R-:W-:Y:S01]  /*51e0*/  FSEL R107, R142, R107, !P0 ;  /* 0x0000006b8e6b7208 */ /* 0x000fe20004000000 */
[----:B------:R-:W-:Y:S01]  /*51f0*/  @P0 FMUL R48, R48, UR7 ;  /* 0x0000000730300c20 */ /* 0x000fe20008400000 */
[----:B------:R-:W-:Y:S01]  /*5200*/  FSEL R3, R3, R34, !P0 ;  /* 0x0000002203037208 */ /* 0x000fe20004000000 */
[----:B------:R-:W-:Y:S01]  /*5210*/  @P0 FMUL R32, R32, UR7 ;  /* 0x0000000720200c20 */ /* 0x000fe20008400000 */
[----:B------:R-:W-:Y:S01]  /*5220*/  F2FP.SATFINITE.E4M3.F32.PACK_AB_MERGE_C R34, RZ, R33, RZ ;  /* 0x00000021ff22723e */ /* 0x000fe200048070ff */
[----:B------:R-:W-:Y:S01]  /*5230*/  FMUL R46, R46, R131 ;  /* 0x000000832e2e7220 */ /* 0x000fe20000400000 */
[----:B------:R-:W-:Y:S01]  /*5240*/  LOP3.LUT R109, R109, 0xffffff00, RZ, 0xc0, !PT ;  /* 0xffffff006d6d7812 */ /* 0x000fe200078ec0ff */
[----:B------:R-:W-:Y:S01]  /*5250*/  FMUL R131, R158, UR7 ;  /* 0x000000079e837c20 */ /* 0x000fe20008400000 */
[----:B------:R-:W-:Y:S01]  /*5260*/  F2FP.SATFINITE.E4M3.F32.PACK_AB_MERGE_C R36, RZ, R107, RZ ;  /* 0x0000006bff24723e */ /* 0x000fe200048070ff */
[----:B------:R-:W-:Y:S01]  /*5270*/  FMUL R107, R121, UR7 ;  /* 0x00000007796b7c20 */ /* 0x000fe20008400000 */
[----:B------:R-:W-:-:S02]  /*5280*/  FSEL R129, R150, R129, !P0 ;  /* 0x0000008196817208 */ /* 0x000fc40004000000 */
[----:B------:R-:W-:Y:S02]  /*5290*/  LOP3.LUT R61, R61, 0xffff, R34, 0xf8, !PT ;  /* 0x0000ffff3d3d7812 */ /* 0x000fe400078ef822 */
[----:B------:R-:W-:Y:S01]  /*52a0*/  LOP3.LUT R34, R109, 0xffff, R36, 0xf8, !PT ;  /* 0x0000ffff6d227812 */ /* 0x000fe200078ef824 */
[----:B------:R-:W-:Y:S01]  /*52b0*/  FMUL R109, R44, UR7 ;  /* 0x000000072c6d7c20 */ /* 0x000fe20008400000 */
[----:B------:R-:W-:Y:S02]  /*52c0*/  LOP3.LUT R111, R111, 0xffffff00, RZ, 0xc0, !PT ;  /* 0xffffff006f6f7812 */ /* 0x000fe400078ec0ff */
[----:B------:R-:W-:Y:S02]  /*52d0*/  F2FP.SATFINITE.E4M3.F32.PACK_AB_MERGE_C R38, RZ, R129, RZ ;  /* 0x00000081ff26723e */ /* 0x000fe400048070ff */
[----:B------:R-:W-:Y:S02]  /*52e0*/  FSEL R107, R121, R107, !P0 ;  /* 0x0000006b796b7208 */ /* 0x000fe40004000000 */
[----:B------:R-:W-:-:S02]  /*52f0*/  LOP3.LUT R36, R111, 0xffff, R38, 0xf8, !PT ;  /* 0x0000ffff6f247812 */ /* 0x000fc400078ef826 */
[----:B------:R-:W-:Y:S02]  /*5300*/  FSEL R54, R95, R54, !P0 ;  /* 0x000000365f367208 */ /* 0x000fe40004000000 */
[----:B------:R-:W-:Y:S02]  /*5310*/  FSEL R111, R44, R109, !P0 ;  /* 0x0000006d2c6f7208 */ /* 0x000fe40004000000 */
[----:B------:R-:W-:Y:S02]  /*5320*/  F2FP.SATFINITE.E4M3.F32.PACK_AB_MERGE_C R109, RZ, R107, RZ ;  /* 0x0000006bff6d723e */ /* 0x000fe400048070ff */
[----:B------:R-:W-:Y:S02]  /*5330*/  F2FP.SATFINITE.E4M3.F32.PACK_AB_MERGE_C R107, RZ, R2, RZ ;  /* 0x00000002ff6b723e */ /* 0x000fe400048070ff */
[----:B------:R-:W-:Y:S02]  /*5340*/  LOP3.LUT R33, R115, 0xffffff00, RZ, 0xc0, !PT ;  /* 0xffffff0073217812 */ /* 0x000fe400078ec0ff */
[----:B------:R-:W-:-:S02]  /*5350*/  F2FP.SATFINITE.E4M3.F32.PACK_AB_MERGE_C R54, RZ, R54, RZ ;  /* 0x00000036ff36723e */ /* 0x000fc400048070ff */
[----:B------:R-:W-:Y:S02]  /*5360*/  F2FP.SATFINITE.E4M3.F32.PACK_AB_MERGE_C R2, RZ, R3, RZ ;  /* 0x00000003ff02723e */ /* 0x000fe400048070ff */
[----:B------:R-:W-:Y:S02]  /*5370*/  F2FP.SATFINITE.E4M3.F32.PACK_AB_MERGE_C R0, RZ, R0, RZ ;  /* 0x00000000ff00723e */ /* 0x000fe400048070ff */
[----:B------:R-:W-:Y:S02]  /*5380*/  LOP3.LUT R33, R33, 0xffff, R54, 0xf8, !PT ;  /* 0x0000ffff21217812 */ /* 0x000fe400078ef836 */
[----:B------:R-:W-:Y:S02]  /*5390*/  SHF.L.U32 R107, R107, 0x8, RZ ;  /* 0x000000086b6b7819 */ /* 0x000fe400000006ff */
[----:B------:R-:W-:Y:S02]  /*53a0*/  LOP3.LUT R2, R2, 0xff, RZ, 0xc0, !PT ;  /* 0x000000ff02027812 */ /* 0x000fe400078ec0ff */
[----:B------:R-:W-:-:S02]  /*53b0*/  F2FP.SATFINITE.E4M3.F32.PACK_AB_MERGE_C R105, RZ, R105, RZ ;  /* 0x00000069ff69723e */ /* 0x000fc400048070ff */
[----:B------:R-:W-:Y:S02]  /*53c0*/  LOP3.LUT R54, R117, 0xffffff00, RZ, 0xc0, !PT ;  /* 0xffffff0075367812 */ /* 0x000fe400078ec0ff */
[----:B------:R-:W-:Y:S02]  /*53d0*/  LOP3.LUT R0, R0, 0xffff, RZ, 0xc0, !PT ;  /* 0x0000ffff00007812 */ /* 0x000fe400078ec0ff */
[----:B------:R-:W-:Y:S01]  /*53e0*/  LOP3.LUT R2, R2, 0xffff, R107, 0xf8, !PT ;  /* 0x0000ffff02027812 */ /* 0x000fe200078ef86b */
[----:B------:R-:W-:Y:S01]  /*53f0*/  FMUL R107, R69, UR7 ;  /* 0x00000007456b7c20 */ /* 0x000fe20008400000 */
[----:B------:R-:W-:Y:S01]  /*5400*/  SHF.L.U32 R105, R105, 0x10, RZ ;  /* 0x0000001069697819 */ /* 0x000fe200000006ff */
[----:B------:R-:W-:Y:S01]  /*5410*/  IMAD.SHL.U32 R0, R0, 0x1000000, RZ ;  /* 0x0100000000007824 */ /* 0x000fe200078e00ff */
[----:B------:R-:W-:Y:S01]  /*5420*/  LOP3.LUT R54, R54, 0xffff, R109, 0xf8, !PT ;  /* 0x0000ffff36367812 */ /* 0x000fe200078ef86d */
[----:B------:R-:W-:Y:S01]  /*5430*/  FMUL R109, R60, UR7 ;  /* 0x000000073c6d7c20 */ /* 0x000fe20008400000 */
[----:B------:R-:W-:Y:S01]  /*5440*/  FMNMX3 R67, R67, |R60|, |R57|, !PT ;  /* 0x4000003c43437276 */ /* 0x000fe20007800439 */
[----:B------:R-:W-:Y:S01]  /*5450*/  @P0 FMUL R57, R57, UR7 ;  /* 0x0000000739390c20 */ /* 0x000fe20008400000 */
[----:B------:R-:W-:-:S02]  /*5460*/  LOP3.LUT R105, R2, 0xff0000, R105, 0xf8, !PT ;  /* 0x00ff000002697812 */ /* 0x000fc400078ef869 */
[----:B------:R-:W-:Y:S02]  /*5470*/  F2FP.SATFINITE.E4M3.F32.PACK_AB_MERGE_C R48, RZ, R48, RZ ;  /* 0x00000030ff30723e */ /* 0x000fe400048070ff */
[----:B------:R-:W-:Y:S02]  /*5480*/  FSEL R109, R60, R109, !P0 ;  /* 0x0000006d3c6d7208 */ /* 0x000fe40004000000 */
[----:B------:R-:W-:Y:S01]  /*5490*/  FMNMX3 R67, R67, |R69|, |R56|, !PT ;  /* 0x4000004543437276 */ /* 0x000fe20007800438 */
[----:B------:R-:W-:Y:S01]  /*54a0*/  @P0 FMUL R56, R56, UR7 ;  /* 0x0000000738380c20 */ /* 0x000fe20008400000 */
[----:B------:R-:W-:Y:S01]  /*54b0*/  LOP3.LUT R2, R105, 0xff000000, R0, 0xf8, !PT ;  /* 0xff00000069027812 */ /* 0x000fe200078ef800 */
[----:B------:R-:W-:Y:S01]  /*54c0*/  FMUL R0, R71, UR7 ;  /* 0x0000000747007c20 */ /* 0x000fe20008400000 */
[----:B------:R-:W-:Y:S02]  /*54d0*/  LOP3.LUT R63, R63, 0xff, RZ, 0xc0, !PT ;  /* 0x000000ff3f3f7812 */ /* 0x000fe400078ec0ff */
[----:B------:R-:W-:-:S02]  /*54e0*/  PRMT R48, R48, 0x7104, RZ ;  /* 0x0000710430307816 */ /* 0x000fc400000000ff */
[----:B------:R-:W-:Y:S02]  /*54f0*/  FSEL R107, R69, R107, !P0 ;  /* 0x0000006b456b7208 */ /* 0x000fe40004000000 */
[----:B------:R-:W-:Y:S02]  /*5500*/  F2FP.SATFINITE.E4M3.F32.PACK_AB_MERGE_C R109, RZ, R109, RZ ;  /* 0x0000006dff6d723e */ /* 0x000fe400048070ff */
[----:B------:R-:W-:Y:S02]  /*5510*/  F2FP.SATFINITE.E4M3.F32.PACK_AB_MERGE_C R57, RZ, R57, RZ ;  /* 0x00000039ff39723e */ /* 0x000fe400048070ff */
[----:B------:R-:W-:Y:S02]  /*5520*/  F2FP.SATFINITE.E4M3.F32.PACK_AB_MERGE_C R40, RZ, R40, RZ ;  /* 0x00000028ff28723e */ /* 0x000fe400048070ff */
[----:B------:R-:W-:Y:S01]  /*5530*/  FMNMX3 R67, R67, |R138|, |R59|, !PT ;  /* 0x4000008a43437276 */ /* 0x000fe2000780043b */
[----:B------:R-:W-:Y:S01]  /*5540*/  @P0 FMUL R59, R59, UR7 ;  /* 0x000000073b3b0c20 */ /* 0x000fe20008400000 */
[----:B------:R-:W-:-:S02]  /*5550*/  LOP3.LUT R63, R63, 0xff00, R48, 0xf8, !PT ;  /* 0x0000ff003f3f7812 */ /* 0x000fc400078ef830 */
[----:B------:R-:W-:Y:S02]  /*5560*/  FSEL R48, R71, R0, !P0 ;  /* 0x0000000047307208 */ /* 0x000fe40004000000 */
[----:B------:R-:W-:Y:S02]  /*5570*/  F2FP.SATFINITE.E4M3.F32.PACK_AB_MERGE_C R32, RZ, R32, RZ ;  /* 0x00000020ff20723e */ /* 0x000fe400048070ff */
[----:B------:R-:W-:Y:S02]  /*5580*/  LOP3.LUT R0, R109, 0xff, RZ, 0xc0, !PT ;  /* 0x000000ff6d007812 */ /* 0x000fe400078ec0ff */
[----:B------:R-:W-:Y:S02]  /*5590*/  SHF.L.U32 R57, R57, 0x8, RZ ;  /* 0x0000000839397819 */ /* 0x000fe400000006ff */
[----:B------:R-:W-:Y:S02]  /*55a0*/  F2FP.SATFINITE.E4M3.F32.PACK_AB_MERGE_C R107, RZ, R107, RZ ;  /* 0x0000006bff6b723e */ /* 0x000fe400048070ff */
[----:B------:R-:W-:-:S02]  /*55b0*/  SHF.L.U32 R40, R40, 0x10, RZ ;  /* 0x0000001028287819 */ /* 0x000fc400000006ff */
[----:B------:R-:W-:Y:S01]  /*55c0*/  FMNMX3 R67, R67, |R71|, |R58|, !PT ;  /* 0x4000004743437276 */ /* 0x000fe2000780043a */
[----:B------:R-:W-:Y:S01]  /*55d0*/  @P0 FMUL R58, R58, UR7 ;  /* 0x000000073a3a0c20 */ /* 0x000fe20008400000 */
[----:B------:R-:W-:Y:S02]  /*55e0*/  F2FP.SATFINITE.E4M3.F32.PACK_AB_MERGE_C R56, RZ, R56, RZ ;  /* 0x00000038ff38723e */ /* 0x000fe400048070ff */
[----:B------:R-:W-:Y:S02]  /*55f0*/  LOP3.LUT R32, R32, 0xffff, RZ, 0xc0, !PT ;  /* 0x0000ffff20207812 */ /* 0x000fe400078ec0ff */
[----:B------:R-:W-:Y:S01]  /*5600*/  LOP3.LUT R0, R0, 0xffff, R57, 0xf8, !PT ;  /* 0x0000ffff00007812 */ /* 0x000fe200078ef839 */
[----:B------:R-:W-:Y:S01]  /*5610*/  FMUL R57, R144, UR7 ;  /* 0x0000000790397c20 */ /* 0x000fe20008400000 */
[----:B------:R-:W-:Y:S02]  /*5620*/  SHF.L.U32 R107, R107, 0x10, RZ ;  /* 0x000000106b6b7819 */ /* 0x000fe400000006ff */
[----:B------:R-:W-:Y:S01]  /*5630*/  LOP3.LUT R40, R63, 0xff0000, R40, 0xf8, !PT ;  /* 0x00ff00003f287812 */ /* 0x000fe200078ef828 */
[----:B------:R-:W-:Y:S01]  /*5640*/  FMUL R63, R140, UR7 ;  /* 0x000000078c3f7c20 */ /* 0x000fe20008400000 */
[----:B------:R-:W-:-:S02]  /*5650*/  F2FP.SATFINITE.E4M3.F32.PACK_AB_MERGE_C R59, RZ, R59, RZ ;  /* 0x0000003bff3b723e */ /* 0x000fc400048070ff */
[----:B------:R-:W-:Y:S01]  /*5660*/  FMNMX3 R67, R67, |R140|, |R73|, !PT ;  /* 0x4000008c43437276 */ /* 0x000fe20007800449 */
[----:B------:R-:W-:Y:S01]  /*5670*/  @P0 FMUL R73, R73, UR7 ;  /* 0x0000000749490c20 */ /* 0x000fe20008400000 */
[----:B------:R-:W-:Y:S02]  /*5680*/  LOP3.LUT R56, R56, 0xffff, RZ, 0xc0, !PT ;  /* 0x0000ffff38387812 */ /* 0x000fe400078ec0ff */
[----:B------:R-:W-:Y:S02]  /*5690*/  F2FP.SATFINITE.E4M3.F32.PACK_AB_MERGE_C R58, RZ, R58, RZ ;  /* 0x0000003aff3a723e */ /* 0x000fe400048070ff */
[----:B------:R-:W-:Y:S01]  /*56a0*/  SHF.L.U32 R105, R32, 0x18, RZ ;  /* 0x0000001820697819 */ /* 0x000fe200000006ff */
[----:B------:R-:W-:Y:S01]  /*56b0*/  FMUL R32, R75, UR7 ;  /* 0x000000074b207c20 */ /* 0x000fe20008400000 */
[----:B------:R-:W-:Y:S02]  /*56c0*/  LOP3.LUT R107, R0, 0xff0000, R107, 0xf8, !PT ;  /* 0x00ff0000006b7812 */ /* 0x000fe400078ef86b */
[----:B------:R-:W-:Y:S01]  /*56d0*/  LOP3.LUT R0, R61, 0xff, RZ, 0xc0, !PT ;  /* 0x000000ff3d007812 */ /* 0x000fe200078ec0ff */
[----:B------:R-:W-:Y:S01]  /*56e0*/  FMUL R61, R154, UR7 ;  /* 0x000000079a3d7c20 */ /* 0x000fe20008400000 */
[----:B------:R-:W-:-:S02]  /*56f0*/  PRMT R59, R59, 0x7104, RZ ;  /* 0x000071043b3b7816 */ /* 0x000fc400000000ff */
[----:B------:R-:W-:Y:S02]  /*5700*/  F2FP.SATFINITE.E4M3.F32.PACK_AB_MERGE_C R48, RZ, R48, RZ ;  /* 0x00000030ff30723e */ /* 0x000fe400048070ff */
[----:B------:R-:W-:Y:S02]  /*5710*/  FSEL R63, R140, R63, !P0 ;  /* 0x0000003f8c3f7208 */ /* 0x000fe40004000000 */
[----:B------:R-:W-:Y:S02]  /*5720*/  SHF.L.U32 R56, R56, 0x18, RZ ;  /* 0x0000001838387819 */ /* 0x000fe400000006ff */
[----:B------:R-:W-:Y:S01]  /*5730*/  FMNMX3 R67, R67, |R75|, |R62|, !PT ;  /* 0x4000004b43437276 */ /* 0x000fe2000780043e */
[----:B------:R-:W-:Y:S01]  /*5740*/  @P0 FMUL R62, R62, UR7 ;  /* 0x000000073e3e0c20 */ /* 0x000fe20008400000 */
[----:B------:R-:W-:Y:S02]  /*5750*/  LOP3.LUT R58, R58, 0xffff, RZ, 0xc0, !PT ;  /* 0x0000ffff3a3a7812 */ /* 0x000fe400078ec0ff */
[----:B------:R-:W-:-:S02]  /*5760*/  LOP3.LUT R105, R40, R105, RZ, 0xfc, !PT ;  /* 0x0000006928697212 */ /* 0x000fc400078efcff */
[----:B------:R-:W-:Y:S02]  /*5770*/  LOP3.LUT R59, R0, 0xff00, R59, 0xf8, !PT ;  /* 0x0000ff00003b7812 */ /* 0x000fe400078ef83b */
[----:B------:R-:W-:Y:S02]  /*5780*/  SHF.L.U32 R48, R48, 0x10, RZ ;  /* 0x0000001030307819 */ /* 0x000fe400000006ff */
[----:B------:R-:W-:Y:S02]  /*5790*/  FSEL R40, R75, R32, !P0 ;  /* 0x000000204b287208 */ /* 0x000fe40004000000 */
[----:B------:R-:W-:Y:S01]  /*57a0*/  LOP3.LUT R32, R107, 0xff000000, R56, 0xf8, !PT ;  /* 0xff0000006b207812 */ /* 0x000fe200078ef838 */
[----:B------:R-:W-:Y:S01]  /*57b0*/  IMAD.SHL.U32 R107, R58, 0x1000000, RZ ;  /* 0x010000003a6b7824 */ /* 0x000fe200078e00ff */
[----:B------:R-:W-:Y:S01]  /*57c0*/  FMNMX3 R67, R67, |R142|, |R77|, !PT ;  /* 0x4000008e43437276 */ /* 0x000fe2000780044d */
[----:B------:R-:W-:Y:S01]  /*57d0*/  @P0 FMUL R77, R77, UR7 ;  /* 0x000000074d4d0c20 */ /* 0x000fe20008400000 */
[----:B------:R-:W-:-:S02]  /*57e0*/  F2FP.SATFINITE.E4M3.F32.PACK_AB_MERGE_C R63, RZ, R63, RZ ;  /* 0x0000003fff3f723e */ /* 0x000fc400048070ff */
[----:B------:R-:W-:Y:S02]  /*57f0*/  F2FP.SATFINITE.E4M3.F32.PACK_AB_MERGE_C R73, RZ, R73, RZ ;  /* 0x00000049ff49723e */ /* 0x000fe400048070ff */
[----:B------:R-:W-:Y:S01]  /*5800*/  FSEL R56, R144, R57, !P0 ;  /* 0x0000003990387208 */ /* 0x000fe20004000000 */
[----:B------:R-:W-:Y:S01]  /*5810*/  FMUL R57, R148, UR7 ;  /* 0x0000000794397c20 */ /* 0x000fe20008400000 */
[----:B------:R-:W-:Y:S01]  /*5820*/  LOP3.LUT R48, R59, 0xff0000, R48, 0xf8, !PT ;  /* 0x00ff00003b307812 */ /* 0x000fe200078ef830 */
[----:B------:R-:W-:Y:S01]  /*5830*/  FMUL R59, R146, UR7 ;  /* 0x00000007923b7c20 */ /* 0x000fe20008400000 */
[----:B------:R-:W-:Y:S01]  /*5840*/  FMNMX3 R67, R67, |R144|, |R35|, !PT ;  /* 0x4000009043437276 */ /* 0x000fe20007800423 */
[----:B------:R-:W-:Y:S01]  /*5850*/  @P0 FMUL R35, R35, UR7 ;  /* 0x0000000723230c20 */ /* 0x000fe20008400000 */
[----:B------:R-:W-:Y:S02]  /*5860*/  LOP3.LUT R0, R63, 0xff, RZ, 0xc0, !PT ;  /* 0x000000ff3f007812 */ /* 0x000fe400078ec0ff */
[----:B------:R-:W-:-:S02]  /*5870*/  SHF.L.U32 R73, R73, 0x8, RZ ;  /* 0x0000000849497819 */ /* 0x000fc400000006ff */
[----:B------:R-:W-:Y:S02]  /*5880*/  F2FP.SATFINITE.E4M3.F32.PACK_AB_MERGE_C R40, RZ, R40, RZ ;  /* 0x00000028ff28723e */ /* 0x000fe400048070ff */
[----:B------:R-:W-:Y:S02]  /*5890*/  F2FP.SATFINITE.E4M3.F32.PACK_AB_MERGE_C R62, RZ, R62, RZ ;  /* 0x0000003eff3e723e */ /* 0x000fe400048070ff */
[----:B------:R-:W-:Y:S02]  /*58a0*/  LOP3.LUT R107, R48, R107, RZ, 0xfc, !PT ;  /* 0x0000006b306b7212 */ /* 0x000fe400078efcff */
[----:B------:R-:W-:Y:S02]  /*58b0*/  FSEL R48, R148, R57, !P0 ;  /* 0x0000003994307208 */ /* 0x000fe40004000000 */
[----:B------:R-:W-:Y:S02]  /*58c0*/  LOP3.LUT R0, R0, 0xffff, R73, 0xf8, !PT ;  /* 0x0000ffff00007812 */ /* 0x000fe400078ef849 */
[----:B------:R-:W-:-:S02]  /*58d0*/  SHF.L.U32 R57, R40, 0x10, RZ ;  /* 0x0000001028397819 */ /* 0x000fc400000006ff */
[----:B------:R-:W-:Y:S01]  /*58e0*/  FMNMX3 R67, R67, |R148|, |R79|, !PT ;  /* 0x4000009443437276 */ /* 0x000fe2000780044f */
[----:B------:R-:W-:Y:S01]  /*58f0*/  @P0 FMUL R79, R79, UR7 ;  /* 0x000000074f4f0c20 */ /* 0x000fe20008400000 */
[----:B------:R-:W-:Y:S02]  /*5900*/  LOP3.LUT R62, R62, 0xffff, RZ, 0xc0, !PT ;  /* 0x0000ffff3e3e7812 */ /* 0x000fe400078ec0ff */
[----:B------:R-:W-:Y:S02]  /*5910*/  F2FP.SATFINITE.E4M3.F32.PACK_AB_MERGE_C R77, RZ, R77, RZ ;  /* 0x0000004dff4d723e */ /* 0x000fe400048070ff */
[----:B------:R-:W-:Y:S02]  /*5920*/  LOP3.LUT R57, R0, 0xff0000, R57, 0xf8, !PT ;  /* 0x00ff000000397812 */ /* 0x000fe400078ef839 */
[----:B------:R-:W-:Y:S02]  /*5930*/  SHF.L.U32 R62, R62, 0x18, RZ ;  /* 0x000000183e3e7819 */ /* 0x000fe400000006ff */
[----:B------:R-:W-:Y:S01]  /*5940*/  FMNMX3 R67, R67, |R146|, |R37|, !PT ;  /* 0x4000009243437276 */ /* 0x000fe20007800425 */
[----:B------:R-:W-:Y:S01]  /*5950*/  @P0 FMUL R37, R37, UR7 ;  /* 0x0000000725250c20 */ /* 0x000fe20008400000 */
[----:B------:R-:W-:-:S02]  /*5960*/  LOP3.LUT R0, R34, 0xff, RZ, 0xc0, !PT ;  /* 0x000000ff22007812 */ /* 0x000fc400078ec0ff */
[----:B------:R-:W-:Y:S02]  /*5970*/  PRMT R77, R77, 0x7104, RZ ;  /* 0x000071044d4d7816 */ /* 0x000fe400000000ff */
[----:B------:R-:W-:Y:S02]  /*5980*/  F2FP.SATFINITE.E4M3.F32.PACK_AB_MERGE_C R56, RZ, R56, RZ ;  /* 0x00000038ff38723e */ /* 0x000fe400048070ff */
[----:B------:R-:W-:Y:S02]  /*5990*/  F2FP.SATFINITE.E4M3.F32.PACK_AB_MERGE_C R35, RZ, R35, RZ ;  /* 0x00000023ff23723e */ /* 0x000fe400048070ff */
[----:B------:R-:W-:Y:S01]  /*59a0*/  LOP3.LUT R34, R57, 0xff000000, R62, 0xf8, !PT ;  /* 0xff00000039227812 */ /* 0x000fe200078ef83e */
[----:B------:R-:W-:Y:S01]  /*59b0*/  FMUL R57, R152, UR7 ;  /* 0x0000000798397c20 */ /* 0x000fe20008400000 */
[----:B------:R-:W-:Y:S01]  /*59c0*/  FMNMX3 R67, R67, |R150|, |R81|, !PT ;  /* 0x4000009643437276 */ /* 0x000fe20007800451 */
[----:B------:R-:W-:Y:S01]  /*59d0*/  @P0 FMUL R81, R81, UR7 ;  /* 0x0000000751510c20 */ /* 0x000fe20008400000 */
[----:B------:R-:W-:-:S02]  /*59e0*/  LOP3.LUT R77, R0, 0xff00, R77, 0xf8, !PT ;  /* 0x0000ff00004d7812 */ /* 0x000fc400078ef84d */
[----:B------:R-:W-:Y:S02]  /*59f0*/  SHF.L.U32 R56, R56, 0x10, RZ ;  /* 0x0000001038387819 */ /* 0x000fe400000006ff */
[----:B------:R-:W-:Y:S02]  /*5a00*/  LOP3.LUT R35, R35, 0xffff, RZ, 0xc0, !PT ;  /* 0x0000ffff23237812 */ /* 0x000fe400078ec0ff */
[----:B------:R-:W-:Y:S02]  /*5a10*/  FSEL R59, R146, R59, !P0 ;  /* 0x0000003b923b7208 */ /* 0x000fe40004000000 */
[----:B------:R-:W-:Y:S01]  /*5a20*/  FMNMX3 R67, R67, |R152|, |R39|, !PT ;  /* 0x4000009843437276 */ /* 0x000fe20007800427 */
[----:B------:R-:W-:Y:S01]  /*5a30*/  @P0 FMUL R39, R39, UR7 ;  /* 0x0000000727270c20 */ /* 0x000fe20008400000 */
[----:B------:R-:W-:Y:S02]  /*5a40*/  LOP3.LUT R56, R77, 0xff0000, R56, 0xf8, !PT ;  /* 0x00ff00004d387812 */ /* 0x000fe400078ef838 */
[----:B------:R-:W-:-:S02]  /*5a50*/  SHF.L.U32 R35, R35, 0x18, RZ ;  /* 0x0000001823237819 */ /* 0x000fc400000006ff */
[----:B------:R-:W-:Y:S02]  /*5a60*/  FSEL R57, R152, R57, !P0 ;  /* 0x0000003998397208 */ /* 0x000fe40004000000 */
[----:B------:R-:W-:Y:S02]  /*5a70*/  F2FP.SATFINITE.E4M3.F32.PACK_AB_MERGE_C R48, RZ, R48, RZ ;  /* 0x00000030ff30723e */ /* 0x000fe400048070ff */
[----:B------:R-:W-:Y:S02]  /*5a80*/  F2FP.SATFINITE.E4M3.F32.PACK_AB_MERGE_C R79, RZ, R79, RZ ;  /* 0x0000004fff4f723e */ /* 0x000fe400048070ff */
[----:B------:R-:W-:Y:S02]  /*5a90*/  F2FP.SATFINITE.E4M3.F32.PACK_AB_MERGE_C R81, RZ, R81, RZ ;  /* 0x00000051ff51723e */ /* 0x000fe400048070ff */
[----:B------:R-:W-:Y:S02]  /*5aa0*/  F2FP.SATFINITE.E4M3.F32.PACK_AB_MERGE_C R59, RZ, R59, RZ ;  /* 0x0000003bff3b723e */ /* 0x000fe400048070ff */
[----:B------:R-:W-:Y:S01]  /*5ab0*/  LOP3.LUT R109, R56, R35, RZ, 0xfc, !PT ;  /* 0x00000023386d7212 */ /* 0x000fe200078efcff */
[----:B------:R-:W-:Y:S01]  /*5ac0*/  FMUL R35, R156, UR7 ;  /* 0x000000079c237c20 */ /* 0x000fe20008400000 */
[----:B------:R-:W-:Y:S01]  /*5ad0*/  LOP3.LUT R48, R48, 0xff, RZ, 0xc0, !PT ;  /* 0x000000ff30307812 */ /* 0x000fe200078ec0ff */
[----:B------:R-:W-:Y:S01]  /*5ae0*/  IMAD.U32 R59, R59, 0x10000, RZ ;  /* 0x000100003b3b7824 */ /* 0x000fe200078e00ff */
[----:B------:R-:W-:-:S02]  /*5af0*/  SHF.L.U32 R79, R79, 0x8, RZ ;  /* 0x000000084f4f7819 */ /* 0x000fc400000006ff */
[----:B------:R-:W-:Y:S02]  /*5b00*/  F2FP.SATFINITE.E4M3.F32.PACK_AB_MERGE_C R37, RZ, R37, RZ ;  /* 0x00000025ff25723e */ /* 0x000fe400048070ff */
[----:B------:R-:W-:Y:S02]  /*5b10*/  LOP3.LUT R0, R36, 0xff, RZ, 0xc0, !PT ;  /* 0x000000ff24007812 */ /* 0x000fe400078ec0ff */
[----:B------:R-:W-:Y:S02]  /*5b20*/  PRMT R81, R81, 0x7104, RZ ;  /* 0x0000710451517816 */ /* 0x000fe400000000ff */
[----:B------:R-:W-:Y:S02]  /*5b30*/  F2FP.SATFINITE.E4M3.F32.PACK_AB_MERGE_C R57, RZ, R57, RZ ;  /* 0x00000039ff39723e */ /* 0x000fe400048070ff */
[----:B------:R-:W-:Y:S02]  /*5b40*/  F2FP.SATFINITE.E4M3.F32.PACK_AB_MERGE_C R39, RZ, R39, RZ ;  /* 0x00000027ff27723e */ /* 0x000fe400048070ff */
[----:B------:R-:W-:Y:S01]  /*5b50*/  FMNMX3 R67, R67, |R156|, |R83|, !PT ;  /* 0x4000009c43437276 */ /* 0x000fe20007800453 */
[----:B------:R-:W-:Y:S01]  /*5b60*/  @P0 FMUL R83, R83, UR7 ;  /* 0x0000000753530c20 */ /* 0x000fe20008400000 */
[----:B------:R-:W-:-:S02]  /*5b70*/  LOP3.LUT R48, R48, 0xffff, R79, 0xf8, !PT ;  /* 0x0000ffff30307812 */ /* 0x000fc400078ef84f */
[----:B------:R-:W-:Y:S02]  /*5b80*/  LOP3.LUT R37, R37, 0xffff, RZ, 0xc0, !PT ;  /* 0x0000ffff25257812 */ /* 0x000fe400078ec0ff */
[----:B------:R-:W-:Y:S02]  /*5b90*/  LOP3.LUT R0, R0, 0xff00, R81, 0xf8, !PT ;  /* 0x0000ff0000007812 */ /* 0x000fe400078ef851 */
[----:B------:R-:W-:Y:S02]  /*5ba0*/  SHF.L.U32 R57, R57, 0x10, RZ ;  /* 0x0000001039397819 */ /* 0x000fe400000006ff */
[----:B------:R-:W-:Y:S02]  /*5bb0*/  LOP3.LUT R39, R39, 0xffff, RZ, 0xc0, !PT ;  /* 0x0000ffff27277812 */ /* 0x000fe400078ec0ff */
[----:B------:R-:W-:Y:S02]  /*5bc0*/  FSEL R35, R156, R35, !P0 ;  /* 0x000000239c237208 */ /* 0x000fe40004000000 */
[----:B------:R-:W-:-:S02]  /*5bd0*/  LOP3.LUT R119, R119, 0xffffff00, RZ, 0xc0, !PT ;  /* 0xffffff0077777812 */ /* 0x000fc400078ec0ff */
[----:B------:R-:W-:Y:S02]  /*5be0*/  F2FP.SATFINITE.E4M3.F32.PACK_AB_MERGE_C R111, RZ, R111, RZ ;  /* 0x0000006fff6f723e */ /* 0x000fe400048070ff */
[----:B------:R-:W-:Y:S01]  /*5bf0*/  FMNMX3 R67, R67, |R154|, |R41|, !PT ;  /* 0x4000009a43437276 */ /* 0x000fe20007800429 */
[----:B------:R-:W-:Y:S01]  /*5c00*/  @P0 FMUL R41, R41, UR7 ;  /* 0x0000000729290c20 */ /* 0x000fe20008400000 */
[----:B------:R-:W-:Y:S02]  /*5c10*/  LOP3.LUT R48, R48, 0xff0000, R59, 0xf8, !PT ;  /* 0x00ff000030307812 */ /* 0x000fe400078ef83b */
[----:B------:R-:W-:Y:S02]  /*5c20*/  SHF.L.U32 R37, R37, 0x18, RZ ;  /* 0x0000001825257819 */ /* 0x000fe400000006ff */
[----:B------:R-:W-:Y:S02]  /*5c30*/  LOP3.LUT R0, R0, 0xff0000, R57, 0xf8, !PT ;  /* 0x00ff000000007812 */ /* 0x000fe400078ef839 */
[----:B------:R-:W-:-:S02]  /*5c40*/  SHF.L.U32 R39, R39, 0x18, RZ ;  /* 0x0000001827277819 */ /* 0x000fc400000006ff */
[----:B------:R-:W-:Y:S02]  /*5c50*/  FSEL R61, R154, R61, !P0 ;  /* 0x0000003d9a3d7208 */ /* 0x000fe40004000000 */
[----:B------:R-:W-:Y:S02]  /*5c60*/  F2FP.SATFINITE.E4M3.F32.PACK_AB_MERGE_C R35, RZ, R35, RZ ;  /* 0x00000023ff23723e */ /* 0x000fe400048070ff */
[----:B------:R-:W-:Y:S02]  /*5c70*/  F2FP.SATFINITE.E4M3.F32.PACK_AB_MERGE_C R83, RZ, R83, RZ ;  /* 0x00000053ff53723e */ /* 0x000fe400048070ff */
[----:B------:R-:W-:Y:S02]  /*5c80*/  LOP3.LUT R3, R119, 0xffff, R111, 0xf8, !PT ;  /* 0x0000ffff77037812 */ /* 0x000fe400078ef86f */
[----:B------:R-:W-:Y:S02]  /*5c90*/  FSEL R131, R158, R131, !P0 ;  /* 0x000000839e837208 */ /* 0x000fe40004000000 */
[----:B------:R-:W-:Y:S01]  /*5ca0*/  LOP3.LUT R36, R48, 0xff000000, R37, 0xf8, !PT ;  /* 0xff00000030247812 */ /* 0x000fe200078ef825 */
[----:B------:R-:W-:Y:S01]  /*5cb0*/  FMUL R37, R160, UR7 ;  /* 0x00000007a0257c20 */ /* 0x000fe20008400000 */
[----:B------:R-:W-:Y:S01]  /*5cc0*/  LOP3.LUT R111, R0, R39, RZ, 0xfc, !PT ;  /* 0x00000027006f7212 */ /* 0x000fe200078efcff */
[----:B------:R-:W-:Y:S01]  /*5cd0*/  FMUL R39, R162, UR7 ;  /* 0x00000007a2277c20 */ /* 0x000fe20008400000 */
[----:B------:R-:W-:Y:S01]  /*5ce0*/  LOP3.LUT R0, R35, 0xff, RZ, 0xc0, !PT ;  /* 0x000000ff23007812 */ /* 0x000fe200078ec0ff */
[----:B------:R-:W-:Y:S01]  /*5cf0*/  FMUL R35, R164, UR7 ;  /* 0x00000007a4237c20 */ /* 0x000fe20008400000 */
[----:B------:R-:W-:Y:S01]  /*5d00*/  SHF.L.U32 R83, R83, 0x8, RZ ;  /* 0x0000000853537819 */ /* 0x000fe200000006ff */
[----:B------:R-:W-:Y:S01]  /*5d10*/  FMUL R48, R101, UR7 ;  /* 0x0000000765307c20 */ /* 0x000fe20008400000 */
[----:B------:R-:W-:-:S02]  /*5d20*/  F2FP.SATFINITE.E4M3.F32.PACK_AB_MERGE_C R61, RZ, R61, RZ ;  /* 0x0000003dff3d723e */ /* 0x000fc400048070ff */
[----:B------:R-:W-:Y:S02]  /*5d30*/  F2FP.SATFINITE.E4M3.F32.PACK_AB_MERGE_C R41, RZ, R41, RZ ;  /* 0x00000029ff29723e */ /* 0x000fe400048070ff */
[----:B------:R-:W-:Y:S01]  /*5d40*/  FMNMX3 R67, R67, |R158|, |R89|, !PT ;  /* 0x4000009e43437276 */ /* 0x000fe20007800459 */
[----:B------:R-:W-:Y:S01]  /*5d50*/  @P0 FMUL R89, R89, UR7 ;  /* 0x0000000759590c20 */ /* 0x000fe20008400000 */
[----:B------:R-:W-:Y:S02]  /*5d60*/  LOP3.LUT R38, R113, 0xffffff00, RZ, 0xc0, !PT ;  /* 0xffffff0071267812 */ /* 0x000fe400078ec0ff */
[----:B------:R-:W-:Y:S02]  /*5d70*/  F2FP.SATFINITE.E4M3.F32.PACK_AB_MERGE_C R131, RZ, R131, RZ ;  /* 0x00000083ff83723e */ /* 0x000fe400048070ff */
[----:B------:R-:W-:Y:S02]  /*5d80*/  LOP3.LUT R0, R0, 0xffff, R83, 0xf8, !PT ;  /* 0x0000ffff00007812 */ /* 0x000fe400078ef853 */
[----:B------:R-:W-:-:S02]  /*5d90*/  SHF.L.U32 R61, R61, 0x10, RZ ;  /* 0x000000103d3d7819 */ /* 0x000fc400000006ff */
[----:B------:R-:W-:Y:S02]  /*5da0*/  LOP3.LUT R41, R41, 0xffff, RZ, 0xc0, !PT ;  /* 0x0000ffff29297812 */ /* 0x000fe400078ec0ff */
[----:B------:R-:W-:Y:S02]  /*5db0*/  FSEL R37, R160, R37, !P0 ;  /* 0x00000025a0257208 */ /* 0x000fe40004000000 */
[----:B------:R-:W-:Y:S01]  /*5dc0*/  FMNMX3 R67, R67, |R160|, |R43|, !PT ;  /* 0x400000a043437276 */ /* 0x000fe2000780042b */
[----:B------:R-:W-:Y:S01]  /*5dd0*/  @P0 FMUL R43, R43, UR7 ;  /* 0x000000072b2b0c20 */ /* 0x000fe20008400000 */
[----:B------:R-:W-:Y:S02]  /*5de0*/  LOP3.LUT R38, R38, 0xffff, R131, 0xf8, !PT ;  /* 0x0000ffff26267812 */ /* 0x000fe400078ef883 */
[----:B------:R-:W-:Y:S02]  /*5df0*/  F2FP.SATFINITE.E4M3.F32.PACK_AB_MERGE_C R89, RZ, R89, RZ ;  /* 0x00000059ff59723e */ /* 0x000fe400048070ff */
[----:B------:R-:W-:-:S02]  /*5e00*/  LOP3.LUT R0, R0, 0xff0000, R61, 0xf8, !PT ;  /* 0x00ff000000007812 */ /* 0x000fc400078ef83d */
[----:B------:R-:W-:Y:S02]  /*5e10*/  SHF.L.U32 R41, R41, 0x18, RZ ;  /* 0x0000001829297819 */ /* 0x000fe400000006ff */
[----:B------:R-:W-:Y:S02]  /*5e20*/  F2FP.SATFINITE.E4M3.F32.PACK_AB_MERGE_C R37, RZ, R37, RZ ;  /* 0x00000025ff25723e */ /* 0x000fe400048070ff */
[----:B------:R-:W-:Y:S02]  /*5e30*/  LOP3.LUT R40, R38, 0xff, RZ, 0xc0, !PT ;  /* 0x000000ff26287812 */ /* 0x000fe400078ec0ff */
[----:B------:R-:W-:Y:S01]  /*5e40*/  PRMT R89, R89, 0x7104, RZ ;  /* 0x0000710459597816 */ /* 0x000fe200000000ff */
[----:B------:R-:W-:Y:S01]  /*5e50*/  IMAD.U32 R37, R37, 0x10000, RZ ;  /* 0x0001000025257824 */ /* 0x000fe200078e00ff */
[----:B------:R-:W-:Y:S02]  /*5e60*/  F2FP.SATFINITE.E4M3.F32.PACK_AB_MERGE_C R43, RZ, R43, RZ ;  /* 0x0000002bff2b723e */ /* 0x000fe400048070ff */
[----:B------:R-:W-:Y:S01]  /*5e70*/  LOP3.LUT R38, R0, 0xff000000, R41, 0xf8, !PT ;  /* 0xff00000000267812 */ /* 0x000fe200078ef829 */
[----:B------:R-:W-:Y:S01]  /*5e80*/  FMUL R0, R97, UR7 ;  /* 0x0000000761007c20 */ /* 0x000fe20008400000 */
[----:B------:R-:W-:Y:S01]  /*5e90*/  FMNMX3 R67, R67, |R164|, |R91|, !PT ;  /* 0x400000a443437276 */ /* 0x000fe2000780045b */
[----:B------:R-:W-:Y:S01]  /*5ea0*/  @P0 FMUL R91, R91, UR7 ;  /* 0x000000075b5b0c20 */ /* 0x000fe20008400000 */
[----:B------:R-:W-:-:S02]  /*5eb0*/  LOP3.LUT R40, R40, 0xff00, R89, 0xf8, !PT ;  /* 0x0000ff0028287812 */ /* 0x000fc400078ef859 */
[----:B------:R-:W-:Y:S02]  /*5ec0*/  LOP3.LUT R43, R43, 0xffff, RZ, 0xc0, !PT ;  /* 0x0000ffff2b2b7812 */ /* 0x000fe400078ec0ff */
[----:B------:R-:W-:Y:S02]  /*5ed0*/  FSEL R35, R164, R35, !P0 ;  /* 0x00000023a4237208 */ /* 0x000fe40004000000 */
[----:B------:R-:W-:Y:S02]  /*5ee0*/  FSEL R39, R162, R39, !P0 ;  /* 0x00000027a2277208 */ /* 0x000fe40004000000 */
[----:B------:R-:W-:Y:S01]  /*5ef0*/  FMNMX3 R162, R67, |R162|, |R45|, !PT ;  /* 0x400000a243a27276 */ /* 0x000fe2000780042d */
[----:B------:R-:W-:Y:S01]  /*5f00*/  @P0 FMUL R45, R45, UR7 ;  /* 0x000000072d2d0c20 */ /* 0x000fe20008400000 */
[----:B------:R-:W-:Y:S02]  /*5f10*/  FSEL R41, R97, R0, !P0 ;  /* 0x0000000061297208 */ /* 0x000fe40004000000 */
[----:B------:R-:W-:Y:S01]  /*5f20*/  LOP3.LUT R37, R40, 0xff0000, R37, 0xf8, !PT ;  /* 0x00ff000028257812 */ /* 0x000fe200078ef825 */
[----:B------:R-:W-:Y:S01]  /*5f30*/  FMUL R40, R103, UR7 ;  /* 0x0000000767287c20 */ /* 0x000fe20008400000 */
[----:B------:R-:W-:-:S02]  /*5f40*/  SHF.L.U32 R0, R43, 0x18, RZ ;  /* 0x000000182b007819 */ /* 0x000fc400000006ff */
[----:B------:R-:W-:Y:S02]  /*5f50*/  F2FP.SATFINITE.E4M3.F32.PACK_AB_MERGE_C R35, RZ, R35, RZ ;  /* 0x00000023ff23723e */ /* 0x000fe400048070ff */
[----:B------:R-:W-:Y:S02]  /*5f60*/  F2FP.SATFINITE.E4M3.F32.PACK_AB_MERGE_C R91, RZ, R91, RZ ;  /* 0x0000005bff5b723e */ /* 0x000fe400048070ff */
[----:B------:R-:W-:Y:S02]  /*5f70*/  LOP3.LUT R113, R37, R0, RZ, 0xfc, !PT ;  /* 0x0000000025717212 */ /* 0x000fe400078efcff */
[----:B------:R-:W-:Y:S02]  /*5f80*/  LOP3.LUT R0, R35, 0xff, RZ, 0xc0, !PT ;  /* 0x000000ff23007812 */ /* 0x000fe400078ec0ff */
[----:B------:R-:W-:Y:S02]  /*5f90*/  SHF.L.U32 R91, R91, 0x8, RZ ;  /* 0x000000085b5b7819 */ /* 0x000fe400000006ff */
[----:B------:R-:W-:-:S02]  /*5fa0*/  F2FP.SATFINITE.E4M3.F32.PACK_AB_MERGE_C R39, RZ, R39, RZ ;  /* 0x00000027ff27723e */ /* 0x000fc400048070ff */
[----:B------:R-:W-:Y:S02]  /*5fb0*/  F2FP.SATFINITE.E4M3.F32.PACK_AB_MERGE_C R45, RZ, R45, RZ ;  /* 0x0000002dff2d723e */ /* 0x000fe400048070ff */
[----:B------:R-:W-:Y:S01]  /*5fc0*/  FMNMX3 R162, R162, |R95|, |R93|, !PT ;  /* 0x4000005fa2a27276 */ /* 0x000fe2000780045d */
[----:B------:R-:W-:Y:S01]  /*5fd0*/  @P0 FMUL R93, R93, UR7 ;  /* 0x000000075d5d0c20 */ /* 0x000fe20008400000 */
[----:B------:R-:W-:Y:S02]  /*5fe0*/  LOP3.LUT R0, R0, 0xffff, R91, 0xf8, !PT ;  /* 0x0000ffff00007812 */ /* 0x000fe400078ef85b */
[----:B------:R-:W-:Y:S02]  /*5ff0*/  SHF.L.U32 R39, R39, 0x10, RZ ;  /* 0x0000001027277819 */ /* 0x000fe400000006ff */
[----:B------:R-:W-:Y:S02]  /*6000*/  LOP3.LUT R45, R45, 0xffff, RZ, 0xc0, !PT ;  /* 0x0000ffff2d2d7812 */ /* 0x000fe400078ec0ff */
[----:B------:R-:W-:Y:S01]  /*6010*/  FMNMX3 R162, R162, |R97|, |R47|, !PT ;  /* 0x40000061a2a27276 */ /* 0x000fe2000780042f */
[----:B------:R-:W-:Y:S01]  /*6020*/  @P0 FMUL R47, R47, UR7 ;  /* 0x000000072f2f0c20 */ /* 0x000fe20008400000 */
[----:B------:R-:W-:-:S02]  /*6030*/  F2FP.SATFINITE.E4M3.F32.PACK_AB_MERGE_C R93, RZ, R93, RZ ;  /* 0x0000005dff5d723e */ /* 0x000fc400048070ff */
[----:B------:R-:W-:Y:S01]  /*6040*/  LOP3.LUT R0, R0, 0xff0000, R39, 0xf8, !PT ;  /* 0x00ff000000007812 */ /* 0x000fe200078ef827 */
[----:B------:R-:W-:Y:S01]  /*6050*/  IMAD.MOV.U32 R39, RZ, RZ, R113 ;  /* 0x000000ffff277224 */ /* 0x000fe200078e0071 */
[----:B------:R-:W-:Y:S02]  /*6060*/  SHF.L.U32 R45, R45, 0x18, RZ ;  /* 0x000000182d2d7819 */ /* 0x000fe400000006ff */
[----:B------:R-:W-:Y:S02]  /*6070*/  FSEL R37, R101, R48, !P0 ;  /* 0x0000003065257208 */ /* 0x000fe40004000000 */
[----:B------:R-:W-:Y:S02]  /*6080*/  FSEL R35, R103, R40, !P0 ;  /* 0x0000002867237208 */ /* 0x000fe40004000000 */
        /* <DEDUP_REMOVED lines=16> */
[----:B------:R-:W-:Y:S01]  /*6190*/  LOP3.LUT R41, R48, 0xff0000, R41, 0xf8, !PT ;  /* 0x00ff000030297812 */ /* 0x000fe200078ef829 */
[----:B------:R-:W-:Y:S01]  /*61a0*/  FMUL R48, R125, UR7 ;  /* 0x000000077d307c20 */ /* 0x000fe20008400000 */
[----:B------:R-:W-:-:S02]  /*61b0*/  SHF.L.U32 R0, R47, 0x18, RZ ;  /* 0x000000182f007819 */ /* 0x000fc400000006ff */
[----:B------:R-:W-:Y:S02]  /*61c0*/  F2FP.SATFINITE.E4M3.F32.PACK_AB_MERGE_C R99, RZ, R99, RZ ;  /* 0x00000063ff63723e */ /* 0x000fe400048070ff */
[----:B------:R-:W-:Y:S02]  /*61d0*/  F2FP.SATFINITE.E4M3.F32.PACK_AB_MERGE_C R35, RZ, R35, RZ ;  /* 0x00000023ff23723e */ /* 0x000fe400048070ff */
[----:B------:R-:W-:Y:S01]  /*61e0*/  LOP3.LUT R115, R41, R0, RZ, 0xfc, !PT ;  /* 0x0000000029737212 */ /* 0x000fe200078efcff */
[----:B------:R-:W-:Y:S01]  /*61f0*/  IMAD.SHL.U32 R99, R99, 0x100, RZ ;  /* 0x0000010063637824 */ /* 0x000fe200078e00ff */
[----:B------:R-:W-:Y:S01]  /*6200*/  FMNMX3 R162, R162, |R123|, |R50|, !PT ;  /* 0x4000007ba2a27276 */ /* 0x000fe20007800432 */
[----:B------:R-:W-:Y:S01]  /*6210*/  @P0 FMUL R50, R50, UR7 ;  /* 0x0000000732320c20 */ /* 0x000fe20008400000 */
[----:B------:R-:W-:Y:S01]  /*6220*/  LOP3.LUT R0, R35, 0xff, RZ, 0xc0, !PT ;  /* 0x000000ff23007812 */ /* 0x000fe200078ec0ff */
[----:B------:R-:W-:Y:S01]  /*6230*/  FMUL R35, R42, UR7 ;  /* 0x000000072a237c20 */ /* 0x000fe20008400000 */
[----:B------:R-:W-:-:S02]  /*6240*/  F2FP.SATFINITE.E4M3.F32.PACK_AB_MERGE_C R37, RZ, R37, RZ ;  /* 0x00000025ff25723e */ /* 0x000fc400048070ff */
[----:B------:R-:W-:Y:S02]  /*6250*/  F2FP.SATFINITE.E4M3.F32.PACK_AB_MERGE_C R49, RZ, R49, RZ ;  /* 0x00000031ff31723e */ /* 0x000fe400048070ff */
[----:B------:R-:W-:Y:S02]  /*6260*/  F2FP.SATFINITE.E4M3.F32.PACK_AB_MERGE_C R51, RZ, R51, RZ ;  /* 0x00000033ff33723e */ /* 0x000fe400048070ff */
[----:B------:R-:W-:Y:S01]  /*6270*/  FMNMX3 R162, R162, |R42|, |R53|, !PT ;  /* 0x4000002aa2a27276 */ /* 0x000fe20007800435 */
[----:B------:R-:W-:Y:S01]  /*6280*/  @P0 FMUL R53, R53, UR7 ;  /* 0x0000000735350c20 */ /* 0x000fe20008400000 */
[----:B------:R-:W-:Y:S02]  /*6290*/  LOP3.LUT R0, R0, 0xffff, R99, 0xf8, !PT ;  /* 0x0000ffff00007812 */ /* 0x000fe400078ef863 */
[----:B------:R-:W-:Y:S02]  /*62a0*/  SHF.L.U32 R37, R37, 0x10, RZ ;  /* 0x0000001025257819 */ /* 0x000fe400000006ff */
[----:B------:R-:W-:-:S02]  /*62b0*/  LOP3.LUT R49, R49, 0xffff, RZ, 0xc0, !PT ;  /* 0x0000ffff31317812 */ /* 0x000fc400078ec0ff */
[----:B------:R-:W-:Y:S02]  /*62c0*/  LOP3.LUT R54, R54, 0xff, RZ, 0xc0, !PT ;  /* 0x000000ff36367812 */ /* 0x000fe400078ec0ff */
[----:B------:R-:W-:Y:S02]  /*62d0*/  PRMT R51, R51, 0x7104, RZ ;  /* 0x0000710433337816 */ /* 0x000fe400000000ff */
[----:B------:R-:W-:Y:S02]  /*62e0*/  F2FP.SATFINITE.E4M3.F32.PACK_AB_MERGE_C R33, RZ, R33, RZ ;  /* 0x00000021ff21723e */ /* 0x000fe400048070ff */
[----:B------:R-:W-:Y:S02]  /*62f0*/  FSEL R35, R42, R35, !P0 ;  /* 0x000000232a237208 */ /* 0x000fe40004000000 */
[----:B------:R-:W-:Y:S02]  /*6300*/  LOP3.LUT R0, R0, 0xff0000, R37, 0xf8, !PT ;  /* 0x00ff000000007812 */ /* 0x000fe400078ef825 */
[----:B------:R-:W-:Y:S01]  /*6310*/  FMNMX3 R162, R162, |R125|, |R52|, !PT ;  /* 0x4000007da2a27276 */ /* 0x000fe20007800434 */
[----:B------:R-:W-:Y:S01]  /*6320*/  @P0 FMUL R52, R52, UR7 ;  /* 0x0000000734340c20 */ /* 0x000fe20008400000 */
[----:B------:R-:W-:-:S02]  /*6330*/  SHF.L.U32 R49, R49, 0x18, RZ ;  /* 0x0000001831317819 */ /* 0x000fc400000006ff */
[----:B------:R-:W-:Y:S02]  /*6340*/  LOP3.LUT R54, R54, 0xff00, R51, 0xf8, !PT ;  /* 0x0000ff0036367812 */ /* 0x000fe400078ef833 */
[----:B------:R-:W-:Y:S02]  /*6350*/  SHF.L.U32 R33, R33, 0x10, RZ ;  /* 0x0000001021217819 */ /* 0x000fe400000006ff */
[----:B------:R-:W-:Y:S02]  /*6360*/  FSEL R48, R125, R48, !P0 ;  /* 0x000000307d307208 */ /* 0x000fe40004000000 */
[----:B------:R-:W-:Y:S02]  /*6370*/  F2FP.SATFINITE.E4M3.F32.PACK_AB_MERGE_C R35, RZ, R35, RZ ;  /* 0x00000023ff23723e */ /* 0x000fe400048070ff */
[----:B------:R-:W-:Y:S02]  /*6380*/  F2FP.SATFINITE.E4M3.F32.PACK_AB_MERGE_C R53, RZ, R53, RZ ;  /* 0x00000035ff35723e */ /* 0x000fe400048070ff */
[----:B------:R-:W-:-:S02]  /*6390*/  LOP3.LUT R42, R0, 0xff000000, R49, 0xf8, !PT ;  /* 0xff000000002a7812 */ /* 0x000fc400078ef831 */
[----:B------:R-:W-:Y:S01]  /*63a0*/  FMNMX3 R162, R162, |R44|, |R55|, !PT ;  /* 0x4000002ca2a27276 */ /* 0x000fe20007800437 */
[----:B------:R-:W-:Y:S01]  /*63b0*/  @P0 FMUL R55, R55, UR7 ;  /* 0x0000000737370c20 */ /* 0x000fe20008400000 */
[----:B------:R-:W-:Y:S01]  /*63c0*/  LOP3.LUT R33, R54, 0xff0000, R33, 0xf8, !PT ;  /* 0x00ff000036217812 */ /* 0x000fe200078ef821 */
[----:B------:R-:W-:Y:S01]  /*63d0*/  FMUL R54, R127, UR7 ;  /* 0x000000077f367c20 */ /* 0x000fe20008400000 */
[----:B------:R-:W-:Y:S01]  /*63e0*/  LOP3.LUT R0, R35, 0xff, RZ, 0xc0, !PT ;  /* 0x000000ff23007812 */ /* 0x000fe200078ec0ff */
[----:B------:R-:W0:Y:S01]  /*63f0*/  LDC.64 R44, c[0x0][0x3c8] ;  /* 0x0000f200ff2c7b82 */ /* 0x000e220000000a00 */
[----:B------:R-:W-:Y:S02]  /*6400*/  SHF.L.U32 R53, R53, 0x8, RZ ;  /* 0x0000000835357819 */ /* 0x000fe400000006ff */
[----:B------:R-:W-:Y:S02]  /*6410*/  F2FP.SATFINITE.E4M3.F32.PACK_AB_MERGE_C R48, RZ, R48, RZ ;  /* 0x00000030ff30723e */ /* 0x000fe400048070ff */
[----:B------:R-:W-:Y:S01]  /*6420*/  FMNMX3 R67, R162, |R127|, |R46|, !PT ;  /* 0x4000007fa2437276 */ /* 0x000fe2000780042e */
[----:B------:R-:W-:Y:S01]  /*6430*/  @P0 FMUL R46, R46, UR7 ;  /* 0x000000072e2e0c20 */ /* 0x000fe20008400000 */
[----:B------:R-:W-:-:S02]  /*6440*/  LOP3.LUT R0, R0, 0xffff, R53, 0xf8, !PT ;  /* 0x0000ffff00007812 */ /* 0x000fc400078ef835 */
[----:B------:R-:W-:Y:S02]  /*6450*/  SHF.L.U32 R35, R48, 0x10, RZ ;  /* 0x0000001030237819 */ /* 0x000fe400000006ff */
[----:B------:R-:W-:Y:S02]  /*6460*/  FSEL R54, R127, R54, !P0 ;  /* 0x000000367f367208 */ /* 0x000fe40004000000 */
[----:B------:R-:W-:Y:S02]  /*6470*/  F2FP.SATFINITE.E4M3.F32.PACK_AB_MERGE_C R55, RZ, R55, RZ ;  /* 0x00000037ff37723e */ /* 0x000fe400048070ff */
[----:B------:R-:W-:Y:S02]  /*6480*/  F2FP.SATFINITE.E4M3.F32.PACK_AB_MERGE_C R50, RZ, R50, RZ ;  /* 0x00000032ff32723e */ /* 0x000fe400048070ff */
[----:B------:R-:W-:Y:S02]  /*6490*/  LOP3.LUT R35, R0, 0xff0000, R35, 0xf8, !PT ;  /* 0x00ff000000237812 */ /* 0x000fe400078ef823 */
[----:B------:R-:W-:-:S02]  /*64a0*/  LOP3.LUT R0, R3, 0xff, RZ, 0xc0, !PT ;  /* 0x000000ff03007812 */ /* 0x000fc400078ec0ff */
[----:B------:R-:W-:Y:S02]  /*64b0*/  PRMT R55, R55, 0x7104, RZ ;  /* 0x0000710437377816 */ /* 0x000fe400000000ff */
[----:B------:R-:W-:Y:S01]  /*64c0*/  F2FP.SATFINITE.E4M3.F32.PACK_AB_MERGE_C R54, RZ, R54, RZ ;  /* 0x00000036ff36723e */ /* 0x000fe200048070ff */
[----:B0-----:R-:W-:Y:S01]  /*64d0*/  IMAD.WIDE.U32 R44, R64, 0x8, R44 ;  /* 0x00000008402c7825 */ /* 0x001fe200078e002c */
[----:B------:R-:W-:Y:S02]  /*64e0*/  F2FP.SATFINITE.E4M3.F32.PACK_AB_MERGE_C R46, RZ, R46, RZ ;  /* 0x0000002eff2e723e */ /* 0x000fe400048070ff */
[----:B------:R-:W-:Y:S02]  /*64f0*/  LOP3.LUT R50, R50, 0xffff, RZ, 0xc0, !PT ;  /* 0x0000ffff32327812 */ /* 0x000fe400078ec0ff */
[----:B------:R-:W-:Y:S01]  /*6500*/  F2FP.SATFINITE.E4M3.F32.PACK_AB_MERGE_C R52, RZ, R52, RZ ;  /* 0x00000034ff34723e */ /* 0x000fe200048070ff */
[----:B------:R0:W-:Y:S01]  /*6510*/  STG.E.64 desc[UR10][R44.64+0x1000], R38 ;  /* 0x001000262c007986 */ /* 0x0001e2000c101b0a */
[----:B------:R-:W-:Y:S01]  /*6520*/  LOP3.LUT R55, R0, 0xff00, R55, 0xf8, !PT ;  /* 0x0000ff0000377812 */ /* 0x000fe200078ef837 */
[----:B------:R-:W-:Y:S01]  /*6530*/  IMAD.SHL.U32 R50, R50, 0x1000000, RZ ;  /* 0x0100000032327824 */ /* 0x000fe200078e00ff */
[----:B------:R-:W-:-:S02]  /*6540*/  SHF.L.U32 R54, R54, 0x10, RZ ;  /* 0x0000001036367819 */ /* 0x000fc400000006ff */
[----:B------:R-:W-:Y:S02]  /*6550*/  LOP3.LUT R46, R46, 0xffff, RZ, 0xc0, !PT ;  /* 0x0000ffff2e2e7812 */ /* 0x000fe400078ec0ff */
[----:B------:R-:W-:Y:S02]  /*6560*/  LOP3.LUT R52, R52, 0xffff, RZ, 0xc0, !PT ;  /* 0x0000ffff34347812 */ /* 0x000fe400078ec0ff */
[----:B------:R-:W-:Y:S02]  /*6570*/  LOP3.LUT R54, R55, 0xff0000, R54, 0xf8, !PT ;  /* 0x00ff000037367812 */ /* 0x000fe400078ef836 */
[----:B------:R-:W-:Y:S02]  /*6580*/  SHF.L.U32 R119, R46, 0x18, RZ ;  /* 0x000000182e777819 */ /* 0x000fe400000006ff */
[----:B------:R-:W-:Y:S02]  /*6590*/  SHF.L.U32 R52, R52, 0x18, RZ ;  /* 0x0000001834347819 */ /* 0x000fe400000006ff */
[----:B------:R-:W-:-:S02]  /*65a0*/  LOP3.LUT R117, R33, R50, RZ, 0xfc, !PT ;  /* 0x0000003221757212 */ /* 0x000fc400078efcff */
[----:B------:R-:W-:Y:S02]  /*65b0*/  LOP3.LUT R119, R54, R119, RZ, 0xfc, !PT ;  /* 0x0000007736777212 */ /* 0x000fe400078efcff */
        /* <DEDUP_REMOVED lines=10> */
[----:B------:R0:W-:Y:S04]  /*6660*/  STG.E.64 desc[UR10][R44.64+0x800], R34 ;  /* 0x000800222c007986 */ /* 0x0001e8000c101b0a */
[----:B------:R0:W-:Y:S04]  /*6670*/  STG.E.64 desc[UR10][R44.64+0xc00], R36 ;  /* 0x000c00242c007986 */ /* 0x0001e8000c101b0a */
[----:B------:R0:W-:Y:S04]  /*6680*/  STG.E.64 desc[UR10][R44.64+0x1400], R40 ;  /* 0x001400282c007986 */ /* 0x0001e8000c101b0a */
[----:B------:R0:W-:Y:S04]  /*6690*/  STG.E.64 desc[UR10][R44.64+0x1800], R42 ;  /* 0x0018002a2c007986 */ /* 0x0001e8000c101b0a */
[----:B------:R0:W-:Y:S02]  /*66a0*/  STG.E.64 desc[UR10][R44.64+0x1c00], R46 ;  /* 0x001c002e2c007986 */ /* 0x0001e4000c101b0a */
.L_x_4649:
[----:B------:R-:W-:Y:S02]  /*66b0*/  UIADD3 UR5, UPT, UPT, UR5, UR17, URZ ;  /* 0x0000001105057290 */ /* 0x000fe4000fffe0ff */
[----:B------:R-:W-:Y:S02]  /*66c0*/  UPLOP3.LUT UP1, UPT, UPT, UPT, UP1, 0x40, 0x4 ;  /* 0x000000000004789c */ /* 0x000fe40003f2e810 */
[----:B------:R-:W-:-:S09]  /*66d0*/  UISETP.GE.AND UP0, UPT, UR5, UR19, UPT ;  /* 0x000000130500728c */ /* 0x000fd2000bf06270 */
[----:B------:R-:W-:Y:S05]  /*66e0*/  BRA.U !UP0, `(.L_x_4650) ;  /* 0xffffff9d08607547 */ /* 0x000fea000b83ffff */
.L_x_4641:
        /* <DEDUP_REMOVED lines=9> */
[----:B------:R-:W-:-:S04]  /*6780*/  @!P1 SHF.R.U32.HI R6, RZ, 0x3, R68 ;  /* 0x00000003ff069819 */ /* 0x000fc80000011644 */
[----:B------:R-:W-:Y:S02]  /*6790*/  @!P1 LOP3.LUT R6, R6, 0x7c, RZ, 0xc0, !PT ;  /* 0x0000007c06069812 */ /* 0x000fe400078ec0ff */
[----:B--2---:R-:W-:-:S05]  /*67a0*/  FMNMX R0, R0, R67, !PT ;  /* 0x0000004300007209 */ /* 0x004fca0007800000 */
[----:B01----:R-:W0:Y:S01]  /*67b0*/  SHFL.DOWN PT, R3, R0, 0x8, 0x1f ;  /* 0x09001f0000037f89 */ /* 0x003e2200000e0000 */
[----:B---3--:R-:W-:-:S04]  /*67c0*/  @!P1 LEA R7, R8, R7, 0x18 ;  /* 0x0000000708079211 */ /* 0x008fc800078ec0ff */
        /* <DEDUP_REMOVED lines=24> */
.L_x_4658:
[----:B------:R-:W-:Y:S02]  /*6950*/  ISETP.NE.AND P1, PT, R68, RZ, PT ;  /* 0x000000ff4400720c */ /* 0x000fe40003f25270 */
[----:B-1----:R-:W-:-:S11]  /*6960*/  FMNMX R5, R3, R2, !PT ;  /* 0x0000000203057209 */ /* 0x002fd60007800000 */
[----:B------:R-:W-:Y:S05]  /*6970*/  @P1 BRA `(.L_x_4652) ;  /* 0x0000000000081947 */ /* 0x000fea0003800000 */
[----:B0-----:R-:W0:Y:S02]  /*6980*/  LDC.64 R2, c[0x0][0x3f8] ;  /* 0x0000fe00ff027b82 */ /* 0x001e240000000a00 */
[----:B0-----:R1:W-:Y:S02]  /*6990*/  REDG.E.MAX.S32.STRONG.GPU desc[UR10][R2.64], R5 ;  /* 0x000000050200798e */ /* 0x0013e4000d12e30a */
.L_x_4652:
[----:B------:R-:W-:Y:S05]  /*69a0*/  BSYNC B0 ;  /* 0x0000000000007941 */ /* 0x000fea0003800000 */
.L_x_4651:
        /* <DEDUP_REMOVED lines=10> */
[----:B------:R-:W-:Y:S01]  /*6a50*/  IMAD.U32 R0, RZ, RZ, UR7 ;  /* 0x00000007ff007e24 */ /* 0x000fe2000f8e00ff */
[----:B------:R-:W-:-:S07]  /*6a60*/  MOV R140, 0x6a80 ;  /* 0x00006a80008c7802 */ /* 0x000fce0000000f00 */
[----:B01----:R-:W-:Y:S05]  /*6a70*/  CALL.REL.NOINC `($__internal_45_$__cuda_sm20_rcp_rn_f32_slowpath) ;  /* 0x0000000000607944 */ /* 0x003fea0003c00000 */
[----:B------:R-:W-:Y:S01]  /*6a80*/  MOV R5, R0 ;  /* 0x0000000000057202 */ /* 0x000fe20000000f00 */
[----:B------:R-:W-:Y:S06]  /*6a90*/  BRA `(.L_x_4655) ;  /* 0x0000000000147947 */ /* 0x000fec0003800000 */
.L_x_4654:
[----:B-1----:R-:W1:Y:S01]  /*6aa0*/  MUFU.RCP R5, UR7 ;  /* 0x0000000700057d08 */ /* 0x002e620008001000 */
[----:B------:R-:W-:-:S05]  /*6ab0*/  MOV R0, UR7 ;  /* 0x0000000700007c02 */ /* 0x000fca0008000f00 */
[----:B-1----:R-:W-:-:S04]  /*6ac0*/  FFMA R0, R5, R0, -1 ;  /* 0xbf80000005007423 */ /* 0x002fc80000000000 */
[----:B------:R-:W-:-:S04]  /*6ad0*/  FADD.FTZ R0, -R0, -RZ ;  /* 0x800000ff00007221 */ /* 0x000fc80000010100 */
[----:B------:R-:W-:-:S07]  /*6ae0*/  FFMA R5, R5, R0, R5 ;  /* 0x0000000005057223 */ /* 0x000fce0000000005 */
.L_x_4655:
[----:B0-----:R-:W0:Y:S02]  /*6af0*/  LDC.64 R2, c[0x0][0x3f0] ;  /* 0x0000fc00ff027b82 */ /* 0x001e240000000a00 */
[----:B0-----:R-:W-:Y:S01]  /*6b00*/  STG.E desc[UR10][R2.64], R5 ;  /* 0x0000000502007986 */ /* 0x001fe2000c10190a */
[----:B------:R-:W-:Y:S05]  /*6b10*/  EXIT ;  /* 0x000000000000794d */ /* 0x000fea0003800000 */
.L_x_4653:
[----:B------:R-:W-:Y:S02]  /*6b20*/  MOV R5, 0x2 ;  /* 0x0000000200057802 */ /* 0x000fe40000000f00 */
[----:B------:R-:W-:Y:S02]  /*6b30*/  MOV R7, 0x1f ;  /* 0x0000001f00077802 */ /* 0x000fe40000000f00 */
[----:B------:R-:W-:-:S07]  /*6b40*/  MOV R4, 0xffffffff ;  /* 0xffffffff00047802 */ /* 0x000fce0000000f00 */
[----:B01----:R-:W-:Y:S05]  /*6b50*/  WARPSYNC.COLLECTIVE R4, `(.L_x_4656) ;  /* 0x0000000004087348 */ /* 0x003fea0003c00000 */
[----:B01----:R0:W1:Y:S02]  /*6b60*/  SHFL.DOWN P1, R2, R0, R5, R7 ;  /* 0x0800000500027389 */ /* 0x0030640000020007 */
[----:B01----:R-:W-:Y:S05]  /*6b70*/  ENDCOLLECTIVE ;  /* 0x000000000000791b */ /* 0x003fea0003800000 */
.L_x_4656:
[----:B------:R-:W-:Y:S02]  /*6b80*/  MOV R5, 0x1 ;  /* 0x0000000100057802 */ /* 0x000fe40000000f00 */
[----:B------:R-:W-:-:S04]  /*6b90*/  MOV R3, R2 ;  /* 0x0000000200037202 */ /* 0x000fc80000000f00 */
[----:B------:R-:W-:-:S05]  /*6ba0*/  FMNMX R3, R3, R0, !PT ;  /* 0x0000000003037209 */ /* 0x000fca0007800000 */
[----:B------:R-:W-:-:S07]  /*6bb0*/  IMAD.MOV.U32 R0, RZ, RZ, R3 ;  /* 0x000000ffff007224 */ /* 0x000fce00078e0003 */
[----:B------:R-:W-:Y:S05]  /*6bc0*/  WARPSYNC.COLLECTIVE R4, `(.L_x_4657) ;  /* 0x0000000004087348 */ /* 0x000fea0003c00000 */
[----:B------:R0:W1:Y:S02]  /*6bd0*/  SHFL.DOWN P1, R2, R0, R5, R7 ;  /* 0x0800000500027389 */ /* 0x0000640000020007 */
[----:B01----:R-:W-:Y:S05]  /*6be0*/  ENDCOLLECTIVE ;  /* 0x000000000000791b */ /* 0x003fea0003800000 */
.L_x_4657:
[----:B------:R-:W-:Y:S05]  /*6bf0*/  BRA `(.L_x_4658) ;  /* 0xfffffffc00547947 */ /* 0x000fea000383ffff */
        .weak           $__internal_45_$__cuda_sm20_rcp_rn_f32_slowpath
        .type           $__internal_45_$__cuda_sm20_rcp_rn_f32_slowpath,@function
        .size           $__internal_45_$__cuda_sm20_rcp_rn_f32_slowpath,(.L_x_6087 - $__internal_45_$__cuda_sm20_rcp_rn_f32_slowpath)
$__internal_45_$__cuda_sm20_rcp_rn_f32_slowpath:
        /* <DEDUP_REMOVED lines=15> */
.L_x_4660:
        /* <DEDUP_REMOVED lines=10> */
[----:B------:R-:W-:Y:S01]  /*6d90*/  FFMA.RP R142, R142, R146, R142 ;  /* 0x000000928e8e7223 */ /* 0x000fe2000000808e */
[----:B------:R-:W-:-:S04]  /*6da0*/  HFMA2 R146, -RZ, RZ, 0, 1.78813934326171875e-07 ;  /* 0x00000003ff927431 */ /* 0x000fc800000001ff */
[C---:B------:R-:W-:Y:S02]  /*6db0*/  FSETP.NEU.FTZ.AND P0, PT, R148.reuse, R142, PT ;  /* 0x0000008e9400720b */ /* 0x040fe40003f1d000 */
[----:B------:R-:W-:Y:S02]  /*6dc0*/  LOP3.LUT R142, R148, 0x7fffff, RZ, 0xc0, !PT ;  /* 0x007fffff948e7812 */ /* 0x000fe400078ec0ff */
[----:B------:R-:W-:Y:S02]  /*6dd0*/  SEL R144, RZ, 0xffffffff, !P0 ;  /* 0xffffffffff907807 */ /* 0x000fe40004000000 */
[----:B------:R-:W-:Y:S02]  /*6de0*/  SHF.L.U32 R146, R146, R2, RZ ;  /* 0x0000000292927219 */ /* 0x000fe400000006ff */
[----:B------:R-:W-:Y:S02]  /*6df0*/  LOP3.LUT R142, R142, 0x800000, RZ, 0xfc, !PT ;  /* 0x008000008e8e7812 */ /* 0x000fe400078efcff */
[----:B------:R-:W-:-:S02]  /*6e00*/  IADD3 R144, PT, PT, -R144, RZ, RZ ;  /* 0x000000ff90907210 */ /* 0x000fc40007ffe1ff */
[----:B------:R-:W-:Y:S02]  /*6e10*/  LOP3.LUT R146, R146, R142, RZ, 0xc0, !PT ;  /* 0x0000008e92927212 */ /* 0x000fe400078ec0ff */
[-C--:B------:R-:W-:Y:S02]  /*6e20*/  LOP3.LUT P1, RZ, R144, R2.reuse, R142, 0xf8, !PT ;  /* 0x0000000290ff7212 */ /* 0x080fe4000782f88e */
[----:B------:R-:W-:Y:S02]  /*6e30*/  SHF.R.U32.HI R146, RZ, R2, R146 ;  /* 0x00000002ff927219 */ /* 0x000fe40000011692 */
[----:B------:R-:W-:Y:S02]  /*6e40*/  SHF.R.U32.HI R3, RZ, R3, R142 ;  /* 0x00000003ff037219 */ /* 0x000fe4000001168e */
[C---:B------:R-:W-:Y:S02]  /*6e50*/  LOP3.LUT P0, RZ, R146.reuse, 0x1, RZ, 0xc0, !PT ;  /* 0x0000000192ff7812 */ /* 0x040fe4000780c0ff */
[----:B------:R-:W-:-:S04]  /*6e60*/  LOP3.LUT P2, RZ, R146, 0x2, RZ, 0xc0, !PT ;  /* 0x0000000292ff7812 */ /* 0x000fc8000784c0ff */
[----:B------:R-:W-:Y:S02]  /*6e70*/  PLOP3.LUT P0, PT, P0, P1, P2, 0xe0, 0x0 ;  /* 0x000000000000781c */ /* 0x000fe40000703c20 */
[----:B------:R-:W-:Y:S02]  /*6e80*/  LOP3.LUT P1, RZ, R0, 0x7fffff, RZ, 0xc0, !PT ;  /* 0x007fffff00ff7812 */ /* 0x000fe4000782c0ff */
[----:B------:R-:W-:-:S05]  /*6e90*/  SEL R2, RZ, 0x1, !P0 ;  /* 0x00000001ff027807 */ /* 0x000fca0004000000 */
[----:B------:R-:W-:-:S05]  /*6ea0*/  IMAD.MOV R2, RZ, RZ, -R2 ;  /* 0x000000ffff027224 */ /* 0x000fca00078e0a02 */
[----:B------:R-:W-:-:S13]  /*6eb0*/  ISETP.GE.AND P0, PT, R2, RZ, PT ;  /* 0x000000ff0200720c */ /* 0x000fda0003f06270 */
[----:B------:R-:W-:-:S04]  /*6ec0*/  @!P0 IADD3 R3, PT, PT, R3, 0x1, RZ ;  /* 0x0000000103038810 */ /* 0x000fc80007ffe0ff */
[----:B------:R-:W-:-:S04]  /*6ed0*/  @!P1 SHF.L.U32 R3, R3, 0x1, RZ ;  /* 0x0000000103039819 */ /* 0x000fc800000006ff */
[----:B------:R-:W-:Y:S01]  /*6ee0*/  LOP3.LUT R3, R3, 0x80000000, R0, 0xf8, !PT ;  /* 0x8000000003037812 */ /* 0x000fe200078ef800 */
[----:B------:R-:W-:Y:S06]  /*6ef0*/  BRA `(.L_x_4661) ;  /* 0x0000000000047947 */ /* 0x000fec0003800000 */
.L_x_4662:
[----:B------:R0:W1:Y:S02]  /*6f00*/  MUFU.RCP R3, R0 ;  /* 0x0000000000037308 */ /* 0x0000640000001000 */
.L_x_4661:
[----:B------:R-:W-:Y:S05]  /*6f10*/  BSYNC B1 ;  /* 0x0000000000017941 */ /* 0x000fea0003800000 */
.L_x_4659:
[----:B01----:R-:W-:Y:S01]  /*6f20*/  MOV R0, R3 ;  /* 0x0000000300007202 */ /* 0x003fe20000000f00 */
[----:B------:R-:W-:Y:S01]  /*6f30*/  HFMA2 R3, -RZ, RZ, 0, 0 ;  /* 0x00000000ff037431 */ /* 0x000fe200000001ff */
[----:B------:R-:W-:-:S04]  /*6f40*/  MOV R2, R140 ;  /* 0x0000008c00027202 */ /* 0x000fc80000000f00 */
[----:B------:R-:W-:Y:S05]  /*6f50*/  RET.REL.NODEC R2 `(_ZN18transformer_engine13normalization24rmsnorm_fwd_tuned_kernelINS0_13Kernel_traitsI13__nv_bfloat16S3_13__nv_fp8_e4m3fjLj8192ELj1ELj1ELj4ELj16ENS0_18Kernel_traits_baseILj8192ES3_S3_S4_fjLj128EEEEEEEvNS0_19ForwardKernelParamsE) ;  /* 0xffffff9002287950 */ /* 0x000fea0003c3ffff */
.L_x_4663:
        /* <DEDUP_REMOVED lines=10> */
.L_x_6087:


//--------------------- .text._ZN18transformer_engine13normalization24rmsnorm_fwd_tuned_kernelINS0_13Kernel_traitsI13__nv_bfloat16S3_S3_fjLj4096ELj1ELj1ELj4ELj16ENS0_18Kernel_traits_baseILj4096ES3_S3_S3_fjLj128EEEEEEEvNS0_19ForwardKernelParamsE --------------------------
	.section	.text._ZN18transformer_engine13normalization24rmsnorm_fwd_tuned_kernelINS0_13Kernel_traitsI13__nv_bfloat16S3_S3_fjLj4096ELj1ELj1ELj4ELj16ENS0_18Kernel_traits_baseILj4096ES3_S3_S3_fjLj128EEEEEEEvNS0_19ForwardKernelParamsE,"ax",@progbits
	.align	128
        .global         _ZN18transformer_engine13normalization24rmsnorm_fwd_tuned_kernelINS0_13Kernel_traitsI13__nv_bfloat16S3_S3_fjLj4096ELj1ELj1ELj4ELj16ENS0_18Kernel_traits_baseILj4096ES3_S3_S3_fjLj128EEEEEEEvNS0_19ForwardKernelParamsE
        .type           _ZN18transformer_engine13normalization24rmsnorm_fwd_tuned_kernelINS0_13Kernel_traitsI13__nv_bfloat16S3_S3_fjLj4096ELj1ELj1ELj4ELj16ENS0_18Kernel_traits_baseILj4096ES3_S3_S3_fjLj128EEEEEEEvNS0_19ForwardKernelParamsE,@function
        .size           _ZN18transformer_engine13normalization24rmsnorm_fwd_tuned_kernelINS0_13Kernel_traitsI13__nv_bfloat16S3_S3_fjLj4096ELj1ELj1ELj4ELj16ENS0_18Kernel_traits_baseILj4096ES3_S3_S3_fjLj128EEEEEEEvNS0_19ForwardKernelParamsE,(.L_x_6088 - _ZN18transformer_engine13normalization24rmsnorm_fwd_tuned_kernelINS0_13Kernel_traitsI13__nv_bfloat16S3_S3_fjLj4096ELj1ELj1ELj4ELj16ENS0_18Kernel_traits_baseILj4096ES3_S3_S3_fjLj128EEEEEEEvNS0_19ForwardKernelParamsE)
        .other          _ZN18transformer_engine13normalization24rmsnorm_fwd_tuned_kernelINS0_13Kernel_traitsI13__nv_bfloat16S3_S3_fjLj4096ELj1ELj1ELj4ELj16ENS0_18Kernel_traits_baseILj4096ES3_S3_S3_fjLj128EEEEEEEvNS0_19ForwardKernelParamsE,@"STO_CUDA_ENTRY STV_DEFAULT"
_ZN18transformer_engine13normalization24rmsnorm_fwd_tuned_kernelINS0_13Kernel_traitsI13__nv_bfloat16S3_S3_fjLj4096ELj1ELj1ELj4ELj16ENS0_18Kernel_traits_baseILj4096ES3_S3_S3_fjLj128EEEEEEEvNS0_19ForwardKernelParamsE:
.text._ZN18transformer_engine13normalization24rmsnorm_fwd_tuned_kernelINS0_13Kernel_traitsI13__nv_bfloat16S3_S3_fjLj4096ELj1ELj1ELj4ELj16ENS0_18Kernel_traits_baseILj4096ES3_S3_S3_fjLj128EEEEEEEvNS0_19ForwardKernelParamsE:
        /* <DEDUP_REMOVED lines=9> */
[----:B-1----:R0:W5:Y:S01]  /*0090*/  @P0 LDG.E R3, desc[UR6][R4.64] ;  /* 0x0000000604030981 */ /* 0x002162000c1e1900 */
[----:B--2---:R-:W-:Y:S01]  /*00a0*/  UISETP.GE.AND UP0, UPT, UR8, UR4, UPT ;  /* 0x000000040800728c */ /* 0x004fe2000bf06270 */
[----:B------:R-:W-:Y:S01]  /*00b0*/  HFMA2 R33, -RZ, RZ, 0, 0 ;  /* 0x00000000ff217431 */ /* 0x000fe200000001ff */
[----:B---3--:R-:W-:-:S07]  /*00c0*/  LOP3.LUT R34, R32, 0x1f, RZ, 0xc0, !PT ;  /* 0x0000001f20227812 */ /* 0x008fce00078ec0ff */
[----:B0-----:R-:W-:Y:S05]  /*00d0*/  BRA.U UP0, `(.L_x_4664) ;  /* 0x0000002900dc7547 */ /* 0x001fea000b800000 */
[----:B------:R-:W0:Y:S01]  /*00e0*/  LDC.64 R16, c[0x0][0x3a8] ;  /* 0x0000ea00ff107b82 */ /* 0x000e220000000a00 */
[----:B------:R-:W-:-:S07]  /*00f0*/  LOP3.LUT R35, R32, 0x7f, RZ, 0xc0, !PT ;  /* 0x0000007f20237812 */ /* 0x000fce00078ec0ff */
[----:B------:R-:W1:Y:S01]  /*0100*/  S2UR UR5, SR_CgaCtaId ;  /* 0x00000000000579c3 */ /* 0x000e620000008800 */
[----:B------:R-:W-:Y:S01]  /*0110*/  UMOV UR4, 0x400 ;  /* 0x0000040000047882 */ /* 0x000fe20000000000 */
[----:B------:R-:W-:Y:S01]  /*0120*/  MOV R33, RZ ;  /* 0x000000ff00217202 */ /* 0x000fe20000000f00 */
[----:B------:R-:W2:Y:S01]  /*0130*/  LDCU.U8 UR10, c[0x0][0x3c0] ;  /* 0x00007800ff0a77ac */ /* 0x000ea20008000000 */
[----:B------:R-:W-:Y:S01]  /*0140*/  UPLOP3.LUT UP1, UPT, UPT, UPT, UPT, 0x40, 0x4 ;  /* 0x000000000004789c */ /* 0x000fe20003f2e870 */
[----:B------:R-:W3:Y:S01]  /*0150*/  LDCU UR14, c[0x0][0x388] ;  /* 0x00007100ff0e77ac */ /* 0x000ee20008000800 */
[----:B------:R-:W4:Y:S01]  /*0160*/  LDCU UR11, c[0x0][0x3d8] ;  /* 0x00007b00ff0b77ac */ /* 0x000f220008000800 */
[----:B0-----:R-:W-:Y:S01]  /*0170*/  IMAD.WIDE.U32 R16, R35, 0x10, R16 ;  /* 0x0000001023107825 */ /* 0x001fe200078e0010 */
[----:B------:R-:W0:Y:S04]  /*0180*/  LDCU.64 UR12, c[0x0][0x3f8] ;  /* 0x00007f00ff0c77ac */ /* 0x000e280008000a00 */
[----:B------:R-:W2:Y:S04]  /*0190*/  LDG.E.128 R36, desc[UR6][R16.64] ;  /* 0x0000000610247981 */ /* 0x000ea8000c1e1d00 */
[----:B------:R-:W3:Y:S04]  /*01a0*/  LDG.E.128 R4, desc[UR6][R16.64+0x800] ;  /* 0x0008000610047981 */ /* 0x000ee8000c1e1d00 */
[----:B------:R-:W4:Y:S04]  /*01b0*/  LDG.E.128 R8, desc[UR6][R16.64+0x1000] ;  /* 0x0010000610087981 */ /* 0x000f28000c1e1d00 */
[----:B------:R-:W4:Y:S01]  /*01c0*/  LDG.E.128 R12, desc[UR6][R16.64+0x1800] ;  /* 0x00180006100c7981 */ /* 0x000f22000c1e1d00 */
[----:B------:R-:W-:Y:S01]  /*01d0*/  UIADD3 UR4, UPT, UPT, UR4, 0x10, URZ ;  /* 0x0000001004047890 */ /* 0x000fe2000fffe0ff */
[----:B------:R-:W-:-:S03]  /*01e0*/  MOV R40, UR8 ;  /* 0x0000000800287c02 */ /* 0x000fc60008000f00 */
[----:B-1----:R-:W-:Y:S01]  /*01f0*/  ULEA UR4, UR5, UR4, 0x18 ;  /* 0x0000000405047291 */ /* 0x002fe2000f8ec0ff */
[----:B--2---:R-:W-:Y:S02]  /*0200*/  PRMT R41, R36, 0x7632, R41 ;  /* 0x0000763224297816 */ /* 0x004fe40000000029 */
[----:B------:R-:W-:Y:S02]  /*0210*/  PRMT R42, R37, 0x7632, R42 ;  /* 0x00007632252a7816 */ /* 0x000fe4000000002a */
[----:B------:R-:W-:Y:S02]  /*0220*/  PRMT R43, R38, 0x7632, R43 ;  /* 0x00007632262b7816 */ /* 0x000fe4000000002b */
[----:B------:R-:W-:Y:S02]  /*0230*/  PRMT R44, R39, 0x7632, R44 ;  /* 0x00007632272c7816 */ /* 0x000fe4000000002c */
[----:B---3--:R-:W-:Y:S02]  /*0240*/  PRMT R45, R4, 0x7632, R45 ;  /* 0x00007632042d7816 */ /* 0x008fe4000000002d */
[----:B------:R-:W-:-:S02]  /*0250*/  PRMT R46, R5, 0x7632, R46 ;  /* 0x00007632052e7816 */ /* 0x000fc4000000002e */
[----:B------:R-:W-:Y:S02]  /*0260*/  PRMT R47, R6, 0x7632, R47 ;  /* 0x00007632062f7816 */ /* 0x000fe4000000002f */
[----:B------:R-:W-:Y:S02]  /*0270*/  PRMT R48, R7, 0x7632, R48 ;  /* 0x0000763207307816 */ /* 0x000fe40000000030 */
[----:B----4-:R-:W-:Y:S02]  /*0280*/  PRMT R49, R8, 0x7632, R49 ;  /* 0x0000763208317816 */ /* 0x010fe40000000031 */
[----:B------:R-:W-:Y:S02]  /*0290*/  PRMT R50, R9, 0x7632, R50 ;  /* 0x0000763209327816 */ /* 0x000fe40000000032 */
[----:B------:R-:W-:Y:S02]  /*02a0*/  PRMT R51, R10, 0x7632, R51 ;  /* 0x000076320a337816 */ /* 0x000fe40000000033 */
[----:B------:R-:W-:-:S02]  /*02b0*/  PRMT R52, R11, 0x7632, R52 ;  /* 0x000076320b347816 */ /* 0x000fc40000000034 */
[----:B------:R-:W-:Y:S02]  /*02c0*/  PRMT R53, R12, 0x7632, R53 ;  /* 0x000076320c357816 */ /* 0x000fe40000000035 */
[----:B------:R-:W-:Y:S02]  /*02d0*/  PRMT R54, R13, 0x7632, R54 ;  /* 0x000076320d367816 */ /* 0x000fe40000000036 */
[----:B------:R-:W-:Y:S02]  /*02e0*/  PRMT R55, R14, 0x7632, R55 ;  /* 0x000076320e377816 */ /* 0x000fe40000000037 */
[----:B0-----:R-:W-:-:S07]  /*02f0*/  PRMT R56, R15, 0x7632, R56 ;  /* 0x000076320f387816 */ /* 0x001fce0000000038 */
.L_x_4673:
[----:B------:R-:W0:Y:S01]  /*0300*/  LDC.64 R66, c[0x0][0x390] ;  /* 0x0000e400ff427b82 */ /* 0x000e220000000a00 */
[----:B------:R-:W-:-:S05]  /*0310*/  LEA R57, R40, R35, 0x9 ;  /* 0x0000002328397211 */ /* 0x000fca00078e48ff */
[----:B0-----:R-:W-:-:S05]  /*0320*/  IMAD.WIDE.U32 R66, R57, 0x10, R66 ;  /* 0x0000001039427825 */ /* 0x001fca00078e0042 */
[----:B------:R-:W2:Y:S04]  /*0330*/  LDG.E.128 R16, desc[UR6][R66.64] ;  /* 0x0000000642107981 */ /* 0x000ea8000c1e1d00 */
[----:B------:R-:W3:Y:S04]  /*0340*/  LDG.E.128 R20, desc[UR6][R66.64+0x800] ;  /* 0x0008000642147981 */ /* 0x000ee8000c1e1d00 */
[----:B------:R-:W4:Y:S04]  /*0350*/  LDG.E.128 R24, desc[UR6][R66.64+0x1000] ;  /* 0x0010000642187981 */ /* 0x000f28000c1e1d00 */
[----:B------:R0:W4:Y:S01]  /*0360*/  LDG.E.128 R28, desc[UR6][R66.64+0x1800] ;  /* 0x00180006421c7981 */ /* 0x000122000c1e1d00 */
[C---:B------:R-:W-:Y:S01]  /*0370*/  ISETP.NE.AND P0, PT, R34.reuse, RZ, PT ;  /* 0x000000ff2200720c */ /* 0x040fe20003f05270 */
[----:B------:R-:W-:Y:S01]  /*0380*/  UIADD3 UR5, UPT, UPT, UR4, 0x20, URZ ;  /* 0x0000002004057890 */ /* 0x000fe2000fffe0ff */
[----:B------:R-:W-:Y:S01]  /*0390*/  ISETP.GT.U32.AND P1, PT, R34, 0x3, PT ;  /* 0x000000032200780c */ /* 0x000fe20003f24070 */
[----:B------:R-:W-:Y:S02]  /*03a0*/  BSSY.RECONVERGENT B0, `(.L_x_4665) ;  /* 0x00000c0000007945 */ /* 0x000fe40003800200 */
[----:B------:R-:W-:Y:S01]  /*03b0*/  USEL UR5, UR5, UR4, UP1 ;  /* 0x0000000405057287 */ /* 0x000fe20008800000 */
[----:B0-----:R-:W-:-:S09]  /*03c0*/  MOV R66, RZ ;  /* 0x000000ff00427202 */ /* 0x001fd20000000f00 */
[----:B------:R-:W-:-:S05]  /*03d0*/  @!P1 MOV R66, 0x44800000 ;  /* 0x4480000000429802 */ /* 0x000fca0000000f00 */
[----:B------:R-:W-:Y:S01]  /*03e0*/  SHFL.DOWN PT, R68, R66, 0x2, 0x1f ;  /* 0x08401f0042447f89 */ /* 0x000fe200000e0000 */
        /* <DEDUP_REMOVED lines=8> */
[----:B------:R-:W-:-:S02]  /*0470*/  SHF.L.U32 R69, R18, 0x10, RZ ;  /* 0x0000001012457819 */ /* 0x000fc400000006ff */
[----:B------:R-:W-:Y:S01]  /*0480*/  PRMT R71, R19, 0x7632, R71 ;  /* 0x0000763213477816 */ /* 0x000fe20000000047 */
[--C-:B------:R-:W-:Y:S01]  /*0490*/  FADD R2, R65, R0.reuse ;  /* 0x0000000041027221 */ /* 0x100fe20000000000 */
[----:B------:R-:W-:Y:S02]  /*04a0*/  PRMT R0, R18, 0x7632, R0 ;  /* 0x0000763212007816 */ /* 0x000fe40000000000 */
[----:B------:R-:W-:Y:S01]  /*04b0*/  SHF.L.U32 R73, R19, 0x10, RZ ;  /* 0x0000001013497819 */ /* 0x000fe200000006ff */
        /* <DEDUP_REMOVED lines=8> */
[----:B------:R-:W-:Y:S01]  /*0540*/  PRMT R0, R21, 0x7632, R0 ;  /* 0x0000763215007816 */ /* 0x000fe20000000000 */
[----:B------:R-:W-:Y:S01]  /*0550*/  FADD R2, R73, R2 ;  /* 0x0000000249027221 */ /* 0x000fe20000000000 */
[----:B------:R-:W-:Y:S02]  /*0560*/  SHF.L.U32 R79, R21, 0x10, RZ ;  /* 0x00000010154f7819 */ /* 0x000fe400000006ff */
[----:B------:R-:W-:Y:S01]  /*0570*/  SHF.L.U32 R21, R0, 0x10, RZ ;  /* 0x0000001000157819 */ /* 0x000fe200000006ff */
[----:B------:R-:W-:Y:S01]  /*0580*/  FADD R2, R71, R2 ;  /* 0x0000000247027221 */ /* 0x000fe20000000000 */
[----:B------:R-:W-:-:S02]  /*0590*/  PRMT R81, R22, 0x7632, R81 ;  /* 0x0000763216517816 */ /* 0x000fc40000000051 */
        /* <DEDUP_REMOVED lines=8> */
[----:B----4-:R-:W-:-:S02]  /*0620*/  PRMT R87, R24, 0x7632, R87 ;  /* 0x0000763218577816 */ /* 0x010fc40000000057 */
        /* <DEDUP_REMOVED lines=30> */
[C---:B------:R-:W-:Y:S01]  /*0810*/  PRMT R60, R31.reuse, 0x7632, R60 ;  /* 0x000076321f3c7816 */ /* 0x040fe2000000003c */
[----:B------:R-:W-:Y:S01]  /*0820*/  FADD R0, R20, R17 ;  /* 0x0000001114007221 */ /* 0x000fe20000000000 */
[----:B------:R-:W-:Y:S02]  /*0830*/  SHF.L.U32 R31, R31, 0x10, RZ ;  /* 0x000000101f1f7819 */ /* 0x000fe400000006ff */
[----:B------:R-:W-:Y:S01]  /*0840*/  SHF.L.U32 R60, R60, 0x10, RZ ;  /* 0x000000103c3c7819 */ /* 0x000fe200000006ff */
        /* <DEDUP_REMOVED lines=20> */
[----:B------:R-:W-:-:S04]  /*0990*/  FMUL R18, R0, 0.0009765625 ;  /* 0x3a80000000127820 */ /* 0x000fc80000400000 */
        /* <DEDUP_REMOVED lines=71> */
[----:B0-----:R-:W-:Y:S01]  /*0e10*/  FADD R16, R2, R19 ;  /* 0x0000001302107221 */ /* 0x001fe20000000000 */
[----:B------:R-:W-:-:S04]  /*0e20*/  @!P1 LEA R2, R34, UR5, 0x3 ;  /* 0x0000000522029c11 */ /* 0x000fc8000f8e18ff */
        /* <DEDUP_REMOVED lines=17> */
[----:B012--5:R-:W-:Y:S05]  /*0f40*/  CALL.REL.NOINC `($__internal_46_$__cuda_sm20_rcp_rn_f32_slowpath) ;  /* 0x0000002000807944 */ /* 0x027fea0003c00000 */
[----:B------:R-:W-:Y:S05]  /*0f50*/  BRA `(.L_x_4667) ;  /* 0x0000000000107947 */ /* 0x000fea0003800000 */
.L_x_4666:
[----:B------:R-:W3:Y:S02]  /*0f60*/  MUFU.RCP R19, R62 ;  /* 0x0000003e00137308 */ /* 0x000ee40000001000 */
[----:B---3--:R-:W-:-:S04]  /*0f70*/  FFMA R0, R62, R19, -1 ;  /* 0xbf8000003e007423 */ /* 0x008fc80000000013 */
[----:B------:R-:W-:-:S04]  /*0f80*/  FADD.FTZ R0, -R0, -RZ ;  /* 0x800000ff00007221 */ /* 0x000fc80000010100 */
[----:B------:R-:W-:-:S07]  /*0f90*/  FFMA R0, R19, R0, R19 ;  /* 0x0000000013007223 */ /* 0x000fce0000000013 */
.L_x_4667:
[----:B------:R-:W-:Y:S05]  /*0fa0*/  BSYNC.RECONVERGENT B0 ;  /* 0x0000000000007941 */ /* 0x000fea0003800200 */
.L_x_4665:
[----:B------:R-:W3:Y:S01]  /*0fb0*/  SHFL.DOWN PT, R64, R62, 0x1, 0x1f ;  /* 0x08201f003e407f89 */ /* 0x000ee200000e0000 */
[----:B-1----:R-:W-:Y:S01]  /*0fc0*/  FADD R2, -R70, R16 ;  /* 0x0000001046027221 */ /* 0x002fe20000000100 */
[----:B------:R-:W-:Y:S01]  /*0fd0*/  FMUL R70, R68, R70 ;  /* 0x0000004644467220 */ /* 0x000fe20000400000 */
[----:B------:R-:W-:Y:S02]  /*0fe0*/  BSSY.RECONVERGENT B0, `(.L_x_4668) ;  /* 0x0000017000007945 */ /* 0x000fe40003800200 */
[----:B------:R-:W-:-:S04]  /*0ff0*/  FMUL R19, R2, R2 ;  /* 0x0000000202137220 */ /* 0x000fc80000400000 */
[----:B------:R-:W-:Y:S01]  /*1000*/  FMUL R2, R19, R66 ;  /* 0x0000004213027220 */ /* 0x000fe20000400000 */
[----:B--2---:R-:W-:Y:S01]  /*1010*/  FADD R19, R72, R17 ;  /* 0x0000001148137221 */ /* 0x004fe20000000000 */
[----:B0-----:R-:W-:Y:S02]  /*1020*/  FFMA R17, R66, R16, R70 ;  /* 0x0000001042117223 */ /* 0x001fe40000000046 */
[----:B------:R-:W-:Y:S02]  /*1030*/  FMUL R68, R68, R2 ;  /* 0x0000000244447220 */ /* 0x000fe40000400000 */
[-C--:B------:R-:W-:Y:S02]  /*1040*/  FMUL R17, R17, R0.reuse ;  /* 0x0000000011117220 */ /* 0x080fe40000400000 */
[----:B------:R-:W-:-:S03]  /*1050*/  FFMA R68, R68, R0, R19 ;  /* 0x0000000044447223 */ /* 0x000fc60000000013 */
[----:B------:R0:W1:Y:S01]  /*1060*/  SHFL.DOWN PT, R16, R17, 0x1, 0x1f ;  /* 0x08201f0011107f89 */ /* 0x00006200000e0000 */
[----:B---3--:R-:W-:-:S03]  /*1070*/  FADD R18, R62, R64 ;  /* 0x000000403e127221 */ /* 0x008fc60000000000 */
[----:B------:R0:W2:Y:S02]  /*1080*/  SHFL.DOWN PT, R66, R68, 0x1, 0x1f ;  /* 0x08201f0044427f89 */ /* 0x0000a400000e0000 */
[----:B------:R-:W-:-:S04]  /*1090*/  IADD3 R0, PT, PT, R18, 0x1800000, RZ ;  /* 0x0180000012007810 */ /* 0x000fc80007ffe0ff */
[----:B------:R-:W-:-:S04]  /*10a0*/  LOP3.LUT R0, R0, 0x7f800000, RZ, 0xc0, !PT ;  /* 0x7f80000000007812 */ /* 0x000fc800078ec0ff */
[----:B------:R-:W-:-:S13]  /*10b0*/  ISETP.GT.U32.AND P0, PT, R0, 0x1ffffff, PT ;  /* 0x01ffffff0000780c */ /* 0x000fda0003f04070 */
[----:B01----:R-:W-:Y:S05]  /*10c0*/  @P0 BRA `(.L_x_4669) ;  /* 0x0000000000100947 */ /* 0x003fea0003800000 */
[----:B------:R-:W-:Y:S02]  /*10d0*/  MOV R0, R18 ;  /* 0x0000001200007202 */ /* 0x000fe40000000f00 */
[----:B------:R-:W-:-:S07]  /*10e0*/  MOV R18, 0x1100 ;  /* 0x0000110000127802 */ /* 0x000fce0000000f00 */
[----:B--2--5:R-:W-:Y:S05]  /*10f0*/  CALL.REL.NOINC `($__internal_46_$__cuda_sm20_rcp_rn_f32_slowpath) ;  /* 0x0000002000147944 */ /* 0x024fea0003c00000 */
[----:B------:R-:W-:Y:S05]  /*1100*/  BRA `(.L_x_4670) ;  /* 0x0000000000107947 */ /* 0x000fea0003800000 */
.L_x_4669:
[----:B------:R-:W0:Y:S02]  /*1110*/  MUFU.RCP R0, R18 ;  /* 0x0000001200007308 */ /* 0x000e240000001000 */
[----:B0-----:R-:W-:-:S04]  /*1120*/  FFMA R2, R18, R0, -1 ;  /* 0xbf80000012027423 */ /* 0x001fc80000000000 */
[----:B------:R-:W-:-:S04]  /*1130*/  FADD.FTZ R19, -R2, -RZ ;  /* 0x800000ff02137221 */ /* 0x000fc80000010100 */
[----:B------:R-:W-:-:S07]  /*1140*/  FFMA R0, R0, R19, R0 ;  /* 0x0000001300007223 */ /* 0x000fce0000000000 */
.L_x_4670:
[----:B------:R-:W-:Y:S05]  /*1150*/  BSYNC.RECONVERGENT B0 ;  /* 0x0000000000007941 */ /* 0x000fea0003800200 */
.L_x_4668:
        /* <DEDUP_REMOVED lines=8> */
[----:B--2---:R-:W-:Y:S01]  /*11e0*/  FADD R19, R68, R66 ;  /* 0x0000004244137221 */ /* 0x004fe20000000000 */
[----:B------:R-:W-:-:S02]  /*11f0*/  FMUL R18, R17, R0 ;  /* 0x0000000011127220 */ /* 0x000fc40000400000 */
[----:B------:R-:W-:-:S04]  /*1200*/  FMUL R2, R64, R2 ;  /* 0x0000000240027220 */ /* 0x000fc80000400000 */
[----:B------:R-:W-:Y:S01]  /*1210*/  FFMA R2, R2, R0, R19 ;  /* 0x0000000002027223 */ /* 0x000fe20000000013 */
[----:B------:R-:W-:Y:S05]  /*1220*/  SHFL.IDX PT, R18, R18, RZ, 0x1f ;  /* 0x00001fff12127589 */ /* 0x000fea00000e0000 */
[----:B------:R-:W0:Y:S02]  /*1230*/  SHFL.IDX PT, R2, R2, RZ, 0x1f ;  /* 0x00001fff02027589 */ /* 0x000e2400000e0000 */
[----:B0-----:R-:W-:-:S04]  /*1240*/  FMUL R17, R2, 0.000244140625 ;  /* 0x3980000002117820 */ /* 0x001fc80000400000 */
[----:B------:R-:W-:-:S04]  /*1250*/  FFMA R17, R18, R18, R17 ;  /* 0x0000001212117223 */ /* 0x000fc80000000011 */
[----:B------:R-:W-:Y:S02]  /*1260*/  FADD R19, R17, UR11 ;  /* 0x0000000b11137e21 */ /* 0x000fe40008000000 */
[----:B------:R-:W0:Y:S03]  /*1270*/  @!P1 LDC.64 R16, c[0x0][0x3a0] ;  /* 0x0000e800ff109b82 */ /* 0x000e260000000a00 */
[----:B------:R-:W-:-:S13]  /*1280*/  FSETP.GEU.AND P0, PT, |R19|, 1.175494350822287508e-38, PT ;  /* 0x008000001300780b */ /* 0x000fda0003f0e200 */
[----:B------:R-:W-:-:S04]  /*1290*/  @!P0 FMUL R19, R19, 16777216 ;  /* 0x4b80000013138820 */ /* 0x000fc80000400000 */
[----:B------:R-:W1:Y:S01]  /*12a0*/  MUFU.RSQ R0, R19 ;  /* 0x0000001300007308 */ /* 0x000e620000001400 */
[----:B0-----:R-:W-:-:S04]  /*12b0*/  @!P1 IMAD.WIDE R16, R40, 0x4, R16 ;  /* 0x0000000428109825 */ /* 0x001fc800078e0210 */
[----:B-1----:R-:W-:-:S05]  /*12c0*/  @!P0 FMUL R0, R0, 4096 ;  /* 0x4580000000008820 */ /* 0x002fca0000400000 */
[----:B------:R0:W-:Y:S01]  /*12d0*/  @!P1 STG.E desc[UR6][R16.64], R0 ;  /* 0x0000000010009986 */ /* 0x0001e2000c101906 */
[----:B------:R-:W-:Y:S05]  /*12e0*/  BRA.U UP0, `(.L_x_4671) ;  /* 0x0000000900e47547 */ /* 0x000fea000b800000 */
[----:B------:R-:W-:Y:S01]  /*12f0*/  ISETP.NE.AND P1, PT, RZ, UR10, PT ;  /* 0x0000000aff007c0c */ /* 0x000fe2000bf25270 */
[-C--:B------:R-:W-:Y:S01]  /*1300*/  FMUL R63, R63, R0.reuse ;  /* 0x000000003f3f7220 */ /* 0x080fe20000400000 */
[----:B0-----:R-:W-:Y:S01]  /*1310*/  SHF.L.U32 R16, R42, 0x10, RZ ;  /* 0x000000102a107819 */ /* 0x001fe200000006ff */
[-C--:B------:R-:W-:Y:S01]  /*1320*/  FMUL R21, R21, R0.reuse ;  /* 0x0000000015157220 */ /* 0x080fe20000400000 */
[----:B------:R-:W-:Y:S01]  /*1330*/  SHF.L.U32 R72, R46, 0x10, RZ ;  /* 0x000000102e487819 */ /* 0x000fe200000006ff */
[-C--:B------:R-:W-:Y:S01]  /*1340*/  FMUL R85, R85, R0.reuse ;  /* 0x0000000055557220 */ /* 0x080fe20000400000 */
[----:B------:R-:W-:Y:S01]  /*1350*/  SHF.L.U32 R76, R7, 0x10, RZ ;  /* 0x00000010074c7819 */ /* 0x000fe200000006ff */
[-C--:B------:R-:W-:Y:S01]  /*1360*/  FMUL R67, R67, R0.reuse ;  /* 0x0000000043437220 */ /* 0x080fe20000400000 */
[----:B------:R-:W-:Y:S01]  /*1370*/  SHF.L.U32 R66, R44, 0x10, RZ ;  /* 0x000000102c427819 */ /* 0x000fe200000006ff */
[-C--:B------:R-:W-:Y:S01]  /*1380*/  FMUL R71, R71, R0.reuse ;  /* 0x0000000047477220 */ /* 0x080fe20000400000 */
[----:B------:R-:W-:Y:S01]  /*1390*/  SHF.L.U32 R68, R4, 0x10, RZ ;  /* 0x0000001004447819 */ /* 0x000fe200000006ff */
[----:B------:R-:W-:Y:S01]  /*13a0*/  FMUL R87, R87, R0 ;  /* 0x0000000057577220 */ /* 0x000fe20000400000 */
[----:B------:R-:W-:Y:S01]  /*13b0*/  SHF.L.U32 R78, R9, 0x10, RZ ;  /* 0x00000010094e7819 */ /* 0x000fe200000006ff */
[----:B------:R-:W-:Y:S01]  /*13c0*/  @P1 FADD R16, R16, 1 ;  /* 0x3f80000010101421 */ /* 0x000fe20000000000 */
[----:B------:R-:W-:Y:S01]  /*13d0*/  @P1 FADD R72, R72, 1 ;  /* 0x3f80000048481421 */ /* 0x000fe20000000000 */
[----:B------:R-:W-:Y:S01]  /*13e0*/  @P1 FADD R76, R76, 1 ;  /* 0x3f8000004c4c1421 */ /* 0x000fe20000000000 */
[----:B------:R-:W-:Y:S01]  /*13f0*/  SHF.L.U32 R80, R50, 0x10, RZ ;  /* 0x0000001032507819 */ /* 0x000fe200000006ff */
[----:B------:R-:W-:Y:S01]  /*1400*/  FMUL R63, R63, R16 ;  /* 0x000000103f3f7220 */ /* 0x000fe20000400000 */
[----:B------:R-:W-:Y:S01]  /*1410*/  SHF.L.U32 R16, R43, 0x10, RZ ;  /* 0x000000102b107819 */ /* 0x000fe200000006ff */
[----:B------:R-:W-:Y:S01]  /*1420*/  FMUL R21, R21, R72 ;  /* 0x0000004815157220 */ /* 0x000fe20000400000 */
[----:B------:R-:W-:Y:S01]  /*1430*/  FMUL R72, R85, R76 ;  /* 0x0000004c55487220 */ /* 0x000fe20000400000 */
[----:B------:R-:W-:Y:S01]  /*1440*/  SHF.L.U32 R76, R49, 0x10, RZ ;  /* 0x00000010314c7819 */ /* 0x000fe200000006ff */
[----:B------:R-:W-:Y:S01]  /*1450*/  @P1 FADD R66, R66, 1 ;  /* 0x3f80000042421421 */ /* 0x000fe20000000000 */
[----:B------:R-:W-:Y:S01]  /*1460*/  @P1 FADD R16, R16, 1 ;  /* 0x3f80000010101421 */ /* 0x000fe20000000000 */
[-C--:B------:R-:W-:Y:S01]  /*1470*/  FMUL R77, R77, R0.reuse ;  /* 0x000000004d4d7220 */ /* 0x080fe20000400000 */
[----:B------:R-:W-:Y:S01]  /*1480*/  FMUL R25, R25, R0 ;  /* 0x0000000019197220 */ /* 0x000fe20000400000 */
[----:B------:R-:W-:Y:S01]  /*1490*/  @P1 FADD R76, R76, 1 ;  /* 0x3f8000004c4c1421 */ /* 0x000fe20000000000 */
[----:B------:R-:W-:Y:S01]  /*14a0*/  FMUL R67, R67, R16 ;  /* 0x0000001043437220 */ /* 0x000fe20000400000 */
[----:B------:R-:W-:Y:S01]  /*14b0*/  SHF.L.U32 R16, R5, 0x10, RZ ;  /* 0x0000001005107819 */ /* 0x000fe200000006ff */
[----:B------:R-:W-:Y:S01]  /*14c0*/  @P1 FADD R68, R68, 1 ;  /* 0x3f80000044441421 */ /* 0x000fe20000000000 */
[----:B------:R-:W-:Y:S01]  /*14d0*/  @P1 FADD R78, R78, 1 ;  /* 0x3f8000004e4e1421 */ /* 0x000fe20000000000 */
[-C--:B------:R-:W-:Y:S01]  /*14e0*/  FMUL R79, R79, R0.reuse ;  /* 0x000000004f4f7220 */ /* 0x080fe20000400000 */
[-C--:B------:R-:W-:Y:S01]  /*14f0*/  FMUL R91, R91, R0.reuse ;  /* 0x000000005b5b7220 */ /* 0x080fe20000400000 */
[----:B------:R-:W-:Y:S01]  /*1500*/  @P1 FADD R16, R16, 1 ;  /* 0x3f80000010101421 */ /* 0x000fe20000000000 */
        /* <DEDUP_REMOVED lines=25> */
[----:B------:R-:W-:Y:S01]  /*16a0*/  SHF.L.U32 R0, R36, 0x10, RZ ;  /* 0x0000001024007819 */ /* 0x000fe200000006ff */
[----:B------:R-:W-:Y:S01]  /*16b0*/  FMUL R66, R77, R68 ;  /* 0x000000444d427220 */ /* 0x000fe20000400000 */
[----:B------:R-:W-:Y:S01]  /*16c0*/  FMUL R76, R25, R78 ;  /* 0x0000004e194c7220 */ /* 0x000fe20000400000 */
[----:B------:R-:W-:Y:S01]  /*16d0*/  SHF.L.U32 R18, R41, 0x10, RZ ;  /* 0x0000001029127819 */ /* 0x000fe200000006ff */
[----:B------:R-:W-:Y:S01]  /*16e0*/  FMUL R68, R79, R16 ;  /* 0x000000104f447220 */ /* 0x000fe20000400000 */
        /* <DEDUP_REMOVED lines=12> */
[----:B------:R-:W-:Y:S01]  /*17b0*/  FMUL R80, R27, R80 ;  /* 0x000000501b507220 */ /* 0x000fe20000400000 */
[----:B------:R-:W-:Y:S01]  /*17c0*/  SHF.L.U32 R2, R37, 0x10, RZ ;  /* 0x0000001025027819 */ /* 0x000fe200000006ff */
[----:B------:R-:W-:Y:S01]  /*17d0*/  FMUL R23, R23, R16 ;  /* 0x0000001017177220 */ /* 0x000fe20000400000 */
[----:B------:R-:W-:Y:S01]  /*17e0*/  SHF.L.U32 R62, R38, 0x10, RZ ;  /* 0x00000010263e7819 */ /* 0x000fe200000006ff */
[----:B------:R-:W-:Y:S01]  /*17f0*/  FMUL R27, R22, R17 ;  /* 0x00000011161b7220 */ /* 0x000fe20000400000 */
[----:B------:R-:W-:Y:S01]  /*1800*/  SHF.L.U32 R64, R39, 0x10, RZ ;  /* 0x0000001027407819 */ /* 0x000fe200000006ff */
[----:B------:R-:W0:Y:S01]  /*1810*/  LDC.64 R16, c[0x0][0x3c8] ;  /* 0x0000f200ff107b82 */ /* 0x000e220000000a00 */
[----:B------:R-:W-:Y:S01]  /*1820*/  SHF.L.U32 R70, R45, 0x10, RZ ;  /* 0x000000102d467819 */ /* 0x000fe200000006ff */
[----:B------:R-:W-:Y:S01]  /*1830*/  @P1 FADD R61, R61, 1 ;  /* 0x3f8000003d3d1421 */ /* 0x000fe20000000000 */
[----:B------:R-:W-:Y:S01]  /*1840*/  SHF.L.U32 R74, R47, 0x10, RZ ;  /* 0x000000102f4a7819 */ /* 0x000fe200000006ff */
[----:B------:R-:W-:Y:S01]  /*1850*/  @P1 FADD R2, R2, 1 ;  /* 0x3f80000002021421 */ /* 0x000fe20000000000 */
[----:B------:R-:W-:Y:S01]  /*1860*/  SHF.L.U32 R59, R12, 0x10, RZ ;  /* 0x000000100c3b7819 */ /* 0x000fe200000006ff */
[----:B------:R-:W-:Y:S01]  /*1870*/  @P1 FADD R62, R62, 1 ;  /* 0x3f8000003e3e1421 */ /* 0x000fe20000000000 */
[----:B------:R-:W-:Y:S01]  /*1880*/  @P1 FADD R64, R64, 1 ;  /* 0x3f80000040401421 */ /* 0x000fe20000000000 */
[----:B------:R-:W-:Y:S01]  /*1890*/  @P1 FADD R70, R70, 1 ;  /* 0x3f80000046461421 */ /* 0x000fe20000000000 */
[----:B------:R-:W-:Y:S01]  /*18a0*/  @P1 FADD R74, R74, 1 ;  /* 0x3f8000004a4a1421 */ /* 0x000fe20000000000 */
[----:B------:R-:W-:Y:S01]  /*18b0*/  @P1 FADD R59, R59, 1 ;  /* 0x3f8000003b3b1421 */ /* 0x000fe20000000000 */
[----:B------:R-:W-:Y:S01]  /*18c0*/  FMUL R61, R20, R61 ;  /* 0x0000003d143d7220 */ /* 0x000fe20000400000 */
[----:B------:R-:W-:Y:S01]  /*18d0*/  FMUL R2, R65, R2 ;  /* 0x0000000241027220 */ /* 0x000fe20000400000 */
[----:B------:R-:W-:Y:S01]  /*18e0*/  FMUL R62, R69, R62 ;  /* 0x0000003e453e7220 */ /* 0x000fe20000400000 */
[----:B------:R-:W-:Y:S01]  /*18f0*/  FMUL R64, R73, R64 ;  /* 0x0000004049407220 */ /* 0x000fe20000400000 */
[----:B------:R-:W-:Y:S01]  /*1900*/  FMUL R75, R75, R70 ;  /* 0x000000464b4b7220 */ /* 0x000fe20000400000 */
[----:B------:R-:W-:Y:S01]  /*1910*/  FMUL R81, R81, R74 ;  /* 0x0000004a51517220 */ /* 0x000fe20000400000 */
[----:B------:R-:W-:Y:S01]  /*1920*/  SHF.L.U32 R82, R13, 0x10, RZ ;  /* 0x000000100d527819 */ /* 0x000fe200000006ff */
[----:B------:R-:W-:Y:S01]  /*1930*/  FMUL R28, R28, R59 ;  /* 0x0000003b1c1c7220 */ /* 0x000fe20000400000 */
[----:B------:R-:W-:-:S02]  /*1940*/  ISETP.NE.AND P0, PT, RZ, UR9, PT ;  /* 0x00000009ff007c0c */ /* 0x000fc4000bf05270 */
[----:B------:R-:W-:Y:S01]  /*1950*/  SHF.L.U32 R20, R15, 0x10, RZ ;  /* 0x000000100f147819 */ /* 0x000fe200000006ff */
[----:B------:R-:W-:Y:S01]  /*1960*/  @P1 FADD R82, R82, 1 ;  /* 0x3f80000052521421 */ /* 0x000fe20000000000 */
[----:B------:R-:W-:Y:S02]  /*1970*/  SHF.L.U32 R70, R6, 0x10, RZ ;  /* 0x0000001006467819 */ /* 0x000fe400000006ff */
        /* <DEDUP_REMOVED lines=26> */
[C---:B-----5:R-:W-:Y:S01]  /*1b20*/  @P0 FMUL R0, R3.reuse, R0 ;  /* 0x0000000003000220 */ /* 0x060fe20000400000 */
        /* <DEDUP_REMOVED lines=31> */
[----:B0-----:R-:W-:Y:S01]  /*1d20*/  IMAD.WIDE.U32 R58, R57, 0x10, R16 ;  /* 0x00000010393a7825 */ /* 0x001fe200078e0010 */
[----:B------:R-:W-:-:S02]  /*1d30*/  F2FP.BF16.F32.PACK_AB R16, R18, R0 ;  /* 0x000000001210723e */ /* 0x000fc400000010ff */
[----:B------:R-:W-:Y:S02]  /*1d40*/  F2FP.BF16.F32.PACK_AB R17, R63, R2 ;  /* 0x000000023f11723e */ /* 0x000fe400000010ff */
[----:B------:R-:W-:Y:S02]  /*1d50*/  F2FP.BF16.F32.PACK_AB R18, R67, R62 ;  /* 0x0000003e4312723e */ /* 0x000fe400000010ff */
[----:B------:R-:W-:Y:S02]  /*1d60*/  F2FP.BF16.F32.PACK_AB R19, R19, R64 ;  /* 0x000000401313723e */ /* 0x000fe400000010ff */
[----:B------:R-:W-:Y:S02]  /*1d70*/  F2FP.BF16.F32.PACK_AB R20, R75, R66 ;  /* 0x000000424b14723e */ /* 0x000fe400000010ff */
[----:B------:R-:W-:Y:S01]  /*1d80*/  F2FP.BF16.F32.PACK_AB R21, R21, R68 ;  /* 0x000000441515723e */ /* 0x000fe200000010ff */
[----:B------:R1:W-:Y:S01]  /*1d90*/  STG.E.128 desc[UR6][R58.64], R16 ;  /* 0x000000103a007986 */ /* 0x0003e2000c101d06 */
[----:B------:R-:W-:-:S02]  /*1da0*/  F2FP.BF16.F32.PACK_AB R22, R81, R70 ;  /* 0x000000465116723e */ /* 0x000fc400000010ff */
[----:B------:R-:W-:Y:S02]  /*1db0*/  F2FP.BF16.F32.PACK_AB R23, R23, R72 ;  /* 0x000000481717723e */ /* 0x000fe400000010ff */
[----:B------:R-:W-:Y:S02]  /*1dc0*/  F2FP.BF16.F32.PACK_AB R24, R87, R74 ;  /* 0x0000004a5718723e */ /* 0x000fe400000010ff */
[----:B------:R-:W-:Y:S01]  /*1dd0*/  F2FP.BF16.F32.PACK_AB R25, R25, R76 ;  /* 0x0000004c1919723e */ /* 0x000fe200000010ff */
[----:B------:R1:W-:Y:S01]  /*1de0*/  STG.E.128 desc[UR6][R58.64+0x800], R20 ;  /* 0x000800143a007986 */ /* 0x0003e2000c101d06 */
[----:B------:R-:W-:Y:S02]  /*1df0*/  F2FP.BF16.F32.PACK_AB R26, R61, R78 ;  /* 0x0000004e3d1a723e */ /* 0x000fe400000010ff */
        /* <DEDUP_REMOVED lines=8> */
.L_x_4671:
[----:B------:R-:W-:Y:S01]  /*1e80*/  ISETP.NE.AND P1, PT, RZ, UR10, PT ;  /* 0x0000000aff007c0c */ /* 0x000fe2000bf25270 */
[-C--:B0-----:R-:W-:Y:S01]  /*1e90*/  FMUL R17, R60, R0.reuse ;  /* 0x000000003c117220 */ /* 0x081fe20000400000 */
[----:B------:R-:W-:Y:S01]  /*1ea0*/  SHF.L.U32 R64, R39, 0x10, RZ ;  /* 0x0000001027407819 */ /* 0x000fe200000006ff */
[-C--:B------:R-:W-:Y:S01]  /*1eb0*/  FMUL R61, R61, R0.reuse ;  /* 0x000000003d3d7220 */ /* 0x080fe20000400000 */
[----:B------:R-:W-:Y:S01]  /*1ec0*/  SHF.L.U32 R2, R36, 0x10, RZ ;  /* 0x0000001024027819 */ /* 0x000fe200000006ff */
        /* <DEDUP_REMOVED lines=39> */
[----:B------:R-:W-:Y:S01]  /*2140*/  @P1 FADD R0, R0, 1 ;  /* 0x3f80000000001421 */ /* 0x000fe20000000000 */
[----:B------:R-:W-:Y:S01]  /*2150*/  FMUL R73, R73, R64 ;  /* 0x0000004049497220 */ /* 0x000fe20000400000 */
[----:B------:R-:W-:Y:S01]  /*2160*/  FMUL R2, R61, R2 ;  /* 0x000000023d027220 */ /* 0x000fe20000400000 */
[----:B------:R-:W-:Y:S01]  /*2170*/  FMUL R16, R59, R16 ;  /* 0x000000103b107220 */ /* 0x000fe20000400000 */
        /* <DEDUP_REMOVED lines=12> */
[----:B------:R-:W-:Y:S01]  /*2240*/  FMNMX3 R33, R33, |R2|, |R16|, !PT ;  /* 0x4000000221217276 */ /* 0x000fe20007800410 */
[----:B------:R-:W-:Y:S01]  /*2250*/  FMUL R18, R67, R62 ;  /* 0x0000003e43127220 */ /* 0x000fe20000400000 */
[----:B------:R-:W-:Y:S01]  /*2260*/  @P1 FADD R68, R68, 1 ;  /* 0x3f80000044441421 */ /* 0x000fe20000000000 */
[----:B------:R-:W-:Y:S01]  /*2270*/  @P1 FADD R76, R76, 1 ;  /* 0x3f8000004c4c1421 */ /* 0x000fe20000000000 */
[----:B------:R-:W-:Y:S01]  /*2280*/  SHF.L.U32 R62, R45, 0x10, RZ ;  /* 0x000000102d3e7819 */ /* 0x000fe200000006ff */
[----:B------:R-:W-:Y:S01]  /*2290*/  @P1 FADD R60, R60, 1 ;  /* 0x3f8000003c3c1421 */ /* 0x000fe20000000000 */
[----:B------:R-:W-:Y:S01]  /*22a0*/  FMUL R77, R77, R66 ;  /* 0x000000424d4d7220 */ /* 0x000fe20000400000 */
[----:B------:R-:W-:Y:S01]  /*22b0*/  FMUL R79, R79, R64 ;  /* 0x000000404f4f7220 */ /* 0x000fe20000400000 */
        /* <DEDUP_REMOVED lines=18> */
[----:B------:R-:W-:Y:S01]  /*23e0*/  @P1 FADD R21, R21, 1 ;  /* 0x3f80000015151421 */ /* 0x000fe20000000000 */
[----:B------:R-:W-:Y:S01]  /*23f0*/  @P1 FADD R70, R70, 1 ;  /* 0x3f80000046461421 */ /* 0x000fe20000000000 */
[----:B------:R-:W-:Y:S01]  /*2400*/  FMNMX3 R33, R33, |R73|, |R60|, !PT ;  /* 0x4000004921217276 */ /* 0x000fe2000780043c */
[----:B------:R-:W-:Y:S01]  /*2410*/  @P1 FADD R74, R74, 1 ;  /* 0x3f8000004a4a1421 */ /* 0x000fe20000000000 */
[----:B------:R-:W-:Y:S01]  /*2420*/  FMUL R83, R83, R66 ;  /* 0x0000004253537220 */ /* 0x000fe20000400000 */
[----:B------:R-:W-:Y:S01]  /*2430*/  FMUL R66, R81, R68 ;  /* 0x0000004451427220 */ /* 0x000fe20000400000 */
[----:B------:R-:W-:Y:S01]  /*2440*/  FMUL R27, R27, R76 ;  /* 0x0000004c1b1b7220 */ /* 0x000fe20000400000 */
[----:B------:R-:W-:Y:S01]  /*2450*/  FMUL R68, R23, R72 ;  /* 0x0000004817447220 */ /* 0x000fe20000400000 */
[----:B------:R-:W-:Y:S01]  /*2460*/  FMUL R76, R22, R21 ;  /* 0x00000015164c7220 */ /* 0x000fe20000400000 */
[----:B------:R-:W-:Y:S01]  /*2470*/  FMNMX3 R33, R33, |R77|, |R62|, !PT ;  /* 0x4000004d21217276 */ /* 0x000fe2000780043e */
[----:B------:R-:W-:Y:S01]  /*2480*/  FMUL R85, R85, R70 ;  /* 0x0000004655557220 */ /* 0x000fe20000400000 */
[----:B------:R-:W-:Y:S01]  /*2490*/  FMUL R89, R89, R74 ;  /* 0x0000004a59597220 */ /* 0x000fe20000400000 */
[----:B------:R-:W-:-:S02]  /*24a0*/  SHF.L.U32 R72, R9, 0x10, RZ ;  /* 0x0000001009487819 */ /* 0x000fc400000006ff */
        /* <DEDUP_REMOVED lines=11> */
[----:B------:R-:W-:Y:S01]  /*2560*/  FMNMX3 R33, R33, |R79|, |R64|, !PT ;  /* 0x4000004f21217276 */ /* 0x000fe20007800440 */
[----:B------:R-:W-:Y:S01]  /*2570*/  @P1 FADD R19, R19, 1 ;  /* 0x3f80000013131421 */ /* 0x000fe20000000000 */
[----:B------:R-:W-:Y:S01]  /*2580*/  SHF.L.U32 R59, R53, 0x10, RZ ;  /* 0x00000010353b7819 */ /* 0x000fe200000006ff */
[----:B------:R-:W-:Y:S01]  /*2590*/  @P1 FADD R23, R23, 1 ;  /* 0x3f80000017171421 */ /* 0x000fe20000000000 */
[----:B------:R-:W-:Y:S01]  /*25a0*/  SHF.L.U32 R80, R56, 0x10, RZ ;  /* 0x0000001038507819 */ /* 0x000fe200000006ff */
[----:B------:R-:W-:Y:S01]  /*25b0*/  FMUL R25, R25, R72 ;  /* 0x0000004819197220 */ /* 0x000fe20000400000 */
[----:B------:R-:W-:Y:S01]  /*25c0*/  FMNMX3 R33, R33, |R83|, |R66|, !PT ;  /* 0x4000005321217276 */ /* 0x000fe20007800442 */
[----:B------:R-:W-:Y:S01]  /*25d0*/  @P1 FADD R59, R59, 1 ;  /* 0x3f8000003b3b1421 */ /* 0x000fe20000000000 */
[----:B------:R-:W-:Y:S01]  /*25e0*/  FMUL R78, R26, R21 ;  /* 0x000000151a4e7220 */ /* 0x000fe20000400000 */
[----:B------:R-:W-:Y:S01]  /*25f0*/  FMUL R31, R31, R22 ;  /* 0x000000161f1f7220 */ /* 0x000fe20000400000 */
[----:B------:R-:W-:Y:S01]  /*2600*/  FMUL R70, R87, R70 ;  /* 0x0000004657467220 */ /* 0x000fe20000400000 */
[----:B------:R-:W-:Y:S01]  /*2610*/  FMUL R72, R91, R74 ;  /* 0x0000004a5b487220 */ /* 0x000fe20000400000 */
[----:B------:R-:W-:Y:S01]  /*2620*/  @P1 FADD R80, R80, 1 ;  /* 0x3f80000050501421 */ /* 0x000fe20000000000 */
[C---:B-----5:R-:W-:Y:S01]  /*2630*/  FMUL R21, R3.reuse, R2 ;  /* 0x0000000203157220 */ /* 0x060fe20000400000 */
[----:B------:R-:W-:Y:S01]  /*2640*/  FMUL R22, R3, R65 ;  /* 0x0000004103167220 */ /* 0x000fe20000400000 */
[----:B------:R-:W-:Y:S01]  /*2650*/  FMUL R74, R20, R19 ;  /* 0x00000013144a7220 */ /* 0x000fe20000400000 */
[----:B------:R-:W-:Y:S01]  /*2660*/  ISETP.NE.AND P0, PT, RZ, UR9, PT ;  /* 0x00000009ff007c0c */ /* 0x000fe2000bf05270 */
        /* <DEDUP_REMOVED lines=9> */
[----:B------:R-:W-:Y:S01]  /*2700*/  FSEL R17, R2, R21, !P0 ;  /* 0x0000001502117208 */ /* 0x000fe20004000000 */
[----:B------:R-:W-:Y:S01]  /*2710*/  FMUL R2, R3, R73 ;  /* 0x0000004903027220 */ /* 0x000fe20000400000 */
[----:B------:R-:W-:Y:S01]  /*2720*/  FSEL R65, R65, R22, !P0 ;  /* 0x0000001641417208 */ /* 0x000fe20004000000 */
[----:B------:R-:W-:Y:S01]  /*2730*/  FMUL R22, R3, R77 ;  /* 0x0000004d03167220 */ /* 0x000fe20000400000 */
[----:B------:R-:W-:Y:S01]  /*2740*/  FMNMX3 R33, R33, |R89|, |R70|, !PT ;  /* 0x4000005921217276 */ /* 0x000fe20007800446 */
[----:B------:R-:W-:Y:S01]  /*2750*/  @P1 FADD R23, R23, 1 ;  /* 0x3f80000017171421 */ /* 0x000fe20000000000 */
[----:B------:R-:W-:Y:S01]  /*2760*/  @P1 FADD R59, R59, 1 ;  /* 0x3f8000003b3b1421 */ /* 0x000fe20000000000 */
        /* <DEDUP_REMOVED lines=10> */
[----:B------:R-:W0:Y:S01]  /*2810*/  LDC.64 R58, c[0x0][0x3c8] ;  /* 0x0000f200ff3a7b82 */ /* 0x000e220000000a00 */
[----:B------:R-:W-:Y:S01]  /*2820*/  FSEL R23, R85, R22, !P0 ;  /* 0x0000001655177208 */ /* 0x000fe20004000000 */
[----:B------:R-:W-:Y:S01]  /*2830*/  FMUL R2, R3, R89 ;  /* 0x0000005903027220 */ /* 0x000fe20000400000 */
[----:B------:R-:W-:Y:S01]  /*2840*/  FMNMX3 R33, R33, |R27|, |R76|, !PT ;  /* 0x4000001b21217276 */ /* 0x000fe2000780044c */
[----:B------:R-:W-:Y:S01]  /*2850*/  FMUL R22, R3, R25 ;  /* 0x0000001903167220 */ /* 0x000fe20000400000 */
[----:B------:R-:W-:Y:S01]  /*2860*/  FSEL R69, R69, R24, !P0 ;  /* 0x0000001845457208 */ /* 0x000fe20004000000 */
[----:B------:R-:W-:Y:S01]  /*2870*/  FMUL R24, R3, R79 ;  /* 0x0000004f03187220 */ /* 0x000fe20000400000 */
[----:B------:R-:W-:Y:S01]  /*2880*/  FMNMX3 R33, R33, |R19|, |R28|, !PT ;  /* 0x4000001321217276 */ /* 0x000fe2000780041c */
[----:B------:R-:W-:Y:S01]  /*2890*/  @P0 FMUL R16, R3, R16 ;  /* 0x0000001003100220 */ /* 0x000fe20000400000 */
[----:B------:R-:W-:Y:S01]  /*28a0*/  FSEL R89, R89, R2, !P0 ;  /* 0x0000000259597208 */ /* 0x000fe20004000000 */
        /* <DEDUP_REMOVED lines=9> */
[----:B------:R-:W-:Y:S01]  /*2940*/  FSEL R61, R19, R22, !P0 ;  /* 0x00000016133d7208 */ /* 0x000fe20004000000 */
[-C--:B------:R-:W-:Y:S01]  /*2950*/  FMUL R19, R3, R20.reuse ;  /* 0x0000001403137220 */ /* 0x080fe20000400000 */
[----:B------:R-:W-:Y:S01]  /*2960*/  FMNMX3 R33, R33, |R20|, |R30|, !PT ;  /* 0x4000001421217276 */ /* 0x000fe2000780041e */
[CC--:B------:R-:W-:Y:S01]  /*2970*/  FMUL R22, R3.reuse, R31.reuse ;  /* 0x0000001f03167220 */ /* 0x0c0fe20000400000 */
[C---:B------:R-:W-:Y:S01]  /*2980*/  @P0 FMUL R18, R3.reuse, R18 ;  /* 0x0000001203120220 */ /* 0x040fe20000400000 */
[----:B------:R-:W-:Y:S01]  /*2990*/  @P0 FMUL R60, R3, R60 ;  /* 0x0000003c033c0220 */ /* 0x000fe20000400000 */
[----:B------:R-:W-:Y:S01]  /*29a0*/  FMNMX3 R33, R33, |R31|, |R80|, !PT ;  /* 0x4000001f21217276 */ /* 0x000fe20007800450 */
        /* <DEDUP_REMOVED lines=13> */
[----:B0-----:R-:W-:Y:S01]  /*2a80*/  IMAD.WIDE.U32 R58, R57, 0x10, R58 ;  /* 0x00000010393a7825 */ /* 0x001fe200078e003a */
[----:B------:R-:W-:-:S02]  /*2a90*/  FSEL R29, R29, R2, !P0 ;  /* 0x000000021d1d7208 */ /* 0x000fc40004000000 */
[----:B------:R-:W-:Y:S02]  /*2aa0*/  FSEL R63, R20, R19, !P0 ;  /* 0x00000013143f7208 */ /* 0x000fe40004000000 */
[----:B------:R-:W-:Y:S02]  /*2ab0*/  FSEL R67, R31, R22, !P0 ;  /* 0x000000161f437208 */ /* 0x000fe40004000000 */
[----:B------:R-:W-:Y:S02]  /*2ac0*/  F2FP.BF16.F32.PACK_AB R16, R16, R17 ;  /* 0x000000111010723e */ /* 0x000fe400000010ff */
[----:B------:R-:W-:Y:S02]  /*2ad0*/  F2FP.BF16.F32.PACK_AB R17, R0, R65 ;  /* 0x000000410011723e */ /* 0x000fe400000010ff */
[----:B------:R-:W-:Y:S02]  /*2ae0*/  F2FP.BF16.F32.PACK_AB R18, R18, R69 ;  /* 0x000000451212723e */ /* 0x000fe400000010ff */
[----:B------:R-:W-:-:S02]  /*2af0*/  F2FP.BF16.F32.PACK_AB R19, R60, R73 ;  /* 0x000000493c13723e */ /* 0x000fc400000010ff */
[----:B------:R-:W-:Y:S02]  /*2b00*/  F2FP.BF16.F32.PACK_AB R20, R62, R77 ;  /* 0x0000004d3e14723e */ /* 0x000fe400000010ff */
[----:B------:R-:W-:Y:S01]  /*2b10*/  F2FP.BF16.F32.PACK_AB R21, R64, R21 ;  /* 0x000000154015723e */ /* 0x000fe200000010ff */
[----:B------:R0:W-:Y:S01]  /*2b20*/  STG.E.128 desc[UR6][R58.64], R16 ;  /* 0x000000103a007986 */ /* 0x0001e2000c101d06 */
        /* <DEDUP_REMOVED lines=11> */
[----:B------:R-:W-:-:S05]  /*2be0*/  F2FP.BF16.F32.PACK_AB R31, R80, R67 ;  /* 0x00000043501f723e */ /* 0x000fca00000010ff */
[----:B------:R0:W-:Y:S02]  /*2bf0*/  STG.E.128 desc[UR6][R58.64+0x1800], R28 ;  /* 0x0018001c3a007986 */ /* 0x0001e4000c101d06 */
.L_x_4672:
[----:B01----:R-:W0:Y:S01]  /*2c00*/  LDC R17, c[0x0][0x380] ;  /* 0x0000e000ff117b82 */ /* 0x003e220000000800 */
[----:B------:R-:W-:Y:S01]  /*2c10*/  UPLOP3.LUT UP1, UPT, UPT, UPT, UP1, 0x40, 0x4 ;  /* 0x000000000004789c */ /* 0x000fe20003f2e810 */
[----:B0-----:R-:W-:-:S04]  /*2c20*/  IADD3 R40, PT, PT, R40, R17, RZ ;  /* 0x0000001128287210 */ /* 0x001fc80007ffe0ff */
[----:B------:R-:W-:-:S13]  /*2c30*/  ISETP.GE.AND P1, PT, R40, UR14, PT ;  /* 0x0000000e28007c0c */ /* 0x000fda000bf26270 */
[----:B------:R-:W-:Y:S05]  /*2c40*/  @!P1 BRA `(.L_x_4673) ;  /* 0xffffffd400ac9947 */ /* 0x000fea000383ffff */
.L_x_4664:
[----:B------:R-:W0:Y:S02]  /*2c50*/  LDCU.64 UR4, c[0x0][0x3f8] ;  /* 0x00007f00ff0477ac */ /* 0x000e240008000a00 */
[----:B0-----:R-:W-:-:S04]  /*2c60*/  UISETP.NE.U32.AND UP0, UPT, UR4, URZ, UPT ;  /* 0x000000ff0400728c */ /* 0x001fc8000bf05070 */
[----:B------:R-:W-:-:S09]  /*2c70*/  UISETP.NE.AND.EX UP0, UPT, UR5, URZ, UPT, UP0 ;  /* 0x000000ff0500728c */ /* 0x000fd2000bf05300 */
[----:B------:R-:W-:Y:S05]  /*2c80*/  BRA.U !UP0, `(.L_x_4674) ;  /* 0x0000000108a07547 */ /* 0x000fea000b800000 */
[----:B------:R-:W0:Y:S01]  /*2c90*/  SHFL.DOWN PT, R0, R33, 0x10, 0x1f ;  /* 0x0a001f0021007f89 */ /* 0x000e2200000e0000 */
[----:B------:R-:W-:Y:S01]  /*2ca0*/  ISETP.NE.AND P1, PT, R34, RZ, PT ;  /* 0x000000ff2200720c */ /* 0x000fe20003f25270 */
        /* <DEDUP_REMOVED lines=32> */
.L_x_4681:
[----:B------:R-:W-:Y:S02]  /*2eb0*/  ISETP.NE.AND P1, PT, R32, RZ, PT ;  /* 0x000000ff2000720c */ /* 0x000fe40003f25270 */
[----:B-1----:R-:W-:-:S11]  /*2ec0*/  FMNMX R7, R5, R2, !PT ;  /* 0x0000000205077209 */ /* 0x002fd60007800000 */
[----:B------:R-:W-:Y:S05]  /*2ed0*/  @P1 BRA `(.L_x_4675) ;  /* 0x0000000000081947 */ /* 0x000fea0003800000 */
[----:B0-----:R-:W0:Y:S02]  /*2ee0*/  LDC.64 R4, c[0x0][0x3f8] ;  /* 0x0000fe00ff047b82 */ /* 0x001e240000000a00 */
[----:B0-----:R1:W-:Y:S02]  /*2ef0*/  REDG.E.MAX.S32.STRONG.GPU desc[UR6][R4.64], R7 ;  /* 0x000000070400798e */ /* 0x0013e4000d12e306 */
.L_x_4675:
[----:B------:R-:W-:Y:S05]  /*2f00*/  BSYNC B0 ;  /* 0x0000000000007941 */ /* 0x000fea0003800000 */
.L_x_4674:
[----:B------:R-:W-:Y:S05]  /*2f10*/  @!P0 EXIT ;  /* 0x000000000000894d */ /* 0x000fea0003800000 */
[----:B------:R-:W2:Y:S01]  /*2f20*/  LDCU.64 UR4, c[0x0][0x3f0] ;  /* 0x00007e00ff0477ac */ /* 0x000ea20008000a00 */
[----:B------:R-:W-:Y:S02]  /*2f30*/  LOP3.LUT P0, RZ, R32, UR8, RZ, 0xfc, !PT ;  /* 0x0000000820ff7c12 */ /* 0x000fe4000f80fcff */
[----:B--2---:R-:W-:-:S04]  /*2f40*/  ISETP.EQ.U32.AND P1, PT, RZ, UR4, PT ;  /* 0x00000004ff007c0c */ /* 0x004fc8000bf22070 */
        /* <DEDUP_REMOVED lines=8> */
[----:B01----:R-:W-:Y:S05]  /*2fd0*/  CALL.REL.NOINC `($__internal_46_$__cuda_sm20_rcp_rn_f32_slowpath) ;  /* 0x00000000005c7944 */ /* 0x003fea0003c00000 */
[----:B------:R-:W-:Y:S01]  /*2fe0*/  MOV R5, R0 ;  /* 0x0000000000057202 */ /* 0x000fe20000000f00 */
[----:B------:R-:W-:Y:S06]  /*2ff0*/  BRA `(.L_x_4678) ;  /* 0x0000000000107947 */ /* 0x000fec0003800000 */
.L_x_4677:
[----:B------:R-:W2:Y:S02]  /*3000*/  MUFU.RCP R0, R3 ;  /* 0x0000000300007308 */ /* 0x000ea40000001000 */
[----:B--2---:R-:W-:-:S04]  /*3010*/  FFMA R2, R3, R0, -1 ;  /* 0xbf80000003027423 */ /* 0x004fc80000000000 */
[----:B01----:R-:W-:-:S04]  /*3020*/  FADD.FTZ R5, -R2, -RZ ;  /* 0x800000ff02057221 */ /* 0x003fc80000010100 */
[----:B------:R-:W-:-:S07]  /*3030*/  FFMA R5, R0, R5, R0 ;  /* 0x0000000500057223 */ /* 0x000fce0000000000 */
.L_x_4678:
[----:B------:R-:W0:Y:S02]  /*3040*/  LDC.64 R2, c[0x0][0x3f0] ;  /* 0x0000fc00ff027b82 */ /* 0x000e240000000a00 */
[----:B0-----:R-:W-:Y:S01]  /*3050*/  STG.E desc[UR6][R2.64], R5 ;  /* 0x0000000502007986 */ /* 0x001fe2000c101906 */
[----:B------:R-:W-:Y:S05]  /*3060*/  EXIT ;  /* 0x000000000000794d */ /* 0x000fea0003800000 */
.L_x_4676:
[----:B------:R-:W-:Y:S02]  /*3070*/  MOV R7, 0x2 ;  /* 0x0000000200077802 */ /* 0x000fe40000000f00 */
[----:B------:R-:W-:Y:S02]  /*3080*/  MOV R9, 0x1f ;  /* 0x0000001f00097802 */ /* 0x000fe40000000f00 */
[----:B------:R-:W-:-:S07]  /*3090*/  MOV R4, 0xffffffff ;  /* 0xffffffff00047802 */ /* 0x000fce0000000f00 */
[----:B01---5:R-:W-:Y:S05]  /*30a0*/  WARPSYNC.COLLECTIVE R4, `(.L_x_4679) ;  /* 0x0000000004087348 */ /* 0x023fea0003c00000 */
[----:B01----:R0:W1:Y:S02]  /*30b0*/  SHFL.DOWN P1, R2, R0, R7, R9 ;  /* 0x0800000700027389 */ /* 0x0030640000020009 */
[----:B01---5:R-:W-:Y:S05]  /*30c0*/  ENDCOLLECTIVE ;  /* 0x000000000000791b */ /* 0x023fea0003800000 */
.L_x_4679:
[----:B------:R-:W-:Y:S02]  /*30d0*/  MOV R7, 0x1 ;  /* 0x0000000100077802 */ /* 0x000fe40000000f00 */
[----:B------:R-:W-:-:S04]  /*30e0*/  MOV R5, R2 ;  /* 0x0000000200057202 */ /* 0x000fc80000000f00 */
[----:B------:R-:W-:-:S04]  /*30f0*/  FMNMX R5, R5, R0, !PT ;  /* 0x0000000005057209 */ /* 0x000fc80007800000 */
[----:B------:R-:W-:-:S07]  /*3100*/  MOV R0, R5 ;  /* 0x0000000500007202 */ /* 0x000fce0000000f00 */
[----:B------:R-:W-:Y:S05]  /*3110*/  WARPSYNC.COLLECTIVE R4, `(.L_x_4680) ;  /* 0x0000000004087348 */ /* 0x000fea0003c00000 */
[----:B------:R0:W1:Y:S02]  /*3120*/  SHFL.DOWN P1, R2, R0, R7, R9 ;  /* 0x0800000700027389 */ /* 0x0000640000020009 */
[----:B01----:R-:W-:Y:S05]  /*3130*/  ENDCOLLECTIVE ;  /* 0x000000000000791b */ /* 0x003fea0003800000 */
.L_x_4680:
[----:B------:R-:W-:Y:S05]  /*3140*/  BRA `(.L_x_4681) ;  /* 0xfffffffc00587947 */ /* 0x000fea000383ffff */
        .weak           $__internal_46_$__cuda_sm20_rcp_rn_f32_slowpath
        .type           $__internal_46_$__cuda_sm20_rcp_rn_f32_slowpath,@function
        .size           $__internal_46_$__cuda_sm20_rcp_rn_f32_slowpath,(.L_x_6088 - $__internal_46_$__cuda_sm20_rcp_rn_f32_slowpath)
$__internal_46_$__cuda_sm20_rcp_rn_f32_slowpath:
        /* <DEDUP_REMOVED lines=15> */
.L_x_4683:
[----:B------:R-:W-:-:S04]  /*3240*/  IADD3 R19, PT, PT, R2, -0xfd, RZ ;  /* 0xffffff0302137810 */ /* 0x000fc80007ffe0ff */
[----:B------:R-:W-:-:S13]  /*3250*/  ISETP.GT.U32.AND P0, PT, R19, 0x1, PT ;  /* 0x000000011300780c */ /* 0x000fda0003f04070 */
[----:B------:R-:W-:Y:S05]  /*3260*/  @P0 BRA `(.L_x_4685) ;  /* 0x0000000000780947 */ /* 0x000fea0003800000 */
[----:B------:R-:W-:-:S04]  /*3270*/  LOP3.LUT R74, R0, 0x7fffff, RZ, 0xc0, !PT ;  /* 0x007fffff004a7812 */ /* 0x000fc800078ec0ff */
        /* <DEDUP_REMOVED lines=9> */
[----:B------:R-:W-:Y:S02]  /*3310*/  SHF.L.U32 R80, R78, R19, RZ ;  /* 0x000000134e507219 */ /* 0x000fe400000006ff */
[----:B------:R-:W-:Y:S02]  /*3320*/  LOP3.LUT R74, R74, 0x800000, RZ, 0xfc, !PT ;  /* 0x008000004a4a7812 */ /* 0x000fe400078efcff */
[----:B------:R-:W-:Y:S02]  /*3330*/  SEL R78, RZ, 0xffffffff, !P0 ;  /* 0xffffffffff4e7807 */ /* 0x000fe40004000000 */
[----:B------:R-:W-:-:S02]  /*3340*/  LOP3.LUT R80, R80, R74, RZ, 0xc0, !PT ;  /* 0x0000004a50507212 */ /* 0x000fc400078ec0ff */
[----:B------:R-:W-:Y:S02]  /*3350*/  IADD3 R78, PT, PT, -R78, RZ, RZ ;  /* 0x000000ff4e4e7210 */ /* 0x000fe40007ffe1ff */
        /* <DEDUP_REMOVED lines=9> */
[----:B------:R-:W-:-:S04]  /*33f0*/  IADD3 R19, PT, PT, R2, -0xfc, RZ ;  /* 0xffffff0402137810 */ /* 0x000fc80007ffe0ff */
[----:B------:R-:W-:-:S07]  /*3400*/  SHF.R.U32.HI R19, RZ, R19, R74 ;  /* 0x00000013ff137219 */ /* 0x000fce000001164a */
[----:B------:R-:W-:-:S04]  /*3410*/  @!P0 IADD3 R19, PT, PT, R19, 0x1, RZ ;  /* 0x0000000113138810 */ /* 0x000fc80007ffe0ff */
[----:B------:R-:W-:-:S04]  /*3420*/  @!P1 SHF.L.U32 R19, R19, 0x1, RZ ;  /* 0x0000000113139819 */ /* 0x000fc800000006ff */
[----:B------:R-:W-:Y:S01]  /*3430*/  LOP3.LUT R19, R19, 0x80000000, R0, 0xf8, !PT ;  /* 0x8000000013137812 */ /* 0x000fe200078ef800 */
[----:B------:R-:W-:Y:S06]  /*3440*/  BRA `(.L_x_4684) ;  /* 0x0000000000047947 */ /* 0x000fec0003800000 */
.L_x_4685:
[----:B------:R0:W1:Y:S02]  /*3450*/  MUFU.RCP R19, R0 ;  /* 0x0000000000137308 */ /* 0x0000640000001000 */
.L_x_4684:
[----:B------:R-:W-:Y:S05]  /*3460*/  BSYNC B1 ;  /* 0x0000000000017941 */ /* 0x000fea0003800000 */
.L_x_4682:
[----:B01----:R-:W-:Y:S01]  /*3470*/  MOV R0, R19 ;  /* 0x0000001300007202 */ /* 0x003fe20000000f00 */
[----:B------:R-:W-:-:S04]  /*3480*/  HFMA2 R19, -RZ, RZ, 0, 0 ;  /* 0x00000000ff137431 */ /* 0x000fc800000001ff */
[----:B------:R-:W-:Y:S05]  /*3490*/  RET.REL.NODEC R18 `(_ZN18transformer_engine13normalization24rmsnorm_fwd_tuned_kernelINS0_13Kernel_traitsI13__nv_bfloat16S3_S3_fjLj4096ELj1ELj1ELj4ELj16ENS0_18Kernel_traits_baseILj4096ES3_S3_S3_fjLj128EEEEEEEvNS0_19ForwardKernelParamsE) ;  /* 0xffffffc812d87950 */ /* 0x000fea0003c3ffff */
.L_x_4686:
        /* <DEDUP_REMOVED lines=14> */
.L_x_6088:


//--------------------- .text._ZN18transformer_engine13normalization24rmsnorm_fwd_tuned_kernelINS0_13Kernel_traitsI6__halfS3_S3_fjLj4096ELj1ELj1ELj4ELj16ENS0_18Kernel_traits_baseILj4096ES3_S3_S3_fjLj128EEEEEEEvNS0_19ForwardKernelParamsE --------------------------
	.section	.text._ZN18transformer_engine13normalization24rmsnorm_fwd_tuned_kernelINS0_13Kernel_traitsI6__halfS3_S3_fjLj4096ELj1ELj1ELj4ELj16ENS0_18Kernel_traits_baseILj4096ES3_S3_S3_fjLj128EEEEEEEvNS0_19ForwardKernelParamsE,"ax",@progbits
	.align	128
        .global         _ZN18transformer_engine13normalization24rmsnorm_fwd_tuned_kernelINS0_13Kernel_traitsI6__halfS3_S3_fjLj4096ELj1ELj1ELj4ELj16ENS0_18Kernel_traits_baseILj4096ES3_S3_S3_fjLj128EEEEEEEvNS0_19ForwardKernelParamsE
        .type           _ZN18transformer_engine13normalization24rmsnorm_fwd_tuned_kernelINS0_13Kernel_traitsI6__halfS3_S3_fjLj4096ELj1ELj1ELj4ELj16ENS0_18Kernel_traits_baseILj4096ES3_S3_S3_fjLj128EEEEEEEvNS0_19ForwardKernelParamsE,@function
        .size           _ZN18transformer_engine13normalization24rmsnorm_fwd_tuned_kernelINS0_13Kernel_traitsI6__halfS3_S3_fjLj4096ELj1ELj1ELj4ELj16ENS0_18Kernel_traits_baseILj4096ES3_S3_S3_fjLj128EEEEEEEvNS0_19ForwardKernelParamsE,(.L_x_6089 - _ZN18transformer_engine13normalization24rmsnorm_fwd_tuned_kernelINS0_13Kernel_traitsI6__halfS3_S3_fjLj4096ELj1ELj1ELj4ELj16ENS0_18Kernel_traits_baseILj4096ES3_S3_S3_fjLj128EEEEEEEvNS0_19ForwardKernelParamsE)
        .other          _ZN18transformer_engine13normalization24rmsnorm_fwd_tuned_kernelINS0_13Kernel_traitsI6__halfS3_S3_fjLj4096ELj1ELj1ELj4ELj16ENS0_18Kernel_traits_baseILj4096ES3_S3_S3_fjLj128EEEEEEEvNS0_19ForwardKernelParamsE,@"STO_CUDA_ENTRY STV_DEFAULT"
_ZN18transformer_engine13normalization24rmsnorm_fwd_tuned_kernelINS0_13Kernel_traitsI6__halfS3_S3_fjLj4096ELj1ELj1ELj4ELj16ENS0_18Kernel_traits_baseILj4096ES3_S3_S3_fjLj128EEEEEEEvNS0_19ForwardKernelParamsE:
.text._ZN18transformer_engine13normalization24rmsnorm_fwd_tuned_kernelINS0_13Kernel_traitsI6__halfS3_S3_fjLj4096ELj1ELj1ELj4ELj16ENS0_18Kernel_traits_baseILj4096ES3_S3_S3_fjLj128EEEEEEEvNS0_19ForwardKernelParamsE:
        /* <DEDUP_REMOVED lines=26> */
[----:B------:R0:W5:Y:S01]  /*01a0*/  LDG.E.128 R24, desc[UR6][R2.64+0x1800] ;  /* 0x0018000602187981 */ /* 0x000162000c1e1d00 */
[----:B------:R-:W-:Y:S01]  /*01b0*/  UIADD3 UR4, UPT, UPT, UR4, 0x10, URZ ;  /* 0x0000001004047890 */ /* 0x000fe2000fffe0ff */
[----:B------:R-:W-:Y:S01]  /*01c0*/  MOV R7, RZ ;  /* 0x000000ff00077202 */ /* 0x000fe20000000f00 */
[----:B------:R-:W-:Y:S01]  /*01d0*/  UPLOP3.LUT UP1, UPT, UPT, UPT, UPT, 0x40, 0x4 ;  /* 0x000000000004789c */ /* 0x000fe20003f2e870 */
[----:B------:R-:W-:Y:S01]  /*01e0*/  MOV R4, UR8 ;  /* 0x0000000800047c02 */ /* 0x000fe20008000f00 */
[----:B-1----:R-:W-:-:S04]  /*01f0*/  ULEA UR4, UR5, UR4, 0x18 ;  /* 0x0000000405047291 */ /* 0x002fc8000f8ec0ff */
[----:B--234-:R-:W-:-:S12]  /*0200*/  UIADD3 UR5, UPT, UPT, UR4, 0x20, URZ ;  /* 0x0000002004057890 */ /* 0x01cfd8000fffe0ff */
.L_x_4696:
[----:B-1----:R-:W1:Y:S01]  /*0210*/  LDC.64 R48, c[0x0][0x390] ;  /* 0x0000e400ff307b82 */ /* 0x002e620000000a00 */
[----:B0-----:R-:W-:-:S05]  /*0220*/  LEA R2, R4, R5, 0x9 ;  /* 0x0000000504027211 */ /* 0x001fca00078e48ff */
[----:B-1----:R-:W-:-:S05]  /*0230*/  IMAD.WIDE.U32 R48, R2, 0x10, R48 ;  /* 0x0000001002307825 */ /* 0x002fca00078e0030 */
[----:B------:R-:W2:Y:S04]  /*0240*/  LDG.E.128 R28, desc[UR6][R48.64] ;  /* 0x00000006301c7981 */ /* 0x000ea8000c1e1d00 */
[----:B------:R-:W3:Y:S04]  /*0250*/  LDG.E.128 R32, desc[UR6][R48.64+0x800] ;  /* 0x0008000630207981 */ /* 0x000ee8000c1e1d00 */
[----:B------:R-:W4:Y:S04]  /*0260*/  LDG.E.128 R36, desc[UR6][R48.64+0x1000] ;  /* 0x0010000630247981 */ /* 0x000f28000c1e1d00 */
[----:B------:R0:W4:Y:S01]  /*0270*/  LDG.E.128 R40, desc[UR6][R48.64+0x1800] ;  /* 0x0018000630287981 */ /* 0x000122000c1e1d00 */
[C---:B------:R-:W-:Y:S01]  /*0280*/  ISETP.NE.AND P0, PT, R6.reuse, RZ, PT ;  /* 0x000000ff0600720c */ /* 0x040fe20003f05270 */
[----:B------:R-:W-:Y:S01]  /*0290*/  USEL UR14, UR5, UR4, UP1 ;  /* 0x00000004050e7287 */ /* 0x000fe20008800000 */
[----:B------:R-:W-:Y:S01]  /*02a0*/  ISETP.GT.U32.AND P1, PT, R6, 0x3, PT ;  /* 0x000000030600780c */ /* 0x000fe20003f24070 */
[----:B------:R-:W-:Y:S01]  /*02b0*/  BSSY.RECONVERGENT B0, `(.L_x_4688) ;  /* 0x00000af000007945 */ /* 0x000fe20003800200 */
[----:B------:R-:W-:-:S11]  /*02c0*/  MOV R70, RZ ;  /* 0x000000ff00467202 */ /* 0x000fd60000000f00 */
[----:B------:R-:W-:Y:S02]  /*02d0*/  @!P1 MOV R70, 0x44800000 ;  /* 0x4480000000469802 */ /* 0x000fe40000000f00 */
[----:B------:R-:W-:Y:S01]  /*02e0*/  @!P1 LEA R60, R6, UR14, 0x3 ;  /* 0x0000000e063c9c11 */ /* 0x000fe2000f8e18ff */
[--C-:B--2---:R-:W-:Y:S02]  /*02f0*/  HADD2.F32 R3, -RZ, R28.reuse.H0_H0 ;  /* 0x2000001cff037230 */ /* 0x104fe40000004100 */
[----:B------:R-:W-:Y:S02]  /*0300*/  HADD2.F32 R45, -RZ, R28.H1_H1 ;  /* 0x3000001cff2d7230 */ /* 0x000fe40000004100 */
[--C-:B------:R-:W-:Y:S02]  /*0310*/  HADD2.F32 R11, -RZ, R29.reuse.H0_H0 ;  /* 0x2000001dff0b7230 */ /* 0x100fe40000004100 */
[----:B------:R-:W-:Y:S01]  /*0320*/  FADD R0, RZ, R3 ;  /* 0x00000003ff007221 */ /* 0x000fe20000000000 */
[----:B------:R-:W-:-:S02]  /*0330*/  HADD2.F32 R47, -RZ, R29.H1_H1 ;  /* 0x3000001dff2f7230 */ /* 0x000fc40000004100 */
[--C-:B------:R-:W-:Y:S02]  /*0340*/  HADD2.F32 R29, -RZ, R30.reuse.H0_H0 ;  /* 0x2000001eff1d7230 */ /* 0x100fe40000004100 */
[----:B------:R-:W-:Y:S01]  /*0350*/  FADD R0, R45, R0 ;  /* 0x000000002d007221 */ /* 0x000fe20000000000 */
[----:B------:R-:W-:Y:S02]  /*0360*/  HADD2.F32 R51, -RZ, R30.H1_H1 ;  /* 0x3000001eff337230 */ /* 0x000fe40000004100 */
[--C-:B0-----:R-:W-:Y:S02]  /*0370*/  HADD2.F32 R49, -RZ, R31.reuse.H0_H0 ;  /* 0x2000001fff317230 */ /* 0x101fe40000004100 */
[----:B------:R-:W-:Y:S01]  /*0380*/  FADD R0, R11, R0 ;  /* 0x000000000b007221 */ /* 0x000fe20000000000 */
[----:B------:R-:W-:Y:S02]  /*0390*/  HADD2.F32 R53, -RZ, R31.H1_H1 ;  /* 0x3000001fff357230 */ /* 0x000fe40000004100 */
[----:B---3--:R-:W-:-:S02]  /*03a0*/  HADD2.F32 R31, -RZ, R32.H0_H0 ;  /* 0x20000020ff1f7230 */ /* 0x008fc40000004100 */
[----:B------:R-:W-:Y:S01]  /*03b0*/  FADD R0, R47, R0 ;  /* 0x000000002f007221 */ /* 0x000fe20000000000 */
[----:B------:R-:W-:Y:S02]  /*03c0*/  HADD2.F32 R57, -RZ, R32.H1_H1 ;  /* 0x30000020ff397230 */ /* 0x000fe40000004100 */
[--C-:B------:R-:W-:Y:S02]  /*03d0*/  HADD2.F32 R55, -RZ, R33.reuse.H0_H0 ;  /* 0x20000021ff377230 */ /* 0x100fe40000004100 */
[----:B------:R-:W-:Y:S01]  /*03e0*/  FADD R0, R29, R0 ;  /* 0x000000001d007221 */ /* 0x000fe20000000000 */
[----:B------:R-:W-:Y:S02]  /*03f0*/  HADD2.F32 R59, -RZ, R33.H1_H1 ;  /* 0x30000021ff3b7230 */ /* 0x000fe40000004100 */
[--C-:B------:R-:W-:Y:S02]  /*0400*/  HADD2.F32 R33, -RZ, R34.reuse.H0_H0 ;  /* 0x20000022ff217230 */ /* 0x100fe40000004100 */
[----:B------:R-:W-:Y:S01]  /*0410*/  FADD R0, R51, R0 ;  /* 0x0000000033007221 */ /* 0x000fe20000000000 */
[----:B------:R-:W-:-:S02]  /*0420*/  HADD2.F32 R61, -RZ, R34.H1_H1 ;  /* 0x30000022ff3d7230 */ /* 0x000fc40000004100 */
[--C-:B------:R-:W-:Y:S02]  /*0430*/  HADD2.F32 R63, -RZ, R35.reuse.H0_H0 ;  /* 0x20000023ff3f7230 */ /* 0x100fe40000004100 */
[----:B------:R-:W-:Y:S01]  /*0440*/  FADD R0, R49, R0 ;  /* 0x0000000031007221 */ /* 0x000fe20000000000 */
[----:B------:R-:W-:Y:S02]  /*0450*/  HADD2.F32 R65, -RZ, R35.H1_H1 ;  /* 0x30000023ff417230 */ /* 0x000fe40000004100 */
[--C-:B----4-:R-:W-:Y:S02]  /*0460*/  HADD2.F32 R35, -RZ, R36.reuse.H0_H0 ;  /* 0x20000024ff237230 */ /* 0x110fe40000004100 */
[----:B------:R-:W-:Y:S01]  /*0470*/  FADD R0, R53, R0 ;  /* 0x0000000035007221 */ /* 0x000fe20000000000 */
[----:B------:R-:W-:Y:S02]  /*0480*/  HADD2.F32 R69, -RZ, R36.H1_H1 ;  /* 0x30000024ff457230 */ /* 0x000fe40000004100 */
[----:B------:R-:W-:-:S02]  /*0490*/  HADD2.F32 R67, -RZ, R37.H0_H0 ;  /* 0x20000025ff437230 */ /* 0x000fc40000004100 */
        /* <DEDUP_REMOVED lines=17> */
[--C-:B------:R-:W-:Y:S02]  /*05b0*/  HADD2.F32 R50, -RZ, R43.reuse.H0_H0 ;  /* 0x2000002bff327230 */ /* 0x100fe40000004100 */
[----:B------:R-:W-:Y:S01]  /*05c0*/  FADD R0, R63, R0 ;  /* 0x000000003f007221 */ /* 0x000fe20000000000 */
[----:B------:R-:W-:-:S03]  /*05d0*/  HADD2.F32 R43, -RZ, R43.H1_H1 ;  /* 0x3000002bff2b7230 */ /* 0x000fc60000004100 */
        /* <DEDUP_REMOVED lines=100> */
[----:B------:R-:W-:-:S04]  /*0c20*/  CS2R R36, SRZ ;  /* 0x0000000000247805 */ /* 0x000fc8000001ff00 */
[----:B------:R-:W0:Y:S02]  /*0c30*/  SHFL.BFLY PT, R39, R52, 0x8, 0x1f ;  /* 0x0d001f0034277f89 */ /* 0x000e2400000e0000 */
[----:B0-----:R-:W-:Y:S02]  /*0c40*/  FADD R54, R52, R39 ;  /* 0x0000002734367221 */ /* 0x001fe40000000000 */
[----:B------:R-:W-:Y:S04]  /*0c50*/  SHFL.DOWN PT, R52, R70, 0x2, 0x1f ;  /* 0x08401f0046347f89 */ /* 0x000fe800000e0000 */
        /* <DEDUP_REMOVED lines=14> */
[----:B012--5:R-:W-:Y:S05]  /*0d40*/  CALL.REL.NOINC `($__internal_47_$__cuda_sm20_rcp_rn_f32_slowpath) ;  /* 0x00000020007c7944 */ /* 0x027fea0003c00000 */
[----:B------:R-:W-:Y:S05]  /*0d50*/  BRA `(.L_x_4690) ;  /* 0x0000000000107947 */ /* 0x000fea0003800000 */
.L_x_4689:
[----:B------:R-:W3:Y:S02]  /*0d60*/  MUFU.RCP R39, R54 ;  /* 0x0000003600277308 */ /* 0x000ee40000001000 */
[----:B---3--:R-:W-:-:S04]  /*0d70*/  FFMA R0, R54, R39, -1 ;  /* 0xbf80000036007423 */ /* 0x008fc80000000027 */
[----:B------:R-:W-:-:S04]  /*0d80*/  FADD.FTZ R0, -R0, -RZ ;  /* 0x800000ff00007221 */ /* 0x000fc80000010100 */
[----:B------:R-:W-:-:S07]  /*0d90*/  FFMA R62, R39, R0, R39 ;  /* 0x00000000273e7223 */ /* 0x000fce0000000027 */
.L_x_4690:
[----:B------:R-:W-:Y:S05]  /*0da0*/  BSYNC.RECONVERGENT B0 ;  /* 0x0000000000007941 */ /* 0x000fea0003800200 */
.L_x_4688:
[----:B------:R-:W3:Y:S01]  /*0db0*/  SHFL.DOWN PT, R39, R54, 0x1, 0x1f ;  /* 0x08201f0036277f89 */ /* 0x000ee200000e0000 */
[----:B-1----:R-:W-:Y:S01]  /*0dc0*/  FMUL R73, R52, R56 ;  /* 0x0000003834497220 */ /* 0x002fe20000400000 */
[----:B--2---:R-:W-:Y:S01]  /*0dd0*/  FADD R75, R58, R37 ;  /* 0x000000253a4b7221 */ /* 0x004fe20000000000 */
[----:B------:R-:W-:Y:S01]  /*0de0*/  FADD R0, -R56, R36 ;  /* 0x0000002438007221 */ /* 0x000fe20000000100 */
[----:B------:R-:W-:Y:S01]  /*0df0*/  BSSY.RECONVERGENT B0, `(.L_x_4691) ;  /* 0x0000016000007945 */ /* 0x000fe20003800200 */
[----:B------:R-:W-:Y:S02]  /*0e00*/  FFMA R73, R70, R36, R73 ;  /* 0x0000002446497223 */ /* 0x000fe40000000049 */
[----:B------:R-:W-:Y:S02]  /*0e10*/  FMUL R71, R0, R0 ;  /* 0x0000000000477220 */ /* 0x000fe40000400000 */
[----:B0-----:R-:W-:Y:S02]  /*0e20*/  FMUL R37, R73, R62 ;  /* 0x0000003e49257220 */ /* 0x001fe40000400000 */
[----:B------:R-:W-:-:S04]  /*0e30*/  FMUL R71, R71, R70 ;  /* 0x0000004647477220 */ /* 0x000fc80000400000 */
[----:B------:R-:W-:-:S04]  /*0e40*/  FMUL R52, R52, R71 ;  /* 0x0000004734347220 */ /* 0x000fc80000400000 */
[----:B------:R-:W-:Y:S02]  /*0e50*/  FFMA R75, R52, R62, R75 ;  /* 0x0000003e344b7223 */ /* 0x000fe4000000004b */
        /* <DEDUP_REMOVED lines=9> */
[----:B--2--5:R-:W-:Y:S05]  /*0ef0*/  CALL.REL.NOINC `($__internal_47_$__cuda_sm20_rcp_rn_f32_slowpath) ;  /* 0x0000002000107944 */ /* 0x024fea0003c00000 */
[----:B------:R-:W-:Y:S05]  /*0f00*/  BRA `(.L_x_4693) ;  /* 0x0000000000107947 */ /* 0x000fea0003800000 */
.L_x_4692:
[----:B------:R-:W0:Y:S02]  /*0f10*/  MUFU.RCP R62, R73 ;  /* 0x00000049003e7308 */ /* 0x000e240000001000 */
[----:B0-----:R-:W-:-:S04]  /*0f20*/  FFMA R0, R73, R62, -1 ;  /* 0xbf80000049007423 */ /* 0x001fc8000000003e */
[----:B------:R-:W-:-:S04]  /*0f30*/  FADD.FTZ R71, -R0, -RZ ;  /* 0x800000ff00477221 */ /* 0x000fc80000010100 */
[----:B------:R-:W-:-:S07]  /*0f40*/  FFMA R62, R62, R71, R62 ;  /* 0x000000473e3e7223 */ /* 0x000fce000000003e */
.L_x_4693:
[----:B------:R-:W-:Y:S05]  /*0f50*/  BSYNC.RECONVERGENT B0 ;  /* 0x0000000000007941 */ /* 0x000fea0003800200 */
.L_x_4691:
[----:B------:R-:W-:Y:S01]  /*0f60*/  FADD R0, R37, -R52 ;  /* 0x8000003425007221 */ /* 0x000fe20000000000 */
[----:B--2---:R-:W-:Y:S01]  /*0f70*/  FADD R75, R75, R36 ;  /* 0x000000244b4b7221 */ /* 0x004fe20000000000 */
        /* <DEDUP_REMOVED lines=14> */
[----:B-1----:R-:W-:-:S04]  /*1060*/  FMUL R0, R75, 0.000244140625 ;  /* 0x398000004b007820 */ /* 0x002fc80000400000 */
        /* <DEDUP_REMOVED lines=9> */
[----:B-----5:R-:W-:Y:S02]  /*1100*/  HADD2.F32 R38, -RZ, R12.H1_H1 ;  /* 0x3000000cff267230 */ /* 0x020fe40000004100 */
[-C--:B------:R-:W-:Y:S01]  /*1110*/  FMUL R45, R45, R0.reuse ;  /* 0x000000002d2d7220 */ /* 0x080fe20000400000 */
[----:B------:R-:W-:Y:S02]  /*1120*/  HADD2.F32 R52, -RZ, R13.H0_H0 ;  /* 0x2000000dff347230 */ /* 0x000fe40000004100 */
[-C--:B------:R-:W-:Y:S01]  /*1130*/  FMUL R11, R11, R0.reuse ;  /* 0x000000000b0b7220 */ /* 0x080fe20000400000 */
[----:B------:R-:W-:Y:S02]  /*1140*/  HADD2.F32 R56, -RZ, R14.H0_H0 ;  /* 0x2000000eff387230 */ /* 0x000fe40000004100 */
[----:B------:R-:W-:Y:S01]  /*1150*/  FMUL R29, R29, R0 ;  /* 0x000000001d1d7220 */ /* 0x000fe20000400000 */
[----:B------:R-:W-:-:S02]  /*1160*/  HADD2.F32 R60, -RZ, R16.H0_H0 ;  /* 0x20000010ff3c7230 */ /* 0x000fc40000004100 */
[-C--:B------:R-:W-:Y:S01]  /*1170*/  FMUL R53, R53, R0.reuse ;  /* 0x0000000035357220 */ /* 0x080fe20000400000 */
[----:B------:R-:W-:Y:S02]  /*1180*/  HADD2.F32 R62, -RZ, R16.H1_H1 ;  /* 0x30000010ff3e7230 */ /* 0x000fe40000004100 */
[-C--:B------:R-:W-:Y:S01]  /*1190*/  FMUL R31, R31, R0.reuse ;  /* 0x000000001f1f7220 */ /* 0x080fe20000400000 */
[----:B0-----:R-:W-:Y:S02]  /*11a0*/  HADD2.F32 R36, -RZ, R12.H0_H0 ;  /* 0x2000000cff247230 */ /* 0x001fe40000004100 */
[----:B------:R-:W-:Y:S01]  /*11b0*/  FMUL R57, R57, R0 ;  /* 0x0000000039397220 */ /* 0x000fe20000400000 */
[----:B------:R-:W-:Y:S01]  /*11c0*/  @P1 FADD R38, R38, 1 ;  /* 0x3f80000026261421 */ /* 0x000fe20000000000 */
[----:B------:R-:W-:Y:S01]  /*11d0*/  @P1 FADD R52, R52, 1 ;  /* 0x3f80000034341421 */ /* 0x000fe20000000000 */
[----:B------:R-:W-:Y:S01]  /*11e0*/  @P1 FADD R56, R56, 1 ;  /* 0x3f80000038381421 */ /* 0x000fe20000000000 */
[----:B------:R-:W-:Y:S01]  /*11f0*/  @P1 FADD R60, R60, 1 ;  /* 0x3f8000003c3c1421 */ /* 0x000fe20000000000 */
[----:B------:R-:W-:Y:S01]  /*1200*/  FMUL R45, R45, R38 ;  /* 0x000000262d2d7220 */ /* 0x000fe20000400000 */
[----:B------:R-:W-:Y:S01]  /*1210*/  FMUL R38, R11, R52 ;  /* 0x000000340b267220 */ /* 0x000fe20000400000 */
[----:B------:R-:W-:Y:S01]  /*1220*/  FMUL R52, R29, R56 ;  /* 0x000000381d347220 */ /* 0x000fe20000400000 */
[----:B------:R-:W-:-:S02]  /*1230*/  HADD2.F32 R56, -RZ, R15.H1_H1 ;  /* 0x3000000fff387230 */ /* 0x000fc40000004100 */
[----:B------:R-:W-:Y:S01]  /*1240*/  @P1 FADD R62, R62, 1 ;  /* 0x3f8000003e3e1421 */ /* 0x000fe20000000000 */
[----:B------:R-:W-:Y:S01]  /*1250*/  FMUL R3, R3, R0 ;  /* 0x0000000003037220 */ /* 0x000fe20000400000 */
[----:B------:R-:W-:Y:S01]  /*1260*/  @P1 FADD R36, R36, 1 ;  /* 0x3f80000024241421 */ /* 0x000fe20000000000 */
[----:B------:R-:W-:Y:S02]  /*1270*/  HADD2.F32 R66, -RZ, R19.H0_H0 ;  /* 0x20000013ff427230 */ /* 0x000fe40000004100 */
[----:B------:R-:W-:Y:S01]  /*1280*/  @P1 FADD R56, R56, 1 ;  /* 0x3f80000038381421 */ /* 0x000fe20000000000 */
[----:B------:R-:W-:Y:S01]  /*1290*/  FMUL R57, R57, R62 ;  /* 0x0000003e39397220 */ /* 0x000fe20000400000 */
[----:B------:R-:W-:Y:S01]  /*12a0*/  FMUL R36, R3, R36 ;  /* 0x0000002403247220 */ /* 0x000fe20000400000 */
[----:B------:R-:W-:Y:S02]  /*12b0*/  HADD2.F32 R62, -RZ, R18.H0_H0 ;  /* 0x20000012ff3e7230 */ /* 0x000fe40000004100 */
[----:B------:R-:W-:Y:S01]  /*12c0*/  FMUL R39, R53, R56 ;  /* 0x0000003835277220 */ /* 0x000fe20000400000 */
[----:B------:R-:W-:Y:S01]  /*12d0*/  FMUL R56, R31, R60 ;  /* 0x0000003c1f387220 */ /* 0x000fe20000400000 */
[----:B------:R-:W-:-:S02]  /*12e0*/  HADD2.F32 R60, -RZ, R17.H1_H1 ;  /* 0x30000011ff3c7230 */ /* 0x000fc40000004100 */
[-C--:B------:R-:W-:Y:S01]  /*12f0*/  FMUL R59, R59, R0.reuse ;  /* 0x000000003b3b7220 */ /* 0x080fe20000400000 */
[--C-:B------:R-:W-:Y:S02]  /*1300*/  HADD2.F32 R3, -RZ, R21.reuse.H1_H1 ;  /* 0x30000015ff037230 */ /* 0x100fe40000004100 */
[-C--:B------:R-:W-:Y:S01]  /*1310*/  FMUL R33, R33, R0.reuse ;  /* 0x0000000021217220 */ /* 0x080fe20000400000 */
[----:B------:R-:W-:Y:S01]  /*1320*/  @P1 FADD R62, R62, 1 ;  /* 0x3f8000003e3e1421 */ /* 0x000fe20000000000 */
[----:B------:R-:W-:Y:S01]  /*1330*/  @P1 FADD R60, R60, 1 ;  /* 0x3f8000003c3c1421 */ /* 0x000fe20000000000 */
[-C--:B------:R-:W-:Y:S01]  /*1340*/  FMUL R63, R63, R0.reuse ;  /* 0x000000003f3f7220 */ /* 0x080fe20000400000 */
[----:B------:R-:W-:Y:S01]  /*1350*/  FMUL R28, R28, R0 ;  /* 0x000000001c1c7220 */ /* 0x000fe20000400000 */
[----:B------:R-:W-:Y:S01]  /*1360*/  @P1 FADD R66, R66, 1 ;  /* 0x3f80000042421421 */ /* 0x000fe20000000000 */
[----:B------:R-:W-:Y:S01]  /*1370*/  @P1 FADD R3, R3, 1 ;  /* 0x3f80000003031421 */ /* 0x000fe20000000000 */
[----:B------:R-:W-:Y:S01]  /*1380*/  FMUL R59, R59, R60 ;  /* 0x0000003c3b3b7220 */ /* 0x000fe20000400000 */
[----:B------:R-:W-:Y:S01]  /*1390*/  FMUL R60, R33, R62 ;  /* 0x0000003e213c7220 */ /* 0x000fe20000400000 */
[----:B------:R-:W-:Y:S01]  /*13a0*/  FMUL R62, R63, R66 ;  /* 0x000000423f3e7220 */ /* 0x000fe20000400000 */
[----:B------:R-:W-:Y:S01]  /*13b0*/  FMUL R28, R28, R3 ;  /* 0x000000031c1c7220 */ /* 0x000fe20000400000 */
[----:B------:R-:W-:-:S02]  /*13c0*/  HADD2.F32 R66, -RZ, R21.H0_H0 ;  /* 0x20000015ff427230 */ /* 0x000fc40000004100 */
[-C--:B------:R-:W-:Y:S01]  /*13d0*/  FMUL R67, R67, R0.reuse ;  /* 0x0000000043437220 */ /* 0x080fe20000400000 */
[----:B------:R-:W-:Y:S02]  /*13e0*/  HADD2.F32 R11, -RZ, R22.H0_H0 ;  /* 0x20000016ff0b7230 */ /* 0x000fe40000004100 */
[-C--:B------:R-:W-:Y:S01]  /*13f0*/  FMUL R10, R10, R0.reuse ;  /* 0x000000000a0a7220 */ /* 0x080fe20000400000 */
[----:B------:R-:W-:Y:S02]  /*1400*/  HADD2.F32 R3, -RZ, R23.H0_H0 ;  /* 0x20000017ff037230 */ /* 0x000fe40000004100 */
[----:B------:R-:W-:Y:S01]  /*1410*/  FMUL R30, R30, R0 ;  /* 0x000000001e1e7220 */ /* 0x000fe20000400000 */
[----:B------:R-:W-:Y:S02]  /*1420*/  HADD2.F32 R70, -RZ, R20.H1_H1 ;  /* 0x30000014ff467230 */ /* 0x000fe40000004100 */
[----:B------:R-:W-:Y:S01]  /*1430*/  @P1 FADD R66, R66, 1 ;  /* 0x3f80000042421421 */ /* 0x000fe20000000000 */
[----:B------:R-:W-:Y:S01]  /*1440*/  @P1 FADD R11, R11, 1 ;  /* 0x3f8000000b0b1421 */ /* 0x000fe20000000000 */
[----:B------:R-:W-:Y:S01]  /*1450*/  @P1 FADD R3, R3, 1 ;  /* 0x3f80000003031421 */ /* 0x000fe20000000000 */
[----:B------:R-:W-:-:S02]  /*1460*/  HADD2.F32 R58, -RZ, R14.H1_H1 ;  /* 0x3000000eff3a7230 */ /* 0x000fc40000004100 */
[----:B------:R-:W-:Y:S01]  /*1470*/  @P1 FADD R70, R70, 1 ;  /* 0x3f80000046461421 */ /* 0x000fe20000000000 */
[----:B------:R-:W-:Y:S02]  /*1480*/  HADD2.F32 R64, -RZ, R18.H1_H1 ;  /* 0x30000012ff407230 */ /* 0x000fe40000004100 */
[----:B------:R-:W-:Y:S01]  /*1490*/  FMUL R69, R69, R0 ;  /* 0x0000000045457220 */ /* 0x000fe20000400000 */
[----:B------:R-:W-:Y:S01]  /*14a0*/  FMUL R66, R67, R66 ;  /* 0x0000004243427220 */ /* 0x000fe20000400000 */
[----:B------:R-:W-:Y:S01]  /*14b0*/  FMUL R10, R10, R11 ;  /* 0x0000000b0a0a7220 */ /* 0x000fe20000400000 */
[----:B------:R-:W-:Y:S01]  /*14c0*/  FMUL R30, R30, R3 ;  /* 0x000000031e1e7220 */ /* 0x000fe20000400000 */
[----:B------:R-:W-:Y:S02]  /*14d0*/  HADD2.F32 R54, -RZ, R13.H1_H1 ;  /* 0x3000000dff367230 */ /* 0x000fe40000004100 */
[----:B------:R-:W-:Y:S01]  /*14e0*/  FMUL R51, R51, R0 ;  /* 0x0000000033337220 */ /* 0x000fe20000400000 */
[----:B------:R-:W-:-:S02]  /*14f0*/  HADD2.F32 R29, -RZ, R22.H1_H1 ;  /* 0x30000016ff1d7230 */ /* 0x000fc40000004100 */
[----:B------:R-:W-:Y:S01]  /*1500*/  @P1 FADD R58, R58, 1 ;  /* 0x3f8000003a3a1421 */ /* 0x000fe20000000000 */
[----:B------:R-:W-:Y:S02]  /*1510*/  HADD2.F32 R67, -RZ, R23.H1_H1 ;  /* 0x30000017ff437230 */ /* 0x000fe40000004100 */
[----:B------:R-:W-:Y:S01]  /*1520*/  FMUL R61, R61, R0 ;  /* 0x000000003d3d7220 */ /* 0x000fe20000400000 */
[--C-:B------:R-:W-:Y:S02]  /*1530*/  HADD2.F32 R31, -RZ, R24.reuse.H0_H0 ;  /* 0x20000018ff1f7230 */ /* 0x100fe40000004100 */
[----:B------:R-:W-:Y:S01]  /*1540*/  @P1 FADD R64, R64, 1 ;  /* 0x3f80000040401421 */ /* 0x000fe20000000000 */
[----:B------:R-:W-:Y:S02]  /*1550*/  HADD2.F32 R11, -RZ, R24.H1_H1 ;  /* 0x30000018ff0b7230 */ /* 0x000fe40000004100 */
[----:B------:R-:W-:Y:S01]  /*1560*/  FMUL R69, R69, R70 ;  /* 0x0000004645457220 */ /* 0x000fe20000400000 */
[----:B------:R-:W-:Y:S01]  /*1570*/  HADD2.F32 R3, -RZ, R25.H0_H0 ;  /* 0x20000019ff037230 */ /* 0x000fe20000004100 */
[----:B------:R-:W0:Y:S01]  /*1580*/  LDC.64 R70, c[0x0][0x3c8] ;  /* 0x0000f200ff467b82 */ /* 0x000e220000000a00 */
[-C--:B------:R-:W-:Y:S01]  /*1590*/  FMUL R47, R47, R0.reuse ;  /* 0x000000002f2f7220 */ /* 0x080fe20000400000 */
[-C--:B------:R-:W-:Y:S01]  /*15a0*/  FMUL R32, R32, R0.reuse ;  /* 0x0000000020207220 */ /* 0x080fe20000400000 */
[-C--:B------:R-:W-:Y:S01]  /*15b0*/  FMUL R44, R44, R0.reuse ;  /* 0x000000002c2c7220 */ /* 0x080fe20000400000 */
[-C--:B------:R-:W-:Y:S01]  /*15c0*/  FMUL R34, R34, R0.reuse ;  /* 0x0000000022227220 */ /* 0x080fe20000400000 */
[-C--:B------:R-:W-:Y:S01]  /*15d0*/  FMUL R46, R46, R0.reuse ;  /* 0x000000002e2e7220 */ /* 0x080fe20000400000 */
[----:B------:R-:W-:Y:S01]  /*15e0*/  FMUL R40, R40, R0 ;  /* 0x0000000028287220 */ /* 0x000fe20000400000 */
[----:B------:R-:W-:Y:S01]  /*15f0*/  @P1 FADD R54, R54, 1 ;  /* 0x3f80000036361421 */ /* 0x000fe20000000000 */
[----:B------:R-:W-:Y:S01]  /*1600*/  @P1 FADD R29, R29, 1 ;  /* 0x3f8000001d1d1421 */ /* 0x000fe20000000000 */
[----:B------:R-:W-:Y:S01]  /*1610*/  @P1 FADD R67, R67, 1 ;  /* 0x3f80000043431421 */ /* 0x000fe20000000000 */
[----:B------:R-:W-:Y:S01]  /*1620*/  @P1 FADD R31, R31, 1 ;  /* 0x3f8000001f1f1421 */ /* 0x000fe20000000000 */
[----:B------:R-:W-:Y:S01]  /*1630*/  @P1 FADD R11, R11, 1 ;  /* 0x3f8000000b0b1421 */ /* 0x000fe20000000000 */
[----:B------:R-:W-:Y:S01]  /*1640*/  @P1 FADD R3, R3, 1 ;  /* 0x3f80000003031421 */ /* 0x000fe20000000000 */
[----:B------:R-:W-:Y:S01]  /*1650*/  FMUL R51, R51, R58 ;  /* 0x0000003a33337220 */ /* 0x000fe20000400000 */
[----:B------:R-:W-:Y:S01]  /*1660*/  ISETP.NE.AND P0, PT, RZ, UR9, PT ;  /* 0x00000009ff007c0c */ /* 0x000fe2000bf05270 */
[----:B------:R-:W-:-:S02]  /*1670*/  HADD2.F32 R58, -RZ, R17.H0_H0 ;  /* 0x20000011ff3a7230 */ /* 0x000fc40000004100 */
[----:B------:R-:W-:Y:S01]  /*1680*/  FMUL R61, R61, R64 ;  /* 0x000000403d3d7220 */ /* 0x000fe20000400000 */
[----:B------:R-:W-:Y:S02]  /*1690*/  HADD2.F32 R64, -RZ, R19.H1_H1 ;  /* 0x30000013ff407230 */ /* 0x000fe40000004100 */
[----:B------:R-:W-:Y:S01]  /*16a0*/  FMUL R47, R47, R54 ;  /* 0x000000362f2f7220 */ /* 0x000fe20000400000 */
[----:B------:R-:W-:Y:S01]  /*16b0*/  FMUL R32, R32, R29 ;  /* 0x0000001d20207220 */ /* 0x000fe20000400000 */
[----:B------:R-:W-:Y:S01]  /*16c0*/  FMUL R67, R44, R67 ;  /* 0x000000432c437220 */ /* 0x000fe20000400000 */
[----:B------:R-:W-:Y:S01]  /*16d0*/  FMUL R34, R34, R31 ;  /* 0x0000001f22227220 */ /* 0x000fe20000400000 */
[----:B------:R-:W-:Y:S01]  /*16e0*/  FMUL R46, R46, R11 ;  /* 0x0000000b2e2e7220 */ /* 0x000fe20000400000 */
[----:B------:R-:W-:Y:S01]  /*16f0*/  FMUL R40, R40, R3 ;  /* 0x0000000328287220 */ /* 0x000fe20000400000 */
[----:B------:R-:W-:Y:S02]  /*1700*/  HADD2.F32 R54, -RZ, R15.H0_H0 ;  /* 0x2000000fff367230 */ /* 0x000fe40000004100 */
[----:B------:R-:W-:Y:S01]  /*1710*/  FMUL R55, R55, R0 ;  /* 0x0000000037377220 */ /* 0x000fe20000400000 */
[----:B------:R-:W-:-:S02]  /*1720*/  HADD2.F32 R68, -RZ, R20.H0_H0 ;  /* 0x20000014ff447230 */ /* 0x000fc40000004100 */
[----:B------:R-:W-:Y:S01]  /*1730*/  @P1 FADD R58, R58, 1 ;  /* 0x3f8000003a3a1421 */ /* 0x000fe20000000000 */
[----:B------:R-:W-:Y:S02]  /*1740*/  HADD2.F32 R29, -RZ, R25.H1_H1 ;  /* 0x30000019ff1d7230 */ /* 0x000fe40000004100 */
[-C--:B------:R-:W-:Y:S01]  /*1750*/  FMUL R65, R65, R0.reuse ;  /* 0x0000000041417220 */ /* 0x080fe20000400000 */
[--C-:B------:R-:W-:Y:S02]  /*1760*/  HADD2.F32 R44, -RZ, R26.reuse.H0_H0 ;  /* 0x2000001aff2c7230 */ /* 0x100fe40000004100 */
[----:B------:R-:W-:Y:S01]  /*1770*/  @P1 FADD R64, R64, 1 ;  /* 0x3f80000040401421 */ /* 0x000fe20000000000 */
[----:B------:R-:W-:Y:S02]  /*1780*/  HADD2.F32 R3, -RZ, R26.H1_H1 ;  /* 0x3000001aff037230 */ /* 0x000fe40000004100 */
[----:B------:R-:W-:Y:S01]  /*1790*/  FMUL R49, R49, R0 ;  /* 0x0000000031317220 */ /* 0x000fe20000400000 */
[----:B------:R-:W-:-:S02]  /*17a0*/  HADD2.F32 R11, -RZ, R27.H0_H0 ;  /* 0x2000001bff0b7230 */ /* 0x000fc40000004100 */
[-C--:B------:R-:W-:Y:S01]  /*17b0*/  FMUL R35, R35, R0.reuse ;  /* 0x0000000023237220 */ /* 0x080fe20000400000 */
[----:B------:R-:W-:Y:S02]  /*17c0*/  HADD2.F32 R31, -RZ, R27.H1_H1 ;  /* 0x3000001bff1f7230 */ /* 0x000fe40000004100 */
        /* <DEDUP_REMOVED lines=54> */
[----:B0-----:R-:W-:Y:S01]  /*1b30*/  IMAD.WIDE.U32 R70, R2, 0x10, R70 ;  /* 0x0000001002467825 */ /* 0x001fe200078e0046 */
[----:B------:R-:W-:-:S02]  /*1b40*/  F2FP.F16.F32.PACK_AB R57, R59, R58 ;  /* 0x0000003a3b39723e */ /* 0x000fc400000000ff */
[----:B------:R-:W-:Y:S02]  /*1b50*/  F2FP.F16.F32.PACK_AB R59, R65, R62 ;  /* 0x0000003e413b723e */ /* 0x000fe400000000ff */
[----:B------:R-:W-:Y:S02]  /*1b60*/  F2FP.F16.F32.PACK_AB R37, R47, R38 ;  /* 0x000000262f25723e */ /* 0x000fe400000000ff */
[----:B------:R-:W-:Y:S02]  /*1b70*/  F2FP.F16.F32.PACK_AB R65, R28, R66 ;  /* 0x000000421c41723e */ /* 0x000fe400000000ff */
[----:B------:R-:W-:Y:S02]  /*1b80*/  F2FP.F16.F32.PACK_AB R67, R67, R30 ;  /* 0x0000001e4343723e */ /* 0x000fe400000000ff */
[----:B------:R-:W-:Y:S02]  /*1b90*/  F2FP.F16.F32.PACK_AB R36, R45, R36 ;  /* 0x000000242d24723e */ /* 0x000fe400000000ff */
[----:B------:R-:W-:-:S02]  /*1ba0*/  F2FP.F16.F32.PACK_AB R38, R51, R52 ;  /* 0x000000343326723e */ /* 0x000fc400000000ff */
        /* <DEDUP_REMOVED lines=10> */
[----:B------:R-:W-:-:S05]  /*1c50*/  F2FP.F16.F32.PACK_AB R31, R31, R50 ;  /* 0x000000321f1f723e */ /* 0x000fca00000000ff */
[----:B------:R1:W-:Y:S01]  /*1c60*/  STG.E.128 desc[UR6][R70.64+0x1800], R28 ;  /* 0x0018001c46007986 */ /* 0x0003e2000c101d06 */
[----:B------:R-:W-:Y:S05]  /*1c70*/  BRA `(.L_x_4695) ;  /* 0x0000000c00607947 */ /* 0x000fea0003800000 */
.L_x_4694:
[----:B------:R-:W-:Y:S01]  /*1c80*/  ISETP.NE.AND P1, PT, RZ, UR10, PT ;  /* 0x0000000aff007c0c */ /* 0x000fe2000bf25270 */
[----:B-----5:R-:W-:Y:S02]  /*1c90*/  HADD2.F32 R54, -RZ, R13.H1_H1 ;  /* 0x3000000dff367230 */ /* 0x020fe40000004100 */
[-C--:B------:R-:W-:Y:S01]  /*1ca0*/  FMUL R47, R47, R0.reuse ;  /* 0x000000002f2f7220 */ /* 0x080fe20000400000 */
[--C-:B------:R-:W-:Y:S02]  /*1cb0*/  HADD2.F32 R56, -RZ, R14.reuse.H0_H0 ;  /* 0x2000000eff387230 */ /* 0x100fe40000004100 */
[-C--:B------:R-:W-:Y:S01]  /*1cc0*/  FMUL R29, R29, R0.reuse ;  /* 0x000000001d1d7220 */ /* 0x080fe20000400000 */
[----:B------:R-:W-:Y:S02]  /*1cd0*/  HADD2.F32 R60, -RZ, R15.H0_H0 ;  /* 0x2000000fff3c7230 */ /* 0x000fe40000004100 */
[----:B------:R-:W-:Y:S01]  /*1ce0*/  FMUL R49, R49, R0 ;  /* 0x0000000031317220 */ /* 0x000fe20000400000 */
[----:B------:R-:W-:-:S02]  /*1cf0*/  HADD2.F32 R58, -RZ, R14.H1_H1 ;  /* 0x3000000eff3a7230 */ /* 0x000fc40000004100 */
[-C--:B------:R-:W-:Y:S01]  /*1d00*/  FMUL R51, R51, R0.reuse ;  /* 0x0000000033337220 */ /* 0x080fe20000400000 */
[----:B------:R-:W-:Y:S02]  /*1d10*/  HADD2.F32 R62, -RZ, R15.H1_H1 ;  /* 0x3000000fff3e7230 */ /* 0x000fe40000004100 */
[-C--:B------:R-:W-:Y:S01]  /*1d20*/  FMUL R53, R53, R0.reuse ;  /* 0x0000000035357220 */ /* 0x080fe20000400000 */
[----:B------:R-:W-:Y:S02]  /*1d30*/  HADD2.F32 R64, -RZ, R16.H0_H0 ;  /* 0x20000010ff407230 */ /* 0x000fe40000004100 */
[----:B------:R-:W-:Y:S01]  /*1d40*/  FMUL R31, R31, R0 ;  /* 0x000000001f1f7220 */ /* 0x000fe20000400000 */
[----:B------:R-:W-:Y:S01]  /*1d50*/  @P1 FADD R54, R54, 1 ;  /* 0x3f80000036361421 */ /* 0x000fe20000000000 */
[----:B------:R-:W-:Y:S01]  /*1d60*/  @P1 FADD R56, R56, 1 ;  /* 0x3f80000038381421 */ /* 0x000fe20000000000 */
[----:B------:R-:W-:Y:S01]  /*1d70*/  @P1 FADD R60, R60, 1 ;  /* 0x3f8000003c3c1421 */ /* 0x000fe20000000000 */
[----:B0-----:R-:W-:-:S02]  /*1d80*/  HADD2.F32 R36, -RZ, R12.H0_H0 ;  /* 0x2000000cff247230 */ /* 0x001fc40000004100 */
[----:B------:R-:W-:Y:S01]  /*1d90*/  FMUL R47, R47, R54 ;  /* 0x000000362f2f7220 */ /* 0x000fe20000400000 */
[----:B------:R-:W-:Y:S01]  /*1da0*/  FMUL R54, R29, R56 ;  /* 0x000000381d367220 */ /* 0x000fe20000400000 */
[----:B------:R-:W-:Y:S01]  /*1db0*/  FMUL R56, R49, R60 ;  /* 0x0000003c31387220 */ /* 0x000fe20000400000 */
[----:B------:R-:W-:Y:S02]  /*1dc0*/  HADD2.F32 R60, -RZ, R16.H1_H1 ;  /* 0x30000010ff3c7230 */ /* 0x000fe40000004100 */
[----:B------:R-:W-:Y:S01]  /*1dd0*/  @P1 FADD R58, R58, 1 ;  /* 0x3f8000003a3a1421 */ /* 0x000fe20000000000 */
[----:B------:R-:W-:Y:S02]  /*1de0*/  HADD2.F32 R38, -RZ, R12.H1_H1 ;  /* 0x3000000cff267230 */ /* 0x000fe40000004100 */
[----:B------:R-:W-:Y:S01]  /*1df0*/  @P1 FADD R62, R62, 1 ;  /* 0x3f8000003e3e1421 */ /* 0x000fe20000000000 */
[----:B------:R-:W-:Y:S02]  /*1e00*/  HADD2.F32 R68, -RZ, R17.H1_H1 ;  /* 0x30000011ff447230 */ /* 0x000fe40000004100 */
[----:B------:R-:W-:Y:S01]  /*1e10*/  FMUL R57, R57, R0 ;  /* 0x0000000039397220 */ /* 0x000fe20000400000 */
[----:B------:R-:W-:-:S02]  /*1e20*/  HADD2.F32 R52, -RZ, R13.H0_H0 ;  /* 0x2000000dff347230 */ /* 0x000fc40000004100 */
[----:B------:R-:W-:Y:S01]  /*1e30*/  @P1 FADD R64, R64, 1 ;  /* 0x3f80000040401421 */ /* 0x000fe20000000000 */
[----:B------:R-:W-:Y:S01]  /*1e40*/  @P1 FADD R60, R60, 1 ;  /* 0x3f8000003c3c1421 */ /* 0x000fe20000000000 */
[-C--:B------:R-:W-:Y:S01]  /*1e50*/  FMUL R3, R3, R0.reuse ;  /* 0x0000000003037220 */ /* 0x080fe20000400000 */
[-C--:B------:R-:W-:Y:S01]  /*1e60*/  FMUL R45, R45, R0.reuse ;  /* 0x000000002d2d7220 */ /* 0x080fe20000400000 */
[----:B------:R-:W-:Y:S01]  /*1e70*/  FMUL R59, R59, R0 ;  /* 0x000000003b3b7220 */ /* 0x000fe20000400000 */
[----:B------:R-:W-:Y:S01]  /*1e80*/  @P1 FADD R36, R36, 1 ;  /* 0x3f80000024241421 */ /* 0x000fe20000000000 */
[----:B------:R-:W-:Y:S01]  /*1e90*/  @P1 FADD R38, R38, 1 ;  /* 0x3f80000026261421 */ /* 0x000fe20000000000 */
[----:B------:R-:W-:Y:S01]  /*1ea0*/  @P1 FADD R68, R68, 1 ;  /* 0x3f80000044441421 */ /* 0x000fe20000000000 */
[----:B------:R-:W-:Y:S01]  /*1eb0*/  FMUL R51, R51, R58 ;  /* 0x0000003a33337220 */ /* 0x000fe20000400000 */
[----:B------:R-:W-:Y:S01]  /*1ec0*/  FMUL R53, R53, R62 ;  /* 0x0000003e35357220 */ /* 0x000fe20000400000 */
[----:B------:R-:W-:Y:S01]  /*1ed0*/  FMUL R58, R31, R64 ;  /* 0x000000401f3a7220 */ /* 0x000fe20000400000 */
[----:B------:R-:W-:-:S02]  /*1ee0*/  HADD2.F32 R62, -RZ, R18.H0_H0 ;  /* 0x20000012ff3e7230 */ /* 0x000fc40000004100 */
[----:B------:R-:W-:Y:S01]  /*1ef0*/  FMUL R57, R57, R60 ;  /* 0x0000003c39397220 */ /* 0x000fe20000400000 */
[----:B------:R-:W-:Y:S01]  /*1f00*/  FMUL R11, R11, R0 ;  /* 0x000000000b0b7220 */ /* 0x000fe20000400000 */
[----:B------:R-:W-:Y:S01]  /*1f10*/  FMUL R36, R3, R36 ;  /* 0x0000002403247220 */ /* 0x000fe20000400000 */
[----:B------:R-:W-:Y:S01]  /*1f20*/  FMUL R38, R45, R38 ;  /* 0x000000262d267220 */ /* 0x000fe20000400000 */
[----:B------:R-:W-:Y:S01]  /*1f30*/  @P1 FADD R52, R52, 1 ;  /* 0x3f80000034341421 */ /* 0x000fe20000000000 */
[----:B------:R-:W-:Y:S01]  /*1f40*/  FMUL R60, R59, R68 ;  /* 0x000000443b3c7220 */ /* 0x000fe20000400000 */
[----:B------:R-:W-:Y:S02]  /*1f50*/  HADD2.F32 R64, -RZ, R18.H1_H1 ;  /* 0x30000012ff407230 */ /* 0x000fe40000004100 */
[----:B------:R-:W-:Y:S01]  /*1f60*/  FMUL R33, R33, R0 ;  /* 0x0000000021217220 */ /* 0x000fe20000400000 */
[----:B------:R-:W-:Y:S02]  /*1f70*/  HADD2.F32 R68, -RZ, R19.H1_H1 ;  /* 0x30000013ff447230 */ /* 0x000fe40000004100 */
[----:B------:R-:W-:Y:S01]  /*1f80*/  FMUL R52, R11, R52 ;  /* 0x000000340b347220 */ /* 0x000fe20000400000 */
[----:B------:R-:W-:-:S02]  /*1f90*/  HADD2.F32 R66, -RZ, R17.H0_H0 ;  /* 0x20000011ff427230 */ /* 0x000fc40000004100 */
[----:B------:R-:W-:Y:S01]  /*1fa0*/  @P1 FADD R62, R62, 1 ;  /* 0x3f8000003e3e1421 */ /* 0x000fe20000000000 */
[----:B------:R-:W-:Y:S01]  /*1fb0*/  FMUL R61, R61, R0 ;  /* 0x000000003d3d7220 */ /* 0x000fe20000400000 */
[----:B------:R-:W-:Y:S01]  /*1fc0*/  @P1 FADD R64, R64, 1 ;  /* 0x3f80000040401421 */ /* 0x000fe20000000000 */
[----:B------:R-:W-:Y:S01]  /*1fd0*/  FMNMX3 R7, R7, |R36|, |R38|, !PT ;  /* 0x4000002407077276 */ /* 0x000fe20007800426 */
[-C--:B------:R-:W-:Y:S01]  /*1fe0*/  FMUL R65, R65, R0.reuse ;  /* 0x0000000041417220 */ /* 0x080fe20000400000 */
[----:B------:R-:W-:Y:S01]  /*1ff0*/  @P1 FADD R68, R68, 1 ;  /* 0x3f80000044441421 */ /* 0x000fe20000000000 */
[----:B------:R-:W-:Y:S01]  /*2000*/  FMUL R55, R55, R0 ;  /* 0x0000000037377220 */ /* 0x000fe20000400000 */
[----:B------:R-:W-:Y:S01]  /*2010*/  @P1 FADD R66, R66, 1 ;  /* 0x3f80000042421421 */ /* 0x000fe20000000000 */
[----:B------:R-:W-:Y:S01]  /*2020*/  FMUL R33, R33, R62 ;  /* 0x0000003e21217220 */ /* 0x000fe20000400000 */
[----:B------:R-:W-:Y:S01]  /*2030*/  FMUL R62, R61, R64 ;  /* 0x000000403d3e7220 */ /* 0x000fe20000400000 */
[----:B------:R-:W-:Y:S01]  /*2040*/  FMNMX3 R7, R7, |R52|, |R47|, !PT ;  /* 0x4000003407077276 */ /* 0x000fe2000780042f */
[----:B------:R-:W-:Y:S01]  /*2050*/  FMUL R64, R65, R68 ;  /* 0x0000004441407220 */ /* 0x000fe20000400000 */
[----:B------:R-:W-:-:S02]  /*2060*/  HADD2.F32 R68, -RZ, R21.H0_H0 ;  /* 0x20000015ff447230 */ /* 0x000fc40000004100 */
[----:B------:R-:W-:Y:S01]  /*2070*/  FMUL R55, R55, R66 ;  /* 0x0000004237377220 */ /* 0x000fe20000400000 */
[----:B------:R-:W-:Y:S01]  /*2080*/  HADD2.F32 R3, -RZ, R21.H1_H1 ;  /* 0x30000015ff037230 */ /* 0x000fe20000004100 */
[----:B------:R-:W-:Y:S01]  /*2090*/  FMNMX3 R7, R7, |R54|, |R51|, !PT ;  /* 0x4000003607077276 */ /* 0x000fe20007800433 */
[----:B------:R-:W-:Y:S02]  /*20a0*/  HADD2.F32 R66, -RZ, R19.H0_H0 ;  /* 0x20000013ff427230 */ /* 0x000fe40000004100 */
[-C--:B------:R-:W-:Y:S01]  /*20b0*/  FMUL R67, R67, R0.reuse ;  /* 0x0000000043437220 */ /* 0x080fe20000400000 */
[--C-:B------:R-:W-:Y:S02]  /*20c0*/  HADD2.F32 R11, -RZ, R22.reuse.H0_H0 ;  /* 0x20000016ff0b7230 */ /* 0x100fe40000004100 */
[----:B------:R-:W-:Y:S01]  /*20d0*/  @P1 FADD R68, R68, 1 ;  /* 0x3f80000044441421 */ /* 0x000fe20000000000 */
[----:B------:R-:W-:Y:S02]  /*20e0*/  HADD2.F32 R29, -RZ, R22.H1_H1 ;  /* 0x30000016ff1d7230 */ /* 0x000fe40000004100 */
[----:B------:R-:W-:Y:S01]  /*20f0*/  FMUL R28, R28, R0 ;  /* 0x000000001c1c7220 */ /* 0x000fe20000400000 */
[----:B------:R-:W-:Y:S01]  /*2100*/  @P1 FADD R3, R3, 1 ;  /* 0x3f80000003031421 */ /* 0x000fe20000000000 */
[----:B------:R-:W-:Y:S01]  /*2110*/  FMNMX3 R7, R7, |R56|, |R53|, !PT ;  /* 0x4000003807077276 */ /* 0x000fe20007800435 */
[-C--:B------:R-:W-:Y:S01]  /*2120*/  FMUL R63, R63, R0.reuse ;  /* 0x000000003f3f7220 */ /* 0x080fe20000400000 */
[-C--:B------:R-:W-:Y:S01]  /*2130*/  FMUL R10, R10, R0.reuse ;  /* 0x000000000a0a7220 */ /* 0x080fe20000400000 */
[----:B------:R-:W-:Y:S01]  /*2140*/  @P1 FADD R66, R66, 1 ;  /* 0x3f80000042421421 */ /* 0x000fe20000000000 */
[----:B------:R-:W-:Y:S01]  /*2150*/  @P1 FADD R11, R11, 1 ;  /* 0x3f8000000b0b1421 */ /* 0x000fe20000000000 */
[----:B------:R-:W-:Y:S01]  /*2160*/  FMUL R32, R32, R0 ;  /* 0x0000000020207220 */ /* 0x000fe20000400000 */
[----:B------:R-:W-:Y:S01]  /*2170*/  @P1 FADD R29, R29, 1 ;  /* 0x3f8000001d1d1421 */ /* 0x000fe20000000000 */
[----:B------:R-:W-:Y:S01]  /*2180*/  FMUL R67, R67, R68 ;  /* 0x0000004443437220 */ /* 0x000fe20000400000 */
[----:B------:R-:W-:Y:S01]  /*2190*/  FMUL R68, R28, R3 ;  /* 0x000000031c447220 */ /* 0x000fe20000400000 */
[----:B------:R-:W-:Y:S01]  /*21a0*/  FMNMX3 R7, R7, |R58|, |R57|, !PT ;  /* 0x4000003a07077276 */ /* 0x000fe20007800439 */
[----:B------:R-:W-:Y:S01]  /*21b0*/  FMUL R63, R63, R66 ;  /* 0x000000423f3f7220 */ /* 0x000fe20000400000 */
[----:B------:R-:W-:Y:S01]  /*21c0*/  FMUL R3, R10, R11 ;  /* 0x0000000b0a037220 */ /* 0x000fe20000400000 */
[----:B------:R-:W-:-:S02]  /*21d0*/  HADD2.F32 R70, -RZ, R20.H0_H0 ;  /* 0x20000014ff467230 */ /* 0x000fc40000004100 */
[----:B------:R-:W-:Y:S01]  /*21e0*/  FMUL R10, R32, R29 ;  /* 0x0000001d200a7220 */ /* 0x000fe20000400000 */
[----:B------:R-:W-:Y:S01]  /*21f0*/  HADD2.F32 R66, -RZ, R20.H1_H1 ;  /* 0x30000014ff427230 */ /* 0x000fe20000004100 */
[----:B------:R-:W-:Y:S01]  /*2200*/  FMNMX3 R7, R7, |R55|, |R60|, !PT ;  /* 0x4000003707077276 */ /* 0x000fe2000780043c */
[----:B------:R-:W-:Y:S02]  /*2210*/  HADD2.F32 R11, -RZ, R23.H0_H0 ;  /* 0x20000017ff0b7230 */ /* 0x000fe40000004100 */
[-C--:B------:R-:W-:Y:S01]  /*2220*/  FMUL R35, R35, R0.reuse ;  /* 0x0000000023237220 */ /* 0x080fe20000400000 */
[----:B------:R-:W-:Y:S02]  /*2230*/  HADD2.F32 R29, -RZ, R24.H1_H1 ;  /* 0x30000018ff1d7230 */ /* 0x000fe40000004100 */
[-C--:B------:R-:W-:Y:S01]  /*2240*/  FMUL R69, R69, R0.reuse ;  /* 0x0000000045457220 */ /* 0x080fe20000400000 */
[-C--:B------:R-:W-:Y:S01]  /*2250*/  FMUL R30, R30, R0.reuse ;  /* 0x000000001e1e7220 */ /* 0x080fe20000400000 */
[----:B------:R-:W-:Y:S01]  /*2260*/  @P1 FADD R70, R70, 1 ;  /* 0x3f80000046461421 */ /* 0x000fe20000000000 */
[----:B------:R-:W-:Y:S01]  /*2270*/  @P1 FADD R66, R66, 1 ;  /* 0x3f80000042421421 */ /* 0x000fe20000000000 */
[----:B------:R-:W-:Y:S01]  /*2280*/  @P1 FADD R11, R11, 1 ;  /* 0x3f8000000b0b1421 */ /* 0x000fe20000000000 */
[----:B------:R-:W-:Y:S01]  /*2290*/  FMUL R46, R46, R0 ;  /* 0x000000002e2e7220 */ /* 0x000fe20000400000 */
[----:B------:R-:W-:Y:S01]  /*22a0*/  @P1 FADD R29, R29, 1 ;  /* 0x3f8000001d1d1421 */ /* 0x000fe20000000000 */
[----:B------:R-:W-:Y:S01]  /*22b0*/  FMNMX3 R7, R7, |R33|, |R62|, !PT ;  /* 0x4000002107077276 */ /* 0x000fe2000780043e */
[----:B------:R-:W-:Y:S01]  /*22c0*/  FMUL R35, R35, R70 ;  /* 0x0000004623237220 */ /* 0x000fe20000400000 */
[----:B------:R-:W-:Y:S01]  /*22d0*/  FMUL R66, R69, R66 ;  /* 0x0000004245427220 */ /* 0x000fe20000400000 */
[----:B------:R-:W-:Y:S01]  /*22e0*/  FMUL R30, R30, R11 ;  /* 0x0000000b1e1e7220 */ /* 0x000fe20000400000 */
[----:B------:R-:W-:-:S02]  /*22f0*/  HADD2.F32 R11, -RZ, R25.H1_H1 ;  /* 0x30000019ff0b7230 */ /* 0x000fc40000004100 */
[----:B------:R-:W-:Y:S01]  /*2300*/  FMUL R46, R46, R29 ;  /* 0x0000001d2e2e7220 */ /* 0x000fe20000400000 */
[----:B------:R-:W-:Y:S01]  /*2310*/  FMNMX3 R7, R7, |R63|, |R64|, !PT ;  /* 0x4000003f07077276 */ /* 0x000fe20007800440 */
[--C-:B------:R-:W-:Y:S02]  /*2320*/  HADD2.F32 R28, -RZ, R26.reuse.H0_H0 ;  /* 0x2000001aff1c7230 */ /* 0x100fe40000004100 */
[-C--:B------:R-:W-:Y:S01]  /*2330*/  FMUL R48, R48, R0.reuse ;  /* 0x0000000030307220 */ /* 0x080fe20000400000 */
[----:B------:R-:W-:Y:S01]  /*2340*/  HADD2.F32 R29, -RZ, R26.H1_H1 ;  /* 0x3000001aff1d7230 */ /* 0x000fe20000004100 */
[----:B------:R-:W-:Y:S01]  /*2350*/  FMNMX3 R7, R7, |R35|, |R66|, !PT ;  /* 0x4000002307077276 */ /* 0x000fe20007800442 */
[----:B------:R-:W-:Y:S02]  /*2360*/  HADD2.F32 R31, -RZ, R23.H1_H1 ;  /* 0x30000017ff1f7230 */ /* 0x000fe40000004100 */
[----:B------:R-:W-:Y:S01]  /*2370*/  @P1 FADD R11, R11, 1 ;  /* 0x3f8000000b0b1421 */ /* 0x000fe20000000000 */
[-C--:B------:R-:W-:Y:S01]  /*2380*/  FMUL R41, R41, R0.reuse ;  /* 0x0000000029297220 */ /* 0x080fe20000400000 */
[----:B------:R-:W-:Y:S01]  /*2390*/  FMUL R42, R42, R0 ;  /* 0x000000002a2a7220 */ /* 0x000fe20000400000 */
[----:B------:R-:W-:-:S02]  /*23a0*/  HADD2.F32 R37, -RZ, R24.H0_H0 ;  /* 0x20000018ff257230 */ /* 0x000fc40000004100 */
[----:B------:R-:W-:Y:S01]  /*23b0*/  @P1 FADD R28, R28, 1 ;  /* 0x3f8000001c1c1421 */ /* 0x000fe20000000000 */
[----:B------:R-:W-:Y:S01]  /*23c0*/  @P1 FADD R29, R29, 1 ;  /* 0x3f8000001d1d1421 */ /* 0x000fe20000000000 */
[----:B------:R-:W-:Y:S01]  /*23d0*/  FMUL R44, R44, R0 ;  /* 0x000000002c2c7220 */ /* 0x000fe20000400000 */
[----:B------:R-:W-:Y:S01]  /*23e0*/  @P1 FADD R31, R31, 1 ;  /* 0x3f8000001f1f1421 */ /* 0x000fe20000000000 */
[----:B------:R-:W-:Y:S01]  /*23f0*/  FMNMX3 R7, R7, |R67|, |R68|, !PT ;  /* 0x4000004307077276 */ /* 0x000fe20007800444 */
[----:B------:R-:W-:Y:S01]  /*2400*/  FMUL R48, R48, R11 ;  /* 0x0000000b30307220 */ /* 0x000fe20000400000 */
[----:B------:R-:W-:Y:S02]  /*2410*/  HADD2.F32 R39, -RZ, R25.H0_H0 ;  /* 0x20000019ff277230 */ /* 0x000fe40000004100 */
[----:B------:R-:W-:Y:S01]  /*2420*/  FMUL R41, R41, R28 ;  /* 0x0000001c29297220 */ /* 0x000fe20000400000 */
[----:B------:R-:W-:Y:S01]  /*2430*/  FMUL R42, R42, R29 ;  /* 0x0000001d2a2a7220 */ /* 0x000fe20000400000 */
[----:B------:R-:W-:Y:S01]  /*2440*/  FMUL R11, R9, R52 ;  /* 0x00000034090b7220 */ /* 0x000fe20000400000 */
[----:B------:R-:W-:Y:S01]  /*2450*/  FMUL R34, R34, R0 ;  /* 0x0000000022227220 */ /* 0x000fe20000400000 */
[----:B------:R-:W-:Y:S01]  /*2460*/  @P1 FADD R37, R37, 1 ;  /* 0x3f80000025251421 */ /* 0x000fe20000000000 */
[----:B------:R-:W-:Y:S01]  /*2470*/  FMUL R44, R44, R31 ;  /* 0x0000001f2c2c7220 */ /* 0x000fe20000400000 */
[----:B------:R-:W-:Y:S01]  /*2480*/  ISETP.NE.AND P0, PT, RZ, UR9, PT ;  /* 0x00000009ff007c0c */ /* 0x000fe2000bf05270 */
[C---:B------:R-:W-:Y:S01]  /*2490*/  FMUL R29, R9.reuse, R36 ;  /* 0x00000024091d7220 */ /* 0x040fe20000400000 */
[----:B------:R-:W-:Y:S01]  /*24a0*/  FMUL R28, R9, R55 ;  /* 0x00000037091c7220 */ /* 0x000fe20000400000 */
[----:B------:R-:W-:Y:S01]  /*24b0*/  FMNMX3 R7, R7, |R3|, |R10|, !PT ;  /* 0x4000000307077276 */ /* 0x000fe2000780040a */
[--C-:B------:R-:W-:Y:S01]  /*24c0*/  HADD2.F32 R31, -RZ, R27.reuse.H0_H0 ;  /* 0x2000001bff1f7230 */ /* 0x100fe20000004100 */
[----:B------:R-:W0:Y:S01]  /*24d0*/  LDC.64 R70, c[0x0][0x3c8] ;  /* 0x0000f200ff467b82 */ /* 0x000e220000000a00 */
[----:B------:R-:W-:Y:S01]  /*24e0*/  FMUL R40, R40, R0 ;  /* 0x0000000028287220 */ /* 0x000fe20000400000 */
[----:B------:R-:W-:Y:S01]  /*24f0*/  FMUL R34, R34, R37 ;  /* 0x0000002522227220 */ /* 0x000fe20000400000 */
[----:B------:R-:W-:Y:S01]  /*2500*/  @P1 FADD R39, R39, 1 ;  /* 0x3f80000027271421 */ /* 0x000fe20000000000 */
[----:B------:R-:W-:Y:S01]  /*2510*/  FSEL R52, R52, R11, !P0 ;  /* 0x0000000b34347208 */ /* 0x000fe20004000000 */
[C---:B------:R-:W-:Y:S01]  /*2520*/  FMUL R11, R9.reuse, R56 ;  /* 0x00000038090b7220 */ /* 0x040fe20000400000 */
[----:B------:R-:W-:Y:S01]  /*2530*/  FSEL R29, R36, R29, !P0 ;  /* 0x0000001d241d7208 */ /* 0x000fe20004000000 */
[----:B------:R-:W-:Y:S01]  /*2540*/  FMUL R36, R9, R33 ;  /* 0x0000002109247220 */ /* 0x000fe20000400000 */
[----:B------:R-:W-:Y:S01]  /*2550*/  FSEL R55, R55, R28, !P0 ;  /* 0x0000001c37377208 */ /* 0x000fe20004000000 */
[----:B------:R-:W-:Y:S01]  /*2560*/  FMUL R28, R9, R63 ;  /* 0x0000003f091c7220 */ /* 0x000fe20000400000 */
[----:B------:R-:W-:Y:S01]  /*2570*/  FMNMX3 R7, R7, |R30|, |R44|, !PT ;  /* 0x4000001e07077276 */ /* 0x000fe2000780042c */
[----:B------:R-:W-:Y:S01]  /*2580*/  FMUL R50, R50, R0 ;  /* 0x0000000032327220 */ /* 0x000fe20000400000 */
[----:B------:R-:W-:Y:S01]  /*2590*/  @P1 FADD R31, R31, 1 ;  /* 0x3f8000001f1f1421 */ /* 0x000fe20000000000 */
[----:B------:R-:W-:-:S02]  /*25a0*/  HADD2.F32 R37, -RZ, R27.H1_H1 ;  /* 0x3000001bff257230 */ /* 0x000fc40000004100 */
[----:B------:R-:W-:Y:S01]  /*25b0*/  FMUL R40, R40, R39 ;  /* 0x0000002728287220 */ /* 0x000fe20000400000 */
[----:B------:R-:W-:Y:S01]  /*25c0*/  FMNMX3 R7, R7, |R34|, |R46|, !PT ;  /* 0x4000002207077276 */ /* 0x000fe2000780042e */
[----:B------:R-:W-:Y:S01]  /*25d0*/  FMUL R50, R50, R31 ;  /* 0x0000001f32327220 */ /* 0x000fe20000400000 */
[----:B------:R-:W-:Y:S01]  /*25e0*/  FSEL R56, R56, R11, !P0 ;  /* 0x0000000b38387208 */ /* 0x000fe20004000000 */
[----:B------:R-:W-:Y:S01]  /*25f0*/  FMUL R0, R43, R0 ;  /* 0x000000002b007220 */ /* 0x000fe20000400000 */
[----:B------:R-:W-:Y:S01]  /*2600*/  FSEL R11, R33, R36, !P0 ;  /* 0x00000024210b7208 */ /* 0x000fe20004000000 */
[----:B------:R-:W-:Y:S01]  /*2610*/  @P1 FADD R37, R37, 1 ;  /* 0x3f80000025251421 */ /* 0x000fe20000000000 */
[----:B------:R-:W-:Y:S01]  /*2620*/  FSEL R63, R63, R28, !P0 ;  /* 0x0000001c3f3f7208 */ /* 0x000fe20004000000 */
[C---:B------:R-:W-:Y:S01]  /*2630*/  FMUL R31, R9.reuse, R54 ;  /* 0x00000036091f7220 */ /* 0x040fe20000400000 */
[C---:B------:R-:W-:Y:S01]  /*2640*/  FMUL R36, R9.reuse, R35 ;  /* 0x0000002309247220 */ /* 0x040fe20000400000 */
[----:B------:R-:W-:Y:S01]  /*2650*/  FMUL R28, R9, R67 ;  /* 0x00000043091c7220 */ /* 0x000fe20000400000 */
        /* <DEDUP_REMOVED lines=8> */
[-C--:B------:R-:W-:Y:S01]  /*26e0*/  FMNMX3 R7, R7, |R41|.reuse, |R42|, !PT ;  /* 0x4000002907077276 */ /* 0x080fe2000780042a */
[C---:B------:R-:W-:Y:S01]  /*26f0*/  FMUL R45, R9.reuse, R34 ;  /* 0x00000022092d7220 */ /* 0x040fe20000400000 */
[C---:B------:R-:W-:Y:S01]  /*2700*/  FMUL R49, R9.reuse, R40 ;  /* 0x0000002809317220 */ /* 0x040fe20000400000 */
[C---:B------:R-:W-:Y:S01]  /*2710*/  FMUL R28, R9.reuse, R41 ;  /* 0x00000029091c7220 */ /* 0x040fe20000400000 */
[C---:B------:R-:W-:Y:S01]  /*2720*/  FMUL R43, R9.reuse, R50 ;  /* 0x00000032092b7220 */ /* 0x040fe20000400000 */
        /* <DEDUP_REMOVED lines=22> */
[----:B------:R-:W-:Y:S02]  /*2890*/  FSEL R49, R40, R49, !P0 ;  /* 0x0000003128317208 */ /* 0x000fe40004000000 */
[----:B------:R-:W-:Y:S02]  /*28a0*/  FSEL R59, R41, R28, !P0 ;  /* 0x0000001c293b7208 */ /* 0x000fe40004000000 */
[----:B------:R-:W-:Y:S02]  /*28b0*/  FSEL R43, R50, R43, !P0 ;  /* 0x0000002b322b7208 */ /* 0x000fe40004000000 */
[----:B------:R-:W-:-:S02]  /*28c0*/  F2FP.F16.F32.PACK_AB R28, R38, R29 ;  /* 0x0000001d261c723e */ /* 0x000fc400000000ff */
[----:B------:R-:W-:Y:S02]  /*28d0*/  F2FP.F16.F32.PACK_AB R36, R66, R37 ;  /* 0x000000254224723e */ /* 0x000fe400000000ff */
[----:B------:R-:W-:Y:S02]  /*28e0*/  F2FP.F16.F32.PACK_AB R29, R47, R52 ;  /* 0x000000342f1d723e */ /* 0x000fe400000000ff */
[----:B------:R-:W-:Y:S02]  /*28f0*/  F2FP.F16.F32.PACK_AB R30, R51, R54 ;  /* 0x00000036331e723e */ /* 0x000fe400000000ff */
[----:B------:R-:W-:Y:S02]  /*2900*/  F2FP.F16.F32.PACK_AB R31, R53, R56 ;  /* 0x00000038351f723e */ /* 0x000fe400000000ff */
[----:B------:R-:W-:Y:S02]  /*2910*/  F2FP.F16.F32.PACK_AB R32, R57, R32 ;  /* 0x000000203920723e */ /* 0x000fe400000000ff */
[----:B------:R-:W-:Y:S01]  /*2920*/  F2FP.F16.F32.PACK_AB R33, R60, R55 ;  /* 0x000000373c21723e */ /* 0x000fe200000000ff */
[----:B------:R0:W-:Y:S01]  /*2930*/  STG.E.128 desc[UR6][R70.64], R28 ;  /* 0x0000001c46007986 */ /* 0x0001e2000c101d06 */
[----:B------:R-:W-:-:S02]  /*2940*/  F2FP.F16.F32.PACK_AB R34, R62, R11 ;  /* 0x0000000b3e22723e */ /* 0x000fc400000000ff */
[----:B------:R-:W-:Y:S02]  /*2950*/  F2FP.F16.F32.PACK_AB R35, R64, R63 ;  /* 0x0000003f4023723e */ /* 0x000fe400000000ff */
[----:B------:R-:W-:Y:S02]  /*2960*/  F2FP.F16.F32.PACK_AB R37, R68, R67 ;  /* 0x000000434425723e */ /* 0x000fe400000000ff */
[----:B------:R-:W-:Y:S01]  /*2970*/  F2FP.F16.F32.PACK_AB R38, R10, R3 ;  /* 0x000000030a26723e */ /* 0x000fe200000000ff */
[----:B------:R0:W-:Y:S01]  /*2980*/  STG.E.128 desc[UR6][R70.64+0x800], R32 ;  /* 0x0008002046007986 */ /* 0x0001e2000c101d06 */
[----:B------:R-:W-:Y:S02]  /*2990*/  F2FP.F16.F32.PACK_AB R39, R44, R39 ;  /* 0x000000272c27723e */ /* 0x000fe400000000ff */
[----:B------:R-:W-:Y:S02]  /*29a0*/  F2FP.F16.F32.PACK_AB R40, R46, R45 ;  /* 0x0000002d2e28723e */ /* 0x000fe400000000ff */
[----:B------:R-:W-:Y:S01]  /*29b0*/  F2FP.F16.F32.PACK_AB R41, R48, R49 ;  /* 0x000000313029723e */ /* 0x000fe200000000ff */
[----:B------:R0:W-:Y:S01]  /*29c0*/  STG.E.128 desc[UR6][R70.64+0x1000], R36 ;  /* 0x0010002446007986 */ /* 0x0001e2000c101d06 */
[----:B------:R-:W-:-:S02]  /*29d0*/  F2FP.F16.F32.PACK_AB R42, R42, R59 ;  /* 0x0000003b2a2a723e */ /* 0x000fc400000000ff */
[----:B------:R-:W-:-:S05]  /*29e0*/  F2FP.F16.F32.PACK_AB R43, R0, R43 ;  /* 0x0000002b002b723e */ /* 0x000fca00000000ff */
[----:B------:R0:W-:Y:S02]  /*29f0*/  STG.E.128 desc[UR6][R70.64+0x1800], R40 ;  /* 0x0018002846007986 */ /* 0x0001e4000c101d06 */
.L_x_4695:
[----:B------:R-:W2:Y:S01]  /*2a00*/  LDC R3, c[0x0][0x380] ;  /* 0x0000e000ff037b82 */ /* 0x000ea20000000800 */
[----:B------:R-:W-:Y:S01]  /*2a10*/  UPLOP3.LUT UP1, UPT, UPT, UPT, UP1, 0x40, 0x4 ;  /* 0x000000000004789c */ /* 0x000fe20003f2e810 */
[----:B--2---:R-:W-:-:S04]  /*2a20*/  IADD3 R4, PT, PT, R4, R3, RZ ;  /* 0x0000000304047210 */ /* 0x004fc80007ffe0ff */
[----:B------:R-:W-:-:S13]  /*2a30*/  ISETP.GE.AND P1, PT, R4, UR15, PT ;  /* 0x0000000f04007c0c */ /* 0x000fda000bf26270 */
[----:B------:R-:W-:Y:S05]  /*2a40*/  @!P1 BRA `(.L_x_4696) ;  /* 0xffffffd400f09947 */ /* 0x000fea000383ffff */
.L_x_4687:
        /* <DEDUP_REMOVED lines=8> */
[----:B------:R-:W-:-:S04]  /*2ad0*/  @!P1 SHF.R.U32.HI R6, RZ, 0x3, R8 ;  /* 0x00000003ff069819 */ /* 0x000fc80000011608 */
[----:B------:R-:W-:Y:S02]  /*2ae0*/  @!P1 LOP3.LUT R6, R6, 0x7c, RZ, 0xc0, !PT ;  /* 0x0000007c06069812 */ /* 0x000fe400078ec0ff */
[----:B--2---:R-:W-:Y:S02]  /*2af0*/  FMNMX R0, R0, R7, !PT ;  /* 0x0000000700007209 */ /* 0x004fe40007800000 */
[----:B------:R-:W-:-:S03]  /*2b00*/  @!P1 MOV R7, 0x400 ;  /* 0x0000040000079802 */ /* 0x000fc60000000f00 */
[----:B------:R-:W2:Y:S01]  /*2b10*/  SHFL.DOWN PT, R3, R0, 0x8, 0x1f ;  /* 0x09001f0000037f89 */ /* 0x000ea200000e0000 */
[----:B---3--:R-:W-:-:S04]  /*2b20*/  @!P1 LEA R7, R10, R7, 0x18 ;  /* 0x000000070a079211 */ /* 0x008fc800078ec0ff */
[----:B------:R-:W-:Y:S02]  /*2b30*/  @!P1 IADD3 R6, PT, PT, R6, R7, RZ ;  /* 0x0000000706069210 */ /* 0x000fe40007ffe0ff */
[----:B--2---:R-:W-:-:S05]  /*2b40*/  FMNMX R3, R0, R3, !PT ;  /* 0x0000000300037209 */ /* 0x004fca0007800000 */
[----:B------:R-:W2:Y:S02]  /*2b50*/  SHFL.DOWN PT, R2, R3, 0x4, 0x1f ;  /* 0x08801f0003027f89 */ /* 0x000ea400000e0000 */
        /* <DEDUP_REMOVED lines=18> */
[----:B---3--:R-:W3:Y:S02]  /*2c80*/  SHFL.DOWN PT, R3, R0, 0x2, 0x1f ;  /* 0x08401f0000037f89 */ /* 0x008ee400000e0000 */
[----:B---3--:R-:W-:-:S05]  /*2c90*/  FMNMX R3, R3, R0, !PT ;  /* 0x0000000003037209 */ /* 0x008fca0007800000 */
[----:B--2---:R2:W3:Y:S02]  /*2ca0*/  SHFL.DOWN PT, R2, R3, 0x1, 0x1f ;  /* 0x08201f0003027f89 */ /* 0x0044e400000e0000 */
.L_x_4704:
[----:B------:R-:W-:Y:S02]  /*2cb0*/  ISETP.NE.AND P1, PT, R8, RZ, PT ;  /* 0x000000ff0800720c */ /* 0x000fe40003f25270 */
[----:B---3--:R-:W-:-:S11]  /*2cc0*/  FMNMX R5, R3, R2, !PT ;  /* 0x0000000203057209 */ /* 0x008fd60007800000 */
[----:B------:R-:W-:Y:S05]  /*2cd0*/  @P1 BRA `(.L_x_4698) ;  /* 0x0000000000081947 */ /* 0x000fea0003800000 */
[----:B--2---:R-:W2:Y:S02]  /*2ce0*/  LDC.64 R2, c[0x0][0x3f8] ;  /* 0x0000fe00ff027b82 */ /* 0x004ea40000000a00 */
[----:B--2---:R3:W-:Y:S02]  /*2cf0*/  REDG.E.MAX.S32.STRONG.GPU desc[UR6][R2.64], R5 ;  /* 0x000000050200798e */ /* 0x0047e4000d12e306 */
.L_x_4698:
[----:B------:R-:W-:Y:S05]  /*2d00*/  BSYNC B0 ;  /* 0x0000000000007941 */ /* 0x000fea0003800000 */
.L_x_4697:
[----:B------:R-:W-:Y:S05]  /*2d10*/  @!P0 EXIT ;  /* 0x000000000000894d */ /* 0x000fea0003800000 */
[----:B------:R-:W4:Y:S01]  /*2d20*/  LDCU.64 UR4, c[0x0][0x3f0] ;  /* 0x00007e00ff0477ac */ /* 0x000f220008000a00 */
[----:B------:R-:W-:Y:S02]  /*2d30*/  LOP3.LUT P0, RZ, R8, UR8, RZ, 0xfc, !PT ;  /* 0x0000000808ff7c12 */ /* 0x000fe4000f80fcff */
[----:B----4-:R-:W-:-:S04]  /*2d40*/  ISETP.EQ.U32.AND P1, PT, RZ, UR4, PT ;  /* 0x00000004ff007c0c */ /* 0x010fc8000bf22070 */
[----:B------:R-:W-:-:S13]  /*2d50*/  ISETP.EQ.OR.EX P0, PT, RZ, UR5, P0, P1 ;  /* 0x00000005ff007c0c */ /* 0x000fda0008702710 */
[----:B------:R-:W-:Y:S05]  /*2d60*/  @P0 EXIT ;  /* 0x000000000000094d */ /* 0x000fea0003800000 */
[----:B-----5:R-:W-:-:S04]  /*2d70*/  IADD3 R0, PT, PT, R9, 0x1800000, RZ ;  /* 0x0180000009007810 */ /* 0x020fc80007ffe0ff */
[----:B------:R-:W-:-:S04]  /*2d80*/  LOP3.LUT R0, R0, 0x7f800000, RZ, 0xc0, !PT ;  /* 0x7f80000000007812 */ /* 0x000fc800078ec0ff */
[----:B------:R-:W-:-:S13]  /*2d90*/  ISETP.GT.U32.AND P0, PT, R0, 0x1ffffff, PT ;  /* 0x01ffffff0000780c */ /* 0x000fda0003f04070 */
[----:B------:R-:W-:Y:S05]  /*2da0*/  @P0 BRA `(.L_x_4700) ;  /* 0x0000000000100947 */ /* 0x000fea0003800000 */
[----:B------:R-:W-:Y:S02]  /*2db0*/  MOV R0, R9 ;  /* 0x0000000900007202 */ /* 0x000fe40000000f00 */
[----:B01----:R-:W-:-:S07]  /*2dc0*/  MOV R38, 0x2de0 ;  /* 0x00002de000267802 */ /* 0x003fce0000000f00 */
[----:B--23--:R-:W-:Y:S05]  /*2dd0*/  CALL.REL.NOINC `($__internal_47_$__cuda_sm20_rcp_rn_f32_slowpath) ;  /* 0x0000000000587944 */ /* 0x00cfea0003c00000 */
[----:B------:R-:W-:Y:S05]  /*2de0*/  BRA `(.L_x_4701) ;  /* 0x0000000000107947 */ /* 0x000fea0003800000 */
.L_x_4700:
[----:B------:R-:W4:Y:S02]  /*2df0*/  MUFU.RCP R62, R9 ;  /* 0x00000009003e7308 */ /* 0x000f240000001000 */
[----:B----4-:R-:W-:-:S04]  /*2e00*/  FFMA R0, R9, R62, -1 ;  /* 0xbf80000009007423 */ /* 0x010fc8000000003e */
[----:B--23--:R-:W-:-:S04]  /*2e10*/  FADD.FTZ R3, -R0, -RZ ;  /* 0x800000ff00037221 */ /* 0x00cfc80000010100 */
[----:B------:R-:W-:-:S07]  /*2e20*/  FFMA R62, R62, R3, R62 ;  /* 0x000000033e3e7223 */ /* 0x000fce000000003e */
.L_x_4701:
[----:B------:R-:W2:Y:S02]  /*2e30*/  LDC.64 R2, c[0x0][0x3f0] ;  /* 0x0000fc00ff027b82 */ /* 0x000ea40000000a00 */
[----:B--2---:R-:W-:Y:S01]  /*2e40*/  STG.E desc[UR6][R2.64], R62 ;  /* 0x0000003e02007986 */ /* 0x004fe2000c101906 */
[----:B------:R-:W-:Y:S05]  /*2e50*/  EXIT ;  /* 0x000000000000794d */ /* 0x000fea0003800000 */
.L_x_4699:
[----:B------:R-:W-:Y:S02]  /*2e60*/  MOV R5, 0x2 ;  /* 0x0000000200057802 */ /* 0x000fe40000000f00 */
[----:B------:R-:W-:Y:S02]  /*2e70*/  MOV R7, 0x1f ;  /* 0x0000001f00077802 */ /* 0x000fe40000000f00 */
[----:B------:R-:W-:-:S07]  /*2e80*/  MOV R4, 0xffffffff ;  /* 0xffffffff00047802 */ /* 0x000fce0000000f00 */
[----:B0123-5:R-:W-:Y:S05]  /*2e90*/  WARPSYNC.COLLECTIVE R4, `(.L_x_4702) ;  /* 0x0000000004087348 */ /* 0x02ffea0003c00000 */
[----:B--23--:R2:W3:Y:S02]  /*2ea0*/  SHFL.DOWN P1, R2, R0, R5, R7 ;  /* 0x0800000500027389 */ /* 0x00c4e40000020007 */
[----:B0123-5:R-:W-:Y:S05]  /*2eb0*/  ENDCOLLECTIVE ;  /* 0x000000000000791b */ /* 0x02ffea0003800000 */
.L_x_4702:
[----:B------:R-:W-:Y:S02]  /*2ec0*/  MOV R5, 0x1 ;  /* 0x0000000100057802 */ /* 0x000fe40000000f00 */
[----:B------:R-:W-:-:S04]  /*2ed0*/  MOV R3, R2 ;  /* 0x0000000200037202 */ /* 0x000fc80000000f00 */
[----:B------:R-:W-:-:S04]  /*2ee0*/  FMNMX R3, R3, R0, !PT ;  /* 0x0000000003037209 */ /* 0x000fc80007800000 */
[----:B------:R-:W-:-:S07]  /*2ef0*/  MOV R0, R3 ;  /* 0x0000000300007202 */ /* 0x000fce0000000f00 */
[----:B------:R-:W-:Y:S05]  /*2f00*/  WARPSYNC.COLLECTIVE R4, `(.L_x_4703) ;  /* 0x0000000004087348 */ /* 0x000fea0003c00000 */
[----:B------:R0:W1:Y:S02]  /*2f10*/  SHFL.DOWN P1, R2, R0, R5, R7 ;  /* 0x0800000500027389 */ /* 0x0000640000020007 */
[----:B01----:R-:W-:Y:S05]  /*2f20*/  ENDCOLLECTIVE ;  /* 0x000000000000791b */ /* 0x003fea0003800000 */
.L_x_4703:
[----:B------:R-:W-:Y:S05]  /*2f30*/  BRA `(.L_x_4704) ;  /* 0xfffffffc005c7947 */ /* 0x000fea000383ffff */
        .weak           $__internal_47_$__cuda_sm20_rcp_rn_f32_slowpath
        .type           $__internal_47_$__cuda_sm20_rcp_rn_f32_slowpath,@function
        .size           $__internal_47_$__cuda_sm20_rcp_rn_f32_slowpath,(.L_x_6089 - $__internal_47_$__cuda_sm20_rcp_rn_f32_slowpath)
$__internal_47_$__cuda_sm20_rcp_rn_f32_slowpath:
        /* <DEDUP_REMOVED lines=15> */
.L_x_4706:
        /* <DEDUP_REMOVED lines=16> */
[----:B------:R-:W-:-:S02]  /*3130*/  SHF.L.U32 R71, R71, R62, RZ ;  /* 0x0000003e47477219 */ /* 0x000fc400000006ff */
[----:B------:R-:W-:Y:S02]  /*3140*/  LOP3.LUT P1, RZ, R73, R62, R64, 0xf8, !PT ;  /* 0x0000003e49ff7212 */ /* 0x000fe4000782f840 */
[----:B------:R-:W-:Y:S02]  /*3150*/  LOP3.LUT R66, R71, R64, RZ, 0xc0, !PT ;  /* 0x0000004047427212 */ /* 0x000fe400078ec0ff */
[----:B------:R-:W-:Y:S02]  /*3160*/  IADD3 R71, PT, PT, R60, -0xfc, RZ ;  /* 0xffffff043c477810 */ /* 0x000fe40007ffe0ff */
[----:B------:R-:W-:Y:S02]  /*3170*/  SHF.R.U32.HI R66, RZ, R62, R66 ;  /* 0x0000003eff427219 */ /* 0x000fe40000011642 */
[----:B------:R-:W-:Y:S02]  /*3180*/  SHF.R.U32.HI R71, RZ, R71, R64 ;  /* 0x00000047ff477219 */ /* 0x000fe40000011640 */
[----:B------:R-:W-:-:S02]  /*3190*/  LOP3.LUT P0, RZ, R66, 0x1, RZ, 0xc0, !PT ;  /* 0x0000000142ff7812 */ /* 0x000fc4000780c0ff */
        /* <DEDUP_REMOVED lines=10> */
.L_x_4708:
[----:B------:R0:W1:Y:S02]  /*3240*/  MUFU.RCP R62, R0 ;  /* 0x00000000003e7308 */ /* 0x0000640000001000 */
.L_x_4707:
[----:B------:R-:W-:Y:S05]  /*3250*/  BSYNC B1 ;  /* 0x0000000000017941 */ /* 0x000fea0003800000 */
.L_x_4705:
[----:B------:R-:W-:Y:S01]  /*3260*/  HFMA2 R73, -RZ, RZ, 0, 0 ;  /* 0x00000000ff497431 */ /* 0x000fe200000001ff */
[----:B------:R-:W-:-:S04]  /*3270*/  MOV R72, R38 ;  /* 0x0000002600487202 */ /* 0x000fc80000000f00 */
[----:B01----:R-:W-:Y:S05]  /*3280*/  RET.REL.NODEC R72 `(_ZN18transformer_engine13normalization24rmsnorm_fwd_tuned_kernelINS0_13Kernel_traitsI6__halfS3_S3_fjLj4096ELj1ELj1ELj4ELj16ENS0_18Kernel_traits_baseILj4096ES3_S3_S3_fjLj128EEEEEEEvNS0_19ForwardKernelParamsE) ;  /* 0xffffffcc485c7950 */ /* 0x003fea0003c3ffff */
.L_x_4709:
        /* <DEDUP_REMOVED lines=15> */
.L_x_6089:


//--------------------- .text._ZN18transformer_engine13normalization24rmsnorm_fwd_tuned_kernelINS0_13Kernel_traitsIffffjLj4096ELj1ELj1ELj4ELj16ENS0_18Kernel_traits_baseILj4096EffffjLj128EEEEEEEvNS0_19ForwardKernelParamsE --------------------------
	.section	.text._ZN18transformer_engine13normalization24rmsnorm_fwd_tuned_kernelINS0_13Kernel_traitsIffffjLj4096ELj1ELj1ELj4ELj16ENS0_18Kernel_traits_baseILj4096EffffjLj128EEEEEEEvNS0_19ForwardKernelParamsE,"ax",@progbits
	.align	128
        .global         _ZN18transformer_engine13normalization24rmsnorm_fwd_tuned_kernelINS0_13Kernel_traitsIffffjLj4096ELj1ELj1ELj4ELj16ENS0_18Kernel_traits_baseILj4096EffffjLj128EEEEEEEvNS0_19ForwardKernelParamsE
        .type           _ZN18transformer_engine13normalization24rmsnorm_fwd_tuned_kernelINS0_13Kernel_traitsIffffjLj4096ELj1ELj1ELj4ELj16ENS0_18Kernel_traits_baseILj4096EffffjLj128EEEEEEEvNS0_19ForwardKernelParamsE,@function
        .size           _ZN18transformer_engine13normalization24rmsnorm_fwd_tuned_kernelINS0_13Kernel_traitsIffffjLj4096ELj1ELj1ELj4ELj16ENS0_18Kernel_traits_baseILj4096EffffjLj128EEEEEEEvNS0_19ForwardKernelParamsE,(.L_x_6090 - _ZN18transformer_engine13normalization24rmsnorm_fwd_tuned_kernelINS0_13Kernel_traitsIffffjLj4096ELj1ELj1ELj4ELj16ENS0_18Kernel_traits_baseILj4096EffffjLj128EEEEEEEvNS0_19ForwardKernelParamsE)
        .other          _ZN18transformer_engine13normalization24rmsnorm_fwd_tuned_kernelINS0_13Kernel_traitsIffffjLj4096ELj1ELj1ELj4ELj16ENS0_18Kernel_traits_baseILj4096EffffjLj128EEEEEEEvNS0_19ForwardKernelParamsE,@"STO_CUDA_ENTRY STV_DEFAULT"
_ZN18transformer_engine13normalization24rmsnorm_fwd_tuned_kernelINS0_13Kernel_traitsIffffjLj4096ELj1ELj1ELj4ELj16ENS0_18Kernel_traits_baseILj4096EffffjLj128EEEEEEEvNS0_19ForwardKernelParamsE:
.text._ZN18transformer_engine13normalization24rmsnorm_fwd_tuned_kernelINS0_13Kernel_traitsIffffjLj4096ELj1ELj1ELj4ELj16ENS0_18Kernel_traits_baseILj4096EffffjLj128EEEEEEEvNS0_19ForwardKernelParamsE:
[----:B------:R-:W-:Y:S01]  /*0000*/  LDC R1, c[0x0][0x37c] ;  /* 0x0000df00ff017b82 */ /* 0x000fe20000000800 */
[----:B------:R-:W0:Y:S01]  /*0010*/  LDCU.U8 UR4, c[0x0][0x404] ;  /* 0x00008080ff0477ac */ /* 0x000e220008000000 */
[----:B------:R-:W1:Y:S01]  /*0020*/  LDCU.64 UR6, c[0x0][0x358] ;  /* 0x00006b00ff0677ac */ /* 0x000e620008000a00 */
[----:B------:R-:W2:Y:S05]  /*0030*/  S2R R2, SR_TID.X ;  /* 0x0000000000027919 */ /* 0x000eaa0000002100 */
[----:B------:R-:W3:Y:S01]  /*0040*/  LDC.64 R6, c[0x0][0x3a8] ;  /* 0x0000ea00ff067b82 */ /* 0x000ee20000000a00 */
[----:B------:R-:W4:Y:S01]  /*0050*/  LDCU UR5, c[0x0][0x388] ;  /* 0x00007100ff0577ac */ /* 0x000f220008000800 */
[----:B0-----:R-:W-:-:S06]  /*0060*/  UISETP.NE.AND UP0, UPT, UR4, URZ, UPT ;  /* 0x000000ff0400728c */ /* 0x001fcc000bf05270 */
[----:B------:R-:W-:-:S13]  /*0070*/  PLOP3.LUT P0, PT, PT, PT, UP0, 0x80, 0x8 ;  /* 0x000000000008781c */ /* 0x000fda0003f0f008 */
[----:B------:R-:W1:Y:S02]  /*0080*/  @P0 LDC.64 R8, c[0x0][0x3e0] ;  /* 0x0000f800ff080b82 */ /* 0x000e640000000a00 */
[----:B-1----:R0:W5:Y:S06]  /*0090*/  @P0 LDG.E R0, desc[UR6][R8.64] ;  /* 0x0000000608000981 */ /* 0x00216c000c1e1900 */
[----:B------:R-:W1:Y:S01]  /*00a0*/  S2UR UR4, SR_CTAID.X ;  /* 0x00000000000479c3 */ /* 0x000e620000002500 */
[----:B--2---:R-:W-:Y:S01]  /*00b0*/  LOP3.LUT R5, R2, 0x7f, RZ, 0xc0, !PT ;  /* 0x0000007f02057812 */ /* 0x004fe200078ec0ff */
[----:B------:R-:W-:-:S04]  /*00c0*/  HFMA2 R4, -RZ, RZ, 0, 0 ;  /* 0x00000000ff047431 */ /* 0x000fc800000001ff */
[----:B---3--:R-:W-:Y:S01]  /*00d0*/  IMAD.WIDE.U32 R6, R5, 0x10, R6 ;  /* 0x0000001005067825 */ /* 0x008fe200078e0006 */
[----:B------:R-:W-:Y:S02]  /*00e0*/  LOP3.LUT R5, R2, 0x1f, RZ, 0xc0, !PT ;  /* 0x0000001f02057812 */ /* 0x000fe400078ec0ff */
[----:B-1----:R-:W-:-:S04]  /*00f0*/  MOV R3, UR4 ;  /* 0x0000000400037c02 */ /* 0x002fc80008000f00 */
[----:B----4-:R-:W-:-:S13]  /*0100*/  ISETP.GE.AND P1, PT, R3, UR5, PT ;  /* 0x0000000503007c0c */ /* 0x010fda000bf26270 */
[----:B0-----:R-:W-:Y:S05]  /*0110*/  @P1 BRA `(.L_x_4710) ;  /* 0x0000002000601947 */ /* 0x001fea0003800000 */
        /* <DEDUP_REMOVED lines=8> */
[----:B------:R-:W1:Y:S01]  /*01a0*/  S2UR UR5, SR_CgaCtaId ;  /* 0x00000000000579c3 */ /* 0x000e620000008800 */
[----:B------:R-:W1:Y:S01]  /*01b0*/  LDCU.U8 UR8, c[0x0][0x3c0] ;  /* 0x00007800ff0877ac */ /* 0x000e620008000000 */
[----:B------:R-:W-:-:S02]  /*01c0*/  LOP3.LUT R41, R2, 0x60, RZ, 0xc0, !PT ;  /* 0x0000006002297812 */ /* 0x000fc400078ec0ff */
[--C-:B------:R-:W-:Y:S01]  /*01d0*/  SHF.R.U32.HI R40, RZ, 0x2, R2.reuse ;  /* 0x00000002ff287819 */ /* 0x100fe20000011602 */
[----:B------:R-:W-:Y:S01]  /*01e0*/  UMOV UR4, 0x400 ;  /* 0x0000040000047882 */ /* 0x000fe20000000000 */
[----:B------:R-:W-:Y:S01]  /*01f0*/  PLOP3.LUT P3, PT, PT, PT, PT, 0x8, 0x80 ;  /* 0x000000000080781c */ /* 0x000fe20003f6e170 */
[----:B------:R-:W-:Y:S01]  /*0200*/  UIADD3 UR4, UPT, UPT, UR4, 0x10, URZ ;  /* 0x0000001004047890 */ /* 0x000fe2000fffe0ff */
[----:B------:R-:W-:Y:S01]  /*0210*/  MOV R4, RZ ;  /* 0x000000ff00047202 */ /* 0x000fe20000000f00 */
[----:B------:R-:W2:Y:S01]  /*0220*/  LDCU UR9, c[0x0][0x388] ;  /* 0x00007100ff0977ac */ /* 0x000ea20008000800 */
[----:B------:R-:W-:Y:S02]  /*0230*/  LOP3.LUT R76, R41, 0x1f, R2, 0xf8, !PT ;  /* 0x0000001f294c7812 */ /* 0x000fe400078ef802 */
[----:B0-----:R-:W-:Y:S01]  /*0240*/  LOP3.LUT R6, R40, 0xf8, RZ, 0xc0, !PT ;  /* 0x000000f828067812 */ /* 0x001fe200078ec0ff */
[----:B------:R-:W0:Y:S01]  /*0250*/  LDCU.64 UR10, c[0x0][0x3f8] ;  /* 0x00007f00ff0a77ac */ /* 0x000e220008000a00 */
[----:B-1----:R-:W-:Y:S01]  /*0260*/  ISETP.NE.AND P0, PT, RZ, UR8, PT ;  /* 0x00000008ff007c0c */ /* 0x002fe2000bf05270 */
[----:B------:R-:W1:Y:S01]  /*0270*/  LDCU UR8, c[0x0][0x3d8] ;  /* 0x00007b00ff0877ac */ /* 0x000e620008000800 */
[----:B------:R-:W-:-:S06]  /*0280*/  ULEA UR4, UR5, UR4, 0x18 ;  /* 0x0000000405047291 */ /* 0x000fcc000f8ec0ff */
[----:B------:R-:W-:-:S04]  /*0290*/  MOV R7, UR4 ;  /* 0x0000000400077c02 */ /* 0x000fc80008000f00 */
[----:B------:R-:W-:Y:S01]  /*02a0*/  IADD3 R72, PT, PT, R7, 0x20, RZ ;  /* 0x0000002007487810 */ /* 0x000fe20007ffe0ff */
[----:B--2---:R-:W-:Y:S01]  /*02b0*/  @P0 FADD R36, R36, 1 ;  /* 0x3f80000024240421 */ /* 0x004fe20000000000 */
[----:B------:R-:W-:Y:S01]  /*02c0*/  @P0 FADD R37, R37, 1 ;  /* 0x3f80000025250421 */ /* 0x000fe20000000000 */
[----:B------:R-:W-:Y:S01]  /*02d0*/  @P0 FADD R38, R38, 1 ;  /* 0x3f80000026260421 */ /* 0x000fe20000000000 */
[----:B------:R-:W-:Y:S01]  /*02e0*/  @P0 FADD R39, R39, 1 ;  /* 0x3f80000027270421 */ /* 0x000fe20000000000 */
        /* <DEDUP_REMOVED lines=27> */
[----:B01----:R-:W-:-:S07]  /*04a0*/  @P0 FADD R11, R11, 1 ;  /* 0x3f8000000b0b0421 */ /* 0x003fce0000000000 */
.L_x_4721:
        /* <DEDUP_REMOVED lines=11> */
[C---:B------:R-:W-:Y:S01]  /*0560*/  ISETP.NE.AND P0, PT, R5.reuse, RZ, PT ;  /* 0x000000ff0500720c */ /* 0x040fe20003f05270 */
[----:B------:R-:W-:Y:S01]  /*0570*/  BSSY.RECONVERGENT B0, `(.L_x_4711) ;  /* 0x0000088000007945 */ /* 0x000fe20003800200 */
[----:B------:R-:W-:-:S02]  /*0580*/  ISETP.GT.U32.AND P1, PT, R5, 0x3, PT ;  /* 0x000000030500780c */ /* 0x000fc40003f24070 */
[----:B------:R-:W-:Y:S01]  /*0590*/  MOV R81, RZ ;  /* 0x000000ff00517202 */ /* 0x000fe20000000f00 */
        /* <DEDUP_REMOVED lines=116> */
[----:B------:R-:W-:-:S04]  /*0ce0*/  @!P0 SEL R75, R72, R7, P3 ;  /* 0x00000007484b8207 */ /* 0x000fc80001800000 */
[----:B------:R-:W0:Y:S01]  /*0cf0*/  SHFL.BFLY PT, R80, R79, 0x10, 0x1f ;  /* 0x0e001f004f507f89 */ /* 0x000e2200000e0000 */
[----:B------:R-:W-:Y:S01]  /*0d00*/  @!P0 IADD3 R73, PT, PT, R6, R75, RZ ;  /* 0x0000004b06498210 */ /* 0x000fe20007ffe0ff */
[----:B0-----:R-:W-:-:S05]  /*0d10*/  FADD R75, R79, R80 ;  /* 0x000000504f4b7221 */ /* 0x001fca0000000000 */
[----:B------:R0:W-:Y:S01]  /*0d20*/  @!P0 STS.64 [R73], R74 ;  /* 0x0000004a49008388 */ /* 0x0001e20000000a00 */
[----:B------:R-:W-:Y:S06]  /*0d30*/  BAR.SYNC.DEFER_BLOCKING 0x0 ;  /* 0x0000000000007b1d */ /* 0x000fec0000010000 */
[----:B------:R-:W-:Y:S05]  /*0d40*/  @P1 BRA `(.L_x_4712) ;  /* 0x0000000000281947 */ /* 0x000fea0003800000 */
[----:B------:R-:W1:Y:S01]  /*0d50*/  S2UR UR5, SR_CgaCtaId ;  /* 0x00000000000579c3 */ /* 0x000e620000008800 */
[----:B------:R-:W-:Y:S01]  /*0d60*/  UMOV UR4, 0x400 ;  /* 0x0000040000047882 */ /* 0x000fe20000000000 */
[----:B------:R-:W-:Y:S01]  /*0d70*/  HFMA2 R81, -RZ, RZ, 4.5, 0 ;  /* 0x44800000ff517431 */ /* 0x000fe200000001ff */
[----:B------:R-:W-:-:S04]  /*0d80*/  UIADD3 UR4, UPT, UPT, UR4, 0x10, URZ ;  /* 0x0000001004047890 */ /* 0x000fc8000fffe0ff */
[----:B-1----:R-:W-:-:S06]  /*0d90*/  ULEA UR4, UR5, UR4, 0x18 ;  /* 0x0000000405047291 */ /* 0x002fcc000f8ec0ff */
[----:B------:R-:W-:-:S04]  /*0da0*/  MOV R7, UR4 ;  /* 0x0000000400077c02 */ /* 0x000fc80008000f00 */
[----:B------:R-:W-:-:S04]  /*0db0*/  IADD3 R72, PT, PT, R7, 0x20, RZ ;  /* 0x0000002007487810 */ /* 0x000fc80007ffe0ff */
[----:B------:R-:W-:-:S04]  /*0dc0*/  SEL R76, R72, R7, P3 ;  /* 0x00000007484c7207 */ /* 0x000fc80001800000 */
[----:B------:R-:W-:-:S06]  /*0dd0*/  LEA R76, R5, R76, 0x3 ;  /* 0x0000004c054c7211 */ /* 0x000fcc00078e18ff */
[----:B------:R-:W1:Y:S02]  /*0de0*/  LDS.64 R76, [R76] ;  /* 0x000000004c4c7984 */ /* 0x000e640000000a00 */
.L_x_4712:
[----:B------:R-:W-:Y:S05]  /*0df0*/  BSYNC.RECONVERGENT B0 ;  /* 0x0000000000007941 */ /* 0x000fea0003800200 */
.L_x_4711:
        /* <DEDUP_REMOVED lines=11> */
[----:B-----5:R-:W-:Y:S05]  /*0eb0*/  CALL.REL.NOINC `($__internal_48_$__cuda_sm20_rcp_rn_f32_slowpath) ;  /* 0x00000018003c7944 */ /* 0x020fea0003c00000 */
[----:B------:R-:W-:Y:S05]  /*0ec0*/  BRA `(.L_x_4715) ;  /* 0x0000000000107947 */ /* 0x000fea0003800000 */
.L_x_4714:
[----:B------:R-:W0:Y:S02]  /*0ed0*/  MUFU.RCP R73, R78 ;  /* 0x0000004e00497308 */ /* 0x000e240000001000 */
[----:B0-----:R-:W-:-:S04]  /*0ee0*/  FFMA R74, R78, R73, -1 ;  /* 0xbf8000004e4a7423 */ /* 0x001fc80000000049 */
[----:B------:R-:W-:-:S04]  /*0ef0*/  FADD.FTZ R74, -R74, -RZ ;  /* 0x800000ff4a4a7221 */ /* 0x000fc80000010100 */
[----:B------:R-:W-:-:S07]  /*0f00*/  FFMA R73, R73, R74, R73 ;  /* 0x0000004a49497223 */ /* 0x000fce0000000049 */
.L_x_4715:
[----:B------:R-:W-:Y:S05]  /*0f10*/  BSYNC.RECONVERGENT B0 ;  /* 0x0000000000007941 */ /* 0x000fea0003800200 */
.L_x_4713:
        /* <DEDUP_REMOVED lines=20> */
[----:B-----5:R-:W-:Y:S05]  /*1060*/  CALL.REL.NOINC `($__internal_48_$__cuda_sm20_rcp_rn_f32_slowpath) ;  /* 0x0000001400d07944 */ /* 0x020fea0003c00000 */
[----:B------:R-:W-:Y:S05]  /*1070*/  BRA `(.L_x_4718) ;  /* 0x0000000000107947 */ /* 0x000fea0003800000 */
.L_x_4717:
[----:B------:R-:W0:Y:S02]  /*1080*/  MUFU.RCP R73, R82 ;  /* 0x0000005200497308 */ /* 0x000e240000001000 */
[----:B0-----:R-:W-:-:S04]  /*1090*/  FFMA R74, R82, R73, -1 ;  /* 0xbf800000524a7423 */ /* 0x001fc80000000049 */
[----:B------:R-:W-:-:S04]  /*10a0*/  FADD.FTZ R74, -R74, -RZ ;  /* 0x800000ff4a4a7221 */ /* 0x000fc80000010100 */
[----:B------:R-:W-:-:S07]  /*10b0*/  FFMA R73, R73, R74, R73 ;  /* 0x0000004a49497223 */ /* 0x000fce0000000049 */
.L_x_4718:
[----:B------:R-:W-:Y:S05]  /*10c0*/  BSYNC.RECONVERGENT B0 ;  /* 0x0000000000007941 */ /* 0x000fea0003800200 */
.L_x_4716:
        /* <DEDUP_REMOVED lines=25> */
[-C--:B------:R-:W-:Y:S01]  /*1260*/  FMUL R87, R44, R73.reuse ;  /* 0x000000492c577220 */ /* 0x080fe20000400000 */
[----:B------:R-:W1:Y:S01]  /*1270*/  LDC.64 R92, c[0x0][0x3c8] ;  /* 0x0000f200ff5c7b82 */ /* 0x000e620000000a00 */
[-C--:B------:R-:W-:Y:S01]  /*1280*/  FMUL R86, R45, R73.reuse ;  /* 0x000000492d567220 */ /* 0x080fe20000400000 */
[----:B------:R-:W-:Y:S01]  /*1290*/  LOP3.LUT R45, R2, 0x60, RZ, 0xc0, !PT ;  /* 0x00000060022d7812 */ /* 0x000fe200078ec0ff */
[-C--:B------:R-:W-:Y:S01]  /*12a0*/  FMUL R91, R40, R73.reuse ;  /* 0x00000049285b7220 */ /* 0x080fe20000400000 */
[-C--:B------:R-:W-:Y:S01]  /*12b0*/  FMUL R90, R41, R73.reuse ;  /* 0x00000049295a7220 */ /* 0x080fe20000400000 */
[-C--:B------:R-:W-:Y:S01]  /*12c0*/  FMUL R89, R42, R73.reuse ;  /* 0x000000492a597220 */ /* 0x080fe20000400000 */
[----:B------:R-:W-:Y:S01]  /*12d0*/  LOP3.LUT R76, R45, 0x1f, R2, 0xf8, !PT ;  /* 0x0000001f2d4c7812 */ /* 0x000fe200078ef802 */
[-C--:B------:R-:W-:Y:S01]  /*12e0*/  FMUL R88, R43, R73.reuse ;  /* 0x000000492b587220 */ /* 0x080fe20000400000 */
[----:B------:R-:W2:Y:S01]  /*12f0*/  LDC.U8 R44, c[0x0][0x404] ;  /* 0x00010100ff2c7b82 */ /* 0x000ea20000000000 */
[-C--:B------:R-:W-:Y:S01]  /*1300*/  FMUL R85, R46, R73.reuse ;  /* 0x000000492e557220 */ /* 0x080fe20000400000 */
[----:B------:R-:W-:Y:S01]  /*1310*/  LEA R45, R3, R76, 0xa ;  /* 0x0000004c032d7211 */ /* 0x000fe200078e50ff */
[-C--:B------:R-:W-:Y:S01]  /*1320*/  FMUL R84, R47, R73.reuse ;  /* 0x000000492f547220 */ /* 0x080fe20000400000 */
[-C--:B------:R-:W-:Y:S01]  /*1330*/  FMUL R83, R48, R73.reuse ;  /* 0x0000004930537220 */ /* 0x080fe20000400000 */
[-C--:B------:R-:W-:Y:S01]  /*1340*/  FMUL R82, R49, R73.reuse ;  /* 0x0000004931527220 */ /* 0x080fe20000400000 */
[-C--:B------:R-:W-:Y:S01]  /*1350*/  FMUL R41, R50, R73.reuse ;  /* 0x0000004932297220 */ /* 0x080fe20000400000 */
[-C--:B------:R-:W-:Y:S01]  /*1360*/  FMUL R40, R51, R73.reuse ;  /* 0x0000004933287220 */ /* 0x080fe20000400000 */
[-C--:B------:R-:W-:Y:S01]  /*1370*/  FMUL R43, R52, R73.reuse ;  /* 0x00000049342b7220 */ /* 0x080fe20000400000 */
[-C--:B------:R-:W-:Y:S01]  /*1380*/  FMUL R42, R53, R73.reuse ;  /* 0x00000049352a7220 */ /* 0x080fe20000400000 */
[-C--:B0-----:R-:W-:Y:S01]  /*1390*/  FMUL R75, R54, R73.reuse ;  /* 0x00000049364b7220 */ /* 0x081fe20000400000 */
[-C--:B------:R-:W-:Y:S01]  /*13a0*/  FMUL R74, R55, R73.reuse ;  /* 0x00000049374a7220 */ /* 0x080fe20000400000 */
[-C--:B------:R-:W-:Y:S01]  /*13b0*/  FMUL R81, R64, R73.reuse ;  /* 0x0000004940517220 */ /* 0x080fe20000400000 */
[----:B------:R-:W-:Y:S01]  /*13c0*/  FMUL R64, R65, R73 ;  /* 0x0000004941407220 */ /* 0x000fe20000400000 */
[----:B------:R-:W-:Y:S01]  /*13d0*/  FMUL R46, R38, R89 ;  /* 0x00000059262e7220 */ /* 0x000fe20000400000 */
[----:B------:R-:W-:Y:S01]  /*13e0*/  FMUL R47, R39, R88 ;  /* 0x00000058272f7220 */ /* 0x000fe20000400000 */
[----:B-1----:R-:W-:-:S04]  /*13f0*/  IMAD.WIDE.U32 R92, R45, 0x10, R92 ;  /* 0x000000102d5c7825 */ /* 0x002fc800078e005c */
[----:B------:R-:W-:Y:S01]  /*1400*/  FMUL R45, R37, R90 ;  /* 0x0000005a252d7220 */ /* 0x000fe20000400000 */
[----:B------:R-:W-:Y:S01]  /*1410*/  FMUL R48, R32, R87 ;  /* 0x0000005720307220 */ /* 0x000fe20000400000 */
[----:B------:R-:W-:Y:S01]  /*1420*/  FMUL R49, R33, R86 ;  /* 0x0000005621317220 */ /* 0x000fe20000400000 */
[----:B------:R-:W-:Y:S01]  /*1430*/  FMUL R50, R34, R85 ;  /* 0x0000005522327220 */ /* 0x000fe20000400000 */
[----:B------:R-:W-:Y:S01]  /*1440*/  FMUL R51, R35, R84 ;  /* 0x0000005423337220 */ /* 0x000fe20000400000 */
[----:B------:R-:W-:Y:S01]  /*1450*/  FMUL R52, R28, R83 ;  /* 0x000000531c347220 */ /* 0x000fe20000400000 */
[----:B------:R-:W-:Y:S01]  /*1460*/  FMUL R53, R29, R82 ;  /* 0x000000521d357220 */ /* 0x000fe20000400000 */
[----:B--2---:R-:W-:Y:S01]  /*1470*/  ISETP.NE.AND P0, PT, R44, RZ, PT ;  /* 0x000000ff2c00720c */ /* 0x004fe20003f05270 */
[----:B------:R-:W-:Y:S01]  /*1480*/  FMUL R44, R36, R91 ;  /* 0x0000005b242c7220 */ /* 0x000fe20000400000 */
[----:B------:R-:W-:Y:S01]  /*1490*/  FMUL R54, R30, R41 ;  /* 0x000000291e367220 */ /* 0x000fe20000400000 */
[----:B------:R-:W-:Y:S01]  /*14a0*/  FMUL R55, R31, R40 ;  /* 0x000000281f377220 */ /* 0x000fe20000400000 */
        /* <DEDUP_REMOVED lines=73> */
[----:B------:R0:W-:Y:S01]  /*1940*/  STG.E.128 desc[UR6][R92.64+0x3800], R52 ;  /* 0x003800345c007986 */ /* 0x0001e2000c101d06 */
[----:B------:R-:W-:Y:S05]  /*1950*/  BRA `(.L_x_4720) ;  /* 0x00000008003c7947 */ /* 0x000fea0003800000 */
.L_x_4719:
[----:B------:R-:W1:Y:S01]  /*1960*/  LDC.U8 R76, c[0x0][0x404] ;  /* 0x00010100ff4c7b82 */ /* 0x000e620000000000 */
[-C--:B------:R-:W-:Y:S01]  /*1970*/  FMUL R83, R48, R73.reuse ;  /* 0x0000004930537220 */ /* 0x080fe20000400000 */
[-C--:B------:R-:W-:Y:S01]  /*1980*/  FMUL R82, R49, R73.reuse ;  /* 0x0000004931527220 */ /* 0x080fe20000400000 */
[-C--:B------:R-:W-:Y:S01]  /*1990*/  FMUL R49, R52, R73.reuse ;  /* 0x0000004934317220 */ /* 0x080fe20000400000 */
[-C--:B------:R-:W-:Y:S01]  /*19a0*/  FMUL R48, R53, R73.reuse ;  /* 0x0000004935307220 */ /* 0x080fe20000400000 */
[-C--:B------:R-:W-:Y:S01]  /*19b0*/  FMUL R77, R42, R73.reuse ;  /* 0x000000492a4d7220 */ /* 0x080fe20000400000 */
[-C--:B------:R-:W-:Y:S01]  /*19c0*/  FMUL R42, R45, R73.reuse ;  /* 0x000000492d2a7220 */ /* 0x080fe20000400000 */
[-C--:B0-----:R-:W-:Y:S01]  /*19d0*/  FMUL R75, R40, R73.reuse ;  /* 0x00000049284b7220 */ /* 0x081fe20000400000 */
[----:B------:R-:W0:Y:S01]  /*19e0*/  LDC.64 R52, c[0x0][0x3c8] ;  /* 0x0000f200ff347b82 */ /* 0x000e220000000a00 */
[----:B------:R-:W-:Y:S01]  /*19f0*/  LOP3.LUT R45, R2, 0x60, RZ, 0xc0, !PT ;  /* 0x00000060022d7812 */ /* 0x000fe200078ec0ff */
[-C--:B------:R-:W-:Y:S01]  /*1a00*/  FMUL R40, R41, R73.reuse ;  /* 0x0000004929287220 */ /* 0x080fe20000400000 */
[-C--:B------:R-:W-:Y:S01]  /*1a10*/  FMUL R80, R55, R73.reuse ;  /* 0x0000004937507220 */ /* 0x080fe20000400000 */
[----:B------:R-:W-:Y:S01]  /*1a20*/  FMUL R74, R43, R73 ;  /* 0x000000492b4a7220 */ /* 0x000fe20000400000 */
[----:B------:R-:W-:Y:S01]  /*1a30*/  FMUL R55, R36, R75 ;  /* 0x0000004b24377220 */ /* 0x000fe20000400000 */
        /* <DEDUP_REMOVED lines=9> */
[----:B-----5:R-:W-:Y:S01]  /*1ad0*/  FMUL R44, R0, R55 ;  /* 0x00000037002c7220 */ /* 0x020fe20000400000 */
[----:B-1----:R-:W-:Y:S01]  /*1ae0*/  ISETP.NE.AND P0, PT, R76, RZ, PT ;  /* 0x000000ff4c00720c */ /* 0x002fe20003f05270 */
[----:B------:R-:W-:Y:S01]  /*1af0*/  FMUL R46, R0, R77 ;  /* 0x0000004d002e7220 */ /* 0x000fe20000400000 */
[----:B------:R-:W-:Y:S01]  /*1b00*/  LOP3.LUT R76, R45, 0x1f, R2, 0xf8, !PT ;  /* 0x0000001f2d4c7812 */ /* 0x000fe200078ef802 */
[----:B------:R-:W-:Y:S01]  /*1b10*/  FMUL R45, R37, R40 ;  /* 0x00000028252d7220 */ /* 0x000fe20000400000 */
[----:B------:R-:W-:Y:S01]  /*1b20*/  FMUL R64, R69, R73 ;  /* 0x0000004945407220 */ /* 0x000fe20000400000 */
[----:B------:R-:W-:Y:S01]  /*1b30*/  FMUL R69, R34, R43 ;  /* 0x0000002b22457220 */ /* 0x000fe20000400000 */
[----:B------:R-:W-:Y:S01]  /*1b40*/  LEA R75, R3, R76, 0xa ;  /* 0x0000004c034b7211 */ /* 0x000fe200078e50ff */
[----:B------:R-:W-:Y:S01]  /*1b50*/  FMUL R43, R35, R78 ;  /* 0x0000004e232b7220 */ /* 0x000fe20000400000 */
[----:B------:R-:W-:Y:S01]  /*1b60*/  FMNMX3 R40, R4, |R55|, |R45|, !PT ;  /* 0x4000003704287276 */ /* 0x000fe2000780042d */
[----:B------:R-:W-:Y:S01]  /*1b70*/  FMUL R4, R67, R73 ;  /* 0x0000004943047220 */ /* 0x000fe20000400000 */
[----:B------:R-:W-:Y:S01]  /*1b80*/  FMUL R67, R32, R41 ;  /* 0x0000002920437220 */ /* 0x000fe20000400000 */
[----:B------:R-:W-:Y:S01]  /*1b90*/  FMUL R41, R33, R42 ;  /* 0x0000002a21297220 */ /* 0x000fe20000400000 */
[----:B------:R-:W-:Y:S01]  /*1ba0*/  FMNMX3 R40, R40, |R77|, |R47|, !PT ;  /* 0x4000004d28287276 */ /* 0x000fe2000780042f */
[----:B0-----:R-:W-:Y:S01]  /*1bb0*/  IMAD.WIDE.U32 R74, R75, 0x10, R52 ;  /* 0x000000104b4a7825 */ /* 0x001fe200078e0034 */
[----:B------:R-:W-:-:S03]  /*1bc0*/  FSEL R44, R55, R44, !P0 ;  /* 0x0000002c372c7208 */ /* 0x000fc60004000000 */
[----:B------:R-:W-:Y:S01]  /*1bd0*/  @P0 FMUL R45, R0, R45 ;  /* 0x0000002d002d0220 */ /* 0x000fe20000400000 */
[----:B------:R-:W-:Y:S01]  /*1be0*/  FMNMX3 R40, R40, |R67|, |R41|, !PT ;  /* 0x4000004328287276 */ /* 0x000fe20007800429 */
[----:B------:R-:W-:Y:S01]  /*1bf0*/  @P0 FMUL R47, R0, R47 ;  /* 0x0000002f002f0220 */ /* 0x000fe20000400000 */
[----:B------:R-:W-:Y:S01]  /*1c00*/  FSEL R46, R77, R46, !P0 ;  /* 0x0000002e4d2e7208 */ /* 0x000fe20004000000 */
[----:B------:R-:W-:Y:S01]  /*1c10*/  FMUL R87, R50, R73 ;  /* 0x0000004932577220 */ /* 0x000fe20000400000 */
[----:B------:R-:W-:Y:S01]  /*1c20*/  FMUL R83, R28, R83 ;  /* 0x000000531c537220 */ /* 0x000fe20000400000 */
[----:B------:R-:W-:Y:S01]  /*1c30*/  FMUL R53, R29, R82 ;  /* 0x000000521d357220 */ /* 0x000fe20000400000 */
[----:B------:R-:W-:Y:S01]  /*1c40*/  FMNMX3 R40, R40, |R69|, |R43|, !PT ;  /* 0x4000004528287276 */ /* 0x000fe2000780042b */
[----:B------:R0:W-:Y:S01]  /*1c50*/  STG.E.128 desc[UR6][R74.64], R44 ;  /* 0x0000002c4a007986 */ /* 0x0001e2000c101d06 */
[----:B------:R-:W-:Y:S01]  /*1c60*/  FMUL R87, R30, R87 ;  /* 0x000000571e577220 */ /* 0x000fe20000400000 */
[----:B------:R-:W-:Y:S01]  /*1c70*/  FMUL R55, R31, R84 ;  /* 0x000000541f377220 */ /* 0x000fe20000400000 */
[----:B------:R-:W-:Y:S01]  /*1c80*/  FMUL R42, R0, R67 ;  /* 0x00000043002a7220 */ /* 0x000fe20000400000 */
[----:B------:R-:W-:Y:S01]  /*1c90*/  FMUL R49, R24, R49 ;  /* 0x0000003118317220 */ /* 0x000fe20000400000 */
[-C--:B------:R-:W-:Y:S01]  /*1ca0*/  FMUL R79, R54, R73.reuse ;  /* 0x00000049364f7220 */ /* 0x080fe20000400000 */
[-C--:B------:R-:W-:Y:S01]  /*1cb0*/  FMUL R50, R57, R73.reuse ;  /* 0x0000004939327220 */ /* 0x080fe20000400000 */
[----:B------:R-:W-:Y:S01]  /*1cc0*/  FMUL R57, R58, R73 ;  /* 0x000000493a397220 */ /* 0x000fe20000400000 */
[----:B------:R-:W-:Y:S01]  /*1cd0*/  FMUL R52, R0, R83 ;  /* 0x0000005300347220 */ /* 0x000fe20000400000 */
[----:B------:R-:W-:Y:S01]  /*1ce0*/  FMUL R79, R26, R79 ;  /* 0x0000004f1a4f7220 */ /* 0x000fe20000400000 */
[C---:B------:R-:W-:Y:S01]  /*1cf0*/  FMUL R54, R0.reuse, R87 ;  /* 0x0000005700367220 */ /* 0x040fe20000400000 */
[C---:B------:R-:W-:Y:S01]  /*1d00*/  @P0 FMUL R41, R0.reuse, R41 ;  /* 0x0000002900290220 */ /* 0x040fe20000400000 */
[----:B------:R-:W-:Y:S01]  /*1d10*/  @P0 FMUL R43, R0, R43 ;  /* 0x0000002b002b0220 */ /* 0x000fe20000400000 */
[-C--:B------:R-:W-:Y:S01]  /*1d20*/  FMUL R81, R60, R73.reuse ;  /* 0x000000493c517220 */ /* 0x080fe20000400000 */
[----:B------:R-:W-:Y:S01]  /*1d30*/  FMUL R60, R61, R73 ;  /* 0x000000493d3c7220 */ /* 0x000fe20000400000 */
[----:B------:R-:W-:Y:S01]  /*1d40*/  FMUL R57, R22, R57 ;  /* 0x0000003916397220 */ /* 0x000fe20000400000 */
[----:B------:R-:W-:Y:S01]  /*1d50*/  FSEL R52, R83, R52, !P0 ;  /* 0x0000003453347208 */ /* 0x000fe20004000000 */
[----:B------:R-:W-:Y:S01]  /*1d60*/  FMUL R85, R62, R73 ;  /* 0x000000493e557220 */ /* 0x000fe20000400000 */
[----:B0-----:R-:W-:Y:S01]  /*1d70*/  FMNMX3 R44, R40, |R83|, |R53|, !PT ;  /* 0x40000053282c7276 */ /* 0x001fe20007800435 */
[C---:B------:R-:W-:Y:S01]  /*1d80*/  FMUL R46, R0.reuse, R69 ;  /* 0x00000045002e7220 */ /* 0x040fe20000400000 */
        /* <DEDUP_REMOVED lines=12> */
[----:B------:R-:W-:Y:S01]  /*1e50*/  FMNMX3 R48, R46, |R79|, |R47|, !PT ;  /* 0x4000004f2e307276 */ /* 0x000fe2000780042f */
[----:B------:R-:W-:Y:S01]  /*1e60*/  @P0 FMUL R55, R0, R55 ;  /* 0x0000003700370220 */ /* 0x000fe20000400000 */
[----:B------:R-:W-:Y:S01]  /*1e70*/  FSEL R54, R87, R54, !P0 ;  /* 0x0000003657367208 */ /* 0x000fe20004000000 */
[----:B------:R0:W-:Y:S01]  /*1e80*/  STG.E.128 desc[UR6][R74.64+0x800], R40 ;  /* 0x000800284a007986 */ /* 0x0001e2000c101d06 */
[----:B------:R-:W-:Y:S01]  /*1e90*/  FMNMX3 R48, R48, |R67|, |R49|, !PT ;  /* 0x4000004330307276 */ /* 0x000fe20007800431 */
[----:B------:R-:W-:Y:S01]  /*1ea0*/  FMUL R81, R16, R81 ;  /* 0x0000005110517220 */ /* 0x000fe20000400000 */
[----:B------:R-:W-:Y:S01]  /*1eb0*/  FMUL R62, R63, R73 ;  /* 0x000000493f3e7220 */ /* 0x000fe20000400000 */
[----:B------:R1:W-:Y:S01]  /*1ec0*/  STG.E.128 desc[UR6][R74.64+0x1000], R52 ;  /* 0x001000344a007986 */ /* 0x0003e2000c101d06 */
[----:B------:R-:W-:Y:S01]  /*1ed0*/  FMNMX3 R48, R48, |R57|, |R51|, !PT ;  /* 0x4000003930307276 */ /* 0x000fe20007800433 */
[----:B------:R-:W-:Y:S01]  /*1ee0*/  FMUL R58, R65, R73 ;  /* 0x00000049413a7220 */ /* 0x000fe20000400000 */
[----:B------:R-:W-:Y:S01]  /*1ef0*/  FMUL R85, R18, R85 ;  /* 0x0000005512557220 */ /* 0x000fe20000400000 */
[----:B------:R-:W-:Y:S01]  /*1f00*/  FMUL R61, R66, R73 ;  /* 0x00000049423d7220 */ /* 0x000fe20000400000 */
[----:B------:R-:W-:Y:S01]  /*1f10*/  FMUL R50, R0, R57 ;  /* 0x0000003900327220 */ /* 0x000fe20000400000 */
[-C--:B------:R-:W-:Y:S01]  /*1f20*/  FMUL R63, R68, R73.reuse ;  /* 0x00000049443f7220 */ /* 0x080fe20000400000 */
[----:B------:R-:W-:Y:S01]  /*1f30*/  FMUL R65, R70, R73 ;  /* 0x0000004946417220 */ /* 0x000fe20000400000 */
[----:B------:R-:W-:Y:S01]  /*1f40*/  FMUL R61, R14, R61 ;  /* 0x0000003d0e3d7220 */ /* 0x000fe20000400000 */
[----:B------:R-:W-:Y:S01]  /*1f50*/  FMUL R66, R71, R73 ;  /* 0x0000004947427220 */ /* 0x000fe20000400000 */
[----:B------:R-:W-:Y:S01]  /*1f60*/  FSEL R50, R57, R50, !P0 ;  /* 0x0000003239327208 */ /* 0x000fe20004000000 */
[----:B------:R-:W-:Y:S01]  /*1f70*/  FMUL R63, R8, R63 ;  /* 0x0000003f083f7220 */ /* 0x000fe20000400000 */
[----:B------:R-:W-:Y:S01]  /*1f80*/  FMUL R57, R9, R64 ;  /* 0x0000004009397220 */ /* 0x000fe20000400000 */
[----:B------:R-:W-:Y:S01]  /*1f90*/  FMUL R65, R10, R65 ;  /* 0x000000410a417220 */ /* 0x000fe20000400000 */
[----:B0-----:R-:W-:Y:S01]  /*1fa0*/  FMUL R41, R17, R60 ;  /* 0x0000003c11297220 */ /* 0x001fe20000400000 */
[C---:B------:R-:W-:Y:S01]  /*1fb0*/  FMUL R40, R0.reuse, R67 ;  /* 0x0000004300287220 */ /* 0x040fe20000400000 */
[----:B------:R-:W-:Y:S01]  /*1fc0*/  FMUL R43, R19, R62 ;  /* 0x0000003e132b7220 */ /* 0x000fe20000400000 */
[C---:B------:R-:W-:Y:S01]  /*1fd0*/  FMUL R56, R0.reuse, R61 ;  /* 0x0000003d00387220 */ /* 0x040fe20000400000 */
[-C--:B-1----:R-:W-:Y:S01]  /*1fe0*/  FMUL R52, R0, R81.reuse ;  /* 0x0000005100347220 */ /* 0x082fe20000400000 */
[----:B------:R-:W-:Y:S01]  /*1ff0*/  FMNMX3 R42, R48, |R81|, |R41|, !PT ;  /* 0x40000051302a7276 */ /* 0x000fe20007800429 */
[----:B------:R-:W-:Y:S01]  /*2000*/  FMUL R53, R13, R58 ;  /* 0x0000003a0d357220 */ /* 0x000fe20000400000 */
[----:B------:R-:W-:Y:S01]  /*2010*/  FSEL R48, R67, R40, !P0 ;  /* 0x0000002843307208 */ /* 0x000fe20004000000 */
[----:B------:R-:W-:Y:S01]  /*2020*/  FMUL R67, R12, R59 ;  /* 0x0000003b0c437220 */ /* 0x000fe20000400000 */
[----:B------:R-:W-:Y:S01]  /*2030*/  FSEL R40, R81, R52, !P0 ;  /* 0x0000003451287208 */ /* 0x000fe20004000000 */
[-C--:B------:R-:W-:Y:S01]  /*2040*/  FMUL R54, R0, R85.reuse ;  /* 0x0000005500367220 */ /* 0x080fe20000400000 */
[----:B------:R-:W-:Y:S01]  /*2050*/  FMNMX3 R52, R42, |R85|, |R43|, !PT ;  /* 0x400000552a347276 */ /* 0x000fe2000780042b */
[----:B------:R-:W-:Y:S01]  /*2060*/  FMUL R55, R15, R4 ;  /* 0x000000040f377220 */ /* 0x000fe20000400000 */
[----:B------:R-:W-:Y:S01]  /*2070*/  FMUL R59, R11, R66 ;  /* 0x000000420b3b7220 */ /* 0x000fe20000400000 */
[----:B------:R-:W-:Y:S01]  /*2080*/  FMUL R58, R0, R63 ;  /* 0x0000003f003a7220 */ /* 0x000fe20000400000 */
[----:B------:R-:W-:Y:S01]  /*2090*/  FMNMX3 R52, R52, |R67|, |R53|, !PT ;  /* 0x4000004334347276 */ /* 0x000fe20007800435 */
[C---:B------:R-:W-:Y:S01]  /*20a0*/  FMUL R68, R0.reuse, R79 ;  /* 0x0000004f00447220 */ /* 0x040fe20000400000 */
[----:B------:R-:W-:Y:S01]  /*20b0*/  FSEL R42, R85, R54, !P0 ;  /* 0x00000036552a7208 */ /* 0x000fe20004000000 */
[----:B------:R-:W-:Y:S01]  /*20c0*/  FMUL R54, R0, R67 ;  /* 0x0000004300367220 */ /* 0x000fe20000400000 */
[----:B------:R-:W-:Y:S01]  /*20d0*/  FMNMX3 R52, R52, |R61|, |R55|, !PT ;  /* 0x4000003d34347276 */ /* 0x000fe20007800437 */
[C---:B------:R-:W-:Y:S01]  /*20e0*/  FMUL R60, R0.reuse, R65 ;  /* 0x00000041003c7220 */ /* 0x040fe20000400000 */
        /* <DEDUP_REMOVED lines=9> */
[----:B------:R-:W-:Y:S01]  /*2180*/  @P0 FMUL R41, R0, R41 ;  /* 0x0000002900290220 */ /* 0x000fe20000400000 */
[----:B------:R-:W-:Y:S01]  /*2190*/  FMNMX3 R4, R4, |R65|, |R59|, !PT ;  /* 0x4000004104047276 */ /* 0x000fe2000780043b */
        /* <DEDUP_REMOVED lines=10> */
[----:B------:R1:W-:Y:S02]  /*2240*/  STG.E.128 desc[UR6][R74.64+0x3800], R56 ;  /* 0x003800384a007986 */ /* 0x0003e4000c101d06 */
.L_x_4720:
[----:B01----:R-:W0:Y:S01]  /*2250*/  LDC R40, c[0x0][0x380] ;  /* 0x0000e000ff287b82 */ /* 0x003e220000000800 */
[----:B------:R-:W-:Y:S02]  /*2260*/  PLOP3.LUT P3, PT, P3, PT, PT, 0x8, 0x80 ;  /* 0x000000000080781c */ /* 0x000fe40001f6e170 */
[----:B0-----:R-:W-:-:S04]  /*2270*/  IADD3 R3, PT, PT, R3, R40, RZ ;  /* 0x0000002803037210 */ /* 0x001fc80007ffe0ff */
[----:B------:R-:W-:-:S13]  /*2280*/  ISETP.GE.AND P1, PT, R3, UR9, PT ;  /* 0x0000000903007c0c */ /* 0x000fda000bf26270 */
[----:B------:R-:W-:Y:S05]  /*2290*/  @!P1 BRA `(.L_x_4721) ;  /* 0xffffffe000849947 */ /* 0x000fea000383ffff */
.L_x_4710:
        /* <DEDUP_REMOVED lines=38> */
.L_x_4729:
[----:B------:R-:W-:Y:S02]  /*2500*/  ISETP.NE.AND P1, PT, R2, RZ, PT ;  /* 0x000000ff0200720c */ /* 0x000fe40003f25270 */
[----:B-1----:R-:W-:-:S11]  /*2510*/  FMNMX R3, R4, R5, !PT ;  /* 0x0000000504037209 */ /* 0x002fd60007800000 */
[----:B------:R-:W-:Y:S05]  /*2520*/  @P1 BRA `(.L_x_4723) ;  /* 0x0000000000081947 */ /* 0x000fea0003800000 */
[----:B0-----:R-:W0:Y:S02]  /*2530*/  LDC.64 R4, c[0x0][0x3f8] ;  /* 0x0000fe00ff047b82 */ /* 0x001e240000000a00 */
[----:B0-----:R1:W-:Y:S02]  /*2540*/  REDG.E.MAX.S32.STRONG.GPU desc[UR6][R4.64], R3 ;  /* 0x000000030400798e */ /* 0x0013e4000d12e306 */
.L_x_4723:
[----:B------:R-:W-:Y:S05]  /*2550*/  BSYNC B0 ;  /* 0x0000000000007941 */ /* 0x000fea0003800000 */
.L_x_4722:
        /* <DEDUP_REMOVED lines=13> */
[----:B01----:R-:W-:Y:S05]  /*2630*/  CALL.REL.NOINC `($__internal_48_$__cuda_sm20_rcp_rn_f32_slowpath) ;  /* 0x00000000005c7944 */ /* 0x003fea0003c00000 */
[----:B------:R-:W-:Y:S01]  /*2640*/  MOV R5, R73 ;  /* 0x0000004900057202 */ /* 0x000fe20000000f00 */
[----:B------:R-:W-:Y:S06]  /*2650*/  BRA `(.L_x_4726) ;  /* 0x0000000000107947 */ /* 0x000fec0003800000 */
.L_x_4725:
[----:B-1----:R-:W1:Y:S02]  /*2660*/  MUFU.RCP R5, R0 ;  /* 0x0000000000057308 */ /* 0x002e640000001000 */
[----:B-1----:R-:W-:-:S04]  /*2670*/  FFMA R2, R0, R5, -1 ;  /* 0xbf80000000027423 */ /* 0x002fc80000000005 */
[----:B------:R-:W-:-:S04]  /*2680*/  FADD.FTZ R2, -R2, -RZ ;  /* 0x800000ff02027221 */ /* 0x000fc80000010100 */
[----:B------:R-:W-:-:S07]  /*2690*/  FFMA R5, R5, R2, R5 ;  /* 0x0000000205057223 */ /* 0x000fce0000000005 */
.L_x_4726:
[----:B------:R-:W1:Y:S02]  /*26a0*/  LDC.64 R2, c[0x0][0x3f0] ;  /* 0x0000fc00ff027b82 */ /* 0x000e640000000a00 */
[----:B-1----:R-:W-:Y:S01]  /*26b0*/  STG.E desc[UR6][R2.64], R5 ;  /* 0x0000000502007986 */ /* 0x002fe2000c101906 */
[----:B------:R-:W-:Y:S05]  /*26c0*/  EXIT ;  /* 0x000000000000794d */ /* 0x000fea0003800000 */
.L_x_4724:
[----:B------:R-:W-:Y:S02]  /*26d0*/  MOV R7, 0x2 ;  /* 0x0000000200077802 */ /* 0x000fe40000000f00 */
[----:B------:R-:W-:Y:S02]  /*26e0*/  MOV R8, 0x1f ;  /* 0x0000001f00087802 */ /* 0x000fe40000000f00 */
[----:B------:R-:W-:-:S07]  /*26f0*/  MOV R6, 0xffffffff ;  /* 0xffffffff00067802 */ /* 0x000fce0000000f00 */
[----:B01---5:R-:W-:Y:S05]  /*2700*/  WARPSYNC.COLLECTIVE R6, `(.L_x_4727) ;  /* 0x0000000006087348 */ /* 0x023fea0003c00000 */
[----:B-1----:R1:W2:Y:S02]  /*2710*/  SHFL.DOWN P1, R5, R3, R7, R8 ;  /* 0x0800000703057389 */ /* 0x0022a40000020008 */
[----:B012--5:R-:W-:Y:S05]  /*2720*/  ENDCOLLECTIVE ;  /* 0x000000000000791b */ /* 0x027fea0003800000 */
.L_x_4727:
[----:B------:R-:W-:Y:S02]  /*2730*/  MOV R7, 0x1 ;  /* 0x0000000100077802 */ /* 0x000fe40000000f00 */
[----:B------:R-:W-:-:S04]  /*2740*/  MOV R4, R5 ;  /* 0x0000000500047202 */ /* 0x000fc80000000f00 */
[----:B------:R-:W-:-:S04]  /*2750*/  FMNMX R4, R4, R3, !PT ;  /* 0x0000000304047209 */ /* 0x000fc80007800000 */
[----:B------:R-:W-:-:S07]  /*2760*/  MOV R3, R4 ;  /* 0x0000000400037202 */ /* 0x000fce0000000f00 */
[----:B------:R-:W-:Y:S05]  /*2770*/  WARPSYNC.COLLECTIVE R6, `(.L_x_4728) ;  /* 0x0000000006087348 */ /* 0x000fea0003c00000 */
[----:B------:R0:W1:Y:S02]  /*2780*/  SHFL.DOWN P1, R5, R3, R7, R8 ;  /* 0x0800000703057389 */ /* 0x0000640000020008 */
[----:B01----:R-:W-:Y:S05]  /*2790*/  ENDCOLLECTIVE ;  /* 0x000000000000791b */ /* 0x003fea0003800000 */
.L_x_4728:
[----:B------:R-:W-:Y:S05]  /*27a0*/  BRA `(.L_x_4729) ;  /* 0xfffffffc00547947 */ /* 0x000fea000383ffff */
        .weak           $__internal_48_$__cuda_sm20_rcp_rn_f32_slowpath
        .type           $__internal_48_$__cuda_sm20_rcp_rn_f32_slowpath,@function
        .size           $__internal_48_$__cuda_sm20_rcp_rn_f32_slowpath,(.L_x_6090 - $__internal_48_$__cuda_sm20_rcp_rn_f32_slowpath)
$__internal_48_$__cuda_sm20_rcp_rn_f32_slowpath:
        /* <DEDUP_REMOVED lines=15> */
.L_x_4731:
[----:B------:R-:W-:-:S04]  /*28a0*/  IADD3 R75, PT, PT, R74, -0xfd, RZ ;  /* 0xffffff034a4b7810 */ /* 0x000fc80007ffe0ff */
[----:B------:R-:W-:-:S13]  /*28b0*/  ISETP.GT.U32.AND P0, PT, R75, 0x1, PT ;  /* 0x000000014b00780c */ /* 0x000fda0003f04070 */
[----:B------:R-:W-:Y:S05]  /*28c0*/  @P0 BRA `(.L_x_4733) ;  /* 0x0000000000780947 */ /* 0x000fea0003800000 */
[----:B------:R-:W-:Y:S01]  /*28d0*/  LOP3.LUT R85, R73, 0x7fffff, RZ, 0xc0, !PT ;  /* 0x007fffff49557812 */ /* 0x000fe200078ec0ff */
[----:B------:R-:W-:-:S03]  /*28e0*/  HFMA2 R90, -RZ, RZ, 0, 1.78813934326171875e-07 ;  /* 0x00000003ff5a7431 */ /* 0x000fc600000001ff */
        /* <DEDUP_REMOVED lines=28> */
.L_x_4733:
[----:B------:R0:W1:Y:S02]  /*2ab0*/  MUFU.RCP R75, R73 ;  /* 0x00000049004b7308 */ /* 0x0000640000001000 */
.L_x_4732:
[----:B------:R-:W-:Y:S05]  /*2ac0*/  BSYNC B1 ;  /* 0x0000000000017941 */ /* 0x000fea0003800000 */
.L_x_4730:
[----:B01----:R-:W-:Y:S01]  /*2ad0*/  MOV R73, R75 ;  /* 0x0000004b00497202 */ /* 0x003fe20000000f00 */
[----:B------:R-:W-:Y:S01]  /*2ae0*/  HFMA2 R75, -RZ, RZ, 0, 0 ;  /* 0x00000000ff4b7431 */ /* 0x000fe200000001ff */
[----:B------:R-:W-:-:S04]  /*2af0*/  MOV R74, R84 ;  /* 0x00000054004a7202 */ /* 0x000fc80000000f00 */
[----:B------:R-:W-:Y:S05]  /*2b00*/  RET.REL.NODEC R74 `(_ZN18transformer_engine13normalization24rmsnorm_fwd_tuned_kernelINS0_13Kernel_traitsIffffjLj4096ELj1ELj1ELj4ELj16ENS0_18Kernel_traits_baseILj4096EffffjLj128EEEEEEEvNS0_19ForwardKernelParamsE) ;  /* 0xffffffd44a3c7950 */ /* 0x000fea0003c3ffff */
.L_x_4734:
        /* <DEDUP_REMOVED lines=15> */
.L_x_6090:


//--------------------- .text._ZN18transformer_engine13normalization24rmsnorm_fwd_tuned_kernelINS0_13Kernel_traitsIff13__nv_fp8_e4m3fjLj4096ELj1ELj1ELj4ELj16ENS0_18Kernel_traits_baseILj4096EffS3_fjLj128EEEEEEEvNS0_19ForwardKernelParamsE --------------------------
	.section	.text._ZN18transformer_engine13normalization24rmsnorm_fwd_tuned_kernelINS0_13Kernel_traitsIff13__nv_fp8_e4m3fjLj4096ELj1ELj1ELj4ELj16ENS0_18Kernel_traits_baseILj4096EffS3_fjLj128EEEEEEEvNS0_19ForwardKernelParamsE,"ax",@progbits
	.align	128
        .global         _ZN18transformer_engine13normalization24rmsnorm_fwd_tuned_kernelINS0_13Kernel_traitsIff13__nv_fp8_e4m3fjLj4096ELj1ELj1ELj4ELj16ENS0_18Kernel_traits_baseILj4096EffS3_fjLj128EEEEEEEvNS0_19ForwardKernelParamsE
        .type           _ZN18transformer_engine13normalization24rmsnorm_fwd_tuned_kernelINS0_13Kernel_traitsIff13__nv_fp8_e4m3fjLj4096ELj1ELj1ELj4ELj16ENS0_18Kernel_traits_baseILj4096EffS3_fjLj128EEEEEEEvNS0_19ForwardKernelParamsE,@function
        .size           _ZN18transformer_engine13normalization24rmsnorm_fwd_tuned_kernelINS0_13Kernel_traitsIff13__nv_fp8_e4m3fjLj4096ELj1ELj1ELj4ELj16ENS0_18Kernel_traits_baseILj4096EffS3_fjLj128EEEEEEEvNS0_19ForwardKernelParamsE,(.L_x_6091 - _ZN18transformer_engine13normalization24rmsnorm_fwd_tuned_kernelINS0_13Kernel_traitsIff13__nv_fp8_e4m3fjLj4096ELj1ELj1ELj4ELj16ENS0_18Kernel_traits_baseILj4096EffS3_fjLj128EEEEEEEvNS0_19ForwardKernelParamsE)
        .other          _ZN18transformer_engine13normalization24rmsnorm_fwd_tuned_kernelINS0_13Kernel_traitsIff13__nv_fp8_e4m3fjLj4096ELj1ELj1ELj4ELj16ENS0_18Kernel_traits_baseILj4096EffS3_fjLj128EEEEEEEvNS0_19ForwardKernelParamsE,@"STO_CUDA_ENTRY STV_DEFAULT"
_ZN18transformer_engine13normalization24rmsnorm_fwd_tuned_kernelINS0_13Kernel_traitsIff13__nv_fp8_e4m3fjLj4096ELj1ELj1ELj4ELj16ENS0_18Kernel_traits_baseILj4096EffS3_fjLj128EEEEEEEvNS0_19ForwardKernelParamsE:
.text._ZN18transformer_engine13normalization24rmsnorm_fwd_tuned_kernelINS0_13Kernel_traitsIff13__nv_fp8_e4m3fjLj4096ELj1ELj1ELj4ELj16ENS0_18Kernel_traits_baseILj4096EffS3_fjLj128EEEEEEEvNS0_19ForwardKernelParamsE:
        /* <DEDUP_REMOVED lines=11> */
[C---:B--2---:R-:W-:Y:S01]  /*00b0*/  LOP3.LUT R7, R68.reuse, 0x7f, RZ, 0xc0, !PT ;  /* 0x0000007f44077812 */ /* 0x044fe200078ec0ff */
[----:B------:R-:W-:Y:S01]  /*00c0*/  HFMA2 R74, -RZ, RZ, 0, 0 ;  /* 0x00000000ff4a7431 */ /* 0x000fe200000001ff */
[----:B------:R-:W-:-:S03]  /*00d0*/  LOP3.LUT R70, R68, 0x1f, RZ, 0xc0, !PT ;  /* 0x0000001f44467812 */ /* 0x000fc600078ec0ff */
[----:B---3--:R-:W-:Y:S01]  /*00e0*/  IMAD.WIDE.U32 R36, R7, 0x10, R36 ;  /* 0x0000001007247825 */ /* 0x008fe200078e0024 */
        /* <DEDUP_REMOVED lines=10> */
[----:B------:R-:W4:Y:S01]  /*0190*/  LDG.E.128 R32, desc[UR6][R36.64+0x3800] ;  /* 0x0038000624207981 */ /* 0x000f22000c1e1d00 */
[----:B------:R-:W0:Y:S01]  /*01a0*/  S2UR UR5, SR_CgaCtaId ;  /* 0x00000000000579c3 */ /* 0x000e220000008800 */
        /* <DEDUP_REMOVED lines=9> */
[----:B------:R-:W-:Y:S01]  /*0240*/  LOP3.LUT R71, R71, 0xf8, RZ, 0xc0, !PT ;  /* 0x000000f847477812 */ /* 0x000fe200078ec0ff */
[----:B------:R-:W2:Y:S01]  /*0250*/  LDCU.64 UR10, c[0x0][0x3f8] ;  /* 0x00007f00ff0a77ac */ /* 0x000ea20008000a00 */
[----:B-1----:R-:W-:Y:S01]  /*0260*/  ISETP.NE.AND P0, PT, RZ, UR8, PT ;  /* 0x00000008ff007c0c */ /* 0x002fe2000bf05270 */
[----:B------:R-:W1:Y:S01]  /*0270*/  LDCU UR8, c[0x0][0x3d8] ;  /* 0x00007b00ff0877ac */ /* 0x000e620008000800 */
[----:B0-----:R-:W-:-:S06]  /*0280*/  ULEA UR4, UR5, UR4, 0x18 ;  /* 0x0000000405047291 */ /* 0x001fcc000f8ec0ff */
        /* <DEDUP_REMOVED lines=34> */
.L_x_4746:
[----:B0-----:R-:W0:Y:S01]  /*04b0*/  LDC.64 R76, c[0x0][0x390] ;  /* 0x0000e400ff4c7b82 */ /* 0x001e220000000a00 */
[----:B-1----:R-:W-:-:S05]  /*04c0*/  LEA R37, R69, R2, 0xa ;  /* 0x0000000245257211 */ /* 0x002fca00078e50ff */
        /* <DEDUP_REMOVED lines=9> */
[C---:B------:R-:W-:Y:S01]  /*0560*/  ISETP.NE.AND P0, PT, R70.reuse, RZ, PT ;  /* 0x000000ff4600720c */ /* 0x040fe20003f05270 */
[----:B------:R-:W-:Y:S01]  /*0570*/  BSSY.RECONVERGENT B0, `(.L_x_4736) ;  /* 0x0000088000007945 */ /* 0x000fe20003800200 */
[----:B------:R-:W-:-:S02]  /*0580*/  ISETP.GT.U32.AND P1, PT, R70, 0x3, PT ;  /* 0x000000034600780c */ /* 0x000fc40003f24070 */
[----:B------:R-:W-:-:S09]  /*0590*/  MOV R81, RZ ;  /* 0x000000ff00517202 */ /* 0x000fd20000000f00 */
[----:B------:R-:W-:-:S04]  /*05a0*/  @!P0 SEL R82, R73, R72, P3 ;  /* 0x0000004849528207 */ /* 0x000fc80001800000 */
[----:B------:R-:W-:Y:S01]  /*05b0*/  @!P0 IADD3 R82, PT, PT, R71, R82, RZ ;  /* 0x0000005247528210 */ /* 0x000fe20007ffe0ff */
        /* <DEDUP_REMOVED lines=131> */
.L_x_4737:
[----:B------:R-:W-:Y:S05]  /*0df0*/  BSYNC.RECONVERGENT B0 ;  /* 0x0000000000007941 */ /* 0x000fea0003800200 */
.L_x_4736:
[----:B0-----:R-:W0:Y:S01]  /*0e00*/  SHFL.DOWN PT, R82, R81, 0x2, 0x1f ;  /* 0x08401f0051527f89 */ /* 0x001e2200000e0000 */
[----:B------:R-:W-:Y:S03]  /*0e10*/  BSSY.RECONVERGENT B0, `(.L_x_4738) ;  /* 0x0000010000007945 */ /* 0x000fe60003800200 */
[----:B-1----:R1:W2:Y:S04]  /*0e20*/  SHFL.DOWN PT, R83, R76, 0x2, 0x1f ;  /* 0x08401f004c537f89 */ /* 0x0022a800000e0000 */
        /* <DEDUP_REMOVED lines=8> */
[----:B-----5:R-:W-:Y:S05]  /*0eb0*/  CALL.REL.NOINC `($__internal_49_$__cuda_sm20_rcp_rn_f32_slowpath) ;  /* 0x00000024003c7944 */ /* 0x020fea0003c00000 */
[----:B------:R-:W-:Y:S05]  /*0ec0*/  BRA `(.L_x_4740) ;  /* 0x0000000000107947 */ /* 0x000fea0003800000 */
.L_x_4739:
[----:B------:R-:W0:Y:S02]  /*0ed0*/  MUFU.RCP R0, R75 ;  /* 0x0000004b00007308 */ /* 0x000e240000001000 */
[----:B0-----:R-:W-:-:S04]  /*0ee0*/  FFMA R2, R75, R0, -1 ;  /* 0xbf8000004b027423 */ /* 0x001fc80000000000 */
[----:B------:R-:W-:-:S04]  /*0ef0*/  FADD.FTZ R79, -R2, -RZ ;  /* 0x800000ff024f7221 */ /* 0x000fc80000010100 */
[----:B------:R-:W-:-:S07]  /*0f00*/  FFMA R0, R0, R79, R0 ;  /* 0x0000004f00007223 */ /* 0x000fce0000000000 */
.L_x_4740:
[----:B------:R-:W-:Y:S05]  /*0f10*/  BSYNC.RECONVERGENT B0 ;  /* 0x0000000000007941 */ /* 0x000fea0003800200 */
.L_x_4738:
        /* <DEDUP_REMOVED lines=22> */
.L_x_4742:
[----:B------:R-:W0:Y:S02]  /*1080*/  MUFU.RCP R0, R83 ;  /* 0x0000005300007308 */ /* 0x000e240000001000 */
[----:B0-----:R-:W-:-:S04]  /*1090*/  FFMA R2, R83, R0, -1 ;  /* 0xbf80000053027423 */ /* 0x001fc80000000000 */
[----:B------:R-:W-:-:S04]  /*10a0*/  FADD.FTZ R79, -R2, -RZ ;  /* 0x800000ff024f7221 */ /* 0x000fc80000010100 */
[----:B------:R-:W-:-:S07]  /*10b0*/  FFMA R0, R0, R79, R0 ;  /* 0x0000004f00007223 */ /* 0x000fce0000000000 */
.L_x_4743:
[----:B------:R-:W-:Y:S05]  /*10c0*/  BSYNC.RECONVERGENT B0 ;  /* 0x0000000000007941 */ /* 0x000fea0003800200 */
.L_x_4741:
        /* <DEDUP_REMOVED lines=25> */
[----:B0-----:R-:W0:Y:S01]  /*1260*/  LDC.U8 R76, c[0x0][0x404] ;  /* 0x00010100ff4c7b82 */ /* 0x001e220000000000 */
        /* <DEDUP_REMOVED lines=20> */
[-C--:B------:R-:W-:Y:S01]  /*13b0*/  FMUL R40, R43, R0.reuse ;  /* 0x000000002b287220 */ /* 0x080fe20000400000 */
[-C--:B------:R-:W-:Y:S01]  /*13c0*/  FMUL R43, R44, R0.reuse ;  /* 0x000000002c2b7220 */ /* 0x080fe20000400000 */
[-C--:B------:R-:W-:Y:S01]  /*13d0*/  FMUL R79, R56, R0.reuse ;  /* 0x00000000384f7220 */ /* 0x080fe20000400000 */
[----:B0-----:R-:W-:Y:S01]  /*13e0*/  ISETP.NE.AND P0, PT, R76, RZ, PT ;  /* 0x000000ff4c00720c */ /* 0x001fe20003f05270 */
[-C--:B------:R-:W-:Y:S01]  /*13f0*/  FMUL R56, R57, R0.reuse ;  /* 0x0000000039387220 */ /* 0x080fe20000400000 */
[----:B------:R-:W-:Y:S01]  /*1400*/  FMUL R57, R66, R0 ;  /* 0x0000000042397220 */ /* 0x000fe20000400000 */
        /* <DEDUP_REMOVED lines=15> */
[----:B------:R-:W-:Y:S01]  /*1500*/  F2FP.SATFINITE.E4M3.F32.PACK_AB_MERGE_C R64, RZ, R64, RZ ;  /* 0x00000040ff40723e */ /* 0x000fe200048070ff */
[C---:B------:R-:W-:Y:S01]  /*1510*/  @P0 FMUL R42, R3.reuse, R42 ;  /* 0x0000002a032a0220 */ /* 0x040fe20000400000 */
[----:B------:R-:W-:Y:S01]  /*1520*/  F2FP.SATFINITE.E4M3.F32.PACK_AB_MERGE_C R62, RZ, R62, RZ ;  /* 0x0000003eff3e723e */ /* 0x000fe200048070ff */
[----:B------:R-:W-:Y:S01]  /*1530*/  FMUL R51, R54, R0 ;  /* 0x0000000036337220 */ /* 0x000fe20000400000 */
[----:B------:R-:W-:Y:S01]  /*1540*/  LOP3.LUT R43, R64, 0xff, RZ, 0xc0, !PT ;  /* 0x000000ff402b7812 */ /* 0x000fe200078ec0ff */
[----:B------:R-:W-:Y:S01]  /*1550*/  FMUL R64, R24, R79 ;  /* 0x0000004f18407220 */ /* 0x000fe20000400000 */
[----:B------:R-:W-:Y:S01]  /*1560*/  LOP3.LUT R39, R62, 0xff, RZ, 0xc0, !PT ;  /* 0x000000ff3e277812 */ /* 0x000fe200078ec0ff */
[----:B------:R-:W-:Y:S01]  /*1570*/  FMUL R62, R20, R77 ;  /* 0x0000004d143e7220 */ /* 0x000fe20000400000 */
[----:B------:R-:W-:Y:S01]  /*1580*/  F2FP.SATFINITE.E4M3.F32.PACK_AB_MERGE_C R66, RZ, R66, RZ ;  /* 0x00000042ff42723e */ /* 0x000fe200048070ff */
[C---:B------:R-:W-:Y:S01]  /*1590*/  @P0 FMUL R64, R3.reuse, R64 ;  /* 0x0000004003400220 */ /* 0x040fe20000400000 */
[----:B------:R-:W-:Y:S01]  /*15a0*/  FMUL R53, R58, R0 ;  /* 0x000000003a357220 */ /* 0x000fe20000400000 */
[----:B------:R-:W-:Y:S01]  /*15b0*/  @P0 FMUL R62, R3, R62 ;  /* 0x0000003e033e0220 */ /* 0x000fe20000400000 */
[----:B------:R-:W-:Y:S01]  /*15c0*/  FMUL R56, R25, R56 ;  /* 0x0000003819387220 */ /* 0x000fe20000400000 */
[----:B------:R-:W-:Y:S01]  /*15d0*/  FMUL R54, R63, R0 ;  /* 0x000000003f367220 */ /* 0x000fe20000400000 */
[----:B------:R-:W-:Y:S01]  /*15e0*/  F2FP.SATFINITE.E4M3.F32.PACK_AB_MERGE_C R64, RZ, R64, RZ ;  /* 0x00000040ff40723e */ /* 0x000fe200048070ff */
[----:B------:R-:W-:Y:S01]  /*15f0*/  FMUL R58, R65, R0 ;  /* 0x00000000413a7220 */ /* 0x000fe20000400000 */
[----:B------:R-:W-:Y:S01]  /*1600*/  F2FP.SATFINITE.E4M3.F32.PACK_AB_MERGE_C R2, RZ, R2, RZ ;  /* 0x00000002ff02723e */ /* 0x000fe200048070ff */
[C---:B------:R-:W-:Y:S01]  /*1610*/  @P0 FMUL R46, R3.reuse, R46 ;  /* 0x0000002e032e0220 */ /* 0x040fe20000400000 */
[----:B------:R-:W-:Y:S01]  /*1620*/  F2FP.SATFINITE.E4M3.F32.PACK_AB_MERGE_C R38, RZ, R38, RZ ;  /* 0x00000026ff26723e */ /* 0x000fe200048070ff */
[C---:B------:R-:W-:Y:S01]  /*1630*/  @P0 FMUL R78, R3.reuse, R78 ;  /* 0x0000004e034e0220 */ /* 0x040fe20000400000 */
[----:B------:R-:W-:Y:S01]  /*1640*/  F2FP.SATFINITE.E4M3.F32.PACK_AB_MERGE_C R42, RZ, R42, RZ ;  /* 0x0000002aff2a723e */ /* 0x000fe200048070ff */
[----:B------:R-:W-:Y:S01]  /*1650*/  @P0 FMUL R56, R3, R56 ;  /* 0x0000003803380220 */ /* 0x000fe20000400000 */
[----:B------:R-:W-:Y:S01]  /*1660*/  LOP3.LUT R63, R66, 0xff, RZ, 0xc0, !PT ;  /* 0x000000ff423f7812 */ /* 0x000fe200078ec0ff */
[----:B------:R-:W-:Y:S01]  /*1670*/  FMUL R66, R28, R59 ;  /* 0x0000003b1c427220 */ /* 0x000fe20000400000 */
[----:B------:R-:W-:Y:S01]  /*1680*/  F2FP.SATFINITE.E4M3.F32.PACK_AB_MERGE_C R62, RZ, R62, RZ ;  /* 0x0000003eff3e723e */ /* 0x000fe200048070ff */
[----:B------:R-:W-:Y:S01]  /*1690*/  FMUL R60, R29, R60 ;  /* 0x0000003c1d3c7220 */ /* 0x000fe20000400000 */
[----:B------:R-:W-:Y:S01]  /*16a0*/  LOP3.LUT R59, R64, 0xff, RZ, 0xc0, !PT ;  /* 0x000000ff403b7812 */ /* 0x000fe200078ec0ff */
[----:B------:R-:W-:Y:S01]  /*16b0*/  FMUL R64, R33, R58 ;  /* 0x0000003a21407220 */ /* 0x000fe20000400000 */
[----:B------:R-:W-:Y:S01]  /*16c0*/  LEA R2, R2, R39, 0x8 ;  /* 0x0000002702027211 */ /* 0x000fe200078e40ff */
[----:B------:R-:W-:Y:S01]  /*16d0*/  FMUL R58, R14, R45 ;  /* 0x0000002d0e3a7220 */ /* 0x000fe20000400000 */
[----:B------:R-:W-:Y:S01]  /*16e0*/  LEA R38, R38, R43, 0x8 ;  /* 0x0000002b26267211 */ /* 0x000fe200078e40ff */
[C---:B------:R-:W-:Y:S01]  /*16f0*/  @P0 FMUL R66, R3.reuse, R66 ;  /* 0x0000004203420220 */ /* 0x040fe20000400000 */
[----:B------:R-:W-:Y:S01]  /*1700*/  LEA R39, R42, R63, 0x8 ;  /* 0x0000003f2a277211 */ /* 0x000fe200078e40ff */
[----:B------:R-:W-:Y:S01]  /*1710*/  FMUL R42, R16, R47 ;  /* 0x0000002f102a7220 */ /* 0x000fe20000400000 */
[----:B------:R-:W-:Y:S01]  /*1720*/  F2FP.SATFINITE.E4M3.F32.PACK_AB_MERGE_C R43, RZ, R46, RZ ;  /* 0x0000002eff2b723e */ /* 0x000fe200048070ff */
[C---:B------:R-:W-:Y:S01]  /*1730*/  @P0 FMUL R58, R3.reuse, R58 ;  /* 0x0000003a033a0220 */ /* 0x040fe20000400000 */
[----:B------:R-:W-:Y:S01]  /*1740*/  F2FP.SATFINITE.E4M3.F32.PACK_AB_MERGE_C R46, RZ, R78, RZ ;  /* 0x0000004eff2e723e */ /* 0x000fe200048070ff */
[C---:B------:R-:W-:Y:S01]  /*1750*/  @P0 FMUL R42, R3.reuse, R42 ;  /* 0x0000002a032a0220 */ /* 0x040fe20000400000 */
[----:B------:R-:W-:Y:S01]  /*1760*/  LOP3.LUT R47, R62, 0xff, RZ, 0xc0, !PT ;  /* 0x000000ff3e2f7812 */ /* 0x000fe200078ec0ff */
[----:B------:R-:W-:Y:S01]  /*1770*/  FMUL R62, R32, R61 ;  /* 0x0000003d203e7220 */ /* 0x000fe20000400000 */
[----:B------:R-:W-:Y:S01]  /*1780*/  F2FP.SATFINITE.E4M3.F32.PACK_AB_MERGE_C R56, RZ, R56, RZ ;  /* 0x00000038ff38723e */ /* 0x000fe200048070ff */
[C---:B------:R-:W-:Y:S01]  /*1790*/  @P0 FMUL R60, R3.reuse, R60 ;  /* 0x0000003c033c0220 */ /* 0x040fe20000400000 */
[----:B------:R-:W-:Y:S01]  /*17a0*/  LEA R46, R46, R47, 0x8 ;  /* 0x0000002f2e2e7211 */ /* 0x000fe200078e40ff */
[C---:B------:R-:W-:Y:S01]  /*17b0*/  @P0 FMUL R62, R3.reuse, R62 ;  /* 0x0000003e033e0220 */ /* 0x040fe20000400000 */
[----:B------:R-:W-:Y:S01]  /*17c0*/  LEA R47, R56, R59, 0x8 ;  /* 0x0000003b382f7211 */ /* 0x000fe200078e40ff */
[----:B------:R-:W-:Y:S01]  /*17d0*/  FMUL R56, R6, R37 ;  /* 0x0000002506387220 */ /* 0x000fe20000400000 */
[----:B------:R-:W-:Y:S01]  /*17e0*/  F2FP.SATFINITE.E4M3.F32.PACK_AB_MERGE_C R58, RZ, R58, RZ ;  /* 0x0000003aff3a723e */ /* 0x000fe200048070ff */
[C---:B------:R-:W-:Y:S01]  /*17f0*/  @P0 FMUL R64, R3.reuse, R64 ;  /* 0x0000004003400220 */ /* 0x040fe20000400000 */
[----:B------:R-:W-:Y:S01]  /*1800*/  F2FP.SATFINITE.E4M3.F32.PACK_AB_MERGE_C R42, RZ, R42, RZ ;  /* 0x0000002aff2a723e */ /* 0x000fe200048070ff */
[----:B------:R-:W-:Y:S01]  /*1810*/  @P0 FMUL R56, R3, R56 ;  /* 0x0000003803380220 */ /* 0x000fe20000400000 */
[----:B------:R-:W-:Y:S01]  /*1820*/  SHF.L.U32 R58, R58, 0x10, RZ ;  /* 0x000000103a3a7819 */ /* 0x000fe200000006ff */
[----:B------:R-:W-:Y:S01]  /*1830*/  FMUL R36, R7, R36 ;  /* 0x0000002407247220 */ /* 0x000fe20000400000 */
[----:B------:R-:W-:Y:S01]  /*1840*/  F2FP.SATFINITE.E4M3.F32.PACK_AB_MERGE_C R66, RZ, R66, RZ ;  /* 0x00000042ff42723e */ /* 0x000fe200048070ff */
[----:B------:R-:W-:Y:S01]  /*1850*/  FMUL R0, R67, R0 ;  /* 0x0000000043007220 */ /* 0x000fe20000400000 */
[----:B------:R-:W-:Y:S01]  /*1860*/  F2FP.SATFINITE.E4M3.F32.PACK_AB_MERGE_C R56, RZ, R56, RZ ;  /* 0x00000038ff38723e */ /* 0x000fe200048070ff */
[----:B------:R-:W-:Y:S01]  /*1870*/  @P0 FMUL R36, R3, R36 ;  /* 0x0000002403240220 */ /* 0x000fe20000400000 */
[----:B------:R-:W-:Y:S01]  /*1880*/  LOP3.LUT R58, R58, 0xff0000, RZ, 0xc0, !PT ;  /* 0x00ff00003a3a7812 */ /* 0x000fe200078ec0ff */
[----:B------:R-:W-:Y:S01]  /*1890*/  FMUL R44, R15, R44 ;  /* 0x0000002c0f2c7220 */ /* 0x000fe20000400000 */
[----:B------:R-:W-:Y:S01]  /*18a0*/  LOP3.LUT R42, R42, 0xff, RZ, 0xc0, !PT ;  /* 0x000000ff2a2a7812 */ /* 0x000fe200078ec0ff */
[----:B------:R-:W-:Y:S01]  /*18b0*/  FMUL R48, R19, R48 ;  /* 0x0000003013307220 */ /* 0x000fe20000400000 */
[----:B------:R-:W-:Y:S01]  /*18c0*/  F2FP.SATFINITE.E4M3.F32.PACK_AB_MERGE_C R62, RZ, R62, RZ ;  /* 0x0000003eff3e723e */ /* 0x000fe200048070ff */
[----:B------:R-:W-:Y:S01]  /*18d0*/  FMUL R50, R23, R50 ;  /* 0x0000003217327220 */ /* 0x000fe20000400000 */
[----:B------:R-:W-:Y:S01]  /*18e0*/  F2FP.SATFINITE.E4M3.F32.PACK_AB_MERGE_C R60, RZ, R60, RZ ;  /* 0x0000003cff3c723e */ /* 0x000fe200048070ff */
[----:B------:R-:W-:Y:S01]  /*18f0*/  FMUL R52, R27, R52 ;  /* 0x000000341b347220 */ /* 0x000fe20000400000 */
[----:B------:R-:W-:Y:S01]  /*1900*/  LOP3.LUT R63, R66, 0xff, RZ, 0xc0, !PT ;  /* 0x000000ff423f7812 */ /* 0x000fe200078ec0ff */
[----:B------:R-:W-:Y:S01]  /*1910*/  FMUL R54, R31, R54 ;  /* 0x000000361f367220 */ /* 0x000fe20000400000 */
[----:B------:R-:W-:Y:S01]  /*1920*/  SHF.L.U32 R56, R56, 0x10, RZ ;  /* 0x0000001038387819 */ /* 0x000fe200000006ff */
[----:B------:R-:W-:Y:S01]  /*1930*/  FMUL R0, R35, R0 ;  /* 0x0000000023007220 */ /* 0x000fe20000400000 */
[----:B------:R-:W-:Y:S01]  /*1940*/  LOP3.LUT R39, R58, 0xffff, R39, 0xf8, !PT ;  /* 0x0000ffff3a277812 */ /* 0x000fe200078ef827 */
[----:B------:R-:W-:Y:S01]  /*1950*/  FMUL R58, R22, R51 ;  /* 0x00000033163a7220 */ /* 0x000fe20000400000 */
[----:B------:R-:W-:Y:S01]  /*1960*/  LEA R43, R43, R42, 0x8 ;  /* 0x0000002a2b2b7211 */ /* 0x000fe200078e40ff */
[C---:B------:R-:W-:Y:S01]  /*1970*/  @P0 FMUL R44, R3.reuse, R44 ;  /* 0x0000002c032c0220 */ /* 0x040fe20000400000 */
[----:B------:R-:W-:Y:S01]  /*1980*/  F2FP.SATFINITE.E4M3.F32.PACK_AB_MERGE_C R37, RZ, R64, RZ ;  /* 0x00000040ff25723e */ /* 0x000fe200048070ff */
[----:B------:R-:W-:Y:S01]  /*1990*/  @P0 FMUL R58, R3, R58 ;  /* 0x0000003a033a0220 */ /* 0x000fe20000400000 */
        /* <DEDUP_REMOVED lines=9> */
[C---:B------:R-:W-:Y:S01]  /*1a30*/  @P0 FMUL R56, R3.reuse, R56 ;  /* 0x0000003803380220 */ /* 0x040fe20000400000 */
[C---:B------:R-:W-:Y:S01]  /*1a40*/  @P0 FMUL R64, R3.reuse, R64 ;  /* 0x0000004003400220 */ /* 0x040fe20000400000 */
[C---:B------:R-:W-:Y:S01]  /*1a50*/  @P0 FMUL R62, R3.reuse, R62 ;  /* 0x0000003e033e0220 */ /* 0x040fe20000400000 */
[----:B------:R-:W-:Y:S01]  /*1a60*/  SHF.L.U32 R58, R58, 0x10, RZ ;  /* 0x000000103a3a7819 */ /* 0x000fe200000006ff */
[C---:B------:R-:W-:Y:S01]  /*1a70*/  @P0 FMUL R60, R3.reuse, R60 ;  /* 0x0000003c033c0220 */ /* 0x040fe20000400000 */
[----:B------:R-:W-:Y:S01]  /*1a80*/  F2FP.SATFINITE.E4M3.F32.PACK_AB_MERGE_C R56, RZ, R56, RZ ;  /* 0x00000038ff38723e */ /* 0x000fe200048070ff */
[C---:B------:R-:W-:Y:S01]  /*1a90*/  @P0 FMUL R48, R3.reuse, R48 ;  /* 0x0000003003300220 */ /* 0x040fe20000400000 */
[----:B------:R-:W-:Y:S01]  /*1aa0*/  F2FP.SATFINITE.E4M3.F32.PACK_AB_MERGE_C R62, RZ, R62, RZ ;  /* 0x0000003eff3e723e */ /* 0x000fe200048070ff */
[C---:B------:R-:W-:Y:S01]  /*1ab0*/  @P0 FMUL R50, R3.reuse, R50 ;  /* 0x0000003203320220 */ /* 0x040fe20000400000 */
[----:B------:R-:W-:Y:S01]  /*1ac0*/  F2FP.SATFINITE.E4M3.F32.PACK_AB_MERGE_C R64, RZ, R64, RZ ;  /* 0x00000040ff40723e */ /* 0x000fe200048070ff */
[----:B------:R-:W-:Y:S01]  /*1ad0*/  @P0 FMUL R52, R3, R52 ;  /* 0x0000003403340220 */ /* 0x000fe20000400000 */
[----:B------:R-:W-:Y:S01]  /*1ae0*/  LOP3.LUT R2, R41, 0xffff, R2, 0xf8, !PT ;  /* 0x0000ffff29027812 */ /* 0x000fe200078ef802 */
[C---:B------:R-:W-:Y:S01]  /*1af0*/  @P0 FMUL R54, R3.reuse, R54 ;  /* 0x0000003603360220 */ /* 0x040fe20000400000 */
[----:B------:R-:W-:Y:S01]  /*1b00*/  SHF.L.U32 R56, R56, 0x10, RZ ;  /* 0x0000001038387819 */ /* 0x000fe200000006ff */
[----:B------:R-:W-:Y:S01]  /*1b10*/  @P0 FMUL R0, R3, R0 ;  /* 0x0000000003000220 */ /* 0x000fe20000400000 */
[----:B------:R-:W-:-:S02]  /*1b20*/  LOP3.LUT R41, R58, 0xff0000, RZ, 0xc0, !PT ;  /* 0x00ff00003a297812 */ /* 0x000fc400078ec0ff */
[----:B------:R-:W-:Y:S02]  /*1b30*/  SHF.L.U32 R62, R62, 0x10, RZ ;  /* 0x000000103e3e7819 */ /* 0x000fe400000006ff */
[----:B------:R-:W-:Y:S02]  /*1b40*/  SHF.L.U32 R64, R64, 0x10, RZ ;  /* 0x0000001040407819 */ /* 0x000fe400000006ff */
[----:B------:R-:W-:Y:S02]  /*1b50*/  LOP3.LUT R56, R56, 0xff0000, RZ, 0xc0, !PT ;  /* 0x00ff000038387812 */ /* 0x000fe400078ec0ff */
[----:B------:R-:W-:Y:S02]  /*1b60*/  LOP3.LUT R46, R41, 0xffff, R46, 0xf8, !PT ;  /* 0x0000ffff292e7812 */ /* 0x000fe400078ef82e */
[----:B------:R-:W-:Y:S02]  /*1b70*/  LOP3.LUT R41, R62, 0xff0000, RZ, 0xc0, !PT ;  /* 0x00ff00003e297812 */ /* 0x000fe400078ec0ff */
[----:B------:R-:W-:-:S02]  /*1b80*/  F2FP.SATFINITE.E4M3.F32.PACK_AB_MERGE_C R60, RZ, R60, RZ ;  /* 0x0000003cff3c723e */ /* 0x000fc400048070ff */
[----:B------:R-:W-:Y:S02]  /*1b90*/  LOP3.LUT R64, R64, 0xff0000, RZ, 0xc0, !PT ;  /* 0x00ff000040407812 */ /* 0x000fe400078ec0ff */
[----:B------:R-:W-:Y:S01]  /*1ba0*/  LOP3.LUT R43, R56, 0xffff, R43, 0xf8, !PT ;  /* 0x0000ffff382b7812 */ /* 0x000fe200078ef82b */
[----:B------:R-:W-:Y:S01]  /*1bb0*/  FMUL R56, R11, R40 ;  /* 0x000000280b387220 */ /* 0x000fe20000400000 */
[----:B------:R-:W-:Y:S02]  /*1bc0*/  LOP3.LUT R42, R41, 0xffff, R42, 0xf8, !PT ;  /* 0x0000ffff292a7812 */ /* 0x000fe400078ef82a */
[----:B------:R-:W-:Y:S01]  /*1bd0*/  SHF.L.U32 R60, R60, 0x10, RZ ;  /* 0x000000103c3c7819 */ /* 0x000fe200000006ff */
[----:B------:R-:W-:Y:S01]  /*1be0*/  @P0 FMUL R56, R3, R56 ;  /* 0x0000003803380220 */ /* 0x000fe20000400000 */
[----:B------:R-:W-:Y:S02]  /*1bf0*/  LOP3.LUT R40, R64, 0xffff, R37, 0xf8, !PT ;  /* 0x0000ffff40287812 */ /* 0x000fe400078ef825 */
[----:B------:R-:W-:-:S02]  /*1c00*/  F2FP.SATFINITE.E4M3.F32.PACK_AB_MERGE_C R41, RZ, R36, RZ ;  /* 0x00000024ff29723e */ /* 0x000fc400048070ff */
[----:B------:R-:W0:Y:S01]  /*1c10*/  LDC.64 R36, c[0x0][0x3c8] ;  /* 0x0000f200ff247b82 */ /* 0x000e220000000a00 */
[----:B------:R-:W-:Y:S01]  /*1c20*/  LOP3.LUT R45, R60, 0xff0000, RZ, 0xc0, !PT ;  /* 0x00ff00003c2d7812 */ /* 0x000fe200078ec0ff */
[----:B------:R-:W-:Y:S01]  /*1c30*/  FMUL R60, R26, R53 ;  /* 0x000000351a3c7220 */ /* 0x000fe20000400000 */
[----:B------:R-:W-:Y:S02]  /*1c40*/  LOP3.LUT R41, R41, 0xffff, RZ, 0xc0, !PT ;  /* 0x0000ffff29297812 */ /* 0x000fe400078ec0ff */
[----:B------:R-:W-:Y:S01]  /*1c50*/  LOP3.LUT R49, R68, 0x60, RZ, 0xc0, !PT ;  /* 0x0000006044317812 */ /* 0x000fe200078ec0ff */
[----:B------:R-:W-:Y:S01]  /*1c60*/  @P0 FMUL R60, R3, R60 ;  /* 0x0000003c033c0220 */ /* 0x000fe20000400000 */
[----:B------:R-:W-:Y:S02]  /*1c70*/  SHF.L.U32 R41, R41, 0x18, RZ ;  /* 0x0000001829297819 */ /* 0x000fe400000006ff */
[----:B------:R-:W-:Y:S02]  /*1c80*/  F2FP.SATFINITE.E4M3.F32.PACK_AB_MERGE_C R56, RZ, R56, RZ ;  /* 0x00000038ff38723e */ /* 0x000fe400048070ff */
[----:B------:R-:W-:-:S02]  /*1c90*/  F2FP.SATFINITE.E4M3.F32.PACK_AB_MERGE_C R60, RZ, R60, RZ ;  /* 0x0000003cff3c723e */ /* 0x000fc400048070ff */
[----:B------:R-:W-:Y:S02]  /*1ca0*/  LOP3.LUT R41, R2, R41, RZ, 0xfc, !PT ;  /* 0x0000002902297212 */ /* 0x000fe400078efcff */
[----:B------:R-:W-:Y:S02]  /*1cb0*/  LOP3.LUT R2, R49, 0x1f, R68, 0xf8, !PT ;  /* 0x0000001f31027812 */ /* 0x000fe400078ef844 */
[----:B------:R-:W-:Y:S02]  /*1cc0*/  SHF.L.U32 R60, R60, 0x10, RZ ;  /* 0x000000103c3c7819 */ /* 0x000fe400000006ff */
[----:B------:R-:W-:Y:S02]  /*1cd0*/  F2FP.SATFINITE.E4M3.F32.PACK_AB_MERGE_C R44, RZ, R44, RZ ;  /* 0x0000002cff2c723e */ /* 0x000fe400048070ff */
[----:B------:R-:W-:Y:S02]  /*1ce0*/  F2FP.SATFINITE.E4M3.F32.PACK_AB_MERGE_C R48, RZ, R48, RZ ;  /* 0x00000030ff30723e */ /* 0x000fe400048070ff */
[----:B------:R-:W-:-:S02]  /*1cf0*/  F2FP.SATFINITE.E4M3.F32.PACK_AB_MERGE_C R50, RZ, R50, RZ ;  /* 0x00000032ff32723e */ /* 0x000fc400048070ff */
[----:B------:R-:W-:Y:S02]  /*1d00*/  F2FP.SATFINITE.E4M3.F32.PACK_AB_MERGE_C R52, RZ, R52, RZ ;  /* 0x00000034ff34723e */ /* 0x000fe400048070ff */
[----:B------:R-:W-:Y:S02]  /*1d10*/  F2FP.SATFINITE.E4M3.F32.PACK_AB_MERGE_C R54, RZ, R54, RZ ;  /* 0x00000036ff36723e */ /* 0x000fe400048070ff */
[----:B------:R-:W-:Y:S02]  /*1d20*/  F2FP.SATFINITE.E4M3.F32.PACK_AB_MERGE_C R0, RZ, R0, RZ ;  /* 0x00000000ff00723e */ /* 0x000fe400048070ff */
[----:B------:R-:W-:Y:S02]  /*1d30*/  LEA R49, R69, R2, 0xa ;  /* 0x0000000245317211 */ /* 0x000fe400078e50ff */
[----:B------:R-:W-:Y:S02]  /*1d40*/  LOP3.LUT R60, R60, 0xff0000, RZ, 0xc0, !PT ;  /* 0x00ff00003c3c7812 */ /* 0x000fe400078ec0ff */
[----:B------:R-:W-:Y:S01]  /*1d50*/  LOP3.LUT R56, R56, 0xffff, RZ, 0xc0, !PT ;  /* 0x0000ffff38387812 */ /* 0x000fe200078ec0ff */
[----:B0-----:R-:W-:Y:S01]  /*1d60*/  IMAD.WIDE.U32 R36, R49, 0x4, R36 ;  /* 0x0000000431247825 */ /* 0x001fe200078e0024 */
[----:B------:R-:W-:-:S02]  /*1d70*/  LOP3.LUT R44, R44, 0xffff, RZ, 0xc0, !PT ;  /* 0x0000ffff2c2c7812 */ /* 0x000fc400078ec0ff */
[----:B------:R-:W-:Y:S02]  /*1d80*/  LOP3.LUT R48, R48, 0xffff, RZ, 0xc0, !PT ;  /* 0x0000ffff30307812 */ /* 0x000fe400078ec0ff */
[----:B------:R-:W-:Y:S01]  /*1d90*/  LOP3.LUT R50, R50, 0xffff, RZ, 0xc0, !PT ;  /* 0x0000ffff32327812 */ /* 0x000fe200078ec0ff */
[----:B------:R0:W-:Y:S01]  /*1da0*/  STG.E desc[UR6][R36.64], R41 ;  /* 0x0000002924007986 */ /* 0x0001e2000c101906 */
[----:B------:R-:W-:Y:S02]  /*1db0*/  LOP3.LUT R52, R52, 0xffff, RZ, 0xc0, !PT ;  /* 0x0000ffff34347812 */ /* 0x000fe400078ec0ff */
[----:B------:R-:W-:Y:S02]  /*1dc0*/  LOP3.LUT R54, R54, 0xffff, RZ, 0xc0, !PT ;  /* 0x0000ffff36367812 */ /* 0x000fe400078ec0ff */
[----:B------:R-:W-:Y:S02]  /*1dd0*/  LOP3.LUT R0, R0, 0xffff, RZ, 0xc0, !PT ;  /* 0x0000ffff00007812 */ /* 0x000fe400078ec0ff */
[----:B------:R-:W-:-:S02]  /*1de0*/  LOP3.LUT R38, R45, 0xffff, R38, 0xf8, !PT ;  /* 0x0000ffff2d267812 */ /* 0x000fc400078ef826 */
[----:B------:R-:W-:Y:S02]  /*1df0*/  LOP3.LUT R47, R60, 0xffff, R47, 0xf8, !PT ;  /* 0x0000ffff3c2f7812 */ /* 0x000fe400078ef82f */
[----:B------:R-:W-:Y:S02]  /*1e00*/  SHF.L.U32 R45, R56, 0x18, RZ ;  /* 0x00000018382d7819 */ /* 0x000fe400000006ff */
[----:B------:R-:W-:Y:S02]  /*1e10*/  SHF.L.U32 R44, R44, 0x18, RZ ;  /* 0x000000182c2c7819 */ /* 0x000fe400000006ff */
        /* <DEDUP_REMOVED lines=18> */
[----:B------:R0:W-:Y:S01]  /*1f40*/  STG.E desc[UR6][R36.64+0xe00], R53 ;  /* 0x000e003524007986 */ /* 0x0001e2000c101906 */
[----:B------:R-:W-:Y:S05]  /*1f50*/  BRA `(.L_x_4745) ;  /* 0x0000000c00bc7947 */ /* 0x000fea0003800000 */
.L_x_4744:
        /* <DEDUP_REMOVED lines=37> */
[----:B------:R-:W-:Y:S01]  /*21b0*/  FMNMX3 R67, R74, |R75|, |R2|, !PT ;  /* 0x4000004b4a437276 */ /* 0x000fe20007800402 */
[----:B------:R-:W-:Y:S01]  /*21c0*/  FMUL R74, R8, R39 ;  /* 0x00000027084a7220 */ /* 0x000fe20000400000 */
[----:B------:R-:W-:Y:S01]  /*21d0*/  FMUL R38, R9, R38 ;  /* 0x0000002609267220 */ /* 0x000fe20000400000 */
[----:B0-----:R-:W-:Y:S01]  /*21e0*/  ISETP.NE.AND P0, PT, R76, RZ, PT ;  /* 0x000000ff4c00720c */ /* 0x001fe20003f05270 */
[----:B------:R-:W-:Y:S01]  /*21f0*/  FMUL R76, R10, R41 ;  /* 0x000000290a4c7220 */ /* 0x000fe20000400000 */
[----:B------:R-:W-:Y:S01]  /*2200*/  FMNMX3 R67, R67, |R66|, |R36|, !PT ;  /* 0x4000004243437276 */ /* 0x000fe20007800424 */
[----:B------:R-:W-:Y:S01]  /*2210*/  FMUL R40, R11, R40 ;  /* 0x000000280b287220 */ /* 0x000fe20000400000 */
[----:B------:R-:W-:Y:S01]  /*2220*/  FMUL R78, R12, R43 ;  /* 0x0000002b0c4e7220 */ /* 0x000fe20000400000 */
[----:B-----5:R-:W-:Y:S01]  /*2230*/  FMUL R43, R3, R66 ;  /* 0x00000042032b7220 */ /* 0x020fe20000400000 */
[----:B------:R-:W-:Y:S01]  /*2240*/  FMNMX3 R67, R67, |R74|, |R38|, !PT ;  /* 0x4000004a43437276 */ /* 0x000fe20007800426 */
[----:B------:R-:W-:Y:S01]  /*2250*/  FMUL R42, R13, R42 ;  /* 0x0000002a0d2a7220 */ /* 0x000fe20000400000 */
[----:B------:R-:W-:Y:S01]  /*2260*/  FMUL R41, R3, R74 ;  /* 0x0000004a03297220 */ /* 0x000fe20000400000 */
[----:B------:R-:W-:Y:S01]  /*2270*/  FMUL R44, R15, R44 ;  /* 0x0000002c0f2c7220 */ /* 0x000fe20000400000 */
[-C--:B------:R-:W-:Y:S01]  /*2280*/  FMNMX3 R67, R67, |R76|.reuse, |R40|, !PT ;  /* 0x4000004c43437276 */ /* 0x080fe20007800428 */
[----:B------:R-:W-:Y:S01]  /*2290*/  FMUL R37, R3, R76 ;  /* 0x0000004c03257220 */ /* 0x000fe20000400000 */
[----:B------:R-:W-:Y:S01]  /*22a0*/  FSEL R43, R66, R43, !P0 ;  /* 0x0000002b422b7208 */ /* 0x000fe20004000000 */
[----:B------:R-:W-:Y:S01]  /*22b0*/  FMUL R66, R14, R45 ;  /* 0x0000002d0e427220 */ /* 0x000fe20000400000 */
[-C--:B------:R-:W-:Y:S01]  /*22c0*/  FMNMX3 R67, R67, |R78|.reuse, |R42|, !PT ;  /* 0x4000004e43437276 */ /* 0x080fe2000780042a */
        /* <DEDUP_REMOVED lines=25> */
[----:B------:R-:W-:Y:S01]  /*2460*/  FMUL R64, R3, R75 ;  /* 0x0000004b03407220 */ /* 0x000fe20000400000 */
[-C--:B------:R-:W-:Y:S01]  /*2470*/  FMNMX3 R67, R67, |R66|.reuse, |R52|, !PT ;  /* 0x4000004243437276 */ /* 0x080fe20007800434 */
[----:B------:R-:W-:Y:S01]  /*2480*/  FMUL R78, R28, R59 ;  /* 0x0000003b1c4e7220 */ /* 0x000fe20000400000 */
[----:B------:R-:W-:Y:S01]  /*2490*/  FMUL R59, R3, R66 ;  /* 0x00000042033b7220 */ /* 0x000fe20000400000 */
[----:B------:R-:W-:Y:S01]  /*24a0*/  FSEL R45, R76, R45, !P0 ;  /* 0x0000002d4c2d7208 */ /* 0x000fe20004000000 */
[----:B------:R-:W-:Y:S01]  /*24b0*/  FMUL R76, R26, R57 ;  /* 0x000000391a4c7220 */ /* 0x000fe20000400000 */
[----:B------:R-:W-:Y:S01]  /*24c0*/  FMUL R56, R27, R56 ;  /* 0x000000381b387220 */ /* 0x000fe20000400000 */
[-C--:B------:R-:W-:Y:S01]  /*24d0*/  FMNMX3 R67, R67, |R74|.reuse, |R54|, !PT ;  /* 0x4000004a43437276 */ /* 0x080fe20007800436 */
[----:B------:R-:W-:Y:S01]  /*24e0*/  FMUL R55, R3, R74 ;  /* 0x0000004a03377220 */ /* 0x000fe20000400000 */
[----:B------:R-:W-:Y:S01]  /*24f0*/  FSEL R64, R75, R64, !P0 ;  /* 0x000000404b407208 */ /* 0x000fe20004000000 */
[----:B------:R-:W-:Y:S01]  /*2500*/  FMUL R58, R29, R58 ;  /* 0x0000003a1d3a7220 */ /* 0x000fe20000400000 */
[----:B------:R-:W-:Y:S01]  /*2510*/  FSEL R59, R66, R59, !P0 ;  /* 0x0000003b423b7208 */ /* 0x000fe20004000000 */
[----:B------:R-:W-:Y:S01]  /*2520*/  FMUL R66, R30, R61 ;  /* 0x0000003d1e427220 */ /* 0x000fe20000400000 */
[----:B------:R-:W-:Y:S01]  /*2530*/  FMNMX3 R67, R67, |R76|, |R56|, !PT ;  /* 0x4000004c43437276 */ /* 0x000fe20007800438 */
[----:B------:R-:W-:Y:S01]  /*2540*/  @P0 FMUL R2, R3, R2 ;  /* 0x0000000203020220 */ /* 0x000fe20000400000 */
[----:B------:R-:W-:Y:S01]  /*2550*/  F2FP.SATFINITE.E4M3.F32.PACK_AB_MERGE_C R64, RZ, R64, RZ ;  /* 0x00000040ff40723e */ /* 0x000fe200048070ff */
[----:B------:R-:W-:Y:S01]  /*2560*/  FMUL R60, R31, R60 ;  /* 0x0000003c1f3c7220 */ /* 0x000fe20000400000 */
[----:B------:R-:W-:Y:S01]  /*2570*/  F2FP.SATFINITE.E4M3.F32.PACK_AB_MERGE_C R43, RZ, R43, RZ ;  /* 0x0000002bff2b723e */ /* 0x000fe200048070ff */
[----:B------:R-:W-:Y:S01]  /*2580*/  FMUL R61, R3, R66 ;  /* 0x00000042033d7220 */ /* 0x000fe20000400000 */
[----:B------:R-:W-:Y:S01]  /*2590*/  FSEL R55, R74, R55, !P0 ;  /* 0x000000374a377208 */ /* 0x000fe20004000000 */
[----:B------:R-:W-:Y:S01]  /*25a0*/  FMUL R74, R32, R63 ;  /* 0x0000003f204a7220 */ /* 0x000fe20000400000 */
[----:B------:R-:W-:Y:S01]  /*25b0*/  FMNMX3 R67, R67, |R78|, |R58|, !PT ;  /* 0x4000004e43437276 */ /* 0x000fe2000780043a */
[C---:B------:R-:W-:Y:S01]  /*25c0*/  @P0 FMUL R36, R3.reuse, R36 ;  /* 0x0000002403240220 */ /* 0x040fe20000400000 */
[----:B------:R-:W-:Y:S01]  /*25d0*/  F2FP.SATFINITE.E4M3.F32.PACK_AB_MERGE_C R63, RZ, R2, RZ ;  /* 0x00000002ff3f723e */ /* 0x000fe200048070ff */
[C---:B------:R-:W-:Y:S01]  /*25e0*/  @P0 FMUL R42, R3.reuse, R42 ;  /* 0x0000002a032a0220 */ /* 0x040fe20000400000 */
[----:B------:R-:W-:Y:S01]  /*25f0*/  LOP3.LUT R64, R64, 0xff, RZ, 0xc0, !PT ;  /* 0x000000ff40407812 */ /* 0x000fe200078ec0ff */
[C---:B------:R-:W-:Y:S01]  /*2600*/  @P0 FMUL R40, R3.reuse, R40 ;  /* 0x0000002803280220 */ /* 0x040fe20000400000 */
[----:B------:R-:W-:Y:S01]  /*2610*/  F2FP.SATFINITE.E4M3.F32.PACK_AB_MERGE_C R41, RZ, R41, RZ ;  /* 0x00000029ff29723e */ /* 0x000fe200048070ff */
[----:B------:R-:W-:Y:S01]  /*2620*/  @P0 FMUL R38, R3, R38 ;  /* 0x0000002603260220 */ /* 0x000fe20000400000 */
[----:B------:R-:W-:Y:S01]  /*2630*/  SHF.L.U32 R43, R43, 0x10, RZ ;  /* 0x000000102b2b7819 */ /* 0x000fe200000006ff */
[C---:B------:R-:W-:Y:S01]  /*2640*/  FMUL R53, R3.reuse, R76 ;  /* 0x0000004c03357220 */ /* 0x040fe20000400000 */
[----:B------:R-:W-:Y:S01]  /*2650*/  F2FP.SATFINITE.E4M3.F32.PACK_AB_MERGE_C R39, RZ, R39, RZ ;  /* 0x00000027ff27723e */ /* 0x000fe200048070ff */
[C---:B------:R-:W-:Y:S01]  /*2660*/  @P0 FMUL R44, R3.reuse, R44 ;  /* 0x0000002c032c0220 */ /* 0x040fe20000400000 */
[----:B------:R-:W-:Y:S01]  /*2670*/  F2FP.SATFINITE.E4M3.F32.PACK_AB_MERGE_C R37, RZ, R37, RZ ;  /* 0x00000025ff25723e */ /* 0x000fe200048070ff */
[----:B------:R-:W-:Y:S01]  /*2680*/  @P0 FMUL R46, R3, R46 ;  /* 0x0000002e032e0220 */ /* 0x000fe20000400000 */
[----:B------:R-:W-:Y:S01]  /*2690*/  FMNMX3 R67, R67, |R66|, |R60|, !PT ;  /* 0x4000004243437276 */ /* 0x000fe2000780043c */
[----:B------:R-:W-:Y:S01]  /*26a0*/  FMUL R62, R33, R62 ;  /* 0x0000003e213e7220 */ /* 0x000fe20000400000 */
[----:B------:R-:W-:Y:S01]  /*26b0*/  FSEL R2, R66, R61, !P0 ;  /* 0x0000003d42027208 */ /* 0x000fe20004000000 */
[----:B------:R-:W-:Y:S01]  /*26c0*/  FMUL R57, R3, R78 ;  /* 0x0000004e03397220 */ /* 0x000fe20000400000 */
[----:B------:R-:W-:Y:S01]  /*26d0*/  LEA R63, R63, R64, 0x8 ;  /* 0x000000403f3f7211 */ /* 0x000fe200078e40ff */
[----:B------:R-:W-:Y:S01]  /*26e0*/  FMUL R75, R3, R74 ;  /* 0x0000004a034b7220 */ /* 0x000fe20000400000 */
[----:B------:R-:W-:Y:S01]  /*26f0*/  LOP3.LUT R66, R41, 0xff, RZ, 0xc0, !PT ;  /* 0x000000ff29427812 */ /* 0x000fe200078ec0ff */
[----:B------:R-:W-:Y:S01]  /*2700*/  FMUL R0, R35, R0 ;  /* 0x0000000023007220 */ /* 0x000fe20000400000 */
[----:B------:R-:W-:Y:S01]  /*2710*/  LOP3.LUT R64, R43, 0xff0000, RZ, 0xc0, !PT ;  /* 0x00ff00002b407812 */ /* 0x000fe200078ec0ff */
[C---:B------:R-:W-:Y:S01]  /*2720*/  @P0 FMUL R50, R3.reuse, R50 ;  /* 0x0000003203320220 */ /* 0x040fe20000400000 */
[----:B------:R-:W-:Y:S01]  /*2730*/  F2FP.SATFINITE.E4M3.F32.PACK_AB_MERGE_C R41, RZ, R36, RZ ;  /* 0x00000024ff29723e */ /* 0x000fe200048070ff */
[----:B------:R-:W-:Y:S01]  /*2740*/  @P0 FMUL R48, R3, R48 ;  /* 0x0000003003300220 */ /* 0x000fe20000400000 */
[----:B------:R-:W-:Y:S01]  /*2750*/  LOP3.LUT R39, R39, 0xff, RZ, 0xc0, !PT ;  /* 0x000000ff27277812 */ /* 0x000fe200078ec0ff */
[C---:B------:R-:W-:Y:S01]  /*2760*/  @P0 FMUL R54, R3.reuse, R54 ;  /* 0x0000003603360220 */ /* 0x040fe20000400000 */
[----:B------:R-:W-:Y:S01]  /*2770*/  F2FP.SATFINITE.E4M3.F32.PACK_AB_MERGE_C R42, RZ, R42, RZ ;  /* 0x0000002aff2a723e */ /* 0x000fe200048070ff */
[C---:B------:R-:W-:Y:S01]  /*2780*/  @P0 FMUL R58, R3.reuse, R58 ;  /* 0x0000003a033a0220 */ /* 0x040fe20000400000 */
[----:B------:R-:W-:Y:S01]  /*2790*/  F2FP.SATFINITE.E4M3.F32.PACK_AB_MERGE_C R40, RZ, R40, RZ ;  /* 0x00000028ff28723e */ /* 0x000fe200048070ff */
[C---:B------:R-:W-:Y:S01]  /*27a0*/  @P0 FMUL R52, R3.reuse, R52 ;  /* 0x0000003403340220 */ /* 0x040fe20000400000 */
[----:B------:R-:W-:Y:S01]  /*27b0*/  F2FP.SATFINITE.E4M3.F32.PACK_AB_MERGE_C R43, RZ, R38, RZ ;  /* 0x00000026ff2b723e */ /* 0x000fe200048070ff */
[----:B------:R-:W-:Y:S01]  /*27c0*/  @P0 FMUL R56, R3, R56 ;  /* 0x0000003803380220 */ /* 0x000fe20000400000 */
[----:B------:R-:W-:Y:S01]  /*27d0*/  SHF.L.U32 R37, R37, 0x10, RZ ;  /* 0x0000001025257819 */ /* 0x000fe200000006ff */
[----:B------:R-:W-:Y:S01]  /*27e0*/  @P0 FMUL R60, R3, R60 ;  /* 0x0000003c033c0220 */ /* 0x000fe20000400000 */
[----:B------:R-:W-:-:S02]  /*27f0*/  LOP3.LUT R41, R41, 0xffff, RZ, 0xc0, !PT ;  /* 0x0000ffff29297812 */ /* 0x000fc400078ec0ff */
[----:B------:R-:W-:Y:S02]  /*2800*/  LEA R39, R42, R39, 0x8 ;  /* 0x000000272a277211 */ /* 0x000fe400078e40ff */
[----:B------:R-:W-:Y:S02]  /*2810*/  LOP3.LUT R40, R40, 0xffff, RZ, 0xc0, !PT ;  /* 0x0000ffff28287812 */ /* 0x000fe400078ec0ff */
[----:B------:R-:W-:Y:S02]  /*2820*/  LEA R43, R43, R66, 0x8 ;  /* 0x000000422b2b7211 */ /* 0x000fe400078e40ff */
[----:B------:R-:W-:Y:S02]  /*2830*/  LOP3.LUT R42, R37, 0xff0000, RZ, 0xc0, !PT ;  /* 0x00ff0000252a7812 */ /* 0x000fe400078ec0ff */
[----:B------:R-:W-:Y:S02]  /*2840*/  SHF.L.U32 R41, R41, 0x18, RZ ;  /* 0x0000001829297819 */ /* 0x000fe400000006ff */
[----:B------:R-:W-:-:S02]  /*2850*/  SHF.L.U32 R40, R40, 0x18, RZ ;  /* 0x0000001828287819 */ /* 0x000fc400000006ff */
[----:B------:R-:W-:Y:S01]  /*2860*/  FSEL R53, R76, R53, !P0 ;  /* 0x000000354c357208 */ /* 0x000fe20004000000 */
[----:B------:R-:W-:Y:S01]  /*2870*/  FMUL R76, R34, R65 ;  /* 0x00000041224c7220 */ /* 0x000fe20000400000 */
[----:B------:R-:W-:Y:S02]  /*2880*/  LOP3.LUT R36, R64, 0xffff, R63, 0xf8, !PT ;  /* 0x0000ffff40247812 */ /* 0x000fe400078ef83f */
[----:B------:R-:W-:Y:S01]  /*2890*/  LOP3.LUT R37, R42, 0xffff, R43, 0xf8, !PT ;  /* 0x0000ffff2a257812 */ /* 0x000fe200078ef82b */
[----:B------:R-:W-:Y:S01]  /*28a0*/  FMUL R65, R3, R76 ;  /* 0x0000004c03417220 */ /* 0x000fe20000400000 */
[----:B------:R-:W-:Y:S02]  /*28b0*/  F2FP.SATFINITE.E4M3.F32.PACK_AB_MERGE_C R51, RZ, R51, RZ ;  /* 0x00000033ff33723e */ /* 0x000fe400048070ff */
[----:B------:R-:W-:Y:S02]  /*28c0*/  F2FP.SATFINITE.E4M3.F32.PACK_AB_MERGE_C R47, RZ, R47, RZ ;  /* 0x0000002fff2f723e */ /* 0x000fe400048070ff */
[----:B------:R-:W-:-:S02]  /*28d0*/  F2FP.SATFINITE.E4M3.F32.PACK_AB_MERGE_C R45, RZ, R45, RZ ;  /* 0x0000002dff2d723e */ /* 0x000fc400048070ff */
[----:B------:R-:W-:Y:S02]  /*28e0*/  LOP3.LUT R36, R36, R41, RZ, 0xfc, !PT ;  /* 0x0000002924247212 */ /* 0x000fe400078efcff */
[----:B------:R-:W-:Y:S02]  /*28f0*/  LOP3.LUT R37, R37, R40, RZ, 0xfc, !PT ;  /* 0x0000002825257212 */ /* 0x000fe400078efcff */
[----:B------:R-:W-:Y:S01]  /*2900*/  SHF.L.U32 R51, R51, 0x10, RZ ;  /* 0x0000001033337819 */ /* 0x000fe200000006ff */
[----:B------:R-:W0:Y:S01]  /*2910*/  LDC.64 R40, c[0x0][0x3c8] ;  /* 0x0000f200ff287b82 */ /* 0x000e220000000a00 */
[----:B------:R-:W-:Y:S02]  /*2920*/  F2FP.SATFINITE.E4M3.F32.PACK_AB_MERGE_C R44, RZ, R44, RZ ;  /* 0x0000002cff2c723e */ /* 0x000fe400048070ff */
[----:B------:R-:W-:Y:S02]  /*2930*/  LOP3.LUT R47, R47, 0xff, RZ, 0xc0, !PT ;  /* 0x000000ff2f2f7812 */ /* 0x000fe400078ec0ff */
[----:B------:R-:W-:-:S02]  /*2940*/  F2FP.SATFINITE.E4M3.F32.PACK_AB_MERGE_C R46, RZ, R46, RZ ;  /* 0x0000002eff2e723e */ /* 0x000fc400048070ff */
[----:B------:R-:W-:Y:S02]  /*2950*/  SHF.L.U32 R45, R45, 0x10, RZ ;  /* 0x000000102d2d7819 */ /* 0x000fe400000006ff */
[----:B------:R-:W-:Y:S02]  /*2960*/  LOP3.LUT R64, R51, 0xff0000, RZ, 0xc0, !PT ;  /* 0x00ff000033407812 */ /* 0x000fe400078ec0ff */
[----:B------:R-:W-:Y:S02]  /*2970*/  LOP3.LUT R44, R44, 0xffff, RZ, 0xc0, !PT ;  /* 0x0000ffff2c2c7812 */ /* 0x000fe400078ec0ff */
[----:B------:R-:W-:Y:S02]  /*2980*/  FSEL R38, R76, R65, !P0 ;  /* 0x000000414c267208 */ /* 0x000fe40004000000 */
[----:B------:R-:W-:Y:S02]  /*2990*/  LEA R46, R46, R47, 0x8 ;  /* 0x0000002f2e2e7211 */ /* 0x000fe400078e40ff */
[----:B------:R-:W-:-:S02]  /*29a0*/  LOP3.LUT R45, R45, 0xff0000, RZ, 0xc0, !PT ;  /* 0x00ff00002d2d7812 */ /* 0x000fc400078ec0ff */
[----:B------:R-:W-:Y:S02]  /*29b0*/  F2FP.SATFINITE.E4M3.F32.PACK_AB_MERGE_C R2, RZ, R2, RZ ;  /* 0x00000002ff02723e */ /* 0x000fe400048070ff */
[----:B------:R-:W-:Y:S01]  /*29c0*/  FMNMX3 R67, R67, |R74|, |R62|, !PT ;  /* 0x4000004a43437276 */ /* 0x000fe2000780043e */
[----:B------:R-:W-:Y:S01]  /*29d0*/  @P0 FMUL R62, R3, R62 ;  /* 0x0000003e033e0220 */ /* 0x000fe20000400000 */
[----:B------:R-:W-:Y:S02]  /*29e0*/  LOP3.LUT R39, R64, 0xffff, R39, 0xf8, !PT ;  /* 0x0000ffff40277812 */ /* 0x000fe400078ef827 */
[----:B------:R-:W-:Y:S02]  /*29f0*/  SHF.L.U32 R44, R44, 0x18, RZ ;  /* 0x000000182c2c7819 */ /* 0x000fe400000006ff */
[----:B------:R-:W-:Y:S02]  /*2a00*/  FSEL R57, R78, R57, !P0 ;  /* 0x000000394e397208 */ /* 0x000fe40004000000 */
[----:B------:R-:W-:-:S02]  /*2a10*/  FSEL R61, R74, R75, !P0 ;  /* 0x0000004b4a3d7208 */ /* 0x000fc40004000000 */
[----:B------:R-:W-:Y:S02]  /*2a20*/  F2FP.SATFINITE.E4M3.F32.PACK_AB_MERGE_C R38, RZ, R38, RZ ;  /* 0x00000026ff26723e */ /* 0x000fe400048070ff */
[----:B------:R-:W-:Y:S02]  /*2a30*/  LOP3.LUT R43, R45, 0xffff, R46, 0xf8, !PT ;  /* 0x0000ffff2d2b7812 */ /* 0x000fe400078ef82e */
[----:B------:R-:W-:Y:S02]  /*2a40*/  SHF.L.U32 R2, R2, 0x10, RZ ;  /* 0x0000001002027819 */ /* 0x000fe400000006ff */
[----:B------:R-:W-:Y:S01]  /*2a50*/  FMNMX3 R74, R67, |R76|, |R0|, !PT ;  /* 0x4000004c434a7276 */ /* 0x000fe20007800400 */
[----:B------:R-:W-:Y:S01]  /*2a60*/  @P0 FMUL R0, R3, R0 ;  /* 0x0000000003000220 */ /* 0x000fe20000400000 */
[----:B------:R-:W-:Y:S02]  /*2a70*/  LOP3.LUT R45, R68, 0x60, RZ, 0xc0, !PT ;  /* 0x00000060442d7812 */ /* 0x000fe400078ec0ff */
[----:B------:R-:W-:-:S02]  /*2a80*/  LOP3.LUT R39, R39, R44, RZ, 0xfc, !PT ;  /* 0x0000002c27277212 */ /* 0x000fc400078efcff */
[----:B------:R-:W-:Y:S02]  /*2a90*/  F2FP.SATFINITE.E4M3.F32.PACK_AB_MERGE_C R49, RZ, R49, RZ ;  /* 0x00000031ff31723e */ /* 0x000fe400048070ff */
[----:B------:R-:W-:Y:S02]  /*2aa0*/  F2FP.SATFINITE.E4M3.F32.PACK_AB_MERGE_C R59, RZ, R59, RZ ;  /* 0x0000003bff3b723e */ /* 0x000fe400048070ff */
[----:B------:R-:W-:Y:S02]  /*2ab0*/  F2FP.SATFINITE.E4M3.F32.PACK_AB_MERGE_C R55, RZ, R55, RZ ;  /* 0x00000037ff37723e */ /* 0x000fe400048070ff */
[----:B------:R-:W-:Y:S02]  /*2ac0*/  F2FP.SATFINITE.E4M3.F32.PACK_AB_MERGE_C R57, RZ, R57, RZ ;  /* 0x00000039ff39723e */ /* 0x000fe400048070ff */
[----:B------:R-:W-:Y:S02]  /*2ad0*/  F2FP.SATFINITE.E4M3.F32.PACK_AB_MERGE_C R61, RZ, R61, RZ ;  /* 0x0000003dff3d723e */ /* 0x000fe400048070ff */
[----:B------:R-:W-:-:S02]  /*2ae0*/  F2FP.SATFINITE.E4M3.F32.PACK_AB_MERGE_C R53, RZ, R53, RZ ;  /* 0x00000035ff35723e */ /* 0x000fc400048070ff */
[----:B------:R-:W-:Y:S02]  /*2af0*/  SHF.L.U32 R44, R38, 0x10, RZ ;  /* 0x00000010262c7819 */ /* 0x000fe400000006ff */
[----:B------:R-:W-:Y:S02]  /*2b00*/  LOP3.LUT R38, R2, 0xff0000, RZ, 0xc0, !PT ;  /* 0x00ff000002267812 */ /* 0x000fe400078ec0ff */
[----:B------:R-:W-:Y:S02]  /*2b10*/  LOP3.LUT R2, R45, 0x1f, R68, 0xf8, !PT ;  /* 0x0000001f2d027812 */ /* 0x000fe400078ef844 */
[----:B------:R-:W-:Y:S02]  /*2b20*/  LOP3.LUT R49, R49, 0xff, RZ, 0xc0, !PT ;  /* 0x000000ff31317812 */ /* 0x000fe400078ec0ff */
[----:B------:R-:W-:Y:S02]  /*2b30*/  F2FP.SATFINITE.E4M3.F32.PACK_AB_MERGE_C R50, RZ, R50, RZ ;  /* 0x00000032ff32723e */ /* 0x000fe400048070ff */
[----:B------:R-:W-:-:S02]  /*2b40*/  F2FP.SATFINITE.E4M3.F32.PACK_AB_MERGE_C R48, RZ, R48, RZ ;  /* 0x00000030ff30723e */ /* 0x000fc400048070ff */
[----:B------:R-:W-:Y:S02]  /*2b50*/  SHF.L.U32 R59, R59, 0x10, RZ ;  /* 0x000000103b3b7819 */ /* 0x000fe400000006ff */
[----:B------:R-:W-:Y:S02]  /*2b60*/  LOP3.LUT R55, R55, 0xff, RZ, 0xc0, !PT ;  /* 0x000000ff37377812 */ /* 0x000fe400078ec0ff */
[----:B------:R-:W-:Y:S02]  /*2b70*/  F2FP.SATFINITE.E4M3.F32.PACK_AB_MERGE_C R54, RZ, R54, RZ ;  /* 0x00000036ff36723e */ /* 0x000fe400048070ff */
[----:B------:R-:W-:Y:S02]  /*2b80*/  LOP3.LUT R57, R57, 0xff, RZ, 0xc0, !PT ;  /* 0x000000ff39397812 */ /* 0x000fe400078ec0ff */
[----:B------:R-:W-:Y:S02]  /*2b90*/  F2FP.SATFINITE.E4M3.F32.PACK_AB_MERGE_C R58, RZ, R58, RZ ;  /* 0x0000003aff3a723e */ /* 0x000fe400048070ff */
[----:B------:R-:W-:-:S02]  /*2ba0*/  LOP3.LUT R61, R61, 0xff, RZ, 0xc0, !PT ;  /* 0x000000ff3d3d7812 */ /* 0x000fc400078ec0ff */
[----:B------:R-:W-:Y:S02]  /*2bb0*/  F2FP.SATFINITE.E4M3.F32.PACK_AB_MERGE_C R62, RZ, R62, RZ ;  /* 0x0000003eff3e723e */ /* 0x000fe400048070ff */
[----:B------:R-:W-:Y:S02]  /*2bc0*/  SHF.L.U32 R53, R53, 0x10, RZ ;  /* 0x0000001035357819 */ /* 0x000fe400000006ff */
[----:B------:R-:W-:Y:S02]  /*2bd0*/  F2FP.SATFINITE.E4M3.F32.PACK_AB_MERGE_C R52, RZ, R52, RZ ;  /* 0x00000034ff34723e */ /* 0x000fe400048070ff */
[----:B------:R-:W-:Y:S02]  /*2be0*/  F2FP.SATFINITE.E4M3.F32.PACK_AB_MERGE_C R56, RZ, R56, RZ ;  /* 0x00000038ff38723e */ /* 0x000fe400048070ff */
[----:B------:R-:W-:Y:S02]  /*2bf0*/  F2FP.SATFINITE.E4M3.F32.PACK_AB_MERGE_C R60, RZ, R60, RZ ;  /* 0x0000003cff3c723e */ /* 0x000fe400048070ff */
[----:B------:R-:W-:-:S02]  /*2c00*/  F2FP.SATFINITE.E4M3.F32.PACK_AB_MERGE_C R0, RZ, R0, RZ ;  /* 0x00000000ff00723e */ /* 0x000fc400048070ff */
[----:B------:R-:W-:Y:S02]  /*2c10*/  LEA R45, R69, R2, 0xa ;  /* 0x00000002452d7211 */ /* 0x000fe400078e50ff */
[----:B------:R-:W-:Y:S02]  /*2c20*/  LEA R42, R50, R49, 0x8 ;  /* 0x00000031322a7211 */ /* 0x000fe400078e40ff */
[----:B------:R-:W-:Y:S01]  /*2c30*/  LOP3.LUT R48, R48, 0xffff, RZ, 0xc0, !PT ;  /* 0x0000ffff30307812 */ /* 0x000fe200078ec0ff */
[----:B0-----:R-:W-:Y:S01]  /*2c40*/  IMAD.WIDE.U32 R40, R45, 0x4, R40 ;  /* 0x000000042d287825 */ /* 0x001fe200078e0028 */
[----:B------:R-:W-:Y:S02]  /*2c50*/  LOP3.LUT R59, R59, 0xff0000, RZ, 0xc0, !PT ;  /* 0x00ff00003b3b7812 */ /* 0x000fe400078ec0ff */
[----:B------:R-:W-:Y:S02]  /*2c60*/  LEA R54, R54, R55, 0x8 ;  /* 0x0000003736367211 */ /* 0x000fe400078e40ff */
[----:B------:R-:W-:Y:S01]  /*2c70*/  LEA R57, R58, R57, 0x8 ;  /* 0x000000393a397211 */ /* 0x000fe200078e40ff */
[----:B------:R1:W-:Y:S01]  /*2c80*/  STG.E desc[UR6][R40.64], R36 ;  /* 0x0000002428007986 */ /* 0x0003e2000c101906 */
[----:B------:R-:W-:-:S02]  /*2c90*/  LEA R61, R62, R61, 0x8 ;  /* 0x0000003d3e3d7211 */ /* 0x000fc400078e40ff */
[----:B------:R-:W-:Y:S01]  /*2ca0*/  LOP3.LUT R53, R53, 0xff0000, RZ, 0xc0, !PT ;  /* 0x00ff000035357812 */ /* 0x000fe200078ec0ff */
[----:B------:R1:W-:Y:S01]  /*2cb0*/  STG.E desc[UR6][R40.64+0x200], R37 ;  /* 0x0002002528007986 */ /* 0x0003e2000c101906 */
[----:B------:R-:W-:Y:S02]  /*2cc0*/  LOP3.LUT R44, R44, 0xff0000, RZ, 0xc0, !PT ;  /* 0x00ff00002c2c7812 */ /* 0x000fe400078ec0ff */
[----:B------:R-:W-:Y:S01]  /*2cd0*/  LOP3.LUT R52, R52, 0xffff, RZ, 0xc0, !PT ;  /* 0x0000ffff34347812 */ /* 0x000fe200078ec0ff */
[----:B------:R1:W-:Y:S01]  /*2ce0*/  STG.E desc[UR6][R40.64+0x400], R39 ;  /* 0x0004002728007986 */ /* 0x0003e2000c101906 */
[----:B------:R-:W-:Y:S02]  /*2cf0*/  LOP3.LUT R56, R56, 0xffff, RZ, 0xc0, !PT ;  /* 0x0000ffff38387812 */ /* 0x000fe400078ec0ff */
[----:B------:R-:W-:Y:S02]  /*2d00*/  LOP3.LUT R60, R60, 0xffff, RZ, 0xc0, !PT ;  /* 0x0000ffff3c3c7812 */ /* 0x000fe400078ec0ff */
[----:B------:R-:W-:-:S02]  /*2d10*/  LOP3.LUT R0, R0, 0xffff, RZ, 0xc0, !PT ;  /* 0x0000ffff00007812 */ /* 0x000fc400078ec0ff */
[----:B------:R-:W-:Y:S02]  /*2d20*/  SHF.L.U32 R48, R48, 0x18, RZ ;  /* 0x0000001830307819 */ /* 0x000fe400000006ff */
[----:B------:R-:W-:Y:S02]  /*2d30*/  LOP3.LUT R42, R59, 0xffff, R42, 0xf8, !PT ;  /* 0x0000ffff3b2a7812 */ /* 0x000fe400078ef82a */
[----:B------:R-:W-:Y:S02]  /*2d40*/  LOP3.LUT R53, R53, 0xffff, R54, 0xf8, !PT ;  /* 0x0000ffff35357812 */ /* 0x000fe400078ef836 */
[----:B------:R-:W-:Y:S02]  /*2d50*/  LOP3.LUT R38, R38, 0xffff, R57, 0xf8, !PT ;  /* 0x0000ffff26267812 */ /* 0x000fe400078ef839 */
        /* <DEDUP_REMOVED lines=11> */
[----:B------:R1:W-:Y:S04]  /*2e10*/  STG.E desc[UR6][R40.64+0x800], R45 ;  /* 0x0008002d28007986 */ /* 0x0003e8000c101906 */
[----:B------:R1:W-:Y:S04]  /*2e20*/  STG.E desc[UR6][R40.64+0xa00], R53 ;  /* 0x000a003528007986 */ /* 0x0003e8000c101906 */
[----:B------:R1:W-:Y:S04]  /*2e30*/  STG.E desc[UR6][R40.64+0xc00], R47 ;  /* 0x000c002f28007986 */ /* 0x0003e8000c101906 */
[----:B------:R1:W-:Y:S02]  /*2e40*/  STG.E desc[UR6][R40.64+0xe00], R49 ;  /* 0x000e003128007986 */ /* 0x0003e4000c101906 */
.L_x_4745:
[----:B------:R-:W2:Y:S01]  /*2e50*/  LDC R0, c[0x0][0x380] ;  /* 0x0000e000ff007b82 */ /* 0x000ea20000000800 */
[----:B------:R-:W-:Y:S02]  /*2e60*/  PLOP3.LUT P3, PT, P3, PT, PT, 0x8, 0x80 ;  /* 0x000000000080781c */ /* 0x000fe40001f6e170 */
[----:B--2---:R-:W-:-:S04]  /*2e70*/  IADD3 R69, PT, PT, R69, R0, RZ ;  /* 0x0000000045457210 */ /* 0x004fc80007ffe0ff */
[----:B------:R-:W-:-:S13]  /*2e80*/  ISETP.GE.AND P1, PT, R69, UR9, PT ;  /* 0x0000000945007c0c */ /* 0x000fda000bf26270 */
[----:B------:R-:W-:Y:S05]  /*2e90*/  @!P1 BRA `(.L_x_4746) ;  /* 0xffffffd400849947 */ /* 0x000fea000383ffff */
.L_x_4735:
        /* <DEDUP_REMOVED lines=12> */
[----:B------:R-:W2:Y:S02]  /*2f60*/  SHFL.DOWN PT, R0, R5, 0x8, 0x1f ;  /* 0x09001f0005007f89 */ /* 0x000ea400000e0000 */
        /* <DEDUP_REMOVED lines=25> */
.L_x_4754:
[----:B------:R-:W-:Y:S02]  /*3100*/  ISETP.NE.AND P1, PT, R68, RZ, PT ;  /* 0x000000ff4400720c */ /* 0x000fe40003f25270 */
[----:B---3--:R-:W-:-:S11]  /*3110*/  FMNMX R7, R5, R2, !PT ;  /* 0x0000000205077209 */ /* 0x008fd60007800000 */
[----:B------:R-:W-:Y:S05]  /*3120*/  @P1 BRA `(.L_x_4748) ;  /* 0x0000000000081947 */ /* 0x000fea0003800000 */
[----:B--2---:R-:W2:Y:S02]  /*3130*/  LDC.64 R4, c[0x0][0x3f8] ;  /* 0x0000fe00ff047b82 */ /* 0x004ea40000000a00 */
[----:B--2---:R3:W-:Y:S02]  /*3140*/  REDG.E.MAX.S32.STRONG.GPU desc[UR6][R4.64], R7 ;  /* 0x000000070400798e */ /* 0x0047e4000d12e306 */
.L_x_4748:
[----:B------:R-:W-:Y:S05]  /*3150*/  BSYNC B0 ;  /* 0x0000000000007941 */ /* 0x000fea0003800000 */
.L_x_4747:
        /* <DEDUP_REMOVED lines=13> */
[----:B-123--:R-:W-:Y:S05]  /*3230*/  CALL.REL.NOINC `($__internal_49_$__cuda_sm20_rcp_rn_f32_slowpath) ;  /* 0x00000000005c7944 */ /* 0x00efea0003c00000 */
[----:B------:R-:W-:Y:S01]  /*3240*/  MOV R5, R0 ;  /* 0x0000000000057202 */ /* 0x000fe20000000f00 */
[----:B------:R-:W-:Y:S06]  /*3250*/  BRA `(.L_x_4751) ;  /* 0x0000000000107947 */ /* 0x000fec0003800000 */
.L_x_4750:
[----:B------:R-:W0:Y:S02]  /*3260*/  MUFU.RCP R0, R3 ;  /* 0x0000000300007308 */ /* 0x000e240000001000 */
[----:B0-----:R-:W-:-:S04]  /*3270*/  FFMA R2, R3, R0, -1 ;  /* 0xbf80000003027423 */ /* 0x001fc80000000000 */
[----:B--23--:R-:W-:-:S04]  /*3280*/  FADD.FTZ R5, -R2, -RZ ;  /* 0x800000ff02057221 */ /* 0x00cfc80000010100 */
[----:B------:R-:W-:-:S07]  /*3290*/  FFMA R5, R0, R5, R0 ;  /* 0x0000000500057223 */ /* 0x000fce0000000000 */
.L_x_4751:
[----:B------:R-:W0:Y:S02]  /*32a0*/  LDC.64 R2, c[0x0][0x3f0] ;  /* 0x0000fc00ff027b82 */ /* 0x000e240000000a00 */
[----:B0-----:R-:W-:Y:S01]  /*32b0*/  STG.E desc[UR6][R2.64], R5 ;  /* 0x0000000502007986 */ /* 0x001fe2000c101906 */
[----:B------:R-:W-:Y:S05]  /*32c0*/  EXIT ;  /* 0x000000000000794d */ /* 0x000fea0003800000 */
.L_x_4749:
[----:B------:R-:W-:Y:S02]  /*32d0*/  MOV R7, 0x2 ;  /* 0x0000000200077802 */ /* 0x000fe40000000f00 */
[----:B------:R-:W-:Y:S02]  /*32e0*/  MOV R9, 0x1f ;  /* 0x0000001f00097802 */ /* 0x000fe40000000f00 */
[----:B------:R-:W-:-:S07]  /*32f0*/  MOV R4, 0xffffffff ;  /* 0xffffffff00047802 */ /* 0x000fce0000000f00 */
[----:B0123-5:R-:W-:Y:S05]  /*3300*/  WARPSYNC.COLLECTIVE R4, `(.L_x_4752) ;  /* 0x0000000004087348 */ /* 0x02ffea0003c00000 */
[----:B--23--:R2:W3:Y:S02]  /*3310*/  SHFL.DOWN P1, R2, R0, R7, R9 ;  /* 0x0800000700027389 */ /* 0x00c4e40000020009 */
[----:B0123-5:R-:W-:Y:S05]  /*3320*/  ENDCOLLECTIVE ;  /* 0x000000000000791b */ /* 0x02ffea0003800000 */
.L_x_4752:
[----:B------:R-:W-:Y:S02]  /*3330*/  MOV R7, 0x1 ;  /* 0x0000000100077802 */ /* 0x000fe40000000f00 */
[----:B------:R-:W-:-:S04]  /*3340*/  MOV R5, R2 ;  /* 0x0000000200057202 */ /* 0x000fc80000000f00 */
[----:B------:R-:W-:-:S04]  /*3350*/  FMNMX R5, R5, R0, !PT ;  /* 0x0000000005057209 */ /* 0x000fc80007800000 */
[----:B------:R-:W-:-:S07]  /*3360*/  MOV R0, R5 ;  /* 0x0000000500007202 */ /* 0x000fce0000000f00 */
[----:B------:R-:W-:Y:S05]  /*3370*/  WARPSYNC.COLLECTIVE R4, `(.L_x_4753) ;  /* 0x0000000004087348 */ /* 0x000fea0003c00000 */
[----:B------:R0:W1:Y:S02]  /*3380*/  SHFL.DOWN P1, R2, R0, R7, R9 ;  /* 0x0800000700027389 */ /* 0x0000640000020009 */
[----:B01----:R-:W-:Y:S05]  /*3390*/  ENDCOLLECTIVE ;  /* 0x000000000000791b */ /* 0x003fea0003800000 */
.L_x_4753:
[----:B------:R-:W-:Y:S05]  /*33a0*/  BRA `(.L_x_4754) ;  /* 0xfffffffc00547947 */ /* 0x000fea000383ffff */
        .weak           $__internal_49_$__cuda_sm20_rcp_rn_f32_slowpath
        .type           $__internal_49_$__cuda_sm20_rcp_rn_f32_slowpath,@function
        .size           $__internal_49_$__cuda_sm20_rcp_rn_f32_slowpath,(.L_x_6091 - $__internal_49_$__cuda_sm20_rcp_rn_f32_slowpath)
$__internal_49_$__cuda_sm20_rcp_rn_f32_slowpath:
        /* <DEDUP_REMOVED lines=15> */
.L_x_4756:
        /* <DEDUP_REMOVED lines=33> */
.L_x_4758:
[----:B------:R0:W1:Y:S02]  /*36b0*/  MUFU.RCP R79, R0 ;  /* 0x00000000004f7308 */ /* 0x0000640000001000 */
.L_x_4757:
[----:B------:R-:W-:Y:S05]  /*36c0*/  BSYNC B1 ;  /* 0x0000000000017941 */ /* 0x000fea0003800000 */
.L_x_4755:
[----:B01----:R-:W-:Y:S01]  /*36d0*/  MOV R0, R79 ;  /* 0x0000004f00007202 */ /* 0x003fe20000000f00 */
[----:B------:R-:W-:-:S04]  /*36e0*/  HFMA2 R79, -RZ, RZ, 0, 0 ;  /* 0x00000000ff4f7431 */ /* 0x000fc800000001ff */
[----:B------:R-:W-:Y:S05]  /*36f0*/  RET.REL.NODEC R78 `(_ZN18transformer_engine13normalization24rmsnorm_fwd_tuned_kernelINS0_13Kernel_traitsIff13__nv_fp8_e4m3fjLj4096ELj1ELj1ELj4ELj16ENS0_18Kernel_traits_baseILj4096EffS3_fjLj128EEEEEEEvNS0_19ForwardKernelParamsE) ;  /* 0xffffffc84e407950 */ /* 0x000fea0003c3ffff */
.L_x_4759:
        /* <DEDUP_REMOVED lines=16> */
.L_x_6091:


//--------------------- .text._ZN18transformer_engine13normalization24rmsnorm_fwd_tuned_kernelINS0_13Kernel_traitsI6__halfS3_13__nv_fp8_e4m3fjLj4096ELj1ELj1ELj4ELj16ENS0_18Kernel_traits_baseILj4096ES3_S3_S4_fjLj128EEEEEEEvNS0_19ForwardKernelParamsE --------------------------
	.section	.text._ZN18transformer_engine13normalization24rmsnorm_fwd_tuned_kernelINS0_13Kernel_traitsI6__halfS3_13__nv_fp8_e4m3fjLj4096ELj1ELj1ELj4ELj16ENS0_18Kernel_traits_baseILj4096ES3_S3_S4_fjLj128EEEEEEEvNS0_19ForwardKernelParamsE,"ax",@progbits
	.align	128
        .global         _ZN18transformer_engine13normalization24rmsnorm_fwd_tuned_kernelINS0_13Kernel_traitsI6__halfS3_13__nv_fp8_e4m3fjLj4096ELj1ELj1ELj4ELj16ENS0_18Kernel_traits_baseILj4096ES3_S3_S4_fjLj128EEEEEEEvNS0_19ForwardKernelParamsE
        .type           _ZN18transformer_engine13normalization24rmsnorm_fwd_tuned_kernelINS0_13Kernel_traitsI6__halfS3_13__nv_fp8_e4m3fjLj4096ELj1ELj1ELj4ELj16ENS0_18Kernel_traits_baseILj4096ES3_S3_S4_fjLj128EEEEEEEvNS0_19ForwardKernelParamsE,@function
        .size           _ZN18transformer_engine13normalization24rmsnorm_fwd_tuned_kernelINS0_13Kernel_traitsI6__halfS3_13__nv_fp8_e4m3fjLj4096ELj1ELj1ELj4ELj16ENS0_18Kernel_traits_baseILj4096ES3_S3_S4_fjLj128EEEEEEEvNS0_19ForwardKernelParamsE,(.L_x_6092 - _ZN18transformer_engine13normalization24rmsnorm_fwd_tuned_kernelINS0_13Kernel_traitsI6__halfS3_13__nv_fp8_e4m3fjLj4096ELj1ELj1ELj4ELj16ENS0_18Kernel_traits_baseILj4096ES3_S3_S4_fjLj128EEEEEEEvNS0_19ForwardKernelParamsE)
        .other          _ZN18transformer_engine13normalization24rmsnorm_fwd_tuned_kernelINS0_13Kernel_traitsI6__halfS3_13__nv_fp8_e4m3fjLj4096ELj1ELj1ELj4ELj16ENS0_18Kernel_traits_baseILj4096ES3_S3_S4_fjLj128EEEEEEEvNS0_19ForwardKernelParamsE,@"STO_CUDA_ENTRY STV_DEFAULT"
_ZN18transformer_engine13normalization24rmsnorm_fwd_tuned_kernelINS0_13Kernel_traitsI6__halfS3_13__nv_fp8_e4m3fjLj4096ELj1ELj1ELj4ELj16ENS0_18Kernel_traits_baseILj4096ES3_S3_S4_fjLj128EEEEEEEvNS0_19ForwardKernelParamsE:
.text._ZN18transformer_engine13normalization24rmsnorm_fwd_tuned_kernelINS0_13Kernel_traitsI6__halfS3_13__nv_fp8_e4m3fjLj4096ELj1ELj1ELj4ELj16ENS0_18Kernel_traits_baseILj4096ES3_S3_S4_fjLj128EEEEEEEvNS0_19ForwardKernelParamsE:
[----:B------:R-:W-:Y:S01]  /*0000*/  LDC R1, c[0x0][0x37c] ;  /* 0x0000df00ff017b82 */ /* 0x000fe20000000800 */
[----:B------:R-:W0:Y:S01]  /*0010*/  LDCU.U8 UR4, c[0x0][0x404] ;  /* 0x00008080ff0477ac */ /* 0x000e220008000000 */
[----:B------:R-:W1:Y:S01]  /*0020*/  LDCU.64 UR10, c[0x0][0x358] ;  /* 0x00006b00ff0a77ac */ /* 0x000e620008000a00 */
[----:B0-----:R-:W-:-:S05]  /*0030*/  UISETP.NE.AND UP0, UPT, UR4, URZ, UPT ;  /* 0x000000ff0400728c */ /* 0x001fca000bf05270 */
[----:B------:R-:W0:Y:S01]  /*0040*/  S2UR UR6, SR_CTAID.X ;  /* 0x00000000000679c3 */ /* 0x000e220000002500 */
[----:B------:R-:W2:Y:S01]  /*0050*/  S2R R32, SR_TID.X ;  /* 0x0000000000207919 */ /* 0x000ea20000002100 */
[----:B------:R-:W0:Y:S01]  /*0060*/  LDCU UR4, c[0x0][0x388] ;  /* 0x00007100ff0477ac */ /* 0x000e220008000800 */
[----:B------:R-:W-:-:S13]  /*0070*/  PLOP3.LUT P0, PT, PT, PT, UP0, 0x80, 0x8 ;  /* 0x000000000008781c */ /* 0x000fda0003f0f008 */
[----:B------:R-:W1:Y:S02]  /*0080*/  @P0 LDC.64 R2, c[0x0][0x3e0] ;  /* 0x0000f800ff020b82 */ /* 0x000e640000000a00 */
[----:B-1----:R-:W3:Y:S01]  /*0090*/  @P0 LDG.E R2, desc[UR10][R2.64] ;  /* 0x0000000a02020981 */ /* 0x002ee2000c1e1900 */
[----:B0-----:R-:W-:Y:S01]  /*00a0*/  UISETP.GE.AND UP0, UPT, UR6, UR4, UPT ;  /* 0x000000040600728c */ /* 0x001fe2000bf06270 */
[----:B------:R-:W-:Y:S01]  /*00b0*/  HFMA2 R33, -RZ, RZ, 0, 0 ;  /* 0x00000000ff217431 */ /* 0x000fe200000001ff */
[----:B--2---:R-:W-:Y:S02]  /*00c0*/  LOP3.LUT R34, R32, 0x1f, RZ, 0xc0, !PT ;  /* 0x0000001f20227812 */ /* 0x004fe400078ec0ff */
[----:B---3--:R-:W-:-:S05]  /*00d0*/  @P0 R2UR UR7, R2 ;  /* 0x00000000020702ca */ /* 0x008fca00000e0000 */
[----:B------:R-:W-:Y:S10]  /*00e0*/  BRA.U UP0, `(.L_x_4760) ;  /* 0x0000003500547547 */ /* 0x000ff4000b800000 */
[----:B------:R-:W0:Y:S01]  /*00f0*/  LDC.64 R2, c[0x0][0x3a8] ;  /* 0x0000ea00ff027b82 */ /* 0x000e220000000a00 */
[----:B------:R-:W-:-:S07]  /*0100*/  LOP3.LUT R35, R32, 0x7f, RZ, 0xc0, !PT ;  /* 0x0000007f20237812 */ /* 0x000fce00078ec0ff */
[----:B------:R-:W1:Y:S01]  /*0110*/  S2UR UR5, SR_CgaCtaId ;  /* 0x00000000000579c3 */ /* 0x000e620000008800 */
[----:B------:R-:W-:Y:S01]  /*0120*/  UMOV UR4, 0x400 ;  /* 0x0000040000047882 */ /* 0x000fe20000000000 */
[----:B------:R-:W2:Y:S01]  /*0130*/  LDCU.U8 UR12, c[0x0][0x3c0] ;  /* 0x00007800ff0c77ac */ /* 0x000ea20008000000 */
[----:B------:R-:W3:Y:S01]  /*0140*/  LDCU.U8 UR18, c[0x0][0x404] ;  /* 0x00008080ff1277ac */ /* 0x000ee20008000000 */
[----:B------:R-:W4:Y:S01]  /*0150*/  LDCU UR19, c[0x0][0x388] ;  /* 0x00007100ff1377ac */ /* 0x000f220008000800 */
[----:B------:R-:W0:Y:S02]  /*0160*/  LDCU UR13, c[0x0][0x3d8] ;  /* 0x00007b00ff0d77ac */ /* 0x000e240008000800 */
[----:B0-----:R-:W-:Y:S01]  /*0170*/  IMAD.WIDE.U32 R2, R35, 0x10, R2 ;  /* 0x0000001023027825 */ /* 0x001fe200078e0002 */
[----:B------:R-:W0:Y:S04]  /*0180*/  LDCU UR16, c[0x0][0x380] ;  /* 0x00007000ff1077ac */ /* 0x000e280008000800 */
[----:B------:R0:W5:Y:S01]  /*0190*/  LDG.E.128 R40, desc[UR10][R2.64] ;  /* 0x0000000a02287981 */ /* 0x000162000c1e1d00 */
[----:B------:R-:W0:Y:S03]  /*01a0*/  LDCU.64 UR14, c[0x0][0x3f8] ;  /* 0x00007f00ff0e77ac */ /* 0x000e260008000a00 */
        /* <DEDUP_REMOVED lines=9> */
.L_x_4769:
[----:B01----:R-:W0:Y:S01]  /*0240*/  LDC.64 R2, c[0x0][0x390] ;  /* 0x0000e400ff027b82 */ /* 0x003e220000000a00 */
[----:B------:R-:W-:-:S04]  /*0250*/  MOV R36, UR5 ;  /* 0x0000000500247c02 */ /* 0x000fc80008000f00 */
[----:B------:R-:W-:-:S05]  /*0260*/  LEA R36, R36, R35, 0x9 ;  /* 0x0000002324247211 */ /* 0x000fca00078e48ff */
[----:B0-----:R-:W-:-:S05]  /*0270*/  IMAD.WIDE.U32 R2, R36, 0x10, R2 ;  /* 0x0000001024027825 */ /* 0x001fca00078e0002 */
[----:B------:R-:W2:Y:S04]  /*0280*/  LDG.E.128 R16, desc[UR10][R2.64] ;  /* 0x0000000a02107981 */ /* 0x000ea8000c1e1d00 */
[----:B------:R-:W3:Y:S04]  /*0290*/  LDG.E.128 R20, desc[UR10][R2.64+0x800] ;  /* 0x0008000a02147981 */ /* 0x000ee8000c1e1d00 */
[----:B------:R-:W4:Y:S04]  /*02a0*/  LDG.E.128 R24, desc[UR10][R2.64+0x1000] ;  /* 0x0010000a02187981 */ /* 0x000f28000c1e1d00 */
[----:B------:R-:W4:Y:S01]  /*02b0*/  LDG.E.128 R28, desc[UR10][R2.64+0x1800] ;  /* 0x0018000a021c7981 */ /* 0x000f22000c1e1d00 */
[C---:B------:R-:W-:Y:S01]  /*02c0*/  ISETP.NE.AND P0, PT, R34.reuse, RZ, PT ;  /* 0x000000ff2200720c */ /* 0x040fe20003f05270 */
[----:B------:R-:W-:Y:S01]  /*02d0*/  BSSY.RECONVERGENT B0, `(.L_x_4761) ;  /* 0x00000b4000007945 */ /* 0x000fe20003800200 */
[----:B------:R-:W-:-:S02]  /*02e0*/  ISETP.GT.U32.AND P1, PT, R34, 0x3, PT ;  /* 0x000000032200780c */ /* 0x000fc40003f24070 */
[----:B------:R-:W-:-:S09]  /*02f0*/  MOV R58, RZ ;  /* 0x000000ff003a7202 */ /* 0x000fd20000000f00 */
[----:B------:R-:W-:Y:S02]  /*0300*/  VOTEU.ALL UP0, P0 ;  /* 0x0000000000ff7886 */ /* 0x000fe40000000000 */
[----:B------:R-:W-:Y:S01]  /*0310*/  VOTEU.ALL UP2, P1 ;  /* 0x0000000000ff7886 */ /* 0x000fe20000840000 */
[----:B------:R-:W-:Y:S02]  /*0320*/  @!P1 MOV R58, 0x44800000 ;  /* 0x44800000003a9802 */ /* 0x000fe40000000f00 */
[----:B------:R-:W-:Y:S02]  /*0330*/  @!UP0 USEL UR9, UR8, UR4, UP1 ;  /* 0x0000000408098287 */ /* 0x000fe40008800000 */
[----:B------:R-:W-:Y:S01]  /*0340*/  @!UP2 USEL UR17, UR8, UR4, UP1 ;  /* 0x000000040811a287 */ /* 0x000fe20008800000 */
[----:B------:R-:W-:Y:S01]  /*0350*/  SHFL.DOWN PT, R56, R58, 0x2, 0x1f ;  /* 0x08401f003a387f89 */ /* 0x000fe200000e0000 */
[--C-:B--2---:R-:W-:Y:S02]  /*0360*/  HADD2.F32 R37, -RZ, R16.reuse.H0_H0 ;  /* 0x20000010ff257230 */ /* 0x104fe40000004100 */
[----:B------:R-:W-:-:S02]  /*0370*/  HADD2.F32 R39, -RZ, R16.H1_H1 ;  /* 0x30000010ff277230 */ /* 0x000fc40000004100 */
[--C-:B------:R-:W-:Y:S02]  /*0380*/  HADD2.F32 R45, -RZ, R17.reuse.H0_H0 ;  /* 0x20000011ff2d7230 */ /* 0x100fe40000004100 */
[----:B------:R-:W-:Y:S01]  /*0390*/  FADD R0, RZ, R37 ;  /* 0x00000025ff007221 */ /* 0x000fe20000000000 */
[----:B------:R-:W-:Y:S02]  /*03a0*/  HADD2.F32 R49, -RZ, R17.H1_H1 ;  /* 0x30000011ff317230 */ /* 0x000fe40000004100 */
[--C-:B------:R-:W-:Y:S02]  /*03b0*/  HADD2.F32 R47, -RZ, R18.reuse.H0_H0 ;  /* 0x20000012ff2f7230 */ /* 0x100fe40000004100 */
[----:B------:R-:W-:Y:S01]  /*03c0*/  FADD R0, R39, R0 ;  /* 0x0000000027007221 */ /* 0x000fe20000000000 */
[----:B------:R-:W-:Y:S02]  /*03d0*/  HADD2.F32 R53, -RZ, R18.H1_H1 ;  /* 0x30000012ff357230 */ /* 0x000fe40000004100 */
[----:B------:R-:W-:-:S02]  /*03e0*/  HADD2.F32 R51, -RZ, R19.H0_H0 ;  /* 0x20000013ff337230 */ /* 0x000fc40000004100 */
[----:B------:R-:W-:Y:S01]  /*03f0*/  FADD R0, R45, R0 ;  /* 0x000000002d007221 */ /* 0x000fe20000000000 */
[----:B------:R-:W-:Y:S02]  /*0400*/  HADD2.F32 R55, -RZ, R19.H1_H1 ;  /* 0x30000013ff377230 */ /* 0x000fe40000004100 */
[--C-:B---3--:R-:W-:Y:S02]  /*0410*/  HADD2.F32 R19, -RZ, R20.reuse.H0_H0 ;  /* 0x20000014ff137230 */ /* 0x108fe40000004100 */
        /* <DEDUP_REMOVED lines=11> */
[----:B----4-:R-:W-:-:S02]  /*04d0*/  HADD2.F32 R23, -RZ, R24.H0_H0 ;  /* 0x20000018ff177230 */ /* 0x010fc40000004100 */
        /* <DEDUP_REMOVED lines=128> */
[----:B------:R-:W-:Y:S01]  /*0ce0*/  @!P1 LEA R50, R34, UR17, 0x3 ;  /* 0x0000001122329c11 */ /* 0x000fe2000f8e18ff */
[----:B------:R-:W-:-:S03]  /*0cf0*/  FADD R48, R56, R58 ;  /* 0x0000003a38307221 */ /* 0x000fc60000000000 */
[----:B------:R-:W-:Y:S02]  /*0d00*/  @!P0 STS.64 [R0+UR9], R2 ;  /* 0x0000000200008988 */ /* 0x000fe40008000a09 */
        /* <DEDUP_REMOVED lines=10> */
[----:B012--5:R-:W-:Y:S05]  /*0db0*/  CALL.REL.NOINC `($__internal_50_$__cuda_sm20_rcp_rn_f32_slowpath) ;  /* 0x0000002c00647944 */ /* 0x027fea0003c00000 */
[----:B------:R-:W-:Y:S05]  /*0dc0*/  BRA `(.L_x_4763) ;  /* 0x0000000000107947 */ /* 0x000fea0003800000 */
.L_x_4762:
[----:B------:R-:W3:Y:S02]  /*0dd0*/  MUFU.RCP R3, R48 ;  /* 0x0000003000037308 */ /* 0x000ee40000001000 */
[----:B---3--:R-:W-:-:S04]  /*0de0*/  FFMA R0, R48, R3, -1 ;  /* 0xbf80000030007423 */ /* 0x008fc80000000003 */
[----:B------:R-:W-:-:S04]  /*0df0*/  FADD.FTZ R0, -R0, -RZ ;  /* 0x800000ff00007221 */ /* 0x000fc80000010100 */
[----:B------:R-:W-:-:S07]  /*0e00*/  FFMA R0, R3, R0, R3 ;  /* 0x0000000003007223 */ /* 0x000fce0000000003 */
.L_x_4763:
[----:B------:R-:W-:Y:S05]  /*0e10*/  BSYNC.RECONVERGENT B0 ;  /* 0x0000000000007941 */ /* 0x000fea0003800200 */
.L_x_4761:
        /* <DEDUP_REMOVED lines=20> */
[----:B--2--5:R-:W-:Y:S05]  /*0f60*/  CALL.REL.NOINC `($__internal_50_$__cuda_sm20_rcp_rn_f32_slowpath) ;  /* 0x0000002800f87944 */ /* 0x024fea0003c00000 */
[----:B------:R-:W-:Y:S05]  /*0f70*/  BRA `(.L_x_4766) ;  /* 0x0000000000107947 */ /* 0x000fea0003800000 */
.L_x_4765:
[----:B------:R-:W0:Y:S02]  /*0f80*/  MUFU.RCP R0, R56 ;  /* 0x0000003800007308 */ /* 0x000e240000001000 */
[----:B0-----:R-:W-:-:S04]  /*0f90*/  FFMA R2, R56, R0, -1 ;  /* 0xbf80000038027423 */ /* 0x001fc80000000000 */
[----:B------:R-:W-:-:S04]  /*0fa0*/  FADD.FTZ R3, -R2, -RZ ;  /* 0x800000ff02037221 */ /* 0x000fc80000010100 */
[----:B------:R-:W-:-:S07]  /*0fb0*/  FFMA R0, R0, R3, R0 ;  /* 0x0000000300007223 */ /* 0x000fce0000000000 */
.L_x_4766:
[----:B------:R-:W-:Y:S05]  /*0fc0*/  BSYNC.RECONVERGENT B0 ;  /* 0x0000000000007941 */ /* 0x000fea0003800200 */
.L_x_4764:
        /* <DEDUP_REMOVED lines=12> */
[----:B------:R-:W-:Y:S01]  /*1090*/  SHFL.IDX PT, R17, R17, RZ, 0x1f ;  /* 0x00001fff11117589 */ /* 0x000fe200000e0000 */
[----:B------:R-:W0:Y:S04]  /*10a0*/  @!P1 LDC.64 R2, c[0x0][0x3a0] ;  /* 0x0000e800ff029b82 */ /* 0x000e280000000a00 */
[----:B------:R-:W1:Y:S02]  /*10b0*/  SHFL.IDX PT, R16, R16, RZ, 0x1f ;  /* 0x00001fff10107589 */ /* 0x000e6400000e0000 */
[----:B-1----:R-:W-:-:S04]  /*10c0*/  FMUL R0, R16, 0.000244140625 ;  /* 0x3980000010007820 */ /* 0x002fc80000400000 */
        /* <DEDUP_REMOVED lines=17> */
[----:B------:R-:W-:Y:S02]  /*11e0*/  HADD2.F32 R50, -RZ, R42.H0_H0 ;  /* 0x2000002aff327230 */ /* 0x000fe40000004100 */
[----:B------:R-:W-:Y:S01]  /*11f0*/  FMUL R37, R47, UR9 ;  /* 0x000000092f257c20 */ /* 0x000fe20008400000 */
[--C-:B------:R-:W-:Y:S02]  /*1200*/  HADD2.F32 R2, -RZ, R41.reuse.H0_H0 ;  /* 0x20000029ff027230 */ /* 0x100fe40000004100 */
[----:B------:R-:W-:Y:S01]  /*1210*/  FMUL R16, R39, UR9 ;  /* 0x0000000927107c20 */ /* 0x000fe20008400000 */
[----:B------:R-:W-:-:S02]  /*1220*/  HADD2.F32 R48, -RZ, R41.H1_H1 ;  /* 0x30000029ff307230 */ /* 0x000fc40000004100 */
[----:B------:R-:W-:Y:S01]  /*1230*/  FMUL R45, R45, UR9 ;  /* 0x000000092d2d7c20 */ /* 0x000fe20008400000 */
[----:B------:R-:W-:Y:S02]  /*1240*/  HADD2.F32 R52, -RZ, R43.H1_H1 ;  /* 0x3000002bff347230 */ /* 0x000fe40000004100 */
[----:B------:R-:W-:Y:S01]  /*1250*/  FMUL R49, R49, UR9 ;  /* 0x0000000931317c20 */ /* 0x000fe20008400000 */
[----:B------:R-:W-:Y:S01]  /*1260*/  FMUL R17, R55, UR9 ;  /* 0x0000000937117c20 */ /* 0x000fe20008400000 */
[----:B------:R-:W-:Y:S02]  /*1270*/  HADD2.F32 R54, -RZ, R12.H0_H0 ;  /* 0x2000000cff367230 */ /* 0x000fe40000004100 */
[----:B------:R-:W-:Y:S01]  /*1280*/  @P1 FADD R3, R3, 1 ;  /* 0x3f80000003031421 */ /* 0x000fe20000000000 */
[----:B------:R-:W-:Y:S01]  /*1290*/  @P1 FADD R50, R50, 1 ;  /* 0x3f80000032321421 */ /* 0x000fe20000000000 */
[----:B------:R-:W-:Y:S01]  /*12a0*/  @P1 FADD R2, R2, 1 ;  /* 0x3f80000002021421 */ /* 0x000fe20000000000 */
[----:B------:R-:W-:Y:S01]  /*12b0*/  @P1 FADD R48, R48, 1 ;  /* 0x3f80000030301421 */ /* 0x000fe20000000000 */
[----:B------:R-:W-:Y:S01]  /*12c0*/  FMUL R0, R0, R3 ;  /* 0x0000000300007220 */ /* 0x000fe20000400000 */
[----:B------:R-:W-:-:S02]  /*12d0*/  HADD2.F32 R3, -RZ, R40.H1_H1 ;  /* 0x30000028ff037230 */ /* 0x000fc40000004100 */
[----:B------:R-:W-:Y:S01]  /*12e0*/  FMUL R37, R37, R50 ;  /* 0x0000003225257220 */ /* 0x000fe20000400000 */
[----:B------:R-:W-:Y:S02]  /*12f0*/  HADD2.F32 R50, -RZ, R43.H0_H0 ;  /* 0x2000002bff327230 */ /* 0x000fe40000004100 */
[----:B------:R-:W-:Y:S01]  /*1300*/  @P1 FADD R52, R52, 1 ;  /* 0x3f80000034341421 */ /* 0x000fe20000000000 */
[----:B------:R-:W-:Y:S01]  /*1310*/  FMUL R51, R51, UR9 ;  /* 0x0000000933337c20 */ /* 0x000fe20008400000 */
[----:B------:R-:W-:Y:S01]  /*1320*/  @P1 FADD R3, R3, 1 ;  /* 0x3f80000003031421 */ /* 0x000fe20000000000 */
[----:B------:R-:W-:Y:S01]  /*1330*/  @P1 FADD R54, R54, 1 ;  /* 0x3f80000036361421 */ /* 0x000fe20000000000 */
[----:B------:R-:W-:Y:S01]  /*1340*/  FMUL R17, R17, R52 ;  /* 0x0000003411117220 */ /* 0x000fe20000400000 */
[----:B------:R-:W-:Y:S01]  /*1350*/  @P1 FADD R50, R50, 1 ;  /* 0x3f80000032321421 */ /* 0x000fe20000000000 */
[----:B------:R-:W-:Y:S01]  /*1360*/  FMUL R16, R16, R3 ;  /* 0x0000000310107220 */ /* 0x000fe20000400000 */
[----:B------:R-:W-:Y:S01]  /*1370*/  FMUL R3, R45, R2 ;  /* 0x000000022d037220 */ /* 0x000fe20000400000 */
[----:B------:R-:W-:Y:S01]  /*1380*/  FMUL R2, R49, R48 ;  /* 0x0000003031027220 */ /* 0x000fe20000400000 */
[----:B------:R-:W-:-:S02]  /*1390*/  HADD2.F32 R48, -RZ, R42.H1_H1 ;  /* 0x3000002aff307230 */ /* 0x000fc40000004100 */
[----:B------:R-:W-:Y:S01]  /*13a0*/  FMUL R45, R19, UR9 ;  /* 0x00000009132d7c20 */ /* 0x000fe20008400000 */
[--C-:B------:R-:W-:Y:S02]  /*13b0*/  HADD2.F32 R52, -RZ, R13.reuse.H1_H1 ;  /* 0x3000000dff347230 */ /* 0x100fe40000004100 */
[----:B------:R-:W-:Y:S01]  /*13c0*/  FMUL R39, R53, UR9 ;  /* 0x0000000935277c20 */ /* 0x000fe20008400000 */
[----:B------:R-:W-:Y:S01]  /*13d0*/  FMUL R19, R51, R50 ;  /* 0x0000003233137220 */ /* 0x000fe20000400000 */
[----:B------:R-:W-:Y:S01]  /*13e0*/  @P1 FADD R48, R48, 1 ;  /* 0x3f80000030301421 */ /* 0x000fe20000000000 */
[----:B------:R-:W-:Y:S02]  /*13f0*/  HADD2.F32 R47, -RZ, R12.H1_H1 ;  /* 0x3000000cff2f7230 */ /* 0x000fe40000004100 */
[----:B------:R-:W-:Y:S01]  /*1400*/  FMUL R45, R45, R54 ;  /* 0x000000362d2d7220 */ /* 0x000fe20000400000 */
[----:B------:R-:W-:Y:S01]  /*1410*/  FMUL R61, R61, UR9 ;  /* 0x000000093d3d7c20 */ /* 0x000fe20008400000 */
[----:B------:R-:W-:-:S02]  /*1420*/  HADD2.F32 R50, -RZ, R13.H0_H0 ;  /* 0x2000000dff327230 */ /* 0x000fc40000004100 */
[----:B------:R-:W-:Y:S01]  /*1430*/  @P1 FADD R52, R52, 1 ;  /* 0x3f80000034341421 */ /* 0x000fe20000000000 */
[--C-:B------:R-:W-:Y:S02]  /*1440*/  HADD2.F32 R54, -RZ, R14.reuse.H0_H0 ;  /* 0x2000000eff367230 */ /* 0x100fe40000004100 */
[----:B------:R-:W-:Y:S01]  /*1450*/  FMUL R39, R39, R48 ;  /* 0x0000003027277220 */ /* 0x000fe20000400000 */
[----:B------:R-:W-:Y:S01]  /*1460*/  FMUL R49, R21, UR9 ;  /* 0x0000000915317c20 */ /* 0x000fe20008400000 */
[----:B------:R-:W-:Y:S01]  /*1470*/  FMUL R48, R59, UR9 ;  /* 0x000000093b307c20 */ /* 0x000fe20008400000 */
[----:B------:R-:W-:Y:S01]  /*1480*/  @P1 FADD R47, R47, 1 ;  /* 0x3f8000002f2f1421 */ /* 0x000fe20000000000 */
[----:B------:R-:W-:Y:S01]  /*1490*/  FMUL R21, R61, R52 ;  /* 0x000000343d157220 */ /* 0x000fe20000400000 */
[----:B------:R-:W-:Y:S01]  /*14a0*/  FMUL R57, R57, UR9 ;  /* 0x0000000939397c20 */ /* 0x000fe20008400000 */
[----:B------:R-:W-:Y:S01]  /*14b0*/  @P1 FADD R50, R50, 1 ;  /* 0x3f80000032321421 */ /* 0x000fe20000000000 */
[----:B------:R-:W-:-:S02]  /*14c0*/  HADD2.F32 R52, -RZ, R14.H1_H1 ;  /* 0x3000000eff347230 */ /* 0x000fc40000004100 */
[----:B------:R-:W-:Y:S01]  /*14d0*/  @P1 FADD R54, R54, 1 ;  /* 0x3f80000036361421 */ /* 0x000fe20000000000 */
[----:B------:R-:W-:Y:S02]  /*14e0*/  HADD2.F32 R58, -RZ, R8.H0_H0 ;  /* 0x20000008ff3a7230 */ /* 0x000fe40000004100 */
[----:B------:R-:W-:Y:S01]  /*14f0*/  FMUL R48, R48, R47 ;  /* 0x0000002f30307220 */ /* 0x000fe20000400000 */
[--C-:B------:R-:W-:Y:S02]  /*1500*/  HADD2.F32 R56, -RZ, R15.reuse.H1_H1 ;  /* 0x3000000fff387230 */ /* 0x100fe40000004100 */
[----:B------:R-:W-:Y:S01]  /*1510*/  FMUL R47, R57, R50 ;  /* 0x00000032392f7220 */ /* 0x000fe20000400000 */
[----:B------:R-:W-:Y:S01]  /*1520*/  FMUL R50, R49, R54 ;  /* 0x0000003631327220 */ /* 0x000fe20000400000 */
[----:B------:R-:W-:Y:S01]  /*1530*/  FMUL R51, R65, UR9 ;  /* 0x0000000941337c20 */ /* 0x000fe20008400000 */
[----:B------:R-:W-:Y:S01]  /*1540*/  @P1 FADD R52, R52, 1 ;  /* 0x3f80000034341421 */ /* 0x000fe20000000000 */
[----:B------:R-:W-:-:S02]  /*1550*/  HADD2.F32 R54, -RZ, R15.H0_H0 ;  /* 0x2000000fff367230 */ /* 0x000fc40000004100 */
[----:B------:R-:W-:Y:S01]  /*1560*/  FMUL R53, R23, UR9 ;  /* 0x0000000917357c20 */ /* 0x000fe20008400000 */
        /* <DEDUP_REMOVED lines=8> */
[----:B------:R-:W-:Y:S02]  /*15f0*/  HADD2.F32 R53, -RZ, R8.H1_H1 ;  /* 0x30000008ff357230 */ /* 0x000fe40000004100 */
[----:B------:R-:W-:Y:S01]  /*1600*/  FMUL R69, R69, UR9 ;  /* 0x0000000945457c20 */ /* 0x000fe20008400000 */
[----:B------:R-:W-:-:S02]  /*1610*/  HADD2.F32 R56, -RZ, R9.H0_H0 ;  /* 0x20000009ff387230 */ /* 0x000fc40000004100 */
        /* <DEDUP_REMOVED lines=8> */
[----:B------:R-:W-:-:S02]  /*16a0*/  HADD2.F32 R57, -RZ, R11.H0_H0 ;  /* 0x2000000bff397230 */ /* 0x000fc40000004100 */
[----:B------:R-:W-:Y:S01]  /*16b0*/  FMUL R73, R73, UR9 ;  /* 0x0000000949497c20 */ /* 0x000fe20008400000 */
[----:B------:R-:W-:Y:S01]  /*16c0*/  @P1 FADD R58, R58, 1 ;  /* 0x3f8000003a3a1421 */ /* 0x000fe20000000000 */
[----:B------:R-:W-:Y:S02]  /*16d0*/  HADD2.F32 R59, -RZ, R11.H1_H1 ;  /* 0x3000000bff3b7230 */ /* 0x000fe40000004100 */
[----:B------:R-:W-:Y:S01]  /*16e0*/  FMUL R54, R54, R53 ;  /* 0x0000003536367220 */ /* 0x000fe20000400000 */
[----:B------:R-:W-:Y:S01]  /*16f0*/  FMUL R53, R69, R56 ;  /* 0x0000003845357220 */ /* 0x000fe20000400000 */
[----:B------:R-:W-:Y:S01]  /*1700*/  FMUL R56, R55, R60 ;  /* 0x0000003c37387220 */ /* 0x000fe20000400000 */
[----:B------:R-:W-:Y:S01]  /*1710*/  FMUL R25, R73, R58 ;  /* 0x0000003a49197220 */ /* 0x000fe20000400000 */
[----:B------:R-:W-:Y:S01]  /*1720*/  FMUL R18, R18, UR9 ;  /* 0x0000000912127c20 */ /* 0x000fe20008400000 */
[----:B------:R-:W-:Y:S02]  /*1730*/  HADD2.F32 R55, -RZ, R10.H1_H1 ;  /* 0x3000000aff377230 */ /* 0x000fe40000004100 */
[----:B------:R-:W-:Y:S01]  /*1740*/  @P1 FADD R57, R57, 1 ;  /* 0x3f80000039391421 */ /* 0x000fe20000000000 */
[----:B------:R-:W-:Y:S01]  /*1750*/  FMUL R58, R20, UR9 ;  /* 0x00000009143a7c20 */ /* 0x000fe20008400000 */
[----:B------:R-:W-:Y:S01]  /*1760*/  @P1 FADD R59, R59, 1 ;  /* 0x3f8000003b3b1421 */ /* 0x000fe20000000000 */
[----:B------:R-:W-:Y:S01]  /*1770*/  FMUL R26, R26, UR9 ;  /* 0x000000091a1a7c20 */ /* 0x000fe20008400000 */
[----:B------:R-:W-:Y:S01]  /*1780*/  FMUL R20, R18, R57 ;  /* 0x0000003912147220 */ /* 0x000fe20000400000 */
[----:B------:R-:W-:Y:S01]  /*1790*/  @P1 FADD R55, R55, 1 ;  /* 0x3f80000037371421 */ /* 0x000fe20000000000 */
[----:B------:R-:W-:Y:S01]  /*17a0*/  FMUL R18, R58, R59 ;  /* 0x0000003b3a127220 */ /* 0x000fe20000400000 */
[----:B------:R-:W-:Y:S01]  /*17b0*/  HADD2.F32 R57, -RZ, R4.H1_H1 ;  /* 0x30000004ff397230 */ /* 0x000fe20000004100 */
[----:B------:R-:W-:Y:S01]  /*17c0*/  ISETP.NE.AND P0, PT, RZ, UR18, PT ;  /* 0x00000012ff007c0c */ /* 0x000fe2000bf05270 */
[----:B------:R-:W-:-:S02]  /*17d0*/  HADD2.F32 R59, -RZ, R5.H0_H0 ;  /* 0x20000005ff3b7230 */ /* 0x000fc40000004100 */
[----:B------:R-:W-:Y:S01]  /*17e0*/  FMUL R60, R27, UR9 ;  /* 0x000000091b3c7c20 */ /* 0x000fe20008400000 */
[----:B------:R-:W-:Y:S02]  /*17f0*/  HADD2.F32 R61, -RZ, R4.H0_H0 ;  /* 0x20000004ff3d7230 */ /* 0x000fe40000004100 */
[----:B------:R-:W-:Y:S01]  /*1800*/  FMUL R27, R26, R55 ;  /* 0x000000371a1b7220 */ /* 0x000fe20000400000 */
[----:B------:R-:W-:Y:S01]  /*1810*/  FMUL R28, R28, UR9 ;  /* 0x000000091c1c7c20 */ /* 0x000fe20008400000 */
[--C-:B------:R-:W-:Y:S02]  /*1820*/  HADD2.F32 R26, -RZ, R6.reuse.H0_H0 ;  /* 0x20000006ff1a7230 */ /* 0x100fe40000004100 */
[----:B------:R-:W-:Y:S01]  /*1830*/  @P1 FADD R57, R57, 1 ;  /* 0x3f80000039391421 */ /* 0x000fe20000000000 */
[----:B------:R-:W-:Y:S01]  /*1840*/  FMUL R22, R22, UR9 ;  /* 0x0000000916167c20 */ /* 0x000fe20008400000 */
[----:B------:R-:W-:Y:S01]  /*1850*/  @P1 FADD R59, R59, 1 ;  /* 0x3f8000003b3b1421 */ /* 0x000fe20000000000 */
[----:B------:R-:W-:Y:S01]  /*1860*/  @P1 FADD R61, R61, 1 ;  /* 0x3f8000003d3d1421 */ /* 0x000fe20000000000 */
[----:B------:R-:W-:Y:S01]  /*1870*/  FMUL R57, R28, R57 ;  /* 0x000000391c397220 */ /* 0x000fe20000400000 */
[----:B------:R-:W-:Y:S01]  /*1880*/  FMUL R29, R29, UR9 ;  /* 0x000000091d1d7c20 */ /* 0x000fe20008400000 */
[----:B------:R-:W-:Y:S01]  /*1890*/  @P1 FADD R26, R26, 1 ;  /* 0x3f8000001a1a1421 */ /* 0x000fe20000000000 */
[----:B------:R-:W-:Y:S01]  /*18a0*/  FMUL R28, R22, R59 ;  /* 0x0000003b161c7220 */ /* 0x000fe20000400000 */
[----:B------:R-:W-:Y:S01]  /*18b0*/  FMUL R55, R60, R61 ;  /* 0x0000003d3c377220 */ /* 0x000fe20000400000 */
[----:B------:R-:W-:-:S02]  /*18c0*/  HADD2.F32 R22, -RZ, R6.H1_H1 ;  /* 0x30000006ff167230 */ /* 0x000fc40000004100 */
[----:B------:R-:W-:Y:S01]  /*18d0*/  FMUL R58, R29, R26 ;  /* 0x0000001a1d3a7220 */ /* 0x000fe20000400000 */
[----:B------:R-:W-:Y:S02]  /*18e0*/  HADD2.F32 R61, -RZ, R5.H1_H1 ;  /* 0x30000005ff3d7230 */ /* 0x000fe40000004100 */
[----:B------:R-:W-:Y:S01]  /*18f0*/  @P0 FMUL R0, R0, UR7 ;  /* 0x0000000700000c20 */ /* 0x000fe20008400000 */
[----:B------:R-:W-:Y:S01]  /*1900*/  @P0 FMUL R16, R16, UR7 ;  /* 0x0000000710100c20 */ /* 0x000fe20008400000 */
[----:B------:R-:W-:Y:S01]  /*1910*/  FMUL R29, R46, UR9 ;  /* 0x000000092e1d7c20 */ /* 0x000fe20008400000 */
[--C-:B------:R-:W-:Y:S02]  /*1920*/  HADD2.F32 R59, -RZ, R7.reuse.H0_H0 ;  /* 0x20000007ff3b7230 */ /* 0x100fe40000004100 */
[----:B------:R-:W-:Y:S01]  /*1930*/  @P0 FMUL R37, R37, UR7 ;  /* 0x0000000725250c20 */ /* 0x000fe20008400000 */
[----:B------:R-:W-:Y:S02]  /*1940*/  HADD2.F32 R46, -RZ, R7.H1_H1 ;  /* 0x30000007ff2e7230 */ /* 0x000fe40000004100 */
[----:B------:R-:W-:Y:S01]  /*1950*/  @P1 FADD R22, R22, 1 ;  /* 0x3f80000016161421 */ /* 0x000fe20000000000 */
[----:B------:R-:W-:Y:S01]  /*1960*/  FMUL R24, R24, UR9 ;  /* 0x0000000918187c20 */ /* 0x000fe20008400000 */
[----:B------:R-:W-:Y:S01]  /*1970*/  @P1 FADD R61, R61, 1 ;  /* 0x3f8000003d3d1421 */ /* 0x000fe20000000000 */
[----:B------:R-:W-:Y:S01]  /*1980*/  F2FP.SATFINITE.E4M3.F32.PACK_AB_MERGE_C R0, RZ, R0, RZ ;  /* 0x00000000ff00723e */ /* 0x000fe200048070ff */
[----:B------:R-:W-:Y:S01]  /*1990*/  @P0 FMUL R55, R55, UR7 ;  /* 0x0000000737370c20 */ /* 0x000fe20008400000 */
[----:B------:R-:W-:Y:S01]  /*19a0*/  F2FP.SATFINITE.E4M3.F32.PACK_AB_MERGE_C R16, RZ, R16, RZ ;  /* 0x00000010ff10723e */ /* 0x000fe200048070ff */
[----:B------:R-:W-:Y:S01]  /*19b0*/  @P0 FMUL R57, R57, UR7 ;  /* 0x0000000739390c20 */ /* 0x000fe20008400000 */
[----:B------:R-:W-:Y:S01]  /*19c0*/  FMUL R26, R30, UR9 ;  /* 0x000000091e1a7c20 */ /* 0x000fe20008400000 */
[----:B------:R-:W-:Y:S01]  /*19d0*/  @P1 FADD R59, R59, 1 ;  /* 0x3f8000003b3b1421 */ /* 0x000fe20000000000 */
[----:B------:R-:W-:Y:S01]  /*19e0*/  FMUL R29, R29, R22 ;  /* 0x000000161d1d7220 */ /* 0x000fe20000400000 */
[----:B------:R-:W-:Y:S01]  /*19f0*/  @P0 FMUL R58, R58, UR7 ;  /* 0x000000073a3a0c20 */ /* 0x000fe20008400000 */
[----:B------:R-:W-:Y:S01]  /*1a00*/  @P0 FMUL R3, R3, UR7 ;  /* 0x0000000703030c20 */ /* 0x000fe20008400000 */
[----:B------:R-:W-:Y:S01]  /*1a10*/  @P0 FMUL R39, R39, UR7 ;  /* 0x0000000727270c20 */ /* 0x000fe20008400000 */
[----:B------:R-:W-:Y:S01]  /*1a20*/  FMUL R24, R24, R61 ;  /* 0x0000003d18187220 */ /* 0x000fe20000400000 */
[----:B------:R-:W-:Y:S01]  /*1a30*/  LOP3.LUT R75, R75, 0xffffff00, RZ, 0xc0, !PT ;  /* 0xffffff004b4b7812 */ /* 0x000fe200078ec0ff */
[----:B------:R-:W-:Y:S01]  /*1a40*/  FMUL R31, R31, UR9 ;  /* 0x000000091f1f7c20 */ /* 0x000fe20008400000 */
[----:B------:R-:W-:Y:S01]  /*1a50*/  @P1 FADD R46, R46, 1 ;  /* 0x3f8000002e2e1421 */ /* 0x000fe20000000000 */
[----:B------:R-:W-:Y:S01]  /*1a60*/  F2FP.SATFINITE.E4M3.F32.PACK_AB_MERGE_C R30, RZ, R37, RZ ;  /* 0x00000025ff1e723e */ /* 0x000fe200048070ff */
[----:B------:R-:W-:Y:S01]  /*1a70*/  @P0 FMUL R50, R50, UR7 ;  /* 0x0000000732320c20 */ /* 0x000fe20008400000 */
[----:B------:R-:W-:Y:S01]  /*1a80*/  LOP3.LUT R61, R38, 0xffffff00, RZ, 0xc0, !PT ;  /* 0xffffff00263d7812 */ /* 0x000fe200078ec0ff */
[----:B------:R-:W-:Y:S01]  /*1a90*/  @P0 FMUL R45, R45, UR7 ;  /* 0x000000072d2d0c20 */ /* 0x000fe20008400000 */
[----:B------:R-:W-:Y:S01]  /*1aa0*/  @P0 FMUL R48, R48, UR7 ;  /* 0x0000000730300c20 */ /* 0x000fe20008400000 */
[----:B------:R-:W-:Y:S01]  /*1ab0*/  @P0 FMUL R56, R56, UR7 ;  /* 0x0000000738380c20 */ /* 0x000fe20008400000 */
[----:B------:R-:W-:Y:S01]  /*1ac0*/  LOP3.LUT R38, R0, 0xff, RZ, 0xc0, !PT ;  /* 0x000000ff00267812 */ /* 0x000fe200078ec0ff */
[----:B------:R-:W-:Y:S01]  /*1ad0*/  FMUL R26, R26, R59 ;  /* 0x0000003b1a1a7220 */ /* 0x000fe20000400000 */
[----:B------:R-:W-:Y:S01]  /*1ae0*/  SHF.L.U32 R37, R16, 0x8, RZ ;  /* 0x0000000810257819 */ /* 0x000fe200000006ff */
[----:B------:R-:W-:Y:S01]  /*1af0*/  @P0 FMUL R29, R29, UR7 ;  /* 0x000000071d1d0c20 */ /* 0x000fe20008400000 */
[----:B------:R-:W-:Y:S01]  /*1b00*/  F2FP.SATFINITE.E4M3.F32.PACK_AB_MERGE_C R55, RZ, R55, RZ ;  /* 0x00000037ff37723e */ /* 0x000fe200048070ff */
[----:B------:R-:W-:Y:S01]  /*1b10*/  FMUL R22, R31, R46 ;  /* 0x0000002e1f167220 */ /* 0x000fe20000400000 */
[----:B------:R-:W-:Y:S01]  /*1b20*/  F2FP.SATFINITE.E4M3.F32.PACK_AB_MERGE_C R57, RZ, R57, RZ ;  /* 0x00000039ff39723e */ /* 0x000fe200048070ff */
[----:B------:R-:W-:Y:S01]  /*1b30*/  @P0 FMUL R51, R51, UR7 ;  /* 0x0000000733330c20 */ /* 0x000fe20008400000 */
[----:B------:R-:W-:Y:S01]  /*1b40*/  LOP3.LUT R30, R75, 0xffff, R30, 0xf8, !PT ;  /* 0x0000ffff4b1e7812 */ /* 0x000fe200078ef81e */
[----:B------:R-:W-:Y:S01]  /*1b50*/  @P0 FMUL R21, R21, UR7 ;  /* 0x0000000715150c20 */ /* 0x000fe20008400000 */
        /* <DEDUP_REMOVED lines=22> */
[----:B------:R-:W-:Y:S01]  /*1cc0*/  SHF.L.U32 R57, R57, 0x8, RZ ;  /* 0x0000000839397819 */ /* 0x000fe200000006ff */
[----:B------:R-:W-:Y:S01]  /*1cd0*/  @P0 FMUL R18, R18, UR7 ;  /* 0x0000000712120c20 */ /* 0x000fe20008400000 */
[----:B------:R-:W-:Y:S01]  /*1ce0*/  LOP3.LUT R0, R59, 0xffff, R58, 0xf8, !PT ;  /* 0x0000ffff3b007812 */ /* 0x000fe200078ef83a */
[----:B------:R-:W-:Y:S01]  /*1cf0*/  @P0 FMUL R22, R22, UR7 ;  /* 0x0000000716160c20 */ /* 0x000fe20008400000 */
[----:B------:R-:W-:Y:S01]  /*1d00*/  SHF.L.U32 R3, R3, 0x10, RZ ;  /* 0x0000001003037819 */ /* 0x000fe200000006ff */
[----:B------:R-:W-:Y:S01]  /*1d10*/  @P0 FMUL R53, R53, UR7 ;  /* 0x0000000735350c20 */ /* 0x000fe20008400000 */
[----:B------:R-:W-:Y:S01]  /*1d20*/  PRMT R39, R39, 0x7104, RZ ;  /* 0x0000710427277816 */ /* 0x000fe200000000ff */
[----:B------:R-:W-:Y:S01]  /*1d30*/  @P0 FMUL R25, R25, UR7 ;  /* 0x0000000719190c20 */ /* 0x000fe20008400000 */
[----:B------:R-:W-:Y:S01]  /*1d40*/  LOP3.LUT R30, R30, 0xff, RZ, 0xc0, !PT ;  /* 0x000000ff1e1e7812 */ /* 0x000fe200078ec0ff */
[----:B------:R-:W-:Y:S01]  /*1d50*/  @P0 FMUL R24, R24, UR7 ;  /* 0x0000000718180c20 */ /* 0x000fe20008400000 */
[----:B------:R-:W-:Y:S01]  /*1d60*/  F2FP.SATFINITE.E4M3.F32.PACK_AB_MERGE_C R29, RZ, R29, RZ ;  /* 0x0000001dff1d723e */ /* 0x000fe200048070ff */
[----:B------:R-:W-:Y:S01]  /*1d70*/  @P0 FMUL R23, R23, UR7 ;  /* 0x0000000717170c20 */ /* 0x000fe20008400000 */
[----:B------:R-:W-:-:S02]  /*1d80*/  LOP3.LUT R31, R46, 0xffff, R31, 0xf8, !PT ;  /* 0x0000ffff2e1f7812 */ /* 0x000fc400078ef81f */
[----:B------:R-:W-:Y:S02]  /*1d90*/  F2FP.SATFINITE.E4M3.F32.PACK_AB_MERGE_C R51, RZ, R51, RZ ;  /* 0x00000033ff33723e */ /* 0x000fe400048070ff */
[----:B------:R-:W-:Y:S02]  /*1da0*/  F2FP.SATFINITE.E4M3.F32.PACK_AB_MERGE_C R21, RZ, R21, RZ ;  /* 0x00000015ff15723e */ /* 0x000fe400048070ff */
[----:B------:R-:W-:Y:S02]  /*1db0*/  LOP3.LUT R45, R45, 0xff, RZ, 0xc0, !PT ;  /* 0x000000ff2d2d7812 */ /* 0x000fe400078ec0ff */
[----:B------:R-:W-:Y:S02]  /*1dc0*/  SHF.L.U32 R48, R48, 0x8, RZ ;  /* 0x0000000830307819 */ /* 0x000fe400000006ff */
[----:B------:R-:W-:Y:S02]  /*1dd0*/  F2FP.SATFINITE.E4M3.F32.PACK_AB_MERGE_C R47, RZ, R47, RZ ;  /* 0x0000002fff2f723e */ /* 0x000fe400048070ff */
[----:B------:R-:W-:-:S02]  /*1de0*/  LOP3.LUT R16, R61, 0xffff, R56, 0xf8, !PT ;  /* 0x0000ffff3d107812 */ /* 0x000fc400078ef838 */
[----:B------:R-:W-:Y:S02]  /*1df0*/  LOP3.LUT R57, R38, 0xffff, R57, 0xf8, !PT ;  /* 0x0000ffff26397812 */ /* 0x000fe400078ef839 */
        /* <DEDUP_REMOVED lines=8> */
[----:B------:R-:W-:Y:S02]  /*1e80*/  LOP3.LUT R21, R21, 0xffff, RZ, 0xc0, !PT ;  /* 0x0000ffff15157812 */ /* 0x000fe400078ec0ff */
[----:B------:R-:W-:Y:S02]  /*1e90*/  F2FP.SATFINITE.E4M3.F32.PACK_AB_MERGE_C R49, RZ, R49, RZ ;  /* 0x00000031ff31723e */ /* 0x000fe400048070ff */
[----:B------:R-:W-:-:S02]  /*1ea0*/  LOP3.LUT R48, R45, 0xffff, R48, 0xf8, !PT ;  /* 0x0000ffff2d307812 */ /* 0x000fc400078ef830 */
[----:B------:R-:W-:Y:S02]  /*1eb0*/  SHF.L.U32 R47, R47, 0x10, RZ ;  /* 0x000000102f2f7819 */ /* 0x000fe400000006ff */
[----:B------:R-:W-:Y:S02]  /*1ec0*/  PRMT R27, R27, 0x7104, RZ ;  /* 0x000071041b1b7816 */ /* 0x000fe400000000ff */
[----:B------:R-:W-:Y:S02]  /*1ed0*/  LOP3.LUT R16, R16, 0xff, RZ, 0xc0, !PT ;  /* 0x000000ff10107812 */ /* 0x000fe400078ec0ff */
[----:B------:R-:W-:Y:S02]  /*1ee0*/  SHF.L.U32 R28, R28, 0x10, RZ ;  /* 0x000000101c1c7819 */ /* 0x000fe400000006ff */
[----:B------:R-:W-:Y:S02]  /*1ef0*/  LOP3.LUT R29, R0, 0xff00, R29, 0xf8, !PT ;  /* 0x0000ff00001d7812 */ /* 0x000fe400078ef81d */
[----:B------:R-:W-:-:S02]  /*1f00*/  LOP3.LUT R3, R30, 0xff00, R3, 0xf8, !PT ;  /* 0x0000ff001e037812 */ /* 0x000fc400078ef803 */
[----:B------:R-:W-:Y:S02]  /*1f10*/  SHF.L.U32 R21, R21, 0x18, RZ ;  /* 0x0000001815157819 */ /* 0x000fe400000006ff */
[----:B------:R-:W-:Y:S02]  /*1f20*/  SHF.L.U32 R0, R49, 0x10, RZ ;  /* 0x0000001031007819 */ /* 0x000fe400000006ff */
[----:B------:R-:W-:Y:S02]  /*1f30*/  LOP3.LUT R76, R48, 0xff0000, R47, 0xf8, !PT ;  /* 0x00ff0000304c7812 */ /* 0x000fe400078ef82f */
[----:B------:R-:W-:Y:S02]  /*1f40*/  LOP3.LUT R31, R16, 0xff00, R27, 0xf8, !PT ;  /* 0x0000ff00101f7812 */ /* 0x000fe400078ef81b */
[----:B------:R-:W-:Y:S02]  /*1f50*/  LOP3.LUT R27, R57, 0xff0000, R28, 0xf8, !PT ;  /* 0x00ff0000391b7812 */ /* 0x000fe400078ef81c */
[----:B------:R-:W-:-:S02]  /*1f60*/  LOP3.LUT R28, R3, 0xff0000, R0, 0xf8, !PT ;  /* 0x00ff0000031c7812 */ /* 0x000fc400078ef800 */
[----:B------:R-:W-:Y:S02]  /*1f70*/  LOP3.LUT R76, R76, 0xff000000, R21, 0xf8, !PT ;  /* 0xff0000004c4c7812 */ /* 0x000fe400078ef815 */
[----:B------:R-:W-:Y:S02]  /*1f80*/  F2FP.SATFINITE.E4M3.F32.PACK_AB_MERGE_C R0, RZ, R20, RZ ;  /* 0x00000014ff00723e */ /* 0x000fe400048070ff */
[----:B------:R-:W0:Y:S01]  /*1f90*/  LDC.64 R20, c[0x0][0x3c8] ;  /* 0x0000f200ff147b82 */ /* 0x000e220000000a00 */
        /* <DEDUP_REMOVED lines=8> */
[----:B------:R-:W-:Y:S02]  /*2020*/  LOP3.LUT R2, R2, 0xffff, RZ, 0xc0, !PT ;  /* 0x0000ffff02027812 */ /* 0x000fe400078ec0ff */
[----:B------:R-:W-:-:S02]  /*2030*/  SHF.L.U32 R19, R19, 0x10, RZ ;  /* 0x0000001013137819 */ /* 0x000fc400000006ff */
[----:B------:R-:W-:Y:S02]  /*2040*/  LOP3.LUT R17, R17, 0xffff, RZ, 0xc0, !PT ;  /* 0x0000ffff11117812 */ /* 0x000fe400078ec0ff */
[----:B------:R-:W-:Y:S01]  /*2050*/  LOP3.LUT R37, R52, 0xff, RZ, 0xc0, !PT ;  /* 0x000000ff34257812 */ /* 0x000fe200078ec0ff */
[----:B0-----:R-:W-:Y:S01]  /*2060*/  IMAD.WIDE.U32 R20, R36, 0x8, R20 ;  /* 0x0000000824147825 */ /* 0x001fe200078e0014 */
[----:B------:R-:W-:Y:S02]  /*2070*/  SHF.L.U32 R54, R54, 0x8, RZ ;  /* 0x0000000836367819 */ /* 0x000fe400000006ff */
[----:B------:R-:W-:Y:S02]  /*2080*/  F2FP.SATFINITE.E4M3.F32.PACK_AB_MERGE_C R53, RZ, R53, RZ ;  /* 0x00000035ff35723e */ /* 0x000fe400048070ff */
[----:B------:R-:W-:Y:S02]  /*2090*/  F2FP.SATFINITE.E4M3.F32.PACK_AB_MERGE_C R25, RZ, R25, RZ ;  /* 0x00000019ff19723e */ /* 0x000fe400048070ff */
[----:B------:R-:W-:-:S02]  /*20a0*/  F2FP.SATFINITE.E4M3.F32.PACK_AB_MERGE_C R24, RZ, R24, RZ ;  /* 0x00000018ff18723e */ /* 0x000fc400048070ff */
[----:B------:R-:W-:Y:S02]  /*20b0*/  SHF.L.U32 R0, R0, 0x10, RZ ;  /* 0x0000001000007819 */ /* 0x000fe400000006ff */
[----:B------:R-:W-:Y:S02]  /*20c0*/  SHF.L.U32 R26, R26, 0x10, RZ ;  /* 0x000000101a1a7819 */ /* 0x000fe400000006ff */
[----:B------:R-:W-:Y:S02]  /*20d0*/  F2FP.SATFINITE.E4M3.F32.PACK_AB_MERGE_C R23, RZ, R23, RZ ;  /* 0x00000017ff17723e */ /* 0x000fe400048070ff */
[----:B------:R-:W-:Y:S02]  /*20e0*/  LOP3.LUT R18, R18, 0xffff, RZ, 0xc0, !PT ;  /* 0x0000ffff12127812 */ /* 0x000fe400078ec0ff */
[----:B------:R-:W-:Y:S02]  /*20f0*/  LOP3.LUT R22, R22, 0xffff, RZ, 0xc0, !PT ;  /* 0x0000ffff16167812 */ /* 0x000fe400078ec0ff */
[----:B------:R-:W-:-:S02]  /*2100*/  SHF.L.U32 R2, R2, 0x18, RZ ;  /* 0x0000001802027819 */ /* 0x000fc400000006ff */
[----:B------:R-:W-:Y:S02]  /*2110*/  LOP3.LUT R38, R38, 0xff0000, R19, 0xf8, !PT ;  /* 0x00ff000026267812 */ /* 0x000fe400078ef813 */
[----:B------:R-:W-:Y:S02]  /*2120*/  SHF.L.U32 R17, R17, 0x18, RZ ;  /* 0x0000001811117819 */ /* 0x000fe400000006ff */
[----:B------:R-:W-:Y:S02]  /*2130*/  LOP3.LUT R54, R37, 0xffff, R54, 0xf8, !PT ;  /* 0x0000ffff25367812 */ /* 0x000fe400078ef836 */
[----:B------:R-:W-:Y:S02]  /*2140*/  SHF.L.U32 R53, R53, 0x10, RZ ;  /* 0x0000001035357819 */ /* 0x000fe400000006ff */
[----:B------:R-:W-:Y:S02]  /*2150*/  LOP3.LUT R25, R25, 0xffff, RZ, 0xc0, !PT ;  /* 0x0000ffff19197812 */ /* 0x000fe400078ec0ff */
[----:B------:R-:W-:-:S02]  /*2160*/  LOP3.LUT R24, R24, 0xffff, RZ, 0xc0, !PT ;  /* 0x0000ffff18187812 */ /* 0x000fc400078ec0ff */
[----:B------:R-:W-:Y:S02]  /*2170*/  LOP3.LUT R19, R31, 0xff0000, R0, 0xf8, !PT ;  /* 0x00ff00001f137812 */ /* 0x000fe400078ef800 */
[----:B------:R-:W-:Y:S02]  /*2180*/  LOP3.LUT R3, R29, 0xff0000, R26, 0xf8, !PT ;  /* 0x00ff00001d037812 */ /* 0x000fe400078ef81a */
[----:B------:R-:W-:Y:S02]  /*2190*/  LOP3.LUT R23, R23, 0xffff, RZ, 0xc0, !PT ;  /* 0x0000ffff17177812 */ /* 0x000fe400078ec0ff */
[----:B------:R-:W-:Y:S02]  /*21a0*/  SHF.L.U32 R18, R18, 0x18, RZ ;  /* 0x0000001812127819 */ /* 0x000fe400000006ff */
[----:B------:R-:W-:Y:S02]  /*21b0*/  SHF.L.U32 R22, R22, 0x18, RZ ;  /* 0x0000001816167819 */ /* 0x000fe400000006ff */
[----:B------:R-:W-:-:S02]  /*21c0*/  LOP3.LUT R74, R75, 0xff000000, R2, 0xf8, !PT ;  /* 0xff0000004b4a7812 */ /* 0x000fc400078ef802 */
[----:B------:R-:W-:Y:S02]  /*21d0*/  LOP3.LUT R75, R38, R17, RZ, 0xfc, !PT ;  /* 0x00000011264b7212 */ /* 0x000fe400078efcff */
[----:B------:R-:W-:Y:S02]  /*21e0*/  LOP3.LUT R30, R54, 0xff0000, R53, 0xf8, !PT ;  /* 0x00ff0000361e7812 */ /* 0x000fe400078ef835 */
[----:B------:R-:W-:Y:S01]  /*21f0*/  SHF.L.U32 R25, R25, 0x18, RZ ;  /* 0x0000001819197819 */ /* 0x000fe200000006ff */
[----:B------:R1:W-:Y:S01]  /*2200*/  STG.E.64 desc[UR10][R20.64], R74 ;  /* 0x0000004a14007986 */ /* 0x0003e2000c101b0a */
[----:B------:R-:W-:Y:S02]  /*2210*/  SHF.L.U32 R24, R24, 0x18, RZ ;  /* 0x0000001818187819 */ /* 0x000fe400000006ff */
[----:B------:R-:W-:Y:S02]  /*2220*/  SHF.L.U32 R23, R23, 0x18, RZ ;  /* 0x0000001817177819 */ /* 0x000fe400000006ff */
[----:B------:R-:W-:-:S02]  /*2230*/  LOP3.LUT R38, R19, R18, RZ, 0xfc, !PT ;  /* 0x0000001213267212 */ /* 0x000fc400078efcff */
[----:B------:R-:W-:Y:S02]  /*2240*/  LOP3.LUT R44, R3, R22, RZ, 0xfc, !PT ;  /* 0x00000016032c7212 */ /* 0x000fe400078efcff */
[----:B------:R-:W-:Y:S02]  /*2250*/  LOP3.LUT R2, R30, 0xff000000, R25, 0xf8, !PT ;  /* 0xff0000001e027812 */ /* 0x000fe400078ef819 */
[----:B------:R-:W-:Y:S02]  /*2260*/  LOP3.LUT R16, R27, 0xff000000, R24, 0xf8, !PT ;  /* 0xff0000001b107812 */ /* 0x000fe400078ef818 */
[----:B------:R-:W-:Y:S02]  /*2270*/  LOP3.LUT R77, R28, R23, RZ, 0xfc, !PT ;  /* 0x000000171c4d7212 */ /* 0x000fe400078efcff */
[----:B------:R-:W-:Y:S02]  /*2280*/  MOV R3, R38 ;  /* 0x0000002600037202 */ /* 0x000fe40000000f00 */
[----:B------:R-:W-:Y:S01]  /*2290*/  MOV R17, R44 ;  /* 0x0000002c00117202 */ /* 0x000fe20000000f00 */
[----:B------:R1:W-:Y:S04]  /*22a0*/  STG.E.64 desc[UR10][R20.64+0x400], R76 ;  /* 0x0004004c14007986 */ /* 0x0003e8000c101b0a */
[----:B------:R1:W-:Y:S04]  /*22b0*/  STG.E.64 desc[UR10][R20.64+0x800], R2 ;  /* 0x0008000214007986 */ /* 0x0003e8000c101b0a */
[----:B------:R1:W-:Y:S01]  /*22c0*/  STG.E.64 desc[UR10][R20.64+0xc00], R16 ;  /* 0x000c001014007986 */ /* 0x0003e2000c101b0a */
[----:B------:R-:W-:Y:S05]  /*22d0*/  BRA `(.L_x_4768) ;  /* 0x0000001000c87947 */ /* 0x000fea0003800000 */
.L_x_4767:
[----:B------:R-:W-:Y:S01]  /*22e0*/  ISETP.NE.AND P0, PT, RZ, UR12, PT ;  /* 0x0000000cff007c0c */ /* 0x000fe2000bf05270 */
[--C-:B0----5:R-:W-:Y:S02]  /*22f0*/  HADD2.F32 R17, -RZ, R40.reuse.H1_H1 ;  /* 0x30000028ff117230 */ /* 0x121fe40000004100 */
[----:B------:R-:W-:Y:S01]  /*2300*/  FMUL R2, R39, UR9 ;  /* 0x0000000927027c20 */ /* 0x000fe20008400000 */
[--C-:B------:R-:W-:Y:S02]  /*2310*/  HADD2.F32 R16, -RZ, R41.reuse.H0_H0 ;  /* 0x20000029ff107230 */ /* 0x100fe40000004100 */
[----:B------:R-:W-:Y:S01]  /*2320*/  FMUL R45, R45, UR9 ;  /* 0x000000092d2d7c20 */ /* 0x000fe20008400000 */
[----:B------:R-:W-:Y:S02]  /*2330*/  HADD2.F32 R0, -RZ, R40.H0_H0 ;  /* 0x20000028ff007230 */ /* 0x000fe40000004100 */
[----:B------:R-:W-:Y:S01]  /*2340*/  FMUL R3, R37, UR9 ;  /* 0x0000000925037c20 */ /* 0x000fe20008400000 */
[----:B------:R-:W-:-:S02]  /*2350*/  HADD2.F32 R48, -RZ, R41.H1_H1 ;  /* 0x30000029ff307230 */ /* 0x000fc40000004100 */
[----:B------:R-:W-:Y:S01]  /*2360*/  FMUL R49, R49, UR9 ;  /* 0x0000000931317c20 */ /* 0x000fe20008400000 */
[--C-:B------:R-:W-:Y:S02]  /*2370*/  HADD2.F32 R37, -RZ, R42.reuse.H0_H0 ;  /* 0x2000002aff257230 */ /* 0x100fe40000004100 */
[----:B------:R-:W-:Y:S01]  /*2380*/  FMUL R53, R53, UR9 ;  /* 0x0000000935357c20 */ /* 0x000fe20008400000 */
[----:B------:R-:W-:Y:S02]  /*2390*/  HADD2.F32 R50, -RZ, R43.H0_H0 ;  /* 0x2000002bff327230 */ /* 0x000fe40000004100 */
[----:B------:R-:W-:Y:S01]  /*23a0*/  FMUL R39, R51, UR9 ;  /* 0x0000000933277c20 */ /* 0x000fe20008400000 */
[----:B------:R-:W-:Y:S01]  /*23b0*/  @P0 FADD R17, R17, 1 ;  /* 0x3f80000011110421 */ /* 0x000fe20000000000 */
[----:B------:R-:W-:Y:S01]  /*23c0*/  @P0 FADD R16, R16, 1 ;  /* 0x3f80000010100421 */ /* 0x000fe20000000000 */
[----:B------:R-:W-:Y:S01]  /*23d0*/  @P0 FADD R0, R0, 1 ;  /* 0x3f80000000000421 */ /* 0x000fe20000000000 */
[----:B------:R-:W-:Y:S01]  /*23e0*/  @P0 FADD R48, R48, 1 ;  /* 0x3f80000030300421 */ /* 0x000fe20000000000 */
[----:B------:R-:W-:Y:S01]  /*23f0*/  FMUL R2, R2, R17 ;  /* 0x0000001102027220 */ /* 0x000fe20000400000 */
[----:B------:R-:W-:Y:S01]  /*2400*/  FMUL R17, R45, R16 ;  /* 0x000000102d117220 */ /* 0x000fe20000400000 */
[----:B------:R-:W-:-:S02]  /*2410*/  HADD2.F32 R16, -RZ, R42.H1_H1 ;  /* 0x3000002aff107230 */ /* 0x000fc40000004100 */
[----:B------:R-:W-:Y:S01]  /*2420*/  FMUL R3, R3, R0 ;  /* 0x0000000003037220 */ /* 0x000fe20000400000 */
[----:B------:R-:W-:Y:S02]  /*2430*/  HADD2.F32 R52, -RZ, R43.H1_H1 ;  /* 0x3000002bff347230 */ /* 0x000fe40000004100 */
[----:B------:R-:W-:Y:S01]  /*2440*/  FMUL R0, R49, R48 ;  /* 0x0000003031007220 */ /* 0x000fe20000400000 */
[----:B------:R-:W-:Y:S01]  /*2450*/  FMUL R48, R47, UR9 ;  /* 0x000000092f307c20 */ /* 0x000fe20008400000 */
[----:B------:R-:W-:Y:S01]  /*2460*/  @P0 FADD R37, R37, 1 ;  /* 0x3f80000025250421 */ /* 0x000fe20000000000 */
        /* <DEDUP_REMOVED lines=11> */
[----:B------:R-:W-:Y:S02]  /*2520*/  HADD2.F32 R19, -RZ, R12.H0_H0 ;  /* 0x2000000cff137230 */ /* 0x000fe40000004100 */
[----:B------:R-:W-:Y:S01]  /*2530*/  FMUL R57, R57, UR9 ;  /* 0x0000000939397c20 */ /* 0x000fe20008400000 */
[--C-:B------:R-:W-:Y:S02]  /*2540*/  HADD2.F32 R54, -RZ, R13.reuse.H0_H0 ;  /* 0x2000000dff367230 */ /* 0x100fe40000004100 */
[----:B------:R-:W-:Y:S01]  /*2550*/  @P0 FADD R50, R50, 1 ;  /* 0x3f80000032320421 */ /* 0x000fe20000000000 */
[----:B------:R-:W-:Y:S02]  /*2560*/  HADD2.F32 R56, -RZ, R13.H1_H1 ;  /* 0x3000000dff387230 */ /* 0x000fe40000004100 */
[----:B------:R-:W-:Y:S01]  /*2570*/  @P0 FADD R19, R19, 1 ;  /* 0x3f80000013130421 */ /* 0x000fe20000000000 */
[----:B------:R-:W-:Y:S01]  /*2580*/  FMUL R61, R61, UR9 ;  /* 0x000000093d3d7c20 */ /* 0x000fe20008400000 */
[----:B------:R-:W-:Y:S01]  /*2590*/  @P0 FADD R54, R54, 1 ;  /* 0x3f80000036360421 */ /* 0x000fe20000000000 */
[----:B------:R-:W-:Y:S01]  /*25a0*/  FMUL R45, R45, R50 ;  /* 0x000000322d2d7220 */ /* 0x000fe20000400000 */
[----:B------:R-:W-:Y:S01]  /*25b0*/  @P0 FADD R56, R56, 1 ;  /* 0x3f80000038380421 */ /* 0x000fe20000000000 */
[----:B------:R-:W-:Y:S01]  /*25c0*/  FMUL R52, R52, R19 ;  /* 0x0000001334347220 */ /* 0x000fe20000400000 */
[----:B------:R-:W-:Y:S01]  /*25d0*/  FMUL R50, R57, R54 ;  /* 0x0000003639327220 */ /* 0x000fe20000400000 */
[----:B------:R-:W-:Y:S01]  /*25e0*/  FMUL R54, R21, UR9 ;  /* 0x0000000915367c20 */ /* 0x000fe20008400000 */
[----:B------:R-:W-:Y:S01]  /*25f0*/  FMUL R19, R61, R56 ;  /* 0x000000383d137220 */ /* 0x000fe20000400000 */
[----:B------:R-:W-:-:S02]  /*2600*/  HADD2.F32 R21, -RZ, R14.H0_H0 ;  /* 0x2000000eff157230 */ /* 0x000fc40000004100 */
[----:B------:R-:W-:Y:S01]  /*2610*/  FMUL R47, R65, UR9 ;  /* 0x00000009412f7c20 */ /* 0x000fe20008400000 */
[----:B------:R-:W-:Y:S02]  /*2620*/  HADD2.F32 R56, -RZ, R14.H1_H1 ;  /* 0x3000000eff387230 */ /* 0x000fe40000004100 */
        /* <DEDUP_REMOVED lines=11> */
[----:B------:R-:W-:-:S02]  /*26e0*/  HADD2.F32 R58, -RZ, R8.H1_H1 ;  /* 0x30000008ff3a7230 */ /* 0x000fc40000004100 */
[----:B------:R-:W-:Y:S01]  /*26f0*/  FMUL R21, R67, R60 ;  /* 0x0000003c43157220 */ /* 0x000fe20000400000 */
[----:B------:R-:W-:Y:S01]  /*2700*/  FMUL R60, R23, UR9 ;  /* 0x00000009173c7c20 */ /* 0x000fe20008400000 */
[----:B------:R-:W-:Y:S02]  /*2710*/  HADD2.F32 R23, -RZ, R8.H0_H0 ;  /* 0x20000008ff177230 */ /* 0x000fe40000004100 */
        /* <DEDUP_REMOVED lines=12> */
[----:B------:R-:W-:Y:S01]  /*27e0*/  FMUL R53, R18, UR9 ;  /* 0x0000000912357c20 */ /* 0x000fe20008400000 */
[----:B------:R-:W-:-:S02]  /*27f0*/  HADD2.F32 R51, -RZ, R10.H1_H1 ;  /* 0x3000000aff337230 */ /* 0x000fc40000004100 */
[----:B------:R-:W-:Y:S01]  /*2800*/  FMUL R23, R73, R64 ;  /* 0x0000004049177220 */ /* 0x000fe20000400000 */
        /* <DEDUP_REMOVED lines=20> */
[----:B------:R-:W-:Y:S02]  /*2950*/  HADD2.F32 R62, -RZ, R5.H1_H1 ;  /* 0x30000005ff3e7230 */ /* 0x000fe40000004100 */
        /* <DEDUP_REMOVED lines=17> */
[----:B------:R-:W-:Y:S01]  /*2a70*/  FMUL R30, R30, UR9 ;  /* 0x000000091e1e7c20 */ /* 0x000fe20008400000 */
[----:B------:R-:W-:Y:S01]  /*2a80*/  @P0 FADD R57, R57, 1 ;  /* 0x3f80000039390421 */ /* 0x000fe20000000000 */
[----:B------:R-:W-:Y:S01]  /*2a90*/  @P0 FADD R59, R59, 1 ;  /* 0x3f8000003b3b0421 */ /* 0x000fe20000000000 */
[----:B------:R-:W-:Y:S01]  /*2aa0*/  ISETP.NE.AND P0, PT, RZ, UR18, PT ;  /* 0x00000012ff007c0c */ /* 0x000fe2000bf05270 */
[----:B------:R-:W-:Y:S01]  /*2ab0*/  FMUL R46, R31, UR9 ;  /* 0x000000091f2e7c20 */ /* 0x000fe20008400000 */
[----:B------:R-:W-:Y:S01]  /*2ac0*/  FMUL R28, R28, R55 ;  /* 0x000000371c1c7220 */ /* 0x000fe20000400000 */
[----:B------:R-:W-:Y:S01]  /*2ad0*/  FMUL R31, R29, R26 ;  /* 0x0000001a1d1f7220 */ /* 0x000fe20000400000 */
[----:B------:R-:W-:Y:S01]  /*2ae0*/  FMUL R55, R48, UR7 ;  /* 0x0000000730377c20 */ /* 0x000fe20008400000 */
[----:B------:R-:W-:Y:S01]  /*2af0*/  FMUL R29, R30, R57 ;  /* 0x000000391e1d7220 */ /* 0x000fe20000400000 */
[----:B------:R-:W-:Y:S01]  /*2b00*/  FMNMX3 R33, R33, |R3|, |R2|, !PT ;  /* 0x4000000321217276 */ /* 0x000fe20007800402 */
[----:B------:R-:W-:Y:S01]  /*2b10*/  FMUL R30, R3, UR7 ;  /* 0x00000007031e7c20 */ /* 0x000fe20008400000 */
[----:B------:R-:W-:Y:S01]  /*2b20*/  FMUL R57, R54, UR7 ;  /* 0x0000000736397c20 */ /* 0x000fe20008400000 */
[----:B------:R-:W-:Y:S01]  /*2b30*/  FSEL R55, R48, R55, !P0 ;  /* 0x0000003730377208 */ /* 0x000fe20004000000 */
[----:B------:R-:W-:Y:S01]  /*2b40*/  FMUL R64, R25, UR7 ;  /* 0x0000000719407c20 */ /* 0x000fe20008400000 */
[----:B------:R-:W-:Y:S01]  /*2b50*/  FMNMX3 R33, R33, |R17|, |R0|, !PT ;  /* 0x4000001121217276 */ /* 0x000fe20007800400 */
[----:B------:R-:W-:Y:S01]  /*2b60*/  FMUL R26, R46, R59 ;  /* 0x0000003b2e1a7220 */ /* 0x000fe20000400000 */
[----:B------:R-:W-:Y:S01]  /*2b70*/  FSEL R3, R3, R30, !P0 ;  /* 0x0000001e03037208 */ /* 0x000fe20004000000 */
[----:B------:R-:W-:Y:S01]  /*2b80*/  FMUL R30, R39, UR7 ;  /* 0x00000007271e7c20 */ /* 0x000fe20008400000 */
[----:B------:R-:W-:Y:S01]  /*2b90*/  LOP3.LUT R75, R75, 0xffffff00, RZ, 0xc0, !PT ;  /* 0xffffff004b4b7812 */ /* 0x000fe200078ec0ff */
[----:B------:R-:W-:Y:S01]  /*2ba0*/  @P0 FMUL R2, R2, UR7 ;  /* 0x0000000702020c20 */ /* 0x000fe20008400000 */
[----:B------:R-:W-:Y:S01]  /*2bb0*/  F2FP.SATFINITE.E4M3.F32.PACK_AB_MERGE_C R62, RZ, R55, RZ ;  /* 0x00000037ff3e723e */ /* 0x000fe200048070ff */
[----:B------:R-:W-:Y:S01]  /*2bc0*/  FMUL R46, R17, UR7 ;  /* 0x00000007112e7c20 */ /* 0x000fe20008400000 */
[----:B------:R-:W-:Y:S01]  /*2bd0*/  FMNMX3 R48, R33, |R48|, |R37|, !PT ;  /* 0x4000003021307276 */ /* 0x000fe20007800425 */
[----:B------:R-:W-:Y:S01]  /*2be0*/  @P0 FMUL R37, R37, UR7 ;  /* 0x0000000725250c20 */ /* 0x000fe20008400000 */
[----:B------:R-:W-:Y:S01]  /*2bf0*/  FSEL R57, R54, R57, !P0 ;  /* 0x0000003936397208 */ /* 0x000fe20004000000 */
[----:B------:R-:W-:Y:S01]  /*2c00*/  @P0 FMUL R0, R0, UR7 ;  /* 0x0000000700000c20 */ /* 0x000fe20008400000 */
[----:B------:R-:W-:Y:S01]  /*2c10*/  FSEL R64, R25, R64, !P0 ;  /* 0x0000004019407208 */ /* 0x000fe20004000000 */
[----:B------:R-:W-:Y:S01]  /*2c20*/  FMUL R59, R50, UR7 ;  /* 0x00000007323b7c20 */ /* 0x000fe20008400000 */
[----:B------:R-:W-:Y:S01]  /*2c30*/  LOP3.LUT R33, R75, 0xffff, R62, 0xf8, !PT ;  /* 0x0000ffff4b217812 */ /* 0x000fe200078ef83e */
[----:B------:R-:W-:Y:S01]  /*2c40*/  FMUL R66, R31, UR7 ;  /* 0x000000071f427c20 */ /* 0x000fe20008400000 */
[----:B------:R-:W-:-:S02]  /*2c50*/  FSEL R30, R39, R30, !P0 ;  /* 0x0000001e271e7208 */ /* 0x000fc40004000000 */
[----:B------:R-:W-:Y:S02]  /*2c60*/  F2FP.SATFINITE.E4M3.F32.PACK_AB_MERGE_C R62, RZ, R57, RZ ;  /* 0x00000039ff3e723e */ /* 0x000fe400048070ff */
[----:B------:R-:W-:Y:S01]  /*2c70*/  FMNMX3 R39, R48, |R39|, |R16|, !PT ;  /* 0x4000002730277276 */ /* 0x000fe20007800410 */
[----:B------:R-:W-:Y:S01]  /*2c80*/  @P0 FMUL R16, R16, UR7 ;  /* 0x0000000710100c20 */ /* 0x000fe20008400000 */
[----:B------:R-:W-:Y:S02]  /*2c90*/  LOP3.LUT R48, R38, 0xffffff00, RZ, 0xc0, !PT ;  /* 0xffffff0026307812 */ /* 0x000fe400078ec0ff */
[----:B------:R-:W-:Y:S02]  /*2ca0*/  LOP3.LUT R57, R44, 0xffffff00, RZ, 0xc0, !PT ;  /* 0xffffff002c397812 */ /* 0x000fe400078ec0ff */
[----:B------:R-:W-:Y:S02]  /*2cb0*/  F2FP.SATFINITE.E4M3.F32.PACK_AB_MERGE_C R55, RZ, R64, RZ ;  /* 0x00000040ff37723e */ /* 0x000fe400048070ff */
[----:B------:R-:W-:-:S02]  /*2cc0*/  F2FP.SATFINITE.E4M3.F32.PACK_AB_MERGE_C R44, RZ, R2, RZ ;  /* 0x00000002ff2c723e */ /* 0x000fc400048070ff */
[----:B------:R-:W-:Y:S02]  /*2cd0*/  F2FP.SATFINITE.E4M3.F32.PACK_AB_MERGE_C R38, RZ, R3, RZ ;  /* 0x00000003ff26723e */ /* 0x000fe400048070ff */
[----:B------:R-:W-:Y:S02]  /*2ce0*/  FSEL R46, R17, R46, !P0 ;  /* 0x0000002e112e7208 */ /* 0x000fe40004000000 */
[----:B------:R-:W-:Y:S02]  /*2cf0*/  LOP3.LUT R3, R48, 0xffff, R55, 0xf8, !PT ;  /* 0x0000ffff30037812 */ /* 0x000fe400078ef837 */
[----:B------:R-:W-:Y:S02]  /*2d00*/  SHF.L.U32 R44, R44, 0x8, RZ ;  /* 0x000000082c2c7819 */ /* 0x000fe400000006ff */
[----:B------:R-:W-:Y:S02]  /*2d10*/  LOP3.LUT R55, R38, 0xff, RZ, 0xc0, !PT ;  /* 0x000000ff26377812 */ /* 0x000fe400078ec0ff */
[----:B------:R-:W-:-:S02]  /*2d20*/  F2FP.SATFINITE.E4M3.F32.PACK_AB_MERGE_C R46, RZ, R46, RZ ;  /* 0x0000002eff2e723e */ /* 0x000fc400048070ff */
[----:B------:R-:W-:Y:S02]  /*2d30*/  F2FP.SATFINITE.E4M3.F32.PACK_AB_MERGE_C R37, RZ, R37, RZ ;  /* 0x00000025ff25723e */ /* 0x000fe400048070ff */
[----:B------:R-:W-:Y:S02]  /*2d40*/  LOP3.LUT R44, R55, 0xffff, R44, 0xf8, !PT ;  /* 0x0000ffff372c7812 */ /* 0x000fe400078ef82c */
[----:B------:R-:W-:Y:S02]  /*2d50*/  SHF.L.U32 R55, R46, 0x10, RZ ;  /* 0x000000102e377819 */ /* 0x000fe400000006ff */
[----:B------:R-:W-:Y:S01]  /*2d60*/  FMNMX3 R39, R39, |R52|, |R45|, !PT ;  /* 0x4000003427277276 */ /* 0x000fe2000780042d */
[----:B------:R-:W-:Y:S01]  /*2d70*/  @P0 FMUL R45, R45, UR7 ;  /* 0x000000072d2d0c20 */ /* 0x000fe20008400000 */
[----:B------:R-:W-:Y:S01]  /*2d80*/  LOP3.LUT R46, R33, 0xff, RZ, 0xc0, !PT ;  /* 0x000000ff212e7812 */ /* 0x000fe200078ec0ff */
[----:B------:R-:W-:Y:S01]  /*2d90*/  FMUL R33, R56, UR7 ;  /* 0x0000000738217c20 */ /* 0x000fe20008400000 */
[----:B------:R-:W-:-:S02]  /*2da0*/  PRMT R37, R37, 0x7104, RZ ;  /* 0x0000710425257816 */ /* 0x000fc400000000ff */
[----:B------:R-:W-:Y:S02]  /*2db0*/  F2FP.SATFINITE.E4M3.F32.PACK_AB_MERGE_C R30, RZ, R30, RZ ;  /* 0x0000001eff1e723e */ /* 0x000fe400048070ff */
[----:B------:R-:W-:Y:S02]  /*2dc0*/  F2FP.SATFINITE.E4M3.F32.PACK_AB_MERGE_C R0, RZ, R0, RZ ;  /* 0x00000000ff00723e */ /* 0x000fe400048070ff */
[----:B------:R-:W-:Y:S01]  /*2dd0*/  FMNMX3 R39, R39, |R50|, |R19|, !PT ;  /* 0x4000003227277276 */ /* 0x000fe20007800413 */
[----:B------:R-:W-:Y:S01]  /*2de0*/  @P0 FMUL R19, R19, UR7 ;  /* 0x0000000713130c20 */ /* 0x000fe20008400000 */
[----:B------:R-:W-:Y:S02]  /*2df0*/  LOP3.LUT R37, R46, 0xff00, R37, 0xf8, !PT ;  /* 0x0000ff002e257812 */ /* 0x000fe400078ef825 */
[----:B------:R-:W-:Y:S02]  /*2e00*/  SHF.L.U32 R30, R30, 0x10, RZ ;  /* 0x000000101e1e7819 */ /* 0x000fe400000006ff */
[----:B------:R-:W-:-:S02]  /*2e10*/  LOP3.LUT R55, R44, 0xff0000, R55, 0xf8, !PT ;  /* 0x00ff00002c377812 */ /* 0x000fc400078ef837 */
[----:B------:R-:W-:Y:S02]  /*2e20*/  F2FP.SATFINITE.E4M3.F32.PACK_AB_MERGE_C R16, RZ, R16, RZ ;  /* 0x00000010ff10723e */ /* 0x000fe400048070ff */
[----:B------:R-:W-:Y:S02]  /*2e30*/  LOP3.LUT R44, R0, 0xffff, RZ, 0xc0, !PT ;  /* 0x0000ffff002c7812 */ /* 0x000fe400078ec0ff */
[----:B------:R-:W-:Y:S01]  /*2e40*/  FMNMX3 R39, R39, |R54|, |R47|, !PT ;  /* 0x4000003627277276 */ /* 0x000fe2000780042f */
[----:B------:R-:W-:Y:S01]  /*2e50*/  @P0 FMUL R47, R47, UR7 ;  /* 0x000000072f2f0c20 */ /* 0x000fe20008400000 */
[----:B------:R-:W-:Y:S02]  /*2e60*/  FSEL R0, R50, R59, !P0 ;  /* 0x0000003b32007208 */ /* 0x000fe40004000000 */
[----:B------:R-:W-:Y:S02]  /*2e70*/  LOP3.LUT R30, R37, 0xff0000, R30, 0xf8, !PT ;  /* 0x00ff0000251e7812 */ /* 0x000fe400078ef81e */
[----:B------:R-:W-:-:S02]  /*2e80*/  LOP3.LUT R17, R77, 0xffffff00, RZ, 0xc0, !PT ;  /* 0xffffff004d117812 */ /* 0x000fc400078ec0ff */
[----:B------:R-:W-:Y:S01]  /*2e90*/  FSEL R37, R56, R33, !P0 ;  /* 0x0000002138257208 */ /* 0x000fe20004000000 */
[----:B------:R-:W-:Y:S01]  /*2ea0*/  FMUL R33, R60, UR7 ;  /* 0x000000073c217c20 */ /* 0x000fe20008400000 */
[----:B------:R-:W-:Y:S02]  /*2eb0*/  LOP3.LUT R16, R16, 0xffff, RZ, 0xc0, !PT ;  /* 0x0000ffff10107812 */ /* 0x000fe400078ec0ff */
[----:B------:R-:W-:Y:S01]  /*2ec0*/  FMNMX3 R39, R39, |R56|, |R21|, !PT ;  /* 0x4000003827277276 */ /* 0x000fe20007800415 */
[----:B------:R-:W-:Y:S01]  /*2ed0*/  @P0 FMUL R21, R21, UR7 ;  /* 0x0000000715150c20 */ /* 0x000fe20008400000 */
[----:B------:R-:W-:Y:S02]  /*2ee0*/  F2FP.SATFINITE.E4M3.F32.PACK_AB_MERGE_C R0, RZ, R0, RZ ;  /* 0x00000000ff00723e */ /* 0x000fe400048070ff */
[----:B------:R-:W-:Y:S02]  /*2ef0*/  LOP3.LUT R17, R17, 0xffff, R62, 0xf8, !PT ;  /* 0x0000ffff11117812 */ /* 0x000fe400078ef83e */
[----:B------:R-:W-:-:S02]  /*2f00*/  FSEL R66, R31, R66, !P0 ;  /* 0x000000421f427208 */ /* 0x000fc40004000000 */
[----:B------:R-:W-:Y:S02]  /*2f10*/  F2FP.SATFINITE.E4M3.F32.PACK_AB_MERGE_C R47, RZ, R47, RZ ;  /* 0x0000002fff2f723e */ /* 0x000fe400048070ff */
[----:B------:R-:W-:Y:S02]  /*2f20*/  SHF.L.U32 R75, R16, 0x18, RZ ;  /* 0x00000018104b7819 */ /* 0x000fe400000006ff */
[----:B------:R-:W-:Y:S02]  /*2f30*/  FSEL R16, R60, R33, !P0 ;  /* 0x000000213c107208 */ /* 0x000fe40004000000 */
[----:B------:R-:W-:Y:S02]  /*2f40*/  SHF.L.U32 R33, R0, 0x10, RZ ;  /* 0x0000001000217819 */ /* 0x000fe400000006ff */
[----:B------:R-:W-:Y:S02]  /*2f50*/  F2FP.SATFINITE.E4M3.F32.PACK_AB_MERGE_C R66, RZ, R66, RZ ;  /* 0x00000042ff42723e */ /* 0x000fe400048070ff */
[----:B------:R-:W-:-:S02]  /*2f60*/  LOP3.LUT R0, R17, 0xff, RZ, 0xc0, !PT ;  /* 0x000000ff11007812 */ /* 0x000fc400078ec0ff */
[----:B------:R-:W-:Y:S02]  /*2f70*/  PRMT R47, R47, 0x7104, RZ ;  /* 0x000071042f2f7816 */ /* 0x000fe400000000ff */
[----:B------:R-:W-:Y:S02]  /*2f80*/  F2FP.SATFINITE.E4M3.F32.PACK_AB_MERGE_C R37, RZ, R37, RZ ;  /* 0x00000025ff25723e */ /* 0x000fe400048070ff */
[----:B------:R-:W-:Y:S02]  /*2f90*/  F2FP.SATFINITE.E4M3.F32.PACK_AB_MERGE_C R21, RZ, R21, RZ ;  /* 0x00000015ff15723e */ /* 0x000fe400048070ff */
[----:B------:R-:W-:Y:S01]  /*2fa0*/  FMNMX3 R39, R39, |R60|, |R49|, !PT ;  /* 0x4000003c27277276 */ /* 0x000fe20007800431 */
[----:B------:R-:W-:Y:S01]  /*2fb0*/  @P0 FMUL R49, R49, UR7 ;  /* 0x0000000731310c20 */ /* 0x000fe20008400000 */
[----:B------:R-:W-:Y:S01]  /*2fc0*/  LOP3.LUT R2, R57, 0xffff, R66, 0xf8, !PT ;  /* 0x0000ffff39027812 */ /* 0x000fe200078ef842 */
[----:B------:R-:W-:Y:S01]  /*2fd0*/  FMUL R57, R52, UR7 ;  /* 0x0000000734397c20 */ /* 0x000fe20008400000 */
[----:B------:R-:W-:-:S02]  /*2fe0*/  LOP3.LUT R0, R0, 0xff00, R47, 0xf8, !PT ;  /* 0x0000ff0000007812 */ /* 0x000fc400078ef82f */
[----:B------:R-:W-:Y:S02]  /*2ff0*/  SHF.L.U32 R37, R37, 0x10, RZ ;  /* 0x0000001025257819 */ /* 0x000fe400000006ff */
[----:B------:R-:W-:Y:S02]  /*3000*/  LOP3.LUT R21, R21, 0xffff, RZ, 0xc0, !PT ;  /* 0x0000ffff15157812 */ /* 0x000fe400078ec0ff */
[----:B------:R-:W-:Y:S01]  /*3010*/  FMNMX3 R39, R39, |R58|, |R23|, !PT ;  /* 0x4000003a27277276 */ /* 0x000fe20007800417 */
[----:B------:R-:W-:Y:S01]  /*3020*/  @P0 FMUL R23, R23, UR7 ;  /* 0x0000000717170c20 */ /* 0x000fe20008400000 */
[----:B------:R-:W-:Y:S02]  /*3030*/  LOP3.LUT R0, R0, 0xff0000, R37, 0xf8, !PT ;  /* 0x00ff000000007812 */ /* 0x000fe400078ef825 */
[----:B------:R-:W-:Y:S02]  /*3040*/  SHF.L.U32 R21, R21, 0x18, RZ ;  /* 0x0000001815157819 */ /* 0x000fe400000006ff */
[----:B------:R-:W-:-:S02]  /*3050*/  FSEL R38, R52, R57, !P0 ;  /* 0x0000003934267208 */ /* 0x000fc40004000000 */
[----:B------:R-:W-:Y:S01]  /*3060*/  FMNMX3 R39, R39, |R25|, |R20|, !PT ;  /* 0x4000001927277276 */ /* 0x000fe20007800414 */
[----:B------:R-:W-:Y:S01]  /*3070*/  @P0 FMUL R20, R20, UR7 ;  /* 0x0000000714140c20 */ /* 0x000fe20008400000 */
[----:B------:R-:W-:Y:S01]  /*3080*/  LOP3.LUT R77, R0, R21, RZ, 0xfc, !PT ;  /* 0x00000015004d7212 */ /* 0x000fe200078efcff */
[----:B------:R-:W-:Y:S01]  /*3090*/  FMUL R0, R27, UR7 ;  /* 0x000000071b007c20 */ /* 0x000fe20008400000 */
[----:B------:R-:W-:Y:S02]  /*30a0*/  F2FP.SATFINITE.E4M3.F32.PACK_AB_MERGE_C R38, RZ, R38, RZ ;  /* 0x00000026ff26723e */ /* 0x000fe400048070ff */
[----:B------:R-:W-:Y:S02]  /*30b0*/  F2FP.SATFINITE.E4M3.F32.PACK_AB_MERGE_C R45, RZ, R45, RZ ;  /* 0x0000002dff2d723e */ /* 0x000fe400048070ff */
[----:B------:R-:W-:Y:S01]  /*30c0*/  FMNMX3 R39, R39, |R51|, |R18|, !PT ;  /* 0x4000003327277276 */ /* 0x000fe20007800412 */
[----:B------:R-:W-:Y:S01]  /*30d0*/  @P0 FMUL R18, R18, UR7 ;  /* 0x0000000712120c20 */ /* 0x000fe20008400000 */
[----:B------:R-:W-:-:S02]  /*30e0*/  LOP3.LUT R38, R38, 0xff, RZ, 0xc0, !PT ;  /* 0x000000ff26267812 */ /* 0x000fc400078ec0ff */
[----:B------:R-:W-:Y:S02]  /*30f0*/  SHF.L.U32 R45, R45, 0x8, RZ ;  /* 0x000000082d2d7819 */ /* 0x000fe400000006ff */
[----:B------:R-:W-:Y:S02]  /*3100*/  F2FP.SATFINITE.E4M3.F32.PACK_AB_MERGE_C R19, RZ, R19, RZ ;  /* 0x00000013ff13723e */ /* 0x000fe400048070ff */
[----:B------:R-:W-:Y:S02]  /*3110*/  FSEL R0, R27, R0, !P0 ;  /* 0x000000001b007208 */ /* 0x000fe40004000000 */
[----:B------:R-:W-:Y:S01]  /*3120*/  FMNMX3 R39, R39, |R27|, |R24|, !PT ;  /* 0x4000001b27277276 */ /* 0x000fe20007800418 */
[----:B------:R-:W-:Y:S01]  /*3130*/  @P0 FMUL R24, R24, UR7 ;  /* 0x0000000718180c20 */ /* 0x000fe20008400000 */
[----:B------:R-:W-:Y:S02]  /*3140*/  F2FP.SATFINITE.E4M3.F32.PACK_AB_MERGE_C R20, RZ, R20, RZ ;  /* 0x00000014ff14723e */ /* 0x000fe400048070ff */
[----:B------:R-:W-:Y:S01]  /*3150*/  LOP3.LUT R38, R38, 0xffff, R45, 0xf8, !PT ;  /* 0x0000ffff26267812 */ /* 0x000fe200078ef82d */
[----:B------:R-:W-:Y:S01]  /*3160*/  FMUL R45, R58, UR7 ;  /* 0x000000073a2d7c20 */ /* 0x000fe20008400000 */
[----:B------:R-:W-:-:S02]  /*3170*/  LOP3.LUT R19, R19, 0xffff, RZ, 0xc0, !PT ;  /* 0x0000ffff13137812 */ /* 0x000fc400078ec0ff */
[----:B------:R-:W-:Y:S01]  /*3180*/  FMNMX3 R39, R39, |R53|, |R22|, !PT ;  /* 0x4000003527277276 */ /* 0x000fe20007800416 */
[----:B------:R-:W-:Y:S01]  /*3190*/  @P0 FMUL R22, R22, UR7 ;  /* 0x0000000716160c20 */ /* 0x000fe20008400000 */
[----:B------:R-:W-:Y:S02]  /*31a0*/  F2FP.SATFINITE.E4M3.F32.PACK_AB_MERGE_C R0, RZ, R0, RZ ;  /* 0x00000000ff00723e */ /* 0x000fe400048070ff */
[----:B------:R-:W-:Y:S02]  /*31b0*/  PRMT R20, R20, 0x7104, RZ ;  /* 0x0000710414147816 */ /* 0x000fe400000000ff */
[----:B------:R-:W-:Y:S02]  /*31c0*/  LOP3.LUT R3, R3, 0xff, RZ, 0xc0, !PT ;  /* 0x000000ff03037812 */ /* 0x000fe400078ec0ff */
[----:B------:R-:W-:Y:S02]  /*31d0*/  LOP3.LUT R38, R38, 0xff0000, R33, 0xf8, !PT ;  /* 0x00ff000026267812 */ /* 0x000fe400078ef821 */
[----:B------:R-:W-:-:S02]  /*31e0*/  SHF.L.U32 R19, R19, 0x18, RZ ;  /* 0x0000001813137819 */ /* 0x000fc400000006ff */
[----:B------:R-:W-:Y:S01]  /*31f0*/  FMNMX3 R39, R39, |R31|, |R28|, !PT ;  /* 0x4000001f27277276 */ /* 0x000fe2000780041c */
[----:B------:R-:W-:Y:S01]  /*3200*/  @P0 FMUL R28, R28, UR7 ;  /* 0x000000071c1c0c20 */ /* 0x000fe20008400000 */
[----:B------:R-:W-:Y:S01]  /*3210*/  LOP3.LUT R17, R0, 0xff, RZ, 0xc0, !PT ;  /* 0x000000ff00117812 */ /* 0x000fe200078ec0ff */
[----:B------:R-:W-:Y:S01]  /*3220*/  FMUL R0, R29, UR7 ;  /* 0x000000071d007c20 */ /* 0x000fe20008400000 */
[----:B------:R-:W-:Y:S01]  /*3230*/  LOP3.LUT R75, R30, R75, RZ, 0xfc, !PT ;  /* 0x0000004b1e4b7212 */ /* 0x000fe200078efcff */
[----:B------:R-:W-:Y:S01]  /*3240*/  FMUL R30, R51, UR7 ;  /* 0x00000007331e7c20 */ /* 0x000fe20008400000 */
[----:B------:R-:W-:Y:S02]  /*3250*/  LOP3.LUT R3, R3, 0xff00, R20, 0xf8, !PT ;  /* 0x0000ff0003037812 */ /* 0x000fe400078ef814 */
[----:B------:R-:W0:Y:S01]  /*3260*/  LDC.64 R20, c[0x0][0x3c8] ;  /* 0x0000f200ff147b82 */ /* 0x000e220000000a00 */
[----:B------:R-:W-:Y:S01]  /*3270*/  LOP3.LUT R76, R38, 0xff000000, R19, 0xf8, !PT ;  /* 0xff000000264c7812 */ /* 0x000fe200078ef813 */
[----:B------:R-:W-:Y:S01]  /*3280*/  FMUL R38, R53, UR7 ;  /* 0x0000000735267c20 */ /* 0x000fe20008400000 */
[----:B------:R-:W-:Y:S01]  /*3290*/  FMNMX3 R33, R39, |R29|, |R26|, !PT ;  /* 0x4000001d27217276 */ /* 0x000fe2000780041a */
[----:B------:R-:W-:Y:S01]  /*32a0*/  @P0 FMUL R26, R26, UR7 ;  /* 0x000000071a1a0c20 */ /* 0x000fe20008400000 */
[----:B------:R-:W-:-:S02]  /*32b0*/  FSEL R0, R29, R0, !P0 ;  /* 0x000000001d007208 */ /* 0x000fc40004000000 */
[----:B------:R-:W-:Y:S02]  /*32c0*/  F2FP.SATFINITE.E4M3.F32.PACK_AB_MERGE_C R28, RZ, R28, RZ ;  /* 0x0000001cff1c723e */ /* 0x000fe400048070ff */
[----:B------:R-:W-:Y:S02]  /*32d0*/  FSEL R30, R51, R30, !P0 ;  /* 0x0000001e331e7208 */ /* 0x000fe40004000000 */
[----:B------:R-:W-:Y:S02]  /*32e0*/  FSEL R38, R53, R38, !P0 ;  /* 0x0000002635267208 */ /* 0x000fe40004000000 */
[----:B------:R-:W-:Y:S02]  /*32f0*/  F2FP.SATFINITE.E4M3.F32.PACK_AB_MERGE_C R24, RZ, R24, RZ ;  /* 0x00000018ff18723e */ /* 0x000fe400048070ff */
[----:B------:R-:W-:Y:S02]  /*3300*/  LOP3.LUT R19, R2, 0xff, RZ, 0xc0, !PT ;  /* 0x000000ff02137812 */ /* 0x000fe400078ec0ff */
[----:B------:R-:W-:-:S02]  /*3310*/  PRMT R28, R28, 0x7104, RZ ;  /* 0x000071041c1c7816 */ /* 0x000fc400000000ff */
[----:B------:R-:W-:Y:S02]  /*3320*/  F2FP.SATFINITE.E4M3.F32.PACK_AB_MERGE_C R0, RZ, R0, RZ ;  /* 0x00000000ff00723e */ /* 0x000fe400048070ff */
[----:B------:R-:W-:Y:S02]  /*3330*/  FSEL R45, R58, R45, !P0 ;  /* 0x0000002d3a2d7208 */ /* 0x000fe40004000000 */
[----:B------:R-:W-:Y:S01]  /*3340*/  F2FP.SATFINITE.E4M3.F32.PACK_AB_MERGE_C R16, RZ, R16, RZ ;  /* 0x00000010ff10723e */ /* 0x000fe200048070ff */
[----:B0-----:R-:W-:Y:S01]  /*3350*/  IMAD.WIDE.U32 R20, R36, 0x8, R20 ;  /* 0x0000000824147825 */ /* 0x001fe200078e0014 */
[----:B------:R-:W-:Y:S02]  /*3360*/  F2FP.SATFINITE.E4M3.F32.PACK_AB_MERGE_C R49, RZ, R49, RZ ;  /* 0x00000031ff31723e */ /* 0x000fe400048070ff */
[----:B------:R-:W-:Y:S02]  /*3370*/  F2FP.SATFINITE.E4M3.F32.PACK_AB_MERGE_C R30, RZ, R30, RZ ;  /* 0x0000001eff1e723e */ /* 0x000fe400048070ff */
[----:B------:R-:W-:Y:S01]  /*3380*/  F2FP.SATFINITE.E4M3.F32.PACK_AB_MERGE_C R18, RZ, R18, RZ ;  /* 0x00000012ff12723e */ /* 0x000fe200048070ff */
[----:B------:R0:W-:Y:S01]  /*3390*/  STG.E.64 desc[UR10][R20.64+0x400], R76 ;  /* 0x0004004c14007986 */ /* 0x0001e2000c101b0a */
[----:B------:R-:W-:-:S02]  /*33a0*/  F2FP.SATFINITE.E4M3.F32.PACK_AB_MERGE_C R26, RZ, R26, RZ ;  /* 0x0000001aff1a723e */ /* 0x000fc400048070ff */
[----:B------:R-:W-:Y:S02]  /*33b0*/  SHF.L.U32 R24, R24, 0x8, RZ ;  /* 0x0000000818187819 */ /* 0x000fe400000006ff */
[----:B------:R-:W-:Y:S02]  /*33c0*/  F2FP.SATFINITE.E4M3.F32.PACK_AB_MERGE_C R38, RZ, R38, RZ ;  /* 0x00000026ff26723e */ /* 0x000fe400048070ff */
[----:B------:R-:W-:Y:S02]  /*33d0*/  LOP3.LUT R19, R19, 0xff00, R28, 0xf8, !PT ;  /* 0x0000ff0013137812 */ /* 0x000fe400078ef81c */
[----:B------:R-:W-:Y:S02]  /*33e0*/  F2FP.SATFINITE.E4M3.F32.PACK_AB_MERGE_C R22, RZ, R22, RZ ;  /* 0x00000016ff16723e */ /* 0x000fe400048070ff */
[----:B------:R-:W-:Y:S02]  /*33f0*/  SHF.L.U32 R0, R0, 0x10, RZ ;  /* 0x0000001000007819 */ /* 0x000fe400000006ff */
[----:B------:R-:W-:-:S02]  /*3400*/  LOP3.LUT R16, R16, 0xff, RZ, 0xc0, !PT ;  /* 0x000000ff10107812 */ /* 0x000fc400078ec0ff */
[----:B------:R-:W-:Y:S02]  /*3410*/  SHF.L.U32 R49, R49, 0x8, RZ ;  /* 0x0000000831317819 */ /* 0x000fe400000006ff */
[----:B------:R-:W-:Y:S02]  /*3420*/  F2FP.SATFINITE.E4M3.F32.PACK_AB_MERGE_C R45, RZ, R45, RZ ;  /* 0x0000002dff2d723e */ /* 0x000fe400048070ff */
[----:B------:R-:W-:Y:S02]  /*3430*/  F2FP.SATFINITE.E4M3.F32.PACK_AB_MERGE_C R23, RZ, R23, RZ ;  /* 0x00000017ff17723e */ /* 0x000fe400048070ff */
[----:B------:R-:W-:Y:S02]  /*3440*/  SHF.L.U32 R30, R30, 0x10, RZ ;  /* 0x000000101e1e7819 */ /* 0x000fe400000006ff */
[----:B------:R-:W-:Y:S02]  /*3450*/  LOP3.LUT R18, R18, 0xffff, RZ, 0xc0, !PT ;  /* 0x0000ffff12127812 */ /* 0x000fe400078ec0ff */
[----:B------:R-:W-:-:S02]  /*3460*/  LOP3.LUT R26, R26, 0xffff, RZ, 0xc0, !PT ;  /* 0x0000ffff1a1a7812 */ /* 0x000fc400078ec0ff */
[----:B------:R-:W-:Y:S02]  /*3470*/  SHF.L.U32 R44, R44, 0x18, RZ ;  /* 0x000000182c2c7819 */ /* 0x000fe400000006ff */
[----:B------:R-:W-:Y:S02]  /*3480*/  LOP3.LUT R17, R17, 0xffff, R24, 0xf8, !PT ;  /* 0x0000ffff11117812 */ /* 0x000fe400078ef818 */
[----:B------:R-:W-:Y:S02]  /*3490*/  SHF.L.U32 R38, R38, 0x10, RZ ;  /* 0x0000001026267819 */ /* 0x000fe400000006ff */
[----:B------:R-:W-:Y:S02]  /*34a0*/  LOP3.LUT R22, R22, 0xffff, RZ, 0xc0, !PT ;  /* 0x0000ffff16167812 */ /* 0x000fe400078ec0ff */
[----:B------:R-:W-:Y:S02]  /*34b0*/  LOP3.LUT R0, R19, 0xff0000, R0, 0xf8, !PT ;  /* 0x00ff000013007812 */ /* 0x000fe400078ef800 */
[----:B------:R-:W-:-:S02]  /*34c0*/  LOP3.LUT R16, R16, 0xffff, R49, 0xf8, !PT ;  /* 0x0000ffff10107812 */ /* 0x000fc400078ef831 */
[----:B------:R-:W-:Y:S02]  /*34d0*/  SHF.L.U32 R45, R45, 0x10, RZ ;  /* 0x000000102d2d7819 */ /* 0x000fe400000006ff */
[----:B------:R-:W-:Y:S02]  /*34e0*/  LOP3.LUT R23, R23, 0xffff, RZ, 0xc0, !PT ;  /* 0x0000ffff17177812 */ /* 0x000fe400078ec0ff */
[----:B------:R-:W-:Y:S02]  /*34f0*/  LOP3.LUT R3, R3, 0xff0000, R30, 0xf8, !PT ;  /* 0x00ff000003037812 */ /* 0x000fe400078ef81e */
[----:B------:R-:W-:Y:S02]  /*3500*/  SHF.L.U32 R18, R18, 0x18, RZ ;  /* 0x0000001812127819 */ /* 0x000fe400000006ff */
[----:B------:R-:W-:Y:S02]  /*3510*/  SHF.L.U32 R19, R26, 0x18, RZ ;  /* 0x000000181a137819 */ /* 0x000fe400000006ff */
[----:B------:R-:W-:-:S02]  /*3520*/  LOP3.LUT R74, R55, 0xff000000, R44, 0xf8, !PT ;  /* 0xff000000374a7812 */ /* 0x000fc400078ef82c */
[----:B------:R-:W-:Y:S02]  /*3530*/  LOP3.LUT R17, R17, 0xff0000, R38, 0xf8, !PT ;  /* 0x00ff000011117812 */ /* 0x000fe400078ef826 */
[----:B------:R-:W-:Y:S01]  /*3540*/  SHF.L.U32 R22, R22, 0x18, RZ ;  /* 0x0000001816167819 */ /* 0x000fe200000006ff */
[----:B------:R0:W-:Y:S01]  /*3550*/  STG.E.64 desc[UR10][R20.64], R74 ;  /* 0x0000004a14007986 */ /* 0x0001e2000c101b0a */
[----:B------:R-:W-:Y:S02]  /*3560*/  LOP3.LUT R16, R16, 0xff0000, R45, 0xf8, !PT ;  /* 0x00ff000010107812 */ /* 0x000fe400078ef82d */
[----:B------:R-:W-:Y:S02]  /*3570*/  SHF.L.U32 R23, R23, 0x18, RZ ;  /* 0x0000001817177819 */ /* 0x000fe400000006ff */
[----:B------:R-:W-:Y:S02]  /*3580*/  LOP3.LUT R38, R3, R18, RZ, 0xfc, !PT ;  /* 0x0000001203267212 */ /* 0x000fe400078efcff */
[----:B------:R-:W-:-:S02]  /*3590*/  LOP3.LUT R44, R0, R19, RZ, 0xfc, !PT ;  /* 0x00000013002c7212 */ /* 0x000fc400078efcff */
[----:B------:R-:W-:Y:S02]  /*35a0*/  LOP3.LUT R2, R17, 0xff000000, R22, 0xf8, !PT ;  /* 0xff00000011027812 */ /* 0x000fe400078ef816 */
[----:B------:R-:W-:Y:S02]  /*35b0*/  LOP3.LUT R16, R16, 0xff000000, R23, 0xf8, !PT ;  /* 0xff00000010107812 */ /* 0x000fe400078ef817 */
[----:B------:R-:W-:Y:S02]  /*35c0*/  MOV R17, R38 ;  /* 0x0000002600117202 */ /* 0x000fe40000000f00 */
[----:B------:R-:W-:-:S03]  /*35d0*/  MOV R3, R44 ;  /* 0x0000002c00037202 */ /* 0x000fc60000000f00 */
[----:B------:R0:W-:Y:S04]  /*35e0*/  STG.E.64 desc[UR10][R20.64+0x800], R16 ;  /* 0x0008001014007986 */ /* 0x0001e8000c101b0a */
[----:B------:R0:W-:Y:S02]  /*35f0*/  STG.E.64 desc[UR10][R20.64+0xc00], R2 ;  /* 0x000c000214007986 */ /* 0x0001e4000c101b0a */
.L_x_4768:
[----:B------:R-:W-:Y:S02]  /*3600*/  UIADD3 UR5, UPT, UPT, UR5, UR16, URZ ;  /* 0x0000001005057290 */ /* 0x000fe4000fffe0ff */
[----:B------:R-:W-:Y:S02]  /*3610*/  UPLOP3.LUT UP1, UPT, UPT, UPT, UP1, 0x40, 0x4 ;  /* 0x000000000004789c */ /* 0x000fe40003f2e810 */
[----:B------:R-:W-:-:S09]  /*3620*/  UISETP.GE.AND UP0, UPT, UR5, UR19, UPT ;  /* 0x000000130500728c */ /* 0x000fd2000bf06270 */
[----:B------:R-:W-:Y:S05]  /*3630*/  BRA.U !UP0, `(.L_x_4769) ;  /* 0xffffffcd08007547 */ /* 0x000fea000b83ffff */
.L_x_4760:
        /* <DEDUP_REMOVED lines=38> */
.L_x_4777:
[----:B------:R-:W-:Y:S02]  /*38a0*/  ISETP.NE.AND P1, PT, R32, RZ, PT ;  /* 0x000000ff2000720c */ /* 0x000fe40003f25270 */
[----:B-1----:R-:W-:-:S11]  /*38b0*/  FMNMX R5, R3, R2, !PT ;  /* 0x0000000203057209 */ /* 0x002fd60007800000 */
[----:B------:R-:W-:Y:S05]  /*38c0*/  @P1 BRA `(.L_x_4771) ;  /* 0x0000000000081947 */ /* 0x000fea0003800000 */
[----:B0-----:R-:W0:Y:S02]  /*38d0*/  LDC.64 R2, c[0x0][0x3f8] ;  /* 0x0000fe00ff027b82 */ /* 0x001e240000000a00 */
[----:B0-----:R1:W-:Y:S02]  /*38e0*/  REDG.E.MAX.S32.STRONG.GPU desc[UR10][R2.64], R5 ;  /* 0x000000050200798e */ /* 0x0013e4000d12e30a */
.L_x_4771:
[----:B------:R-:W-:Y:S05]  /*38f0*/  BSYNC B0 ;  /* 0x0000000000007941 */ /* 0x000fea0003800000 */
.L_x_4770:
        /* <DEDUP_REMOVED lines=12> */
[----:B01----:R-:W-:Y:S05]  /*39c0*/  CALL.REL.NOINC `($__internal_50_$__cuda_sm20_rcp_rn_f32_slowpath) ;  /* 0x0000000000607944 */ /* 0x003fea0003c00000 */
[----:B------:R-:W-:Y:S01]  /*39d0*/  MOV R5, R0 ;  /* 0x0000000000057202 */ /* 0x000fe20000000f00 */
[----:B------:R-:W-:Y:S06]  /*39e0*/  BRA `(.L_x_4774) ;  /* 0x0000000000147947 */ /* 0x000fec0003800000 */
.L_x_4773:
[----:B-1----:R-:W1:Y:S01]  /*39f0*/  MUFU.RCP R5, UR7 ;  /* 0x0000000700057d08 */ /* 0x002e620008001000 */
[----:B------:R-:W-:-:S05]  /*3a00*/  MOV R0, UR7 ;  /* 0x0000000700007c02 */ /* 0x000fca0008000f00 */
[----:B-1----:R-:W-:-:S04]  /*3a10*/  FFMA R0, R5, R0, -1 ;  /* 0xbf80000005007423 */ /* 0x002fc80000000000 */
[----:B------:R-:W-:-:S04]  /*3a20*/  FADD.FTZ R0, -R0, -RZ ;  /* 0x800000ff00007221 */ /* 0x000fc80000010100 */
[----:B------:R-:W-:-:S07]  /*3a30*/  FFMA R5, R5, R0, R5 ;  /* 0x0000000005057223 */ /* 0x000fce0000000005 */
.L_x_4774:
[----:B0-----:R-:W0:Y:S02]  /*3a40*/  LDC.64 R2, c[0x0][0x3f0] ;  /* 0x0000fc00ff027b82 */ /* 0x001e240000000a00 */
[----:B0-----:R-:W-:Y:S01]  /*3a50*/  STG.E desc[UR10][R2.64], R5 ;  /* 0x0000000502007986 */ /* 0x001fe2000c10190a */
[----:B------:R-:W-:Y:S05]  /*3a60*/  EXIT ;  /* 0x000000000000794d */ /* 0x000fea0003800000 */
.L_x_4772:
[----:B------:R-:W-:Y:S02]  /*3a70*/  MOV R5, 0x2 ;  /* 0x0000000200057802 */ /* 0x000fe40000000f00 */
[----:B------:R-:W-:Y:S02]  /*3a80*/  MOV R7, 0x1f ;  /* 0x0000001f00077802 */ /* 0x000fe40000000f00 */
[----:B------:R-:W-:-:S07]  /*3a90*/  MOV R4, 0xffffffff ;  /* 0xffffffff00047802 */ /* 0x000fce0000000f00 */
[----:B01----:R-:W-:Y:S05]  /*3aa0*/  WARPSYNC.COLLECTIVE R4, `(.L_x_4775) ;  /* 0x0000000004087348 */ /* 0x003fea0003c00000 */
[----:B01----:R0:W1:Y:S02]  /*3ab0*/  SHFL.DOWN P1, R2, R0, R5, R7 ;  /* 0x0800000500027389 */ /* 0x0030640000020007 */
[----:B01----:R-:W-:Y:S05]  /*3ac0*/  ENDCOLLECTIVE ;  /* 0x000000000000791b */ /* 0x003fea0003800000 */
.L_x_4775:
[----:B------:R-:W-:Y:S02]  /*3ad0*/  MOV R5, 0x1 ;  /* 0x0000000100057802 */ /* 0x000fe40000000f00 */
[----:B------:R-:W-:-:S04]  /*3ae0*/  MOV R3, R2 ;  /* 0x0000000200037202 */ /* 0x000fc80000000f00 */
[----:B------:R-:W-:-:S04]  /*3af0*/  FMNMX R3, R3, R0, !PT ;  /* 0x0000000003037209 */ /* 0x000fc80007800000 */
[----:B------:R-:W-:-:S07]  /*3b00*/  MOV R0, R3 ;  /* 0x0000000300007202 */ /* 0x000fce0000000f00 */
[----:B------:R-:W-:Y:S05]  /*3b10*/  WARPSYNC.COLLECTIVE R4, `(.L_x_4776) ;  /* 0x0000000004087348 */ /* 0x000fea0003c00000 */
[----:B------:R0:W1:Y:S02]  /*3b20*/  SHFL.DOWN P1, R2, R0, R5, R7 ;  /* 0x0800000500027389 */ /* 0x0000640000020007 */
[----:B01----:R-:W-:Y:S05]  /*3b30*/  ENDCOLLECTIVE ;  /* 0x000000000000791b */ /* 0x003fea0003800000 */
.L_x_4776:
[----:B------:R-:W-:Y:S05]  /*3b40*/  BRA `(.L_x_4777) ;  /* 0xfffffffc00547947 */ /* 0x000fea000383ffff */
        .weak           $__internal_50_$__cuda_sm20_rcp_rn_f32_slowpath
        .type           $__internal_50_$__cuda_sm20_rcp_rn_f32_slowpath,@function
        .size           $__internal_50_$__cuda_sm20_rcp_rn_f32_slowpath,(.L_x_6092 - $__internal_50_$__cuda_sm20_rcp_rn_f32_slowpath)
$__internal_50_$__cuda_sm20_rcp_rn_f32_slowpath:
        /* <DEDUP_REMOVED lines=15> */
.L_x_4779:
        /* <DEDUP_REMOVED lines=14> */
[----:B------:R-:W-:-:S04]  /*3d20*/  LOP3.LUT R62, R62, 0x800000, RZ, 0xfc, !PT ;  /* 0x008000003e3e7812 */ /* 0x000fc800078efcff */
[----:B------:R-:W-:Y:S02]  /*3d30*/  LOP3.LUT R68, R64, R62, RZ, 0xc0, !PT ;  /* 0x0000003e40447212 */ /* 0x000fe400078ec0ff */
[----:B------:R-:W-:Y:S02]  /*3d40*/  SEL R64, RZ, 0xffffffff, !P0 ;  /* 0xffffffffff407807 */ /* 0x000fe40004000000 */
[-C--:B------:R-:W-:Y:S02]  /*3d50*/  SHF.R.U32.HI R68, RZ, R3.reuse, R68 ;  /* 0x00000003ff447219 */ /* 0x080fe40000011644 */
[----:B------:R-:W-:Y:S02]  /*3d60*/  IADD3 R64, PT, PT, -R64, RZ, RZ ;  /* 0x000000ff40407210 */ /* 0x000fe40007ffe1ff */
[----:B------:R-:W-:Y:S02]  /*3d70*/  LOP3.LUT P0, RZ, R68, 0x1, RZ, 0xc0, !PT ;  /* 0x0000000144ff7812 */ /* 0x000fe4000780c0ff */
[----:B------:R-:W-:-:S02]  /*3d80*/  LOP3.LUT P1, RZ, R64, R3, R62, 0xf8, !PT ;  /* 0x0000000340ff7212 */ /* 0x000fc4000782f83e */
        /* <DEDUP_REMOVED lines=12> */
.L_x_4781:
[----:B------:R0:W1:Y:S02]  /*3e50*/  MUFU.RCP R3, R0 ;  /* 0x0000000000037308 */ /* 0x0000640000001000 */
.L_x_4780:
[----:B------:R-:W-:Y:S05]  /*3e60*/  BSYNC B1 ;  /* 0x0000000000017941 */ /* 0x000fea0003800000 */
.L_x_4778:
[----:B01----:R-:W-:Y:S01]  /*3e70*/  MOV R0, R3 ;  /* 0x0000000300007202 */ /* 0x003fe20000000f00 */
[----:B------:R-:W-:Y:S01]  /*3e80*/  HFMA2 R3, -RZ, RZ, 0, 0 ;  /* 0x00000000ff037431 */ /* 0x000fe200000001ff */
[----:B------:R-:W-:-:S04]  /*3e90*/  MOV R2, R60 ;  /* 0x0000003c00027202 */ /* 0x000fc80000000f00 */
[----:B------:R-:W-:Y:S05]  /*3ea0*/  RET.REL.NODEC R2 `(_ZN18transformer_engine13normalization24rmsnorm_fwd_tuned_kernelINS0_13Kernel_traitsI6__halfS3_13__nv_fp8_e4m3fjLj4096ELj1ELj1ELj4ELj16ENS0_18Kernel_traits_baseILj4096ES3_S3_S4_fjLj128EEEEEEEvNS0_19ForwardKernelParamsE) ;  /* 0xffffffc002547950 */ /* 0x000fea0003c3ffff */
.L_x_4782:
        /* <DEDUP_REMOVED lines=13> */
.L_x_6092:


//--------------------- .text._ZN18transformer_engine13normalization24rmsnorm_fwd_tuned_kernelINS0_13Kernel_traitsI13__nv_bfloat16S3_13__nv_fp8_e4m3fjLj4096ELj1ELj1ELj4ELj16ENS0_18Kernel_traits_baseILj4096ES3_S3_S4_fjLj128EEEEEEEvNS0_19ForwardKernelParamsE --------------------------
	.section	.text._ZN18transformer_engine13normalization24rmsnorm_fwd_tuned_kernelINS0_13Kernel_traitsI13__nv_bfloat16S3_13__nv_fp8_e4m3fjLj4096ELj1ELj1ELj4ELj16ENS0_18Kernel_traits_baseILj4096ES3_S3_S4_fjLj128EEEEEEEvNS0_19ForwardKernelParamsE,"ax",@progbits
	.align	128
        .global         _ZN18transformer_engine13normalization24rmsnorm_fwd_tuned_kernelINS0_13Kernel_traitsI13__nv_bfloat16S3_13__nv_fp8_e4m3fjLj4096ELj1ELj1ELj4ELj16ENS0_18Kernel_traits_baseILj4096ES3_S3_S4_fjLj128EEEEEEEvNS0_19ForwardKernelParamsE
        .type           _ZN18transformer_engine13normalization24rmsnorm_fwd_tuned_kernelINS0_13Kernel_traitsI13__nv_bfloat16S3_13__nv_fp8_e4m3fjLj4096ELj1ELj1ELj4ELj16ENS0_18Kernel_traits_baseILj4096ES3_S3_S4_fjLj128EEEEEEEvNS0_19ForwardKernelParamsE,@function
        .size           _ZN18transformer_engine13normalization24rmsnorm_fwd_tuned_kernelINS0_13Kernel_traitsI13__nv_bfloat16S3_13__nv_fp8_e4m3fjLj4096ELj1ELj1ELj4ELj16ENS0_18Kernel_traits_baseILj4096ES3_S3_S4_fjLj128EEEEEEEvNS0_19ForwardKernelParamsE,(.L_x_6093 - _ZN18transformer_engine13normalization24rmsnorm_fwd_tuned_kernelINS0_13Kernel_traitsI13__nv_bfloat16S3_13__nv_fp8_e4m3fjLj4096ELj1ELj1ELj4ELj16ENS0_18Kernel_traits_baseILj4096ES3_S3_S4_fjLj128EEEEEEEvNS0_19ForwardKernelParamsE)
        .other          _ZN18transformer_engine13normalization24rmsnorm_fwd_tuned_kernelINS0_13Kernel_traitsI13__nv_bfloat16S3_13__nv_fp8_e4m3fjLj4096ELj1ELj1ELj4ELj16ENS0_18Kernel_traits_baseILj4096ES3_S3_S4_fjLj128EEEEEEEvNS0_19ForwardKernelParamsE,@"STO_CUDA_ENTRY STV_DEFAULT"
_ZN18transformer_engine13normalization24rmsnorm_fwd_tuned_kernelINS0_13Kernel_traitsI13__nv_bfloat16S3_13__nv_fp8_e4m3fjLj4096ELj1ELj1ELj4ELj16ENS0_18Kernel_traits_baseILj4096ES3_S3_S4_fjLj128EEEEEEEvNS0_19ForwardKernelParamsE:
.text._ZN18transformer_engine13normalization24rmsnorm_fwd_tuned_kernelINS0_13Kernel_traitsI13__nv_bfloat16S3_13__nv_fp8_e4m3fjLj4096ELj1ELj1ELj4ELj16ENS0_18Kernel_traits_baseILj4096ES3_S3_S4_fjLj128EEEEEEEvNS0_19ForwardKernelParamsE:
[----:B------:R-:W-:Y:S01]  /*0000*/  LDC R1, c[0x0][0x37c] ;  /* 0x0000df00ff017b82 */ /* 0x000fe20000000800 */
[----:B------:R-:W0:Y:S07]  /*0010*/  LDCU.U8 UR4, c[0x0][0x404] ;  /* 0x00008080ff0477ac */ /* 0x000e2e0008000000 */
[----:B------:R-:W1:Y:S01]  /*0020*/  S2UR UR6, SR_CTAID.X ;  /* 0x00000000000679c3 */ /* 0x000e620000002500 */
[----:B------:R-:W2:Y:S01]  /*0030*/  S2R R38, SR_TID.X ;  /* 0x0000000000267919 */ /* 0x000ea20000002100 */
[----:B------:R-:W1:Y:S01]  /*0040*/  LDCU UR7, c[0x0][0x388] ;  /* 0x00007100ff0777ac */ /* 0x000e620008000800 */
[----:B0-----:R-:W-:Y:S01]  /*0050*/  UISETP.NE.AND UP0, UPT, UR4, URZ, UPT ;  /* 0x000000ff0400728c */ /* 0x001fe2000bf05270 */
[----:B------:R-:W0:Y:S05]  /*0060*/  LDCU.64 UR4, c[0x0][0x358] ;  /* 0x00006b00ff0477ac */ /* 0x000e2a0008000a00 */
[----:B------:R-:W-:-:S13]  /*0070*/  PLOP3.LUT P0, PT, PT, PT, UP0, 0x80, 0x8 ;  /* 0x000000000008781c */ /* 0x000fda0003f0f008 */
[----:B------:R-:W0:Y:S02]  /*0080*/  @P0 LDC.64 R2, c[0x0][0x3e0] ;  /* 0x0000f800ff020b82 */ /* 0x000e240000000a00 */
[----:B0-----:R0:W5:Y:S01]  /*0090*/  @P0 LDG.E R39, desc[UR4][R2.64] ;  /* 0x0000000402270981 */ /* 0x001162000c1e1900 */
[----:B-1----:R-:W-:Y:S01]  /*00a0*/  UISETP.GE.AND UP0, UPT, UR6, UR7, UPT ;  /* 0x000000070600728c */ /* 0x002fe2000bf06270 */
[----:B------:R-:W-:Y:S01]  /*00b0*/  HFMA2 R37, -RZ, RZ, 0, 0 ;  /* 0x00000000ff257431 */ /* 0x000fe200000001ff */
[----:B--2---:R-:W-:-:S07]  /*00c0*/  LOP3.LUT R35, R38, 0x1f, RZ, 0xc0, !PT ;  /* 0x0000001f26237812 */ /* 0x004fce00078ec0ff */
[----:B0-----:R-:W-:Y:S05]  /*00d0*/  BRA.U UP0, `(.L_x_4783) ;  /* 0x0000003500b87547 */ /* 0x001fea000b800000 */
[----:B------:R-:W0:Y:S01]  /*00e0*/  LDC.64 R2, c[0x0][0x3a8] ;  /* 0x0000ea00ff027b82 */ /* 0x000e220000000a00 */
[----:B------:R-:W-:Y:S01]  /*00f0*/  LOP3.LUT R36, R38, 0x7f, RZ, 0xc0, !PT ;  /* 0x0000007f26247812 */ /* 0x000fe200078ec0ff */
[----:B------:R-:W1:Y:S01]  /*0100*/  S2R R17, SR_CgaCtaId ;  /* 0x0000000000117919 */ /* 0x000e620000008800 */
[----:B------:R-:W-:Y:S01]  /*0110*/  MOV R0, 0x400 ;  /* 0x0000040000007802 */ /* 0x000fe20000000f00 */
[----:B------:R-:W-:Y:S01]  /*0120*/  IMAD.U32 R33, RZ, RZ, UR6 ;  /* 0x00000006ff217e24 */ /* 0x000fe2000f8e00ff */
        /* <DEDUP_REMOVED lines=10> */
[----:B------:R-:W4:Y:S01]  /*01d0*/  LDG.E.128 R12, desc[UR4][R2.64+0x1800] ;  /* 0x00180004020c7981 */ /* 0x000f22000c1e1d00 */
[----:B------:R-:W-:-:S04]  /*01e0*/  IADD3 R0, PT, PT, R0, 0x10, RZ ;  /* 0x0000001000007810 */ /* 0x000fc80007ffe0ff */
[----:B-1----:R-:W-:Y:S02]  /*01f0*/  LEA R34, R17, R0, 0x18 ;  /* 0x0000000011227211 */ /* 0x002fe400078ec0ff */
[----:B--2---:R-:W-:Y:S02]  /*0200*/  PRMT R68, R43, 0x7632, R68 ;  /* 0x000076322b447816 */ /* 0x004fe40000000044 */
[----:B---3--:R-:W-:Y:S02]  /*0210*/  PRMT R66, R4, 0x7632, R66 ;  /* 0x0000763204427816 */ /* 0x008fe40000000042 */
[----:B------:R-:W-:Y:S02]  /*0220*/  PRMT R64, R5, 0x7632, R64 ;  /* 0x0000763205407816 */ /* 0x000fe40000000040 */
[----:B------:R-:W-:Y:S02]  /*0230*/  PRMT R62, R6, 0x7632, R62 ;  /* 0x00007632063e7816 */ /* 0x000fe4000000003e */
[----:B------:R-:W-:-:S02]  /*0240*/  PRMT R60, R7, 0x7632, R60 ;  /* 0x00007632073c7816 */ /* 0x000fc4000000003c */
[----:B----4-:R-:W-:Y:S02]  /*0250*/  PRMT R58, R8, 0x7632, R58 ;  /* 0x00007632083a7816 */ /* 0x010fe4000000003a */
[----:B------:R-:W-:Y:S02]  /*0260*/  PRMT R56, R9, 0x7632, R56 ;  /* 0x0000763209387816 */ /* 0x000fe40000000038 */
[----:B------:R-:W-:Y:S02]  /*0270*/  PRMT R54, R10, 0x7632, R54 ;  /* 0x000076320a367816 */ /* 0x000fe40000000036 */
[----:B------:R-:W-:Y:S02]  /*0280*/  PRMT R52, R11, 0x7632, R52 ;  /* 0x000076320b347816 */ /* 0x000fe40000000034 */
[----:B------:R-:W-:Y:S02]  /*0290*/  PRMT R50, R12, 0x7632, R50 ;  /* 0x000076320c327816 */ /* 0x000fe40000000032 */
[----:B------:R-:W-:-:S02]  /*02a0*/  PRMT R48, R13, 0x7632, R48 ;  /* 0x000076320d307816 */ /* 0x000fc40000000030 */
[----:B------:R-:W-:Y:S02]  /*02b0*/  PRMT R46, R14, 0x7632, R46 ;  /* 0x000076320e2e7816 */ /* 0x000fe4000000002e */
[----:B------:R-:W-:-:S07]  /*02c0*/  PRMT R44, R15, 0x7632, R44 ;  /* 0x000076320f2c7816 */ /* 0x000fce000000002c */
.L_x_4792:
[----:B01----:R-:W0:Y:S01]  /*02d0*/  LDC.64 R2, c[0x0][0x390] ;  /* 0x0000e400ff027b82 */ /* 0x003e220000000a00 */
[----:B------:R-:W-:-:S05]  /*02e0*/  LEA R32, R33, R36, 0x9 ;  /* 0x0000002421207211 */ /* 0x000fca00078e48ff */
[----:B0-----:R-:W-:-:S05]  /*02f0*/  IMAD.WIDE.U32 R2, R32, 0x10, R2 ;  /* 0x0000001020027825 */ /* 0x001fca00078e0002 */
[----:B------:R-:W2:Y:S04]  /*0300*/  LDG.E.128 R28, desc[UR4][R2.64] ;  /* 0x00000004021c7981 */ /* 0x000ea8000c1e1d00 */
[----:B------:R-:W3:Y:S04]  /*0310*/  LDG.E.128 R16, desc[UR4][R2.64+0x800] ;  /* 0x0008000402107981 */ /* 0x000ee8000c1e1d00 */
[----:B------:R-:W4:Y:S04]  /*0320*/  LDG.E.128 R20, desc[UR4][R2.64+0x1000] ;  /* 0x0010000402147981 */ /* 0x000f28000c1e1d00 */
[----:B------:R-:W4:Y:S01]  /*0330*/  LDG.E.128 R24, desc[UR4][R2.64+0x1800] ;  /* 0x0018000402187981 */ /* 0x000f22000c1e1d00 */
[----:B------:R-:W-:Y:S01]  /*0340*/  ISETP.NE.AND P0, PT, R35, RZ, PT ;  /* 0x000000ff2300720c */ /* 0x000fe20003f05270 */
[----:B------:R-:W-:Y:S01]  /*0350*/  BSSY.RECONVERGENT B0, `(.L_x_4784) ;  /* 0x00000c4000007945 */ /* 0x000fe20003800200 */
[----:B------:R-:W-:-:S02]  /*0360*/  IADD3 R70, PT, PT, R34, 0x20, RZ ;  /* 0x0000002022467810 */ /* 0x000fc40007ffe0ff */
[----:B------:R-:W-:Y:S02]  /*0370*/  ISETP.GT.U32.AND P1, PT, R35, 0x3, PT ;  /* 0x000000032300780c */ /* 0x000fe40003f24070 */
[----:B------:R-:W-:-:S11]  /*0380*/  MOV R74, RZ ;  /* 0x000000ff004a7202 */ /* 0x000fd60000000f00 */
[----:B------:R-:W-:-:S05]  /*0390*/  @!P1 MOV R74, 0x44800000 ;  /* 0x44800000004a9802 */ /* 0x000fca0000000f00 */
[----:B------:R-:W-:Y:S01]  /*03a0*/  SHFL.DOWN PT, R72, R74, 0x2, 0x1f ;  /* 0x08401f004a487f89 */ /* 0x000fe200000e0000 */
[C---:B--2---:R-:W-:Y:S01]  /*03b0*/  PRMT R45, R28.reuse, 0x7632, R45 ;  /* 0x000076321c2d7816 */ /* 0x044fe2000000002d */
[----:B------:R-:W-:Y:S01]  /*03c0*/  IMAD.U32 R49, R29, 0x10000, RZ ;  /* 0x000100001d317824 */ /* 0x000fe200078e00ff */
[----:B------:R-:W-:Y:S01]  /*03d0*/  SHF.L.U32 R47, R28, 0x10, RZ ;  /* 0x000000101c2f7819 */ /* 0x000fe200000006ff */
[----:B------:R-:W-:Y:S01]  /*03e0*/  IMAD.U32 R55, R31, 0x10000, RZ ;  /* 0x000100001f377824 */ /* 0x000fe200078e00ff */
[----:B------:R-:W-:Y:S01]  /*03f0*/  SHF.L.U32 R45, R45, 0x10, RZ ;  /* 0x000000102d2d7819 */ /* 0x000fe200000006ff */
[----:B---3--:R-:W-:Y:S01]  /*0400*/  IMAD.U32 R63, R17, 0x10000, RZ ;  /* 0x00010000113f7824 */ /* 0x008fe200078e00ff */
[----:B------:R-:W-:Y:S01]  /*0410*/  PRMT R0, R29, 0x7632, R0 ;  /* 0x000076321d007816 */ /* 0x000fe20000000000 */
[----:B------:R-:W-:Y:S01]  /*0420*/  FADD R28, RZ, R47 ;  /* 0x0000002fff1c7221 */ /* 0x000fe20000000000 */
[----:B------:R-:W-:Y:S01]  /*0430*/  PRMT R51, R30, 0x7632, R51 ;  /* 0x000076321e337816 */ /* 0x000fe20000000033 */
[----:B------:R-:W-:Y:S01]  /*0440*/  IMAD.U32 R69, R19, 0x10000, RZ ;  /* 0x0001000013457824 */ /* 0x000fe200078e00ff */
[----:B------:R-:W-:Y:S01]  /*0450*/  SHF.L.U32 R29, R0, 0x10, RZ ;  /* 0x00000010001d7819 */ /* 0x000fe200000006ff */
[----:B------:R-:W-:Y:S01]  /*0460*/  FADD R28, R45, R28 ;  /* 0x0000001c2d1c7221 */ /* 0x000fe20000000000 */
[----:B------:R-:W-:Y:S01]  /*0470*/  SHF.L.U32 R53, R30, 0x10, RZ ;  /* 0x000000101e357819 */ /* 0x000fe200000006ff */
[----:B----4-:R-:W-:Y:S01]  /*0480*/  IMAD.U32 R75, R21, 0x10000, RZ ;  /* 0x00010000154b7824 */ /* 0x010fe200078e00ff */
[----:B------:R-:W-:Y:S01]  /*0490*/  SHF.L.U32 R51, R51, 0x10, RZ ;  /* 0x0000001033337819 */ /* 0x000fe200000006ff */
[----:B------:R-:W-:Y:S01]  /*04a0*/  FADD R28, R49, R28 ;  /* 0x0000001c311c7221 */ /* 0x000fe20000000000 */
[----:B------:R-:W-:-:S02]  /*04b0*/  PRMT R0, R31, 0x7632, R0 ;  /* 0x000076321f007816 */ /* 0x000fc40000000000 */
[----:B------:R-:W-:Y:S01]  /*04c0*/  PRMT R57, R16, 0x7632, R57 ;  /* 0x0000763210397816 */ /* 0x000fe20000000039 */
[----:B------:R-:W-:Y:S01]  /*04d0*/  FADD R28, R29, R28 ;  /* 0x0000001c1d1c7221 */ /* 0x000fe20000000000 */
[----:B------:R-:W-:Y:S02]  /*04e0*/  SHF.L.U32 R31, R0, 0x10, RZ ;  /* 0x00000010001f7819 */ /* 0x000fe400000006ff */
[----:B------:R-:W-:Y:S01]  /*04f0*/  SHF.L.U32 R59, R16, 0x10, RZ ;  /* 0x00000010103b7819 */ /* 0x000fe200000006ff */
[----:B------:R-:W-:Y:S01]  /*0500*/  FADD R28, R53, R28 ;  /* 0x0000001c351c7221 */ /* 0x000fe20000000000 */
[----:B------:R-:W-:Y:S02]  /*0510*/  SHF.L.U32 R57, R57, 0x10, RZ ;  /* 0x0000001039397819 */ /* 0x000fe400000006ff */
[----:B------:R-:W-:Y:S01]  /*0520*/  PRMT R61, R17, 0x7632, R61 ;  /* 0x00007632113d7816 */ /* 0x000fe2000000003d */
[----:B------:R-:W-:Y:S01]  /*0530*/  FADD R28, R51, R28 ;  /* 0x0000001c331c7221 */ /* 0x000fe20000000000 */
[----:B------:R-:W-:-:S02]  /*0540*/  PRMT R65, R18, 0x7632, R65 ;  /* 0x0000763212417816 */ /* 0x000fc40000000041 */
[----:B------:R-:W-:Y:S01]  /*0550*/  SHF.L.U32 R61, R61, 0x10, RZ ;  /* 0x000000103d3d7819 */ /* 0x000fe200000006ff */
[----:B------:R-:W-:Y:S01]  /*0560*/  FADD R28, R55, R28 ;  /* 0x0000001c371c7221 */ /* 0x000fe20000000000 */
[----:B------:R-:W-:Y:S02]  /*0570*/  SHF.L.U32 R67, R18, 0x10, RZ ;  /* 0x0000001012437819 */ /* 0x000fe400000006ff */
[----:B------:R-:W-:Y:S01]  /*0580*/  SHF.L.U32 R65, R65, 0x10, RZ ;  /* 0x0000001041417819 */ /* 0x000fe200000006ff */
[----:B------:R-:W-:Y:S01]  /*0590*/  FADD R28, R31, R28 ;  /* 0x0000001c1f1c7221 */ /* 0x000fe20000000000 */
[----:B------:R-:W-:Y:S02]  /*05a0*/  PRMT R0, R19, 0x7632, R0 ;  /* 0x0000763213007816 */ /* 0x000fe40000000000 */
[----:B------:R-:W-:Y:S01]  /*05b0*/  PRMT R71, R20, 0x7632, R71 ;  /* 0x0000763214477816 */ /* 0x000fe20000000047 */
[----:B------:R-:W-:Y:S01]  /*05c0*/  FADD R28, R59, R28 ;  /* 0x0000001c3b1c7221 */ /* 0x000fe20000000000 */
[----:B------:R-:W-:-:S02]  /*05d0*/  SHF.L.U32 R19, R0, 0x10, RZ ;  /* 0x0000001000137819 */ /* 0x000fc400000006ff */
[----:B------:R-:W-:Y:S01]  /*05e0*/  SHF.L.U32 R73, R20, 0x10, RZ ;  /* 0x0000001014497819 */ /* 0x000fe200000006ff */
[----:B------:R-:W-:Y:S01]  /*05f0*/  FADD R28, R57, R28 ;  /* 0x0000001c391c7221 */ /* 0x000fe20000000000 */
[----:B------:R-:W-:Y:S02]  /*0600*/  SHF.L.U32 R71, R71, 0x10, RZ ;  /* 0x0000001047477819 */ /* 0x000fe400000006ff */
[----:B------:R-:W-:Y:S01]  /*0610*/  PRMT R0, R21, 0x7632, R0 ;  /* 0x0000763215007816 */ /* 0x000fe20000000000 */
[----:B------:R-:W-:Y:S01]  /*0620*/  FADD R28, R63, R28 ;  /* 0x0000001c3f1c7221 */ /* 0x000fe20000000000 */
[----:B------:R-:W-:Y:S02]  /*0630*/  PRMT R85, R22, 0x7632, R85 ;  /* 0x0000763216557816 */ /* 0x000fe40000000055 */
[----:B------:R-:W-:Y:S01]  /*0640*/  SHF.L.U32 R21, R0, 0x10, RZ ;  /* 0x0000001000157819 */ /* 0x000fe200000006ff */
[----:B------:R-:W-:Y:S01]  /*0650*/  FADD R28, R61, R28 ;  /* 0x0000001c3d1c7221 */ /* 0x000fe20000000000 */
[----:B------:R-:W-:-:S02]  /*0660*/  SHF.L.U32 R87, R22, 0x10, RZ ;  /* 0x0000001016577819 */ /* 0x000fc400000006ff */
        /* <DEDUP_REMOVED lines=15> */
[C---:B------:R-:W-:Y:S01]  /*0760*/  PRMT R20, R26.reuse, 0x7632, R20 ;  /* 0x000076321a147816 */ /* 0x040fe20000000014 */
[----:B------:R-:W-:Y:S01]  /*0770*/  IMAD.U32 R26, R26, 0x10000, RZ ;  /* 0x000100001a1a7824 */ /* 0x000fe200078e00ff */
[----:B------:R-:W-:Y:S01]  /*0780*/  PRMT R22, R27, 0x7632, R22 ;  /* 0x000076321b167816 */ /* 0x000fe20000000016 */
[----:B------:R-:W-:Y:S01]  /*0790*/  FADD R28, R71, R28 ;  /* 0x0000001c471c7221 */ /* 0x000fe20000000000 */
[----:B------:R-:W-:-:S02]  /*07a0*/  SHF.L.U32 R20, R20, 0x10, RZ ;  /* 0x0000001014147819 */ /* 0x000fc400000006ff */
[----:B------:R-:W-:Y:S01]  /*07b0*/  SHF.L.U32 R27, R27, 0x10, RZ ;  /* 0x000000101b1b7819 */ /* 0x000fe200000006ff */
[----:B------:R-:W-:Y:S01]  /*07c0*/  FADD R28, R75, R28 ;  /* 0x0000001c4b1c7221 */ /* 0x000fe20000000000 */
[----:B------:R-:W-:Y:S02]  /*07d0*/  SHF.L.U32 R22, R22, 0x10, RZ ;  /* 0x0000001016167819 */ /* 0x000fe400000006ff */
[----:B------:R-:W-:Y:S01]  /*07e0*/  @!P0 SHF.R.U32.HI R30, RZ, 0x2, R38 ;  /* 0x00000002ff1e8819 */ /* 0x000fe20000011626 */
        /* <DEDUP_REMOVED lines=93> */
[----:B------:R-:W-:Y:S02]  /*0dc0*/  @!P0 LOP3.LUT R3, R30, 0xf8, RZ, 0xc0, !PT ;  /* 0x000000f81e038812 */ /* 0x000fe400078ec0ff */
[----:B------:R-:W-:Y:S02]  /*0dd0*/  @!P1 SEL R30, R70, R34, P3 ;  /* 0x00000022461e9207 */ /* 0x000fe40001800000 */
[----:B------:R-:W0:Y:S01]  /*0de0*/  SHFL.BFLY PT, R17, R16, 0x4, 0x1f ;  /* 0x0c801f0010117f89 */ /* 0x000e2200000e0000 */
[----:B------:R-:W-:Y:S02]  /*0df0*/  @!P0 IMAD.IADD R0, R0, 0x1, R3 ;  /* 0x0000000100008824 */ /* 0x000fe400078e0203 */
[----:B0-----:R-:W-:-:S05]  /*0e00*/  FADD R17, R16, R17 ;  /* 0x0000001110117221 */ /* 0x001fca0000000000 */
[----:B------:R-:W0:Y:S02]  /*0e10*/  SHFL.BFLY PT, R24, R17, 0x8, 0x1f ;  /* 0x0d001f0011187f89 */ /* 0x000e2400000e0000 */
[----:B0-----:R-:W-:Y:S01]  /*0e20*/  FADD R24, R17, R24 ;  /* 0x0000001811187221 */ /* 0x001fe20000000000 */
[----:B------:R-:W-:-:S04]  /*0e30*/  CS2R R16, SRZ ;  /* 0x0000000000107805 */ /* 0x000fc8000001ff00 */
[----:B------:R-:W0:Y:S02]  /*0e40*/  SHFL.BFLY PT, R28, R24, 0x10, 0x1f ;  /* 0x0e001f00181c7f89 */ /* 0x000e2400000e0000 */
[----:B0-----:R-:W-:Y:S01]  /*0e50*/  FADD R3, R24, R28 ;  /* 0x0000001c18037221 */ /* 0x001fe20000000000 */
[----:B------:R-:W-:Y:S01]  /*0e60*/  @!P1 LEA R28, R35, R30, 0x3 ;  /* 0x0000001e231c9211 */ /* 0x000fe200078e18ff */
[----:B------:R-:W-:-:S03]  /*0e70*/  FADD R24, R72, R74 ;  /* 0x0000004a48187221 */ /* 0x000fc60000000000 */
[----:B------:R-:W-:Y:S02]  /*0e80*/  @!P0 STS.64 [R0], R2 ;  /* 0x0000000200008388 */ /* 0x000fe40000000a00 */
        /* <DEDUP_REMOVED lines=8> */
[----:B------:R-:W-:Y:S01]  /*0f10*/  IMAD.MOV.U32 R0, RZ, RZ, R24 ;  /* 0x000000ffff007224 */ /* 0x000fe200078e0018 */
[----:B------:R-:W-:-:S07]  /*0f20*/  MOV R76, 0xf40 ;  /* 0x00000f40004c7802 */ /* 0x000fce0000000f00 */
[----:B012--5:R-:W-:Y:S05]  /*0f30*/  CALL.REL.NOINC `($__internal_51_$__cuda_sm20_rcp_rn_f32_slowpath) ;  /* 0x0000002c00607944 */ /* 0x027fea0003c00000 */
[----:B------:R-:W-:Y:S05]  /*0f40*/  BRA `(.L_x_4786) ;  /* 0x0000000000107947 */ /* 0x000fea0003800000 */
.L_x_4785:
[----:B------:R-:W3:Y:S02]  /*0f50*/  MUFU.RCP R3, R24 ;  /* 0x0000001800037308 */ /* 0x000ee40000001000 */
[----:B---3--:R-:W-:-:S04]  /*0f60*/  FFMA R0, R24, R3, -1 ;  /* 0xbf80000018007423 */ /* 0x008fc80000000003 */
[----:B------:R-:W-:-:S04]  /*0f70*/  FADD.FTZ R0, -R0, -RZ ;  /* 0x800000ff00007221 */ /* 0x000fc80000010100 */
[----:B------:R-:W-:-:S07]  /*0f80*/  FFMA R0, R3, R0, R3 ;  /* 0x0000000003007223 */ /* 0x000fce0000000003 */
.L_x_4786:
[----:B------:R-:W-:Y:S05]  /*0f90*/  BSYNC.RECONVERGENT B0 ;  /* 0x0000000000007941 */ /* 0x000fea0003800200 */
.L_x_4784:
        /* <DEDUP_REMOVED lines=20> */
[----:B--2--5:R-:W-:Y:S05]  /*10e0*/  CALL.REL.NOINC `($__internal_51_$__cuda_sm20_rcp_rn_f32_slowpath) ;  /* 0x0000002800f47944 */ /* 0x024fea0003c00000 */
[----:B------:R-:W-:Y:S05]  /*10f0*/  BRA `(.L_x_4789) ;  /* 0x0000000000107947 */ /* 0x000fea0003800000 */
.L_x_4788:
[----:B------:R-:W0:Y:S02]  /*1100*/  MUFU.RCP R0, R72 ;  /* 0x0000004800007308 */ /* 0x000e240000001000 */
[----:B0-----:R-:W-:-:S04]  /*1110*/  FFMA R2, R72, R0, -1 ;  /* 0xbf80000048027423 */ /* 0x001fc80000000000 */
[----:B------:R-:W-:-:S04]  /*1120*/  FADD.FTZ R3, -R2, -RZ ;  /* 0x800000ff02037221 */ /* 0x000fc80000010100 */
[----:B------:R-:W-:-:S07]  /*1130*/  FFMA R0, R0, R3, R0 ;  /* 0x0000000300007223 */ /* 0x000fce0000000000 */
.L_x_4789:
[----:B------:R-:W-:Y:S05]  /*1140*/  BSYNC.RECONVERGENT B0 ;  /* 0x0000000000007941 */ /* 0x000fea0003800200 */
.L_x_4787:
        /* <DEDUP_REMOVED lines=10> */
[----:B------:R-:W-:Y:S01]  /*11f0*/  FMUL R2, R28, R2 ;  /* 0x000000021c027220 */ /* 0x000fe20000400000 */
[----:B------:R-:W-:-:S03]  /*1200*/  PRMT R28, R41, 0x7632, R28 ;  /* 0x00007632291c7816 */ /* 0x000fc6000000001c */
[----:B------:R-:W-:Y:S01]  /*1210*/  FFMA R16, R2, R0, R3 ;  /* 0x0000000002107223 */ /* 0x000fe20000000003 */
[----:B------:R-:W-:Y:S01]  /*1220*/  SHFL.IDX PT, R17, R17, RZ, 0x1f ;  /* 0x00001fff11117589 */ /* 0x000fe200000e0000 */
[----:B------:R-:W0:Y:S04]  /*1230*/  @!P1 LDC.64 R2, c[0x0][0x3a0] ;  /* 0x0000e800ff029b82 */ /* 0x000e280000000a00 */
[----:B------:R-:W1:Y:S01]  /*1240*/  SHFL.IDX PT, R16, R16, RZ, 0x1f ;  /* 0x00001fff10107589 */ /* 0x000e6200000e0000 */
[----:B0-----:R-:W-:-:S04]  /*1250*/  @!P1 IMAD.WIDE R2, R33, 0x4, R2 ;  /* 0x0000000421029825 */ /* 0x001fc800078e0202 */
[----:B-1----:R-:W-:Y:S01]  /*1260*/  FMUL R0, R16, 0.000244140625 ;  /* 0x3980000010007820 */ /* 0x002fe20000400000 */
[----:B------:R-:W-:-:S03]  /*1270*/  PRMT R16, R42, 0x7632, R16 ;  /* 0x000076322a107816 */ /* 0x000fc60000000010 */
[----:B------:R-:W-:Y:S01]  /*1280*/  FFMA R0, R17, R17, R0 ;  /* 0x0000001111007223 */ /* 0x000fe20000000000 */
[----:B------:R-:W-:-:S03]  /*1290*/  PRMT R17, R40, 0x7632, R17 ;  /* 0x0000763228117816 */ /* 0x000fc60000000011 */
        /* <DEDUP_REMOVED lines=9> */
[----:B0-----:R-:W-:Y:S01]  /*1330*/  SHF.L.U32 R3, R28, 0x10, RZ ;  /* 0x000000101c037819 */ /* 0x001fe200000006ff */
[----:B------:R-:W0:Y:S01]  /*1340*/  LDC.U8 R29, c[0x0][0x404] ;  /* 0x00010100ff1d7b82 */ /* 0x000e220000000000 */
[----:B------:R-:W-:Y:S01]  /*1350*/  SHF.L.U32 R88, R8, 0x10, RZ ;  /* 0x0000001008587819 */ /* 0x000fe200000006ff */
[-C--:B------:R-:W-:Y:S01]  /*1360*/  FMUL R73, R73, R0.reuse ;  /* 0x0000000049497220 */ /* 0x080fe20000400000 */
[----:B------:R-:W-:Y:S01]  /*1370*/  SHF.L.U32 R78, R60, 0x10, RZ ;  /* 0x000000103c4e7819 */ /* 0x000fe200000006ff */
[-C--:B------:R-:W-:Y:S01]  /*1380*/  FMUL R75, R75, R0.reuse ;  /* 0x000000004b4b7220 */ /* 0x080fe20000400000 */
[-C--:B------:R-:W-:Y:S01]  /*1390*/  FMUL R19, R19, R0.reuse ;  /* 0x0000000013137220 */ /* 0x080fe20000400000 */
[----:B------:R-:W-:Y:S02]  /*13a0*/  IMAD.U32 R90, R58, 0x10000, RZ ;  /* 0x000100003a5a7824 */ /* 0x000fe400078e00ff */
[-C--:B------:R-:W-:Y:S01]  /*13b0*/  FMUL R71, R71, R0.reuse ;  /* 0x0000000047477220 */ /* 0x080fe20000400000 */
[-C--:B------:R-:W-:Y:S01]  /*13c0*/  FMUL R47, R47, R0.reuse ;  /* 0x000000002f2f7220 */ /* 0x080fe20000400000 */
[----:B------:R-:W-:Y:S01]  /*13d0*/  FMUL R45, R45, R0 ;  /* 0x000000002d2d7220 */ /* 0x000fe20000400000 */
[----:B------:R-:W-:Y:S01]  /*13e0*/  @P1 FADD R3, R3, 1 ;  /* 0x3f80000003031421 */ /* 0x000fe20000000000 */
[----:B------:R-:W-:Y:S01]  /*13f0*/  @P1 FADD R88, R88, 1 ;  /* 0x3f80000058581421 */ /* 0x000fe20000000000 */
[----:B------:R-:W-:Y:S01]  /*1400*/  @P1 FADD R78, R78, 1 ;  /* 0x3f8000004e4e1421 */ /* 0x000fe20000000000 */
[----:B------:R-:W-:Y:S01]  /*1410*/  @P1 FADD R90, R90, 1 ;  /* 0x3f8000005a5a1421 */ /* 0x000fe20000000000 */
[----:B------:R-:W-:Y:S01]  /*1420*/  FMUL R24, R24, R3 ;  /* 0x0000000318187220 */ /* 0x000fe20000400000 */
[----:B------:R-:W-:Y:S01]  /*1430*/  SHF.L.U32 R3, R9, 0x10, RZ ;  /* 0x0000001009037819 */ /* 0x000fe200000006ff */
[----:B------:R-:W-:Y:S01]  /*1440*/  FMUL R73, R73, R88 ;  /* 0x0000005849497220 */ /* 0x000fe20000400000 */
[----:B------:R-:W-:Y:S01]  /*1450*/  FMUL R78, R19, R78 ;  /* 0x0000004e134e7220 */ /* 0x000fe20000400000 */
[----:B------:R-:W-:Y:S01]  /*1460*/  SHF.L.U32 R88, R56, 0x10, RZ ;  /* 0x0000001038587819 */ /* 0x000fe200000006ff */
[-C--:B------:R-:W-:Y:S01]  /*1470*/  FMUL R49, R49, R0.reuse ;  /* 0x0000000031317220 */ /* 0x080fe20000400000 */
[----:B------:R-:W-:Y:S01]  /*1480*/  @P1 FADD R3, R3, 1 ;  /* 0x3f80000003031421 */ /* 0x000fe20000000000 */
[----:B------:R-:W-:Y:S01]  /*1490*/  SHF.L.U32 R19, R52, 0x10, RZ ;  /* 0x0000001034137819 */ /* 0x000fe200000006ff */
[-C--:B------:R-:W-:Y:S01]  /*14a0*/  FMUL R53, R53, R0.reuse ;  /* 0x0000000035357220 */ /* 0x080fe20000400000 */
[-C--:B------:R-:W-:Y:S01]  /*14b0*/  FMUL R51, R51, R0.reuse ;  /* 0x0000000033337220 */ /* 0x080fe20000400000 */
[----:B------:R-:W-:Y:S01]  /*14c0*/  FMUL R75, R75, R3 ;  /* 0x000000034b4b7220 */ /* 0x000fe20000400000 */
        /* <DEDUP_REMOVED lines=24> */
[----:B------:R-:W-:Y:S01]  /*1650*/  IMAD.U32 R28, R40, 0x10000, RZ ;  /* 0x00010000281c7824 */ /* 0x000fe200078e00ff */
[----:B------:R-:W-:Y:S01]  /*1660*/  SHF.L.U32 R30, R41, 0x10, RZ ;  /* 0x00000010291e7819 */ /* 0x000fe200000006ff */
[----:B------:R-:W-:Y:S01]  /*1670*/  FMUL R0, R22, R0 ;  /* 0x0000000016007220 */ /* 0x000fe20000400000 */
[----:B------:R-:W-:Y:S01]  /*1680*/  @P1 FADD R19, R19, 1 ;  /* 0x3f80000013131421 */ /* 0x000fe20000000000 */
[----:B------:R-:W-:Y:S01]  /*1690*/  SHF.L.U32 R22, R16, 0x10, RZ ;  /* 0x0000001010167819 */ /* 0x000fe200000006ff */
[----:B------:R-:W-:Y:S01]  /*16a0*/  FMUL R71, R71, R90 ;  /* 0x0000005a47477220 */ /* 0x000fe20000400000 */
[----:B------:R-:W-:Y:S01]  /*16b0*/  SHF.L.U32 R2, R17, 0x10, RZ ;  /* 0x0000001011027819 */ /* 0x000fe200000006ff */
[----:B------:R-:W-:Y:S01]  /*16c0*/  IMAD.U32 R72, R68, 0x10000, RZ ;  /* 0x0001000044487824 */ /* 0x000fe200078e00ff */
[----:B------:R-:W-:Y:S01]  /*16d0*/  SHF.L.U32 R76, R4, 0x10, RZ ;  /* 0x00000010044c7819 */ /* 0x000fe200000006ff */
[----:B------:R-:W-:Y:S01]  /*16e0*/  FMUL R21, R21, R88 ;  /* 0x0000005815157220 */ /* 0x000fe20000400000 */
[----:B------:R-:W-:Y:S01]  /*16f0*/  SHF.L.U32 R90, R10, 0x10, RZ ;  /* 0x000000100a5a7819 */ /* 0x000fe200000006ff */
[----:B------:R-:W-:Y:S01]  /*1700*/  FMUL R85, R85, R3 ;  /* 0x0000000355557220 */ /* 0x000fe20000400000 */
[----:B0-----:R-:W-:Y:S01]  /*1710*/  ISETP.NE.AND P0, PT, R29, RZ, PT ;  /* 0x000000ff1d00720c */ /* 0x001fe20003f05270 */
[----:B------:R-:W-:Y:S01]  /*1720*/  @P1 FADD R28, R28, 1 ;  /* 0x3f8000001c1c1421 */ /* 0x000fe20000000000 */
[----:B------:R-:W-:Y:S01]  /*1730*/  SHF.L.U32 R3, R12, 0x10, RZ ;  /* 0x000000100c037819 */ /* 0x000fe200000006ff */
[----:B------:R-:W-:Y:S01]  /*1740*/  FMUL R88, R23, R19 ;  /* 0x0000001317587220 */ /* 0x000fe20000400000 */
[----:B------:R-:W-:Y:S01]  /*1750*/  @P1 FADD R30, R30, 1 ;  /* 0x3f8000001e1e1421 */ /* 0x000fe20000000000 */
[----:B------:R-:W-:Y:S01]  /*1760*/  IMAD.U32 R17, R11, 0x10000, RZ ;  /* 0x000100000b117824 */ /* 0x000fe200078e00ff */
[----:B------:R-:W-:Y:S01]  /*1770*/  SHF.L.U32 R19, R13, 0x10, RZ ;  /* 0x000000100d137819 */ /* 0x000fe200000006ff */
[----:B------:R-:W-:Y:S01]  /*1780*/  @P1 FADD R22, R22, 1 ;  /* 0x3f80000016161421 */ /* 0x000fe20000000000 */
[----:B------:R-:W-:Y:S01]  /*1790*/  @P1 FADD R72, R72, 1 ;  /* 0x3f80000048481421 */ /* 0x000fe20000000000 */
[----:B------:R-:W-:-:S02]  /*17a0*/  IMAD.U32 R23, R48, 0x10000, RZ ;  /* 0x0001000030177824 */ /* 0x000fc400078e00ff */
[----:B------:R-:W-:Y:S01]  /*17b0*/  @P1 FADD R2, R2, 1 ;  /* 0x3f80000002021421 */ /* 0x000fe20000000000 */
[----:B------:R-:W-:Y:S01]  /*17c0*/  SHF.L.U32 R74, R42, 0x10, RZ ;  /* 0x000000102a4a7819 */ /* 0x000fe200000006ff */
[----:B------:R-:W-:Y:S01]  /*17d0*/  FMUL R16, R47, R28 ;  /* 0x0000001c2f107220 */ /* 0x000fe20000400000 */
[----:B------:R-:W-:Y:S01]  /*17e0*/  @P1 FADD R76, R76, 1 ;  /* 0x3f8000004c4c1421 */ /* 0x000fe20000000000 */
[----:B------:R-:W-:Y:S01]  /*17f0*/  @P1 FADD R90, R90, 1 ;  /* 0x3f8000005a5a1421 */ /* 0x000fe20000000000 */
[----:B------:R-:W-:Y:S01]  /*1800*/  FMUL R28, R49, R30 ;  /* 0x0000001e311c7220 */ /* 0x000fe20000400000 */
[----:B------:R-:W-:Y:S01]  /*1810*/  @P1 FADD R17, R17, 1 ;  /* 0x3f80000011111421 */ /* 0x000fe20000000000 */
[----:B------:R-:W-:Y:S01]  /*1820*/  @P1 FADD R3, R3, 1 ;  /* 0x3f80000003031421 */ /* 0x000fe20000000000 */
[----:B------:R-:W-:Y:S01]  /*1830*/  FMUL R30, R51, R22 ;  /* 0x00000016331e7220 */ /* 0x000fe20000400000 */
        /* <DEDUP_REMOVED lines=8> */
[----:B------:R-:W-:Y:S01]  /*18c0*/  @P1 FADD R74, R74, 1 ;  /* 0x3f8000004a4a1421 */ /* 0x000fe20000000000 */
[----:B------:R-:W-:Y:S01]  /*18d0*/  SHF.L.U32 R76, R64, 0x10, RZ ;  /* 0x00000010404c7819 */ /* 0x000fe200000006ff */
[----:B------:R-:W-:Y:S01]  /*18e0*/  FMUL R90, R89, R17 ;  /* 0x00000011595a7220 */ /* 0x000fe20000400000 */
[----:B------:R-:W-:Y:S01]  /*18f0*/  FMUL R93, R93, R3 ;  /* 0x000000035d5d7220 */ /* 0x000fe20000400000 */
[----:B------:R-:W-:Y:S01]  /*1900*/  IMAD.U32 R92, R6, 0x10000, RZ ;  /* 0x00010000065c7824 */ /* 0x000fe200078e00ff */
[----:B------:R-:W-:Y:S01]  /*1910*/  SHF.L.U32 R17, R50, 0x10, RZ ;  /* 0x0000001032117819 */ /* 0x000fe200000006ff */
[----:B------:R-:W-:Y:S01]  /*1920*/  FMUL R3, R18, R19 ;  /* 0x0000001312037220 */ /* 0x000fe20000400000 */
[----:B------:R-:W-:Y:S01]  /*1930*/  SHF.L.U32 R29, R14, 0x10, RZ ;  /* 0x000000100e1d7819 */ /* 0x000fe200000006ff */
[----:B------:R-:W-:Y:S01]  /*1940*/  @P1 FADD R80, R80, 1 ;  /* 0x3f80000050501421 */ /* 0x000fe20000000000 */
[----:B------:R-:W-:Y:S01]  /*1950*/  FMUL R18, R25, R23 ;  /* 0x0000001719127220 */ /* 0x000fe20000400000 */
[----:B------:R-:W-:Y:S01]  /*1960*/  SHF.L.U32 R19, R46, 0x10, RZ ;  /* 0x000000102e137819 */ /* 0x000fe200000006ff */
[----:B-----5:R-:W-:Y:S01]  /*1970*/  @P0 FMUL R2, R39, R2 ;  /* 0x0000000227020220 */ /* 0x020fe20000400000 */
[----:B------:R-:W-:Y:S01]  /*1980*/  SHF.L.U32 R23, R15, 0x10, RZ ;  /* 0x000000100f177819 */ /* 0x000fe200000006ff */
[----:B------:R-:W-:Y:S01]  /*1990*/  FMUL R74, R53, R74 ;  /* 0x0000004a354a7220 */ /* 0x000fe20000400000 */
[----:B------:R-:W-:Y:S01]  /*19a0*/  @P1 FADD R82, R82, 1 ;  /* 0x3f80000052521421 */ /* 0x000fe20000000000 */
[----:B------:R-:W-:Y:S01]  /*19b0*/  @P1 FADD R76, R76, 1 ;  /* 0x3f8000004c4c1421 */ /* 0x000fe20000000000 */
[----:B------:R-:W-:Y:S01]  /*19c0*/  @P1 FADD R92, R92, 1 ;  /* 0x3f8000005c5c1421 */ /* 0x000fe20000000000 */
[----:B------:R-:W-:Y:S01]  /*19d0*/  @P0 FMUL R16, R39, R16 ;  /* 0x0000001027100220 */ /* 0x000fe20000400000 */
[----:B------:R-:W-:Y:S01]  /*19e0*/  FMUL R80, R57, R80 ;  /* 0x0000005039507220 */ /* 0x000fe20000400000 */
[----:B------:R-:W-:Y:S01]  /*19f0*/  @P1 FADD R17, R17, 1 ;  /* 0x3f80000011111421 */ /* 0x000fe20000000000 */
[----:B------:R-:W-:Y:S01]  /*1a00*/  @P1 FADD R29, R29, 1 ;  /* 0x3f8000001d1d1421 */ /* 0x000fe20000000000 */
[----:B------:R-:W-:Y:S01]  /*1a10*/  @P1 FADD R19, R19, 1 ;  /* 0x3f80000013131421 */ /* 0x000fe20000000000 */
[----:B------:R-:W-:Y:S01]  /*1a20*/  FMUL R82, R63, R82 ;  /* 0x000000523f527220 */ /* 0x000fe20000400000 */
[----:B------:R-:W-:Y:S01]  /*1a30*/  SHF.L.U32 R25, R44, 0x10, RZ ;  /* 0x000000102c197819 */ /* 0x000fe200000006ff */
[----:B------:R-:W-:Y:S01]  /*1a40*/  @P0 FMUL R74, R39, R74 ;  /* 0x0000004a274a0220 */ /* 0x000fe20000400000 */
[----:B------:R-:W-:Y:S01]  /*1a50*/  @P1 FADD R23, R23, 1 ;  /* 0x3f80000017171421 */ /* 0x000fe20000000000 */
[----:B------:R-:W-:Y:S01]  /*1a60*/  F2FP.SATFINITE.E4M3.F32.PACK_AB_MERGE_C R2, RZ, R2, RZ ;  /* 0x00000002ff02723e */ /* 0x000fe200048070ff */
[----:B------:R-:W-:Y:S01]  /*1a70*/  FMUL R76, R61, R76 ;  /* 0x0000004c3d4c7220 */ /* 0x000fe20000400000 */
[----:B------:R-:W-:Y:S01]  /*1a80*/  FMUL R92, R67, R92 ;  /* 0x0000005c435c7220 */ /* 0x000fe20000400000 */
[----:B------:R-:W-:Y:S01]  /*1a90*/  FMUL R91, R91, R17 ;  /* 0x000000115b5b7220 */ /* 0x000fe20000400000 */
[----:B------:R-:W-:Y:S01]  /*1aa0*/  FMUL R29, R26, R29 ;  /* 0x0000001d1a1d7220 */ /* 0x000fe20000400000 */
[----:B------:R-:W-:Y:S01]  /*1ab0*/  F2FP.SATFINITE.E4M3.F32.PACK_AB_MERGE_C R16, RZ, R16, RZ ;  /* 0x00000010ff10723e */ /* 0x000fe200048070ff */
[C---:B------:R-:W-:Y:S01]  /*1ac0*/  @P0 FMUL R72, R39.reuse, R72 ;  /* 0x0000004827480220 */ /* 0x040fe20000400000 */
[----:B------:R-:W-:Y:S01]  /*1ad0*/  @P0 FMUL R80, R39, R80 ;  /* 0x0000005027500220 */ /* 0x000fe20000400000 */
[----:B------:R-:W-:Y:S01]  /*1ae0*/  FMUL R26, R20, R19 ;  /* 0x00000013141a7220 */ /* 0x000fe20000400000 */
[----:B------:R-:W-:Y:S01]  /*1af0*/  FMUL R20, R27, R23 ;  /* 0x000000171b147220 */ /* 0x000fe20000400000 */
[C---:B------:R-:W-:Y:S01]  /*1b00*/  @P0 FMUL R28, R39.reuse, R28 ;  /* 0x0000001c271c0220 */ /* 0x040fe20000400000 */
[----:B------:R-:W-:Y:S01]  /*1b10*/  @P0 FMUL R82, R39, R82 ;  /* 0x0000005227520220 */ /* 0x000fe20000400000 */
[----:B------:R-:W-:Y:S01]  /*1b20*/  @P1 FADD R25, R25, 1 ;  /* 0x3f80000019191421 */ /* 0x000fe20000000000 */
[----:B------:R-:W-:Y:S01]  /*1b30*/  F2FP.SATFINITE.E4M3.F32.PACK_AB_MERGE_C R17, RZ, R74, RZ ;  /* 0x0000004aff11723e */ /* 0x000fe200048070ff */
[----:B------:R-:W-:Y:S01]  /*1b40*/  @P0 FMUL R92, R39, R92 ;  /* 0x0000005c275c0220 */ /* 0x000fe20000400000 */
[----:B------:R-:W-:-:S02]  /*1b50*/  IMAD.SHL.U32 R23, R2, 0x100, RZ ;  /* 0x0000010002177824 */ /* 0x000fc400078e00ff */
[C---:B------:R-:W-:Y:S01]  /*1b60*/  @P0 FMUL R76, R39.reuse, R76 ;  /* 0x0000004c274c0220 */ /* 0x040fe20000400000 */
[C---:B------:R-:W-:Y:S01]  /*1b70*/  @P0 FMUL R87, R39.reuse, R87 ;  /* 0x0000005727570220 */ /* 0x040fe20000400000 */
[----:B------:R-:W-:Y:S01]  /*1b80*/  LOP3.LUT R74, R16, 0xff, RZ, 0xc0, !PT ;  /* 0x000000ff104a7812 */ /* 0x000fe200078ec0ff */
[C---:B------:R-:W-:Y:S01]  /*1b90*/  @P0 FMUL R93, R39.reuse, R93 ;  /* 0x0000005d275d0220 */ /* 0x040fe20000400000 */
[C---:B------:R-:W-:Y:S01]  /*1ba0*/  @P0 FMUL R91, R39.reuse, R91 ;  /* 0x0000005b275b0220 */ /* 0x040fe20000400000 */
        /* <DEDUP_REMOVED lines=9> */
[C---:B------:R-:W-:Y:S01]  /*1c40*/  @P0 FMUL R30, R39.reuse, R30 ;  /* 0x0000001e271e0220 */ /* 0x040fe20000400000 */
[----:B------:R-:W-:Y:S01]  /*1c50*/  F2FP.SATFINITE.E4M3.F32.PACK_AB_MERGE_C R19, RZ, R92, RZ ;  /* 0x0000005cff13723e */ /* 0x000fe200048070ff */
[----:B------:R-:W-:Y:S01]  /*1c60*/  IMAD.U32 R82, R82, 0x10000, RZ ;  /* 0x0001000052527824 */ /* 0x000fe200078e00ff */
[----:B------:R-:W-:Y:S01]  /*1c70*/  LOP3.LUT R25, R74, 0xffff, R23, 0xf8, !PT ;  /* 0x0000ffff4a197812 */ /* 0x000fe200078ef817 */
[C---:B------:R-:W-:Y:S01]  /*1c80*/  @P0 FMUL R29, R39.reuse, R29 ;  /* 0x0000001d271d0220 */ /* 0x040fe20000400000 */
[----:B------:R-:W-:Y:S01]  /*1c90*/  F2FP.SATFINITE.E4M3.F32.PACK_AB_MERGE_C R76, RZ, R76, RZ ;  /* 0x0000004cff4c723e */ /* 0x000fe200048070ff */
[C---:B------:R-:W-:Y:S01]  /*1ca0*/  @P0 FMUL R22, R39.reuse, R22 ;  /* 0x0000001627160220 */ /* 0x040fe20000400000 */
[----:B------:R-:W-:Y:S01]  /*1cb0*/  SHF.L.U32 R86, R62, 0x10, RZ ;  /* 0x000000103e567819 */ /* 0x000fe200000006ff */
[----:B------:R-:W-:Y:S01]  /*1cc0*/  @P0 FMUL R73, R39, R73 ;  /* 0x0000004927490220 */ /* 0x000fe20000400000 */
[----:B------:R-:W-:Y:S01]  /*1cd0*/  LOP3.LUT R81, R81, 0xffffff00, RZ, 0xc0, !PT ;  /* 0xffffff0051517812 */ /* 0x000fe200078ec0ff */
[C---:B------:R-:W-:Y:S01]  /*1ce0*/  @P0 FMUL R71, R39.reuse, R71 ;  /* 0x0000004727470220 */ /* 0x040fe20000400000 */
[----:B------:R-:W-:Y:S01]  /*1cf0*/  F2FP.SATFINITE.E4M3.F32.PACK_AB_MERGE_C R87, RZ, R87, RZ ;  /* 0x00000057ff57723e */ /* 0x000fe200048070ff */
[----:B------:R-:W-:Y:S01]  /*1d00*/  @P1 FADD R86, R86, 1 ;  /* 0x3f80000056561421 */ /* 0x000fe20000000000 */
[----:B------:R-:W-:Y:S01]  /*1d10*/  F2FP.SATFINITE.E4M3.F32.PACK_AB_MERGE_C R93, RZ, R93, RZ ;  /* 0x0000005dff5d723e */ /* 0x000fe200048070ff */
[----:B------:R-:W-:Y:S01]  /*1d20*/  @P0 FMUL R26, R39, R26 ;  /* 0x0000001a271a0220 */ /* 0x000fe20000400000 */
[----:B------:R-:W-:Y:S01]  /*1d30*/  F2FP.SATFINITE.E4M3.F32.PACK_AB_MERGE_C R91, RZ, R91, RZ ;  /* 0x0000005bff5b723e */ /* 0x000fe200048070ff */
[----:B------:R-:W-:Y:S01]  /*1d40*/  FMUL R86, R65, R86 ;  /* 0x0000005641567220 */ /* 0x000fe20000400000 */
[----:B------:R-:W-:Y:S01]  /*1d50*/  LOP3.LUT R23, R72, 0xff, RZ, 0xc0, !PT ;  /* 0x000000ff48177812 */ /* 0x000fe200078ec0ff */
[C---:B------:R-:W-:Y:S01]  /*1d60*/  @P0 FMUL R78, R39.reuse, R78 ;  /* 0x0000004e274e0220 */ /* 0x040fe20000400000 */
[----:B------:R-:W-:Y:S01]  /*1d70*/  SHF.L.U32 R80, R80, 0x8, RZ ;  /* 0x0000000850507819 */ /* 0x000fe200000006ff */
[C---:B------:R-:W-:Y:S01]  /*1d80*/  @P0 FMUL R86, R39.reuse, R86 ;  /* 0x0000005627560220 */ /* 0x040fe20000400000 */
[----:B------:R-:W-:Y:S01]  /*1d90*/  SHF.L.U32 R28, R28, 0x10, RZ ;  /* 0x000000101c1c7819 */ /* 0x000fe200000006ff */
[----:B------:R-:W-:Y:S01]  /*1da0*/  @P0 FMUL R20, R39, R20 ;  /* 0x0000001427140220 */ /* 0x000fe20000400000 */
[----:B------:R-:W-:Y:S01]  /*1db0*/  SHF.L.U32 R70, R43, 0x10, RZ ;  /* 0x000000102b467819 */ /* 0x000fe200000006ff */
[----:B------:R-:W-:Y:S01]  /*1dc0*/  @P0 FMUL R75, R39, R75 ;  /* 0x0000004b274b0220 */ /* 0x000fe20000400000 */
[----:B------:R-:W-:Y:S01]  /*1dd0*/  LOP3.LUT R19, R79, 0xffff, R19, 0xf8, !PT ;  /* 0x0000ffff4f137812 */ /* 0x000fe200078ef813 */
[----:B------:R-:W-:Y:S01]  /*1de0*/  @P0 FMUL R24, R39, R24 ;  /* 0x0000001827180220 */ /* 0x000fe20000400000 */
[----:B------:R-:W-:Y:S01]  /*1df0*/  LOP3.LUT R76, R76, 0xffff, RZ, 0xc0, !PT ;  /* 0x0000ffff4c4c7812 */ /* 0x000fe200078ec0ff */
[----:B------:R-:W-:Y:S01]  /*1e00*/  @P1 FADD R70, R70, 1 ;  /* 0x3f80000046461421 */ /* 0x000fe20000000000 */
[----:B------:R-:W-:Y:S01]  /*1e10*/  SHF.L.U32 R84, R7, 0x10, RZ ;  /* 0x0000001007547819 */ /* 0x000fe200000006ff */
[----:B------:R-:W-:Y:S01]  /*1e20*/  @P0 FMUL R21, R39, R21 ;  /* 0x0000001527150220 */ /* 0x000fe20000400000 */
[----:B------:R-:W-:Y:S01]  /*1e30*/  LOP3.LUT R16, R81, 0xffff, R87, 0xf8, !PT ;  /* 0x0000ffff51107812 */ /* 0x000fe200078ef857 */
[----:B------:R-:W-:Y:S01]  /*1e40*/  IMAD.SHL.U32 R76, R76, 0x1000000, RZ ;  /* 0x010000004c4c7824 */ /* 0x000fe200078e00ff */
[----:B------:R-:W-:Y:S01]  /*1e50*/  LOP3.LUT R74, R93, 0xff, RZ, 0xc0, !PT ;  /* 0x000000ff5d4a7812 */ /* 0x000fe200078ec0ff */
[----:B------:R-:W-:Y:S01]  /*1e60*/  @P1 FADD R84, R84, 1 ;  /* 0x3f80000054541421 */ /* 0x000fe20000000000 */
[----:B------:R-:W-:Y:S01]  /*1e70*/  SHF.L.U32 R91, R91, 0x8, RZ ;  /* 0x000000085b5b7819 */ /* 0x000fe200000006ff */
[----:B------:R-:W-:Y:S01]  /*1e80*/  FMUL R70, R55, R70 ;  /* 0x0000004637467220 */ /* 0x000fe20000400000 */
[----:B------:R-:W-:Y:S01]  /*1e90*/  LOP3.LUT R23, R23, 0xffff, R80, 0xf8, !PT ;  /* 0x0000ffff17177812 */ /* 0x000fe200078ef850 */
[----:B------:R-:W-:Y:S01]  /*1ea0*/  FMUL R84, R69, R84 ;  /* 0x0000005445547220 */ /* 0x000fe20000400000 */
[----:B------:R-:W-:Y:S01]  /*1eb0*/  F2FP.SATFINITE.E4M3.F32.PACK_AB_MERGE_C R85, RZ, R85, RZ ;  /* 0x00000055ff55723e */ /* 0x000fe200048070ff */
[C---:B------:R-:W-:Y:S01]  /*1ec0*/  @P0 FMUL R70, R39.reuse, R70 ;  /* 0x0000004627460220 */ /* 0x040fe20000400000 */
[----:B------:R-:W-:Y:S01]  /*1ed0*/  F2FP.SATFINITE.E4M3.F32.PACK_AB_MERGE_C R3, RZ, R3, RZ ;  /* 0x00000003ff03723e */ /* 0x000fe200048070ff */
[----:B------:R-:W-:Y:S01]  /*1ee0*/  @P0 FMUL R84, R39, R84 ;  /* 0x0000005427540220 */ /* 0x000fe20000400000 */
[----:B------:R-:W-:Y:S01]  /*1ef0*/  LOP3.LUT R25, R25, 0xff0000, R28, 0xf8, !PT ;  /* 0x00ff000019197812 */ /* 0x000fe200078ef81c */
[----:B------:R-:W-:Y:S01]  /*1f00*/  @P0 FMUL R90, R39, R90 ;  /* 0x0000005a275a0220 */ /* 0x000fe20000400000 */
[----:B------:R-:W-:Y:S01]  /*1f10*/  LOP3.LUT R28, R19, 0xff, RZ, 0xc0, !PT ;  /* 0x000000ff131c7812 */ /* 0x000fe200078ec0ff */
[C---:B------:R-:W-:Y:S01]  /*1f20*/  @P0 FMUL R88, R39.reuse, R88 ;  /* 0x0000005827580220 */ /* 0x040fe20000400000 */
[----:B------:R-:W-:Y:S01]  /*1f30*/  LOP3.LUT R74, R74, 0xffff, R91, 0xf8, !PT ;  /* 0x0000ffff4a4a7812 */ /* 0x000fe200078ef85b */
[----:B------:R-:W-:Y:S01]  /*1f40*/  @P0 FMUL R0, R39, R0 ;  /* 0x0000000027000220 */ /* 0x000fe20000400000 */
[----:B------:R-:W-:-:S02]  /*1f50*/  LOP3.LUT R19, R23, 0xff0000, R82, 0xf8, !PT ;  /* 0x00ff000017137812 */ /* 0x000fc400078ef852 */
[----:B------:R-:W-:Y:S02]  /*1f60*/  PRMT R85, R85, 0x7104, RZ ;  /* 0x0000710455557816 */ /* 0x000fe400000000ff */
[----:B------:R-:W-:Y:S02]  /*1f70*/  LOP3.LUT R16, R16, 0xff, RZ, 0xc0, !PT ;  /* 0x000000ff10107812 */ /* 0x000fe400078ec0ff */
[----:B------:R-:W-:Y:S02]  /*1f80*/  SHF.L.U32 R3, R3, 0x10, RZ ;  /* 0x0000001003037819 */ /* 0x000fe400000006ff */
[----:B------:R-:W-:Y:S02]  /*1f90*/  F2FP.SATFINITE.E4M3.F32.PACK_AB_MERGE_C R18, RZ, R18, RZ ;  /* 0x00000012ff12723e */ /* 0x000fe400048070ff */
[----:B------:R-:W-:Y:S02]  /*1fa0*/  LOP3.LUT R77, R77, 0xffffff00, RZ, 0xc0, !PT ;  /* 0xffffff004d4d7812 */ /* 0x000fe400078ec0ff */
[----:B------:R-:W-:-:S02]  /*1fb0*/  LOP3.LUT R81, R16, 0xff00, R85, 0xf8, !PT ;  /* 0x0000ff0010517812 */ /* 0x000fc400078ef855 */
[----:B------:R-:W-:Y:S02]  /*1fc0*/  LOP3.LUT R82, R74, 0xff0000, R3, 0xf8, !PT ;  /* 0x00ff00004a527812 */ /* 0x000fe400078ef803 */
[----:B------:R-:W-:Y:S02]  /*1fd0*/  LOP3.LUT R17, R77, 0xffff, R17, 0xf8, !PT ;  /* 0x0000ffff4d117812 */ /* 0x000fe400078ef811 */
[----:B------:R-:W-:Y:S02]  /*1fe0*/  F2FP.SATFINITE.E4M3.F32.PACK_AB_MERGE_C R30, RZ, R30, RZ ;  /* 0x0000001eff1e723e */ /* 0x000fe400048070ff */
[----:B------:R-:W-:Y:S02]  /*1ff0*/  LOP3.LUT R16, R19, 0xff000000, R76, 0xf8, !PT ;  /* 0xff00000013107812 */ /* 0x000fe400078ef84c */
[----:B------:R-:W-:Y:S02]  /*2000*/  LOP3.LUT R3, R18, 0xffff, RZ, 0xc0, !PT ;  /* 0x0000ffff12037812 */ /* 0x000fe400078ec0ff */
[----:B------:R-:W0:Y:S01]  /*2010*/  LDC.64 R18, c[0x0][0x3c8] ;  /* 0x0000f200ff127b82 */ /* 0x000e220000000a00 */
[----:B------:R-:W-:-:S02]  /*2020*/  PRMT R30, R30, 0x7104, RZ ;  /* 0x000071041e1e7816 */ /* 0x000fc400000000ff */
[----:B------:R-:W-:Y:S02]  /*2030*/  LOP3.LUT R17, R17, 0xff, RZ, 0xc0, !PT ;  /* 0x000000ff11117812 */ /* 0x000fe400078ec0ff */
[----:B------:R-:W-:Y:S02]  /*2040*/  LOP3.LUT R83, R83, 0xffffff00, RZ, 0xc0, !PT ;  /* 0xffffff0053537812 */ /* 0x000fe400078ec0ff */
[----:B------:R-:W-:Y:S02]  /*2050*/  F2FP.SATFINITE.E4M3.F32.PACK_AB_MERGE_C R29, RZ, R29, RZ ;  /* 0x0000001dff1d723e */ /* 0x000fe400048070ff */
[----:B------:R-:W-:Y:S02]  /*2060*/  F2FP.SATFINITE.E4M3.F32.PACK_AB_MERGE_C R86, RZ, R86, RZ ;  /* 0x00000056ff56723e */ /* 0x000fe400048070ff */
[----:B------:R-:W-:Y:S02]  /*2070*/  LOP3.LUT R77, R17, 0xff00, R30, 0xf8, !PT ;  /* 0x0000ff00114d7812 */ /* 0x000fe400078ef81e */
[----:B------:R-:W-:-:S02]  /*2080*/  F2FP.SATFINITE.E4M3.F32.PACK_AB_MERGE_C R70, RZ, R70, RZ ;  /* 0x00000046ff46723e */ /* 0x000fc400048070ff */
[----:B------:R-:W-:Y:S02]  /*2090*/  F2FP.SATFINITE.E4M3.F32.PACK_AB_MERGE_C R22, RZ, R22, RZ ;  /* 0x00000016ff16723e */ /* 0x000fe400048070ff */
[----:B------:R-:W-:Y:S02]  /*20a0*/  LOP3.LUT R2, R83, 0xffff, R29, 0xf8, !PT ;  /* 0x0000ffff53027812 */ /* 0x000fe400078ef81d */
[----:B------:R-:W-:Y:S02]  /*20b0*/  F2FP.SATFINITE.E4M3.F32.PACK_AB_MERGE_C R73, RZ, R73, RZ ;  /* 0x00000049ff49723e */ /* 0x000fe400048070ff */
[----:B------:R-:W-:Y:S02]  /*20c0*/  F2FP.SATFINITE.E4M3.F32.PACK_AB_MERGE_C R71, RZ, R71, RZ ;  /* 0x00000047ff47723e */ /* 0x000fe400048070ff */
[----:B------:R-:W-:Y:S01]  /*20d0*/  PRMT R17, R86, 0x7104, RZ ;  /* 0x0000710456117816 */ /* 0x000fe200000000ff */
[----:B0-----:R-:W-:Y:S01]  /*20e0*/  IMAD.WIDE.U32 R18, R32, 0x8, R18 ;  /* 0x0000000820127825 */ /* 0x001fe200078e0012 */
[----:B------:R-:W-:-:S02]  /*20f0*/  F2FP.SATFINITE.E4M3.F32.PACK_AB_MERGE_C R26, RZ, R26, RZ ;  /* 0x0000001aff1a723e */ /* 0x000fc400048070ff */
[----:B------:R-:W-:Y:S02]  /*2100*/  F2FP.SATFINITE.E4M3.F32.PACK_AB_MERGE_C R84, RZ, R84, RZ ;  /* 0x00000054ff54723e */ /* 0x000fe400048070ff */
[----:B------:R-:W-:Y:S02]  /*2110*/  F2FP.SATFINITE.E4M3.F32.PACK_AB_MERGE_C R78, RZ, R78, RZ ;  /* 0x0000004eff4e723e */ /* 0x000fe400048070ff */
[----:B------:R-:W-:Y:S02]  /*2120*/  F2FP.SATFINITE.E4M3.F32.PACK_AB_MERGE_C R20, RZ, R20, RZ ;  /* 0x00000014ff14723e */ /* 0x000fe400048070ff */
[----:B------:R-:W-:Y:S02]  /*2130*/  SHF.L.U32 R70, R70, 0x10, RZ ;  /* 0x0000001046467819 */ /* 0x000fe400000006ff */
[----:B------:R-:W-:Y:S01]  /*2140*/  LOP3.LUT R22, R22, 0xffff, RZ, 0xc0, !PT ;  /* 0x0000ffff16167812 */ /* 0x000fe200078ec0ff */
[----:B------:R-:W-:Y:S01]  /*2150*/  IMAD.U32 R20, R20, 0x10000, RZ ;  /* 0x0001000014147824 */ /* 0x000fe200078e00ff */
[----:B------:R-:W-:-:S02]  /*2160*/  LOP3.LUT R72, R73, 0xff, RZ, 0xc0, !PT ;  /* 0x000000ff49487812 */ /* 0x000fc400078ec0ff */
[----:B------:R-:W-:Y:S02]  /*2170*/  SHF.L.U32 R71, R71, 0x8, RZ ;  /* 0x0000000847477819 */ /* 0x000fe400000006ff */
[----:B------:R-:W-:Y:S02]  /*2180*/  LOP3.LUT R17, R28, 0xff00, R17, 0xf8, !PT ;  /* 0x0000ff001c117812 */ /* 0x000fe400078ef811 */
[----:B------:R-:W-:Y:S02]  /*2190*/  F2FP.SATFINITE.E4M3.F32.PACK_AB_MERGE_C R75, RZ, R75, RZ ;  /* 0x0000004bff4b723e */ /* 0x000fe400048070ff */
[----:B------:R-:W-:Y:S02]  /*21a0*/  F2FP.SATFINITE.E4M3.F32.PACK_AB_MERGE_C R24, RZ, R24, RZ ;  /* 0x00000018ff18723e */ /* 0x000fe400048070ff */
[----:B------:R-:W-:Y:S02]  /*21b0*/  PRMT R26, R26, 0x7104, RZ ;  /* 0x000071041a1a7816 */ /* 0x000fe400000000ff */
[----:B------:R-:W-:-:S02]  /*21c0*/  LOP3.LUT R83, R2, 0xff, RZ, 0xc0, !PT ;  /* 0x000000ff02537812 */ /* 0x000fc400078ec0ff */
[----:B------:R-:W-:Y:S02]  /*21d0*/  F2FP.SATFINITE.E4M3.F32.PACK_AB_MERGE_C R21, RZ, R21, RZ ;  /* 0x00000015ff15723e */ /* 0x000fe400048070ff */
[----:B------:R-:W-:Y:S02]  /*21e0*/  SHF.L.U32 R84, R84, 0x10, RZ ;  /* 0x0000001054547819 */ /* 0x000fe400000006ff */
[----:B------:R-:W-:Y:S02]  /*21f0*/  F2FP.SATFINITE.E4M3.F32.PACK_AB_MERGE_C R90, RZ, R90, RZ ;  /* 0x0000005aff5a723e */ /* 0x000fe400048070ff */
[----:B------:R-:W-:Y:S02]  /*2200*/  F2FP.SATFINITE.E4M3.F32.PACK_AB_MERGE_C R88, RZ, R88, RZ ;  /* 0x00000058ff58723e */ /* 0x000fe400048070ff */
[----:B------:R-:W-:Y:S02]  /*2210*/  F2FP.SATFINITE.E4M3.F32.PACK_AB_MERGE_C R0, RZ, R0, RZ ;  /* 0x00000000ff00723e */ /* 0x000fe400048070ff */
[----:B------:R-:W-:-:S02]  /*2220*/  LOP3.LUT R78, R78, 0xffff, RZ, 0xc0, !PT ;  /* 0x0000ffff4e4e7812 */ /* 0x000fc400078ec0ff */
[----:B------:R-:W-:Y:S02]  /*2230*/  LOP3.LUT R77, R77, 0xff0000, R70, 0xf8, !PT ;  /* 0x00ff00004d4d7812 */ /* 0x000fe400078ef846 */
[----:B------:R-:W-:Y:S02]  /*2240*/  SHF.L.U32 R22, R22, 0x18, RZ ;  /* 0x0000001816167819 */ /* 0x000fe400000006ff */
[----:B------:R-:W-:Y:S02]  /*2250*/  LOP3.LUT R72, R72, 0xffff, R71, 0xf8, !PT ;  /* 0x0000ffff48487812 */ /* 0x000fe400078ef847 */
[----:B------:R-:W-:Y:S02]  /*2260*/  SHF.L.U32 R75, R75, 0x10, RZ ;  /* 0x000000104b4b7819 */ /* 0x000fe400000006ff */
[----:B------:R-:W-:Y:S02]  /*2270*/  LOP3.LUT R24, R24, 0xffff, RZ, 0xc0, !PT ;  /* 0x0000ffff18187812 */ /* 0x000fe400078ec0ff */
[----:B------:R-:W-:-:S02]  /*2280*/  LOP3.LUT R83, R83, 0xff00, R26, 0xf8, !PT ;  /* 0x0000ff0053537812 */ /* 0x000fc400078ef81a */
[----:B------:R-:W-:Y:S02]  /*2290*/  LOP3.LUT R21, R21, 0xffff, RZ, 0xc0, !PT ;  /* 0x0000ffff15157812 */ /* 0x000fe400078ec0ff */
[----:B------:R-:W-:Y:S02]  /*22a0*/  LOP3.LUT R17, R17, 0xff0000, R84, 0xf8, !PT ;  /* 0x00ff000011117812 */ /* 0x000fe400078ef854 */
[----:B------:R-:W-:Y:S02]  /*22b0*/  SHF.L.U32 R90, R90, 0x10, RZ ;  /* 0x000000105a5a7819 */ /* 0x000fe400000006ff */
[----:B------:R-:W-:Y:S02]  /*22c0*/  LOP3.LUT R88, R88, 0xffff, RZ, 0xc0, !PT ;  /* 0x0000ffff58587812 */ /* 0x000fe400078ec0ff */
[----:B------:R-:W-:Y:S02]  /*22d0*/  LOP3.LUT R0, R0, 0xffff, RZ, 0xc0, !PT ;  /* 0x0000ffff00007812 */ /* 0x000fe400078ec0ff */
[----:B------:R-:W-:-:S02]  /*22e0*/  SHF.L.U32 R78, R78, 0x18, RZ ;  /* 0x000000184e4e7819 */ /* 0x000fc400000006ff */
[----:B------:R-:W-:Y:S02]  /*22f0*/  SHF.L.U32 R3, R3, 0x18, RZ ;  /* 0x0000001803037819 */ /* 0x000fe400000006ff */
[----:B------:R-:W-:Y:S02]  /*2300*/  LOP3.LUT R77, R77, R22, RZ, 0xfc, !PT ;  /* 0x000000164d4d7212 */ /* 0x000fe400078efcff */
[----:B------:R-:W-:Y:S02]  /*2310*/  LOP3.LUT R80, R72, 0xff0000, R75, 0xf8, !PT ;  /* 0x00ff000048507812 */ /* 0x000fe400078ef84b */
[----:B------:R-:W-:Y:S02]  /*2320*/  SHF.L.U32 R24, R24, 0x18, RZ ;  /* 0x0000001818187819 */ /* 0x000fe400000006ff */
[----:B------:R-:W-:Y:S02]  /*2330*/  SHF.L.U32 R21, R21, 0x18, RZ ;  /* 0x0000001815157819 */ /* 0x000fe400000006ff */
[----:B------:R-:W-:-:S02]  /*2340*/  LOP3.LUT R81, R81, 0xff0000, R90, 0xf8, !PT ;  /* 0x00ff000051517812 */ /* 0x000fc400078ef85a */
[----:B------:R-:W-:Y:S02]  /*2350*/  LOP3.LUT R83, R83, 0xff0000, R20, 0xf8, !PT ;  /* 0x00ff000053537812 */ /* 0x000fe400078ef814 */
[----:B------:R-:W-:Y:S02]  /*2360*/  SHF.L.U32 R88, R88, 0x18, RZ ;  /* 0x0000001858587819 */ /* 0x000fe400000006ff */
[----:B------:R-:W-:Y:S02]  /*2370*/  SHF.L.U32 R0, R0, 0x18, RZ ;  /* 0x0000001800007819 */ /* 0x000fe400000006ff */
[----:B------:R-:W-:Y:S02]  /*2380*/  LOP3.LUT R79, R17, R78, RZ, 0xfc, !PT ;  /* 0x0000004e114f7212 */ /* 0x000fe400078efcff */
[----:B------:R-:W-:Y:S01]  /*2390*/  LOP3.LUT R82, R82, 0xff000000, R3, 0xf8, !PT ;  /* 0xff00000052527812 */ /* 0x000fe200078ef803 */
[----:B------:R-:W-:Y:S01]  /*23a0*/  IMAD.MOV.U32 R3, RZ, RZ, R77 ;  /* 0x000000ffff037224 */ /* 0x000fe200078e004d */
[----:B------:R-:W-:-:S02]  /*23b0*/  LOP3.LUT R2, R25, 0xff000000, R24, 0xf8, !PT ;  /* 0xff00000019027812 */ /* 0x000fc400078ef818 */
[----:B------:R-:W-:Y:S02]  /*23c0*/  LOP3.LUT R80, R80, 0xff000000, R21, 0xf8, !PT ;  /* 0xff00000050507812 */ /* 0x000fe400078ef815 */
[----:B------:R-:W-:Y:S01]  /*23d0*/  LOP3.LUT R81, R81, R88, RZ, 0xfc, !PT ;  /* 0x0000005851517212 */ /* 0x000fe200078efcff */
[----:B------:R1:W-:Y:S01]  /*23e0*/  STG.E.64 desc[UR4][R18.64], R2 ;  /* 0x0000000212007986 */ /* 0x0003e2000c101b04 */
[----:B------:R-:W-:Y:S02]  /*23f0*/  LOP3.LUT R83, R83, R0, RZ, 0xfc, !PT ;  /* 0x0000000053537212 */ /* 0x000fe400078efcff */
[----:B------:R-:W-:Y:S01]  /*2400*/  MOV R17, R79 ;  /* 0x0000004f00117202 */ /* 0x000fe20000000f00 */
[----:B------:R1:W-:Y:S04]  /*2410*/  STG.E.64 desc[UR4][R18.64+0x800], R80 ;  /* 0x0008005012007986 */ /* 0x0003e8000c101b04 */
[----:B------:R1:W-:Y:S04]  /*2420*/  STG.E.64 desc[UR4][R18.64+0x400], R16 ;  /* 0x0004001012007986 */ /* 0x0003e8000c101b04 */
[----:B------:R1:W-:Y:S01]  /*2430*/  STG.E.64 desc[UR4][R18.64+0xc00], R82 ;  /* 0x000c005212007986 */ /* 0x0003e2000c101b04 */
[----:B------:R-:W-:Y:S05]  /*2440*/  BRA `(.L_x_4791) ;  /* 0x0000001000c87947 */ /* 0x000fea0003800000 */
.L_x_4790:
[----:B------:R-:W-:Y:S01]  /*2450*/  ISETP.NE.AND P0, PT, RZ, UR7, PT ;  /* 0x00000007ff007c0c */ /* 0x000fe2000bf05270 */
[-C--:B------:R-:W-:Y:S01]  /*2460*/  FMUL R47, R47, R0.reuse ;  /* 0x000000002f2f7220 */ /* 0x080fe20000400000 */
[----:B0-----:R-:W-:Y:S01]  /*2470*/  SHF.L.U32 R3, R28, 0x10, RZ ;  /* 0x000000101c037819 */ /* 0x001fe200000006ff */
        /* <DEDUP_REMOVED lines=34> */
[----:B------:R-:W-:Y:S01]  /*26a0*/  SHF.L.U32 R28, R42, 0x10, RZ ;  /* 0x000000102a1c7819 */ /* 0x000fe200000006ff */
[----:B------:R-:W-:Y:S01]  /*26b0*/  IMAD.U32 R72, R4, 0x10000, RZ ;  /* 0x0001000004487824 */ /* 0x000fe200078e00ff */
[----:B------:R-:W-:Y:S01]  /*26c0*/  SHF.L.U32 R70, R68, 0x10, RZ ;  /* 0x0000001044467819 */ /* 0x000fe200000006ff */
[----:B------:R-:W-:Y:S01]  /*26d0*/  IMAD.U32 R76, R62, 0x10000, RZ ;  /* 0x000100003e4c7824 */ /* 0x000fe200078e00ff */
[----:B------:R-:W-:Y:S01]  /*26e0*/  SHF.L.U32 R74, R64, 0x10, RZ ;  /* 0x00000010404a7819 */ /* 0x000fe200000006ff */
        /* <DEDUP_REMOVED lines=8> */
[----:B------:R-:W-:Y:S01]  /*2770*/  @P0 FADD R74, R74, 1 ;  /* 0x3f8000004a4a0421 */ /* 0x000fe20000000000 */
[----:B------:R-:W-:Y:S01]  /*2780*/  SHF.L.U32 R72, R6, 0x10, RZ ;  /* 0x0000001006487819 */ /* 0x000fe200000006ff */
[----:B------:R-:W-:Y:S01]  /*2790*/  IMAD.U32 R30, R41, 0x10000, RZ ;  /* 0x00010000291e7824 */ /* 0x000fe200078e00ff */
[----:B------:R-:W-:Y:S01]  /*27a0*/  SHF.L.U32 R78, R60, 0x10, RZ ;  /* 0x000000103c4e7819 */ /* 0x000fe200000006ff */
[----:B------:R-:W-:Y:S01]  /*27b0*/  @P0 FADD R70, R70, 1 ;  /* 0x3f80000046460421 */ /* 0x000fe20000000000 */
[----:B------:R-:W-:Y:S01]  /*27c0*/  SHF.L.U32 R2, R17, 0x10, RZ ;  /* 0x0000001011027819 */ /* 0x000fe200000006ff */
[----:B------:R-:W-:Y:S01]  /*27d0*/  @P0 FADD R72, R72, 1 ;  /* 0x3f80000048480421 */ /* 0x000fe20000000000 */
[----:B------:R-:W-:Y:S01]  /*27e0*/  @P0 FADD R30, R30, 1 ;  /* 0x3f8000001e1e0421 */ /* 0x000fe20000000000 */
[----:B------:R-:W-:Y:S01]  /*27f0*/  FMUL R63, R63, R70 ;  /* 0x000000463f3f7220 */ /* 0x000fe20000400000 */
[----:B------:R-:W-:Y:S01]  /*2800*/  FMUL R70, R61, R74 ;  /* 0x0000004a3d467220 */ /* 0x000fe20000400000 */
[----:B------:R-:W-:Y:S01]  /*2810*/  SHF.L.U32 R74, R7, 0x10, RZ ;  /* 0x00000010074a7819 */ /* 0x000fe200000006ff */
[----:B------:R-:W-:Y:S01]  /*2820*/  FMUL R67, R67, R72 ;  /* 0x0000004843437220 */ /* 0x000fe20000400000 */
[----:B------:R-:W-:Y:S01]  /*2830*/  FMUL R72, R65, R76 ;  /* 0x0000004c41487220 */ /* 0x000fe20000400000 */
[----:B------:R-:W-:Y:S01]  /*2840*/  SHF.L.U32 R76, R8, 0x10, RZ ;  /* 0x00000010084c7819 */ /* 0x000fe200000006ff */
[----:B------:R-:W-:Y:S01]  /*2850*/  @P0 FADD R78, R78, 1 ;  /* 0x3f8000004e4e0421 */ /* 0x000fe20000000000 */
[----:B------:R-:W-:Y:S01]  /*2860*/  @P0 FADD R74, R74, 1 ;  /* 0x3f8000004a4a0421 */ /* 0x000fe20000000000 */
[----:B------:R-:W-:Y:S01]  /*2870*/  @P0 FADD R2, R2, 1 ;  /* 0x3f80000002020421 */ /* 0x000fe20000000000 */
[----:B------:R-:W-:Y:S01]  /*2880*/  FMUL R49, R49, R30 ;  /* 0x0000001e31317220 */ /* 0x000fe20000400000 */
[----:B------:R-:W-:Y:S01]  /*2890*/  @P0 FADD R76, R76, 1 ;  /* 0x3f8000004c4c0421 */ /* 0x000fe20000000000 */
[----:B------:R-:W-:Y:S01]  /*28a0*/  FMUL R69, R69, R74 ;  /* 0x0000004a45457220 */ /* 0x000fe20000400000 */
[----:B------:R-:W-:Y:S01]  /*28b0*/  SHF.L.U32 R30, R43, 0x10, RZ ;  /* 0x000000102b1e7819 */ /* 0x000fe200000006ff */
[----:B------:R-:W-:Y:S01]  /*28c0*/  FMUL R74, R19, R78 ;  /* 0x0000004e134a7220 */ /* 0x000fe20000400000 */
[----:B------:R-:W-:Y:S01]  /*28d0*/  SHF.L.U32 R78, R56, 0x10, RZ ;  /* 0x00000010384e7819 */ /* 0x000fe200000006ff */
[----:B------:R-:W-:Y:S01]  /*28e0*/  @P0 FADD R3, R3, 1 ;  /* 0x3f80000003030421 */ /* 0x000fe20000000000 */
[----:B------:R-:W-:Y:S01]  /*28f0*/  SHF.L.U32 R16, R16, 0x10, RZ ;  /* 0x0000001010107819 */ /* 0x000fe200000006ff */
[----:B------:R-:W-:Y:S01]  /*2900*/  FMUL R2, R45, R2 ;  /* 0x000000022d027220 */ /* 0x000fe20000400000 */
[----:B------:R-:W-:Y:S01]  /*2910*/  FMUL R73, R73, R76 ;  /* 0x0000004c49497220 */ /* 0x000fe20000400000 */
[----:B------:R-:W-:Y:S01]  /*2920*/  SHF.L.U32 R76, R10, 0x10, RZ ;  /* 0x000000100a4c7819 */ /* 0x000fe200000006ff */
[----:B------:R-:W-:Y:S01]  /*2930*/  @P0 FADD R30, R30, 1 ;  /* 0x3f8000001e1e0421 */ /* 0x000fe20000000000 */
[----:B------:R-:W-:Y:S01]  /*2940*/  @P0 FADD R78, R78, 1 ;  /* 0x3f8000004e4e0421 */ /* 0x000fe20000000000 */
[----:B------:R-:W-:Y:S01]  /*2950*/  FMUL R24, R24, R3 ;  /* 0x0000000318187220 */ /* 0x000fe20000400000 */
[----:B------:R-:W-:Y:S01]  /*2960*/  @P0 FADD R16, R16, 1 ;  /* 0x3f80000010100421 */ /* 0x000fe20000000000 */
[----:B------:R-:W-:Y:S01]  /*2970*/  FMNMX3 R37, R37, |R22|, |R2|, !PT ;  /* 0x4000001625257276 */ /* 0x000fe20007800402 */
[----:B------:R-:W-:Y:S01]  /*2980*/  FMUL R55, R55, R30 ;  /* 0x0000001e37377220 */ /* 0x000fe20000400000 */
[----:B------:R-:W-:Y:S01]  /*2990*/  @P0 FADD R76, R76, 1 ;  /* 0x3f8000004c4c0421 */ /* 0x000fe20000000000 */
[----:B------:R-:W-:Y:S01]  /*29a0*/  SHF.L.U32 R30, R66, 0x10, RZ ;  /* 0x00000010421e7819 */ /* 0x000fe200000006ff */
[----:B------:R-:W-:Y:S01]  /*29b0*/  FMUL R78, R21, R78 ;  /* 0x0000004e154e7220 */ /* 0x000fe20000400000 */
[----:B------:R-:W-:Y:S01]  /*29c0*/  FMUL R16, R51, R16 ;  /* 0x0000001033107220 */ /* 0x000fe20000400000 */
[----:B------:R-:W0:Y:S01]  /*29d0*/  LDC.U8 R21, c[0x0][0x404] ;  /* 0x00010100ff157b82 */ /* 0x000e220000000000 */
[----:B------:R-:W-:Y:S01]  /*29e0*/  FMNMX3 R37, R37, |R49|, |R24|, !PT ;  /* 0x4000003125257276 */ /* 0x000fe20007800418 */
[----:B------:R-:W-:Y:S01]  /*29f0*/  FMUL R87, R87, R76 ;  /* 0x0000004c57577220 */ /* 0x000fe20000400000 */
[----:B------:R-:W-:Y:S01]  /*2a00*/  SHF.L.U32 R76, R12, 0x10, RZ ;  /* 0x000000100c4c7819 */ /* 0x000fe200000006ff */
[----:B------:R-:W-:Y:S01]  /*2a10*/  @P0 FADD R30, R30, 1 ;  /* 0x3f8000001e1e0421 */ /* 0x000fe20000000000 */
[----:B------:R-:W-:Y:S01]  /*2a20*/  FMNMX3 R37, R37, |R53|, |R16|, !PT ;  /* 0x4000003525257276 */ /* 0x000fe20007800410 */
[----:B------:R-:W-:Y:S01]  /*2a30*/  IMAD.U32 R82, R9, 0x10000, RZ ;  /* 0x0001000009527824 */ /* 0x000fe200078e00ff */
[----:B------:R-:W-:Y:S01]  /*2a40*/  SHF.L.U32 R84, R11, 0x10, RZ ;  /* 0x000000100b547819 */ /* 0x000fe200000006ff */
[----:B------:R-:W-:Y:S01]  /*2a50*/  FMUL R30, R57, R30 ;  /* 0x0000001e391e7220 */ /* 0x000fe20000400000 */
[----:B------:R-:W-:Y:S01]  /*2a60*/  @P0 FADD R76, R76, 1 ;  /* 0x3f8000004c4c0421 */ /* 0x000fe20000000000 */
[----:B------:R-:W-:Y:S01]  /*2a70*/  IMAD.U32 R86, R52, 0x10000, RZ ;  /* 0x0001000034567824 */ /* 0x000fe200078e00ff */
[----:B------:R-:W-:Y:S01]  /*2a80*/  FMNMX3 R37, R37, |R55|, |R28|, !PT ;  /* 0x4000003725257276 */ /* 0x000fe2000780041c */
[----:B------:R-:W-:Y:S01]  /*2a90*/  @P0 FADD R84, R84, 1 ;  /* 0x3f80000054540421 */ /* 0x000fe20000000000 */
[----:B------:R-:W-:Y:S01]  /*2aa0*/  FMUL R93, R93, R76 ;  /* 0x0000004c5d5d7220 */ /* 0x000fe20000400000 */
[----:B------:R-:W-:Y:S01]  /*2ab0*/  @P0 FADD R82, R82, 1 ;  /* 0x3f80000052520421 */ /* 0x000fe20000000000 */
[----:B------:R-:W-:Y:S01]  /*2ac0*/  @P0 FADD R86, R86, 1 ;  /* 0x3f80000056560421 */ /* 0x000fe20000000000 */
[----:B------:R-:W-:Y:S01]  /*2ad0*/  SHF.L.U32 R76, R15, 0x10, RZ ;  /* 0x000000100f4c7819 */ /* 0x000fe200000006ff */
[----:B------:R-:W-:Y:S01]  /*2ae0*/  FMUL R89, R89, R84 ;  /* 0x0000005459597220 */ /* 0x000fe20000400000 */
[----:B------:R-:W-:Y:S01]  /*2af0*/  FMNMX3 R37, R37, |R59|, |R30|, !PT ;  /* 0x4000003b25257276 */ /* 0x000fe2000780041e */
[----:B------:R-:W-:Y:S01]  /*2b00*/  FMUL R75, R75, R82 ;  /* 0x000000524b4b7220 */ /* 0x000fe20000400000 */
[----:B------:R-:W-:Y:S01]  /*2b10*/  SHF.L.U32 R80, R58, 0x10, RZ ;  /* 0x000000103a507819 */ /* 0x000fe200000006ff */
[----:B------:R-:W-:Y:S01]  /*2b20*/  FMUL R84, R23, R86 ;  /* 0x0000005617547220 */ /* 0x000fe20000400000 */
[----:B------:R-:W-:Y:S01]  /*2b30*/  FMNMX3 R37, R37, |R63|, |R70|, !PT ;  /* 0x4000003f25257276 */ /* 0x000fe20007800446 */
[----:B------:R-:W-:Y:S01]  /*2b40*/  @P0 FADD R76, R76, 1 ;  /* 0x3f8000004c4c0421 */ /* 0x000fe20000000000 */
[----:B------:R-:W-:Y:S01]  /*2b50*/  SHF.L.U32 R82, R54, 0x10, RZ ;  /* 0x0000001036527819 */ /* 0x000fe200000006ff */
[----:B------:R-:W-:Y:S01]  /*2b60*/  IMAD.U32 R17, R14, 0x10000, RZ ;  /* 0x000100000e117824 */ /* 0x000fe200078e00ff */
        /* <DEDUP_REMOVED lines=14> */
[----:B------:R-:W-:Y:S01]  /*2c50*/  @P0 FADD R23, R23, 1 ;  /* 0x3f80000017170421 */ /* 0x000fe20000000000 */
[----:B-----5:R-:W-:Y:S01]  /*2c60*/  FMUL R76, R39, R49 ;  /* 0x00000031274c7220 */ /* 0x020fe20000400000 */
[----:B------:R-:W-:Y:S01]  /*2c70*/  FMUL R80, R71, R80 ;  /* 0x0000005047507220 */ /* 0x000fe20000400000 */
[----:B0-----:R-:W-:Y:S01]  /*2c80*/  ISETP.NE.AND P0, PT, R21, RZ, PT ;  /* 0x000000ff1500720c */ /* 0x001fe20003f05270 */
[----:B------:R-:W-:Y:S01]  /*2c90*/  FMUL R82, R85, R82 ;  /* 0x0000005255527220 */ /* 0x000fe20000400000 */
[----:B------:R-:W-:Y:S01]  /*2ca0*/  FMNMX3 R37, R37, |R69|, |R74|, !PT ;  /* 0x4000004525257276 */ /* 0x000fe2000780044a */
        /* <DEDUP_REMOVED lines=18> */
[C---:B------:R-:W-:Y:S01]  /*2dd0*/  @P0 FMUL R2, R39.reuse, R2 ;  /* 0x0000000227020220 */ /* 0x040fe20000400000 */
        /* <DEDUP_REMOVED lines=12> */
[C---:B------:R-:W-:Y:S01]  /*2ea0*/  FMUL R76, R39.reuse, R27 ;  /* 0x0000001b274c7220 */ /* 0x040fe20000400000 */
[----:B------:R-:W-:Y:S01]  /*2eb0*/  F2FP.SATFINITE.E4M3.F32.PACK_AB_MERGE_C R2, RZ, R2, RZ ;  /* 0x00000002ff02723e */ /* 0x000fe200048070ff */
[C---:B------:R-:W-:Y:S01]  /*2ec0*/  @P0 FMUL R24, R39.reuse, R24 ;  /* 0x0000001827180220 */ /* 0x040fe20000400000 */
[----:B------:R-:W-:Y:S01]  /*2ed0*/  F2FP.SATFINITE.E4M3.F32.PACK_AB_MERGE_C R22, RZ, R22, RZ ;  /* 0x00000016ff16723e */ /* 0x000fe200048070ff */
[----:B------:R-:W-:Y:S01]  /*2ee0*/  @P0 FMUL R16, R39, R16 ;  /* 0x0000001027100220 */ /* 0x000fe20000400000 */
[----:B------:R-:W-:Y:S01]  /*2ef0*/  FMNMX3 R37, R37, |R26|, |R20|, !PT ;  /* 0x4000001a25257276 */ /* 0x000fe20007800414 */
[C---:B------:R-:W-:Y:S01]  /*2f00*/  @P0 FMUL R28, R39.reuse, R28 ;  /* 0x0000001c271c0220 */ /* 0x040fe20000400000 */
[----:B------:R-:W-:Y:S01]  /*2f10*/  F2FP.SATFINITE.E4M3.F32.PACK_AB_MERGE_C R49, RZ, R49, RZ ;  /* 0x00000031ff31723e */ /* 0x000fe200048070ff */
[----:B------:R-:W-:Y:S01]  /*2f20*/  @P0 FMUL R72, R39, R72 ;  /* 0x0000004827480220 */ /* 0x000fe20000400000 */
[----:B------:R-:W-:Y:S01]  /*2f30*/  FSEL R73, R73, R88, !P0 ;  /* 0x0000005849497208 */ /* 0x000fe20004000000 */
[C---:B------:R-:W-:Y:S01]  /*2f40*/  FMUL R88, R39.reuse, R87 ;  /* 0x0000005727587220 */ /* 0x040fe20000400000 */
[----:B------:R-:W-:Y:S01]  /*2f50*/  FSEL R26, R26, R17, !P0 ;  /* 0x000000111a1a7208 */ /* 0x000fe20004000000 */
[C---:B------:R-:W-:Y:S01]  /*2f60*/  @P0 FMUL R82, R39.reuse, R82 ;  /* 0x0000005227520220 */ /* 0x040fe20000400000 */
[----:B------:R-:W-:Y:S01]  /*2f70*/  SHF.L.U32 R2, R2, 0x8, RZ ;  /* 0x0000000802027819 */ /* 0x000fe200000006ff */
[----:B------:R-:W-:Y:S01]  /*2f80*/  @P0 FMUL R86, R39, R86 ;  /* 0x0000005627560220 */ /* 0x000fe20000400000 */
[----:B------:R-:W-:Y:S01]  /*2f90*/  LOP3.LUT R17, R22, 0xff, RZ, 0xc0, !PT ;  /* 0x000000ff16117812 */ /* 0x000fe200078ec0ff */
[----:B------:R-:W-:Y:S01]  /*2fa0*/  IMAD.U32 R22, R49, 0x10000, RZ ;  /* 0x0001000031167824 */ /* 0x000fe200078e00ff */
[----:B------:R-:W-:Y:S01]  /*2fb0*/  FMNMX3 R37, R37, |R27|, |R0|, !PT ;  /* 0x4000001b25257276 */ /* 0x000fe20007800400 */
[----:B------:R-:W-:Y:S01]  /*2fc0*/  @P0 FMUL R30, R39, R30 ;  /* 0x0000001e271e0220 */ /* 0x000fe20000400000 */
[----:B------:R-:W-:Y:S01]  /*2fd0*/  FSEL R27, R27, R76, !P0 ;  /* 0x0000004c1b1b7208 */ /* 0x000fe20004000000 */
[----:B------:R-:W-:Y:S01]  /*2fe0*/  @P0 FMUL R74, R39, R74 ;  /* 0x0000004a274a0220 */ /* 0x000fe20000400000 */
[----:B------:R-:W-:Y:S01]  /*2ff0*/  LOP3.LUT R77, R77, 0xffffff00, RZ, 0xc0, !PT ;  /* 0xffffff004d4d7812 */ /* 0x000fe200078ec0ff */
[C---:B------:R-:W-:Y:S01]  /*3000*/  @P0 FMUL R80, R39.reuse, R80 ;  /* 0x0000005027500220 */ /* 0x040fe20000400000 */
[----:B------:R-:W-:Y:S01]  /*3010*/  F2FP.SATFINITE.E4M3.F32.PACK_AB_MERGE_C R76, RZ, R53, RZ ;  /* 0x00000035ff4c723e */ /* 0x000fe200048070ff */
[----:B------:R-:W-:Y:S01]  /*3020*/  @P0 FMUL R20, R39, R20 ;  /* 0x0000001427140220 */ /* 0x000fe20000400000 */
[----:B------:R-:W-:Y:S01]  /*3030*/  LOP3.LUT R17, R17, 0xffff, R2, 0xf8, !PT ;  /* 0x0000ffff11117812 */ /* 0x000fe200078ef802 */
[----:B------:R-:W-:Y:S01]  /*3040*/  @P0 FMUL R84, R39, R84 ;  /* 0x0000005427540220 */ /* 0x000fe20000400000 */
[----:B------:R-:W-:Y:S01]  /*3050*/  FSEL R87, R87, R88, !P0 ;  /* 0x0000005857577208 */ /* 0x000fe20004000000 */
[----:B------:R-:W-:Y:S01]  /*3060*/  FMUL R88, R39, R3 ;  /* 0x0000000327587220 */ /* 0x000fe20000400000 */
[----:B------:R-:W-:Y:S01]  /*3070*/  LOP3.LUT R21, R77, 0xffff, R76, 0xf8, !PT ;  /* 0x0000ffff4d157812 */ /* 0x000fe200078ef84c */
[----:B------:R-:W-:Y:S01]  /*3080*/  @P0 FMUL R18, R39, R18 ;  /* 0x0000001227120220 */ /* 0x000fe20000400000 */
[----:B------:R-:W-:Y:S01]  /*3090*/  LOP3.LUT R77, R17, 0xff0000, R22, 0xf8, !PT ;  /* 0x00ff0000114d7812 */ /* 0x000fe200078ef816 */
[----:B------:R-:W-:Y:S01]  /*30a0*/  @P0 FMUL R70, R39, R70 ;  /* 0x0000004627460220 */ /* 0x000fe20000400000 */
[----:B------:R-:W-:Y:S01]  /*30b0*/  FSEL R55, R55, R90, !P0 ;  /* 0x0000005a37377208 */ /* 0x000fe20004000000 */
[C---:B------:R-:W-:Y:S01]  /*30c0*/  FMUL R90, R39.reuse, R69 ;  /* 0x00000045275a7220 */ /* 0x040fe20000400000 */
[----:B------:R-:W-:Y:S01]  /*30d0*/  F2FP.SATFINITE.E4M3.F32.PACK_AB_MERGE_C R22, RZ, R87, RZ ;  /* 0x00000057ff16723e */ /* 0x000fe200048070ff */
[----:B------:R-:W-:Y:S01]  /*30e0*/  @P0 FMUL R78, R39, R78 ;  /* 0x0000004e274e0220 */ /* 0x000fe20000400000 */
[----:B------:R-:W-:Y:S01]  /*30f0*/  LOP3.LUT R19, R81, 0xffffff00, RZ, 0xc0, !PT ;  /* 0xffffff0051137812 */ /* 0x000fe200078ec0ff */
[----:B------:R-:W-:Y:S01]  /*3100*/  @P0 FMUL R0, R39, R0 ;  /* 0x0000000027000220 */ /* 0x000fe20000400000 */
[----:B------:R-:W-:-:S02]  /*3110*/  F2FP.SATFINITE.E4M3.F32.PACK_AB_MERGE_C R24, RZ, R24, RZ ;  /* 0x00000018ff18723e */ /* 0x000fc400048070ff */
[----:B------:R-:W-:Y:S02]  /*3120*/  F2FP.SATFINITE.E4M3.F32.PACK_AB_MERGE_C R16, RZ, R16, RZ ;  /* 0x00000010ff10723e */ /* 0x000fe400048070ff */
[----:B------:R-:W-:Y:S02]  /*3130*/  FSEL R3, R3, R88, !P0 ;  /* 0x0000005803037208 */ /* 0x000fe40004000000 */
[----:B------:R-:W-:Y:S02]  /*3140*/  LOP3.LUT R19, R19, 0xffff, R22, 0xf8, !PT ;  /* 0x0000ffff13137812 */ /* 0x000fe400078ef816 */
[----:B------:R-:W-:Y:S01]  /*3150*/  FSEL R69, R69, R90, !P0 ;  /* 0x0000005a45457208 */ /* 0x000fe20004000000 */
[----:B------:R-:W0:Y:S01]  /*3160*/  LDC.64 R22, c[0x0][0x3c8] ;  /* 0x0000f200ff167b82 */ /* 0x000e220000000a00 */
[----:B------:R-:W-:Y:S01]  /*3170*/  LOP3.LUT R79, R79, 0xffffff00, RZ, 0xc0, !PT ;  /* 0xffffff004f4f7812 */ /* 0x000fe200078ec0ff */
[----:B------:R-:W-:Y:S01]  /*3180*/  FMUL R90, R39, R89 ;  /* 0x00000059275a7220 */ /* 0x000fe20000400000 */
[----:B------:R-:W-:-:S02]  /*3190*/  F2FP.SATFINITE.E4M3.F32.PACK_AB_MERGE_C R88, RZ, R67, RZ ;  /* 0x00000043ff58723e */ /* 0x000fc400048070ff */
[----:B------:R-:W-:Y:S02]  /*31a0*/  LOP3.LUT R24, R24, 0xffff, RZ, 0xc0, !PT ;  /* 0x0000ffff18187812 */ /* 0x000fe400078ec0ff */
[----:B------:R-:W-:Y:S02]  /*31b0*/  LOP3.LUT R21, R21, 0xff, RZ, 0xc0, !PT ;  /* 0x000000ff15157812 */ /* 0x000fe400078ec0ff */
[----:B------:R-:W-:Y:S02]  /*31c0*/  PRMT R16, R16, 0x7104, RZ ;  /* 0x0000710410107816 */ /* 0x000fe400000000ff */
[----:B------:R-:W-:Y:S02]  /*31d0*/  F2FP.SATFINITE.E4M3.F32.PACK_AB_MERGE_C R55, RZ, R55, RZ ;  /* 0x00000037ff37723e */ /* 0x000fe400048070ff */
[----:B------:R-:W-:Y:S02]  /*31e0*/  F2FP.SATFINITE.E4M3.F32.PACK_AB_MERGE_C R28, RZ, R28, RZ ;  /* 0x0000001cff1c723e */ /* 0x000fe400048070ff */
[----:B------:R-:W-:-:S02]  /*31f0*/  LOP3.LUT R2, R79, 0xffff, R88, 0xf8, !PT ;  /* 0x0000ffff4f027812 */ /* 0x000fc400078ef858 */
[----:B------:R-:W-:Y:S02]  /*3200*/  LOP3.LUT R17, R83, 0xffffff00, RZ, 0xc0, !PT ;  /* 0xffffff0053117812 */ /* 0x000fe400078ec0ff */
[----:B------:R-:W-:Y:S02]  /*3210*/  F2FP.SATFINITE.E4M3.F32.PACK_AB_MERGE_C R26, RZ, R26, RZ ;  /* 0x0000001aff1a723e */ /* 0x000fe400048070ff */
[----:B------:R-:W-:Y:S02]  /*3220*/  F2FP.SATFINITE.E4M3.F32.PACK_AB_MERGE_C R72, RZ, R72, RZ ;  /* 0x00000048ff48723e */ /* 0x000fe400048070ff */
[----:B------:R-:W-:Y:S01]  /*3230*/  SHF.L.U32 R24, R24, 0x18, RZ ;  /* 0x0000001818187819 */ /* 0x000fe200000006ff */
[----:B0-----:R-:W-:Y:S01]  /*3240*/  IMAD.WIDE.U32 R22, R32, 0x8, R22 ;  /* 0x0000000820167825 */ /* 0x001fe200078e0016 */
[----:B------:R-:W-:Y:S02]  /*3250*/  FSEL R89, R89, R90, !P0 ;  /* 0x0000005a59597208 */ /* 0x000fe40004000000 */
[----:B------:R-:W-:-:S02]  /*3260*/  LOP3.LUT R16, R21, 0xff00, R16, 0xf8, !PT ;  /* 0x0000ff0015107812 */ /* 0x000fc400078ef810 */
[----:B------:R-:W-:Y:S02]  /*3270*/  SHF.L.U32 R55, R55, 0x10, RZ ;  /* 0x0000001037377819 */ /* 0x000fe400000006ff */
[----:B------:R-:W-:Y:S02]  /*3280*/  F2FP.SATFINITE.E4M3.F32.PACK_AB_MERGE_C R69, RZ, R69, RZ ;  /* 0x00000045ff45723e */ /* 0x000fe400048070ff */
[----:B------:R-:W-:Y:S02]  /*3290*/  LOP3.LUT R28, R28, 0xffff, RZ, 0xc0, !PT ;  /* 0x0000ffff1c1c7812 */ /* 0x000fe400078ec0ff */
[----:B------:R-:W-:Y:S01]  /*32a0*/  F2FP.SATFINITE.E4M3.F32.PACK_AB_MERGE_C R82, RZ, R82, RZ ;  /* 0x00000052ff52723e */ /* 0x000fe200048070ff */
[----:B------:R-:W-:Y:S01]  /*32b0*/  IMAD.U32 R69, R69, 0x10000, RZ ;  /* 0x0001000045457824 */ /* 0x000fe200078e00ff */
[----:B------:R-:W-:Y:S02]  /*32c0*/  F2FP.SATFINITE.E4M3.F32.PACK_AB_MERGE_C R93, RZ, R93, RZ ;  /* 0x0000005dff5d723e */ /* 0x000fe400048070ff */
[----:B------:R-:W-:-:S02]  /*32d0*/  F2FP.SATFINITE.E4M3.F32.PACK_AB_MERGE_C R86, RZ, R86, RZ ;  /* 0x00000056ff56723e */ /* 0x000fc400048070ff */
[----:B------:R-:W-:Y:S02]  /*32e0*/  LOP3.LUT R17, R17, 0xffff, R26, 0xf8, !PT ;  /* 0x0000ffff11117812 */ /* 0x000fe400078ef81a */
[----:B------:R-:W-:Y:S02]  /*32f0*/  F2FP.SATFINITE.E4M3.F32.PACK_AB_MERGE_C R59, RZ, R59, RZ ;  /* 0x0000003bff3b723e */ /* 0x000fe400048070ff */
[----:B------:R-:W-:Y:S02]  /*3300*/  F2FP.SATFINITE.E4M3.F32.PACK_AB_MERGE_C R30, RZ, R30, RZ ;  /* 0x0000001eff1e723e */ /* 0x000fe400048070ff */
[----:B------:R-:W-:Y:S02]  /*3310*/  LOP3.LUT R21, R2, 0xff, RZ, 0xc0, !PT ;  /* 0x000000ff02157812 */ /* 0x000fe400078ec0ff */
[----:B------:R-:W-:Y:S02]  /*3320*/  PRMT R72, R72, 0x7104, RZ ;  /* 0x0000710448487816 */ /* 0x000fe400000000ff */
[----:B------:R-:W-:-:S02]  /*3330*/  F2FP.SATFINITE.E4M3.F32.PACK_AB_MERGE_C R73, RZ, R73, RZ ;  /* 0x00000049ff49723e */ /* 0x000fc400048070ff */
[----:B------:R-:W-:Y:S02]  /*3340*/  F2FP.SATFINITE.E4M3.F32.PACK_AB_MERGE_C R74, RZ, R74, RZ ;  /* 0x0000004aff4a723e */ /* 0x000fe400048070ff */
[----:B------:R-:W-:Y:S02]  /*3350*/  F2FP.SATFINITE.E4M3.F32.PACK_AB_MERGE_C R80, RZ, R80, RZ ;  /* 0x00000050ff50723e */ /* 0x000fe400048070ff */
[----:B------:R-:W-:Y:S02]  /*3360*/  F2FP.SATFINITE.E4M3.F32.PACK_AB_MERGE_C R20, RZ, R20, RZ ;  /* 0x00000014ff14723e */ /* 0x000fe400048070ff */
[----:B------:R-:W-:Y:S02]  /*3370*/  LOP3.LUT R76, R77, 0xff000000, R24, 0xf8, !PT ;  /* 0xff0000004d4c7812 */ /* 0x000fe400078ef818 */
[----:B------:R-:W-:Y:S02]  /*3380*/  LOP3.LUT R16, R16, 0xff0000, R55, 0xf8, !PT ;  /* 0x00ff000010107812 */ /* 0x000fe400078ef837 */
[----:B------:R-:W-:-:S02]  /*3390*/  SHF.L.U32 R77, R28, 0x18, RZ ;  /* 0x000000181c4d7819 */ /* 0x000fc400000006ff */
[----:B------:R-:W-:Y:S02]  /*33a0*/  F2FP.SATFINITE.E4M3.F32.PACK_AB_MERGE_C R75, RZ, R75, RZ ;  /* 0x0000004bff4b723e */ /* 0x000fe400048070ff */
[----:B------:R-:W-:Y:S02]  /*33b0*/  LOP3.LUT R19, R19, 0xff, RZ, 0xc0, !PT ;  /* 0x000000ff13137812 */ /* 0x000fe400078ec0ff */
[----:B------:R-:W-:Y:S02]  /*33c0*/  PRMT R82, R82, 0x7104, RZ ;  /* 0x0000710452527816 */ /* 0x000fe400000000ff */
[----:B------:R-:W-:Y:S02]  /*33d0*/  F2FP.SATFINITE.E4M3.F32.PACK_AB_MERGE_C R89, RZ, R89, RZ ;  /* 0x00000059ff59723e */ /* 0x000fe400048070ff */
[----:B------:R-:W-:Y:S02]  /*33e0*/  F2FP.SATFINITE.E4M3.F32.PACK_AB_MERGE_C R27, RZ, R27, RZ ;  /* 0x0000001bff1b723e */ /* 0x000fe400048070ff */
[----:B------:R-:W-:-:S02]  /*33f0*/  F2FP.SATFINITE.E4M3.F32.PACK_AB_MERGE_C R84, RZ, R84, RZ ;  /* 0x00000054ff54723e */ /* 0x000fc400048070ff */
[----:B------:R-:W-:Y:S01]  /*3400*/  LOP3.LUT R93, R93, 0xff, RZ, 0xc0, !PT ;  /* 0x000000ff5d5d7812 */ /* 0x000fe200078ec0ff */
[----:B------:R-:W-:Y:S01]  /*3410*/  IMAD.U32 R27, R27, 0x10000, RZ ;  /* 0x000100001b1b7824 */ /* 0x000fe200078e00ff */
[----:B------:R-:W-:Y:S02]  /*3420*/  SHF.L.U32 R86, R86, 0x8, RZ ;  /* 0x0000000856567819 */ /* 0x000fe400000006ff */
[----:B------:R-:W-:Y:S02]  /*3430*/  F2FP.SATFINITE.E4M3.F32.PACK_AB_MERGE_C R3, RZ, R3, RZ ;  /* 0x00000003ff03723e */ /* 0x000fe400048070ff */
[----:B------:R-:W-:Y:S02]  /*3440*/  F2FP.SATFINITE.E4M3.F32.PACK_AB_MERGE_C R18, RZ, R18, RZ ;  /* 0x00000012ff12723e */ /* 0x000fe400048070ff */
[----:B------:R-:W-:Y:S02]  /*3450*/  LOP3.LUT R59, R59, 0xff, RZ, 0xc0, !PT ;  /* 0x000000ff3b3b7812 */ /* 0x000fe400078ec0ff */
[----:B------:R-:W-:-:S02]  /*3460*/  SHF.L.U32 R30, R30, 0x8, RZ ;  /* 0x000000081e1e7819 */ /* 0x000fc400000006ff */
[----:B------:R-:W-:Y:S02]  /*3470*/  F2FP.SATFINITE.E4M3.F32.PACK_AB_MERGE_C R63, RZ, R63, RZ ;  /* 0x0000003fff3f723e */ /* 0x000fe400048070ff */
[----:B------:R-:W-:Y:S02]  /*3480*/  LOP3.LUT R72, R21, 0xff00, R72, 0xf8, !PT ;  /* 0x0000ff0015487812 */ /* 0x000fe400078ef848 */
[----:B------:R-:W-:Y:S02]  /*3490*/  F2FP.SATFINITE.E4M3.F32.PACK_AB_MERGE_C R70, RZ, R70, RZ ;  /* 0x00000046ff46723e */ /* 0x000fe400048070ff */
[----:B------:R-:W-:Y:S02]  /*34a0*/  LOP3.LUT R73, R73, 0xff, RZ, 0xc0, !PT ;  /* 0x000000ff49497812 */ /* 0x000fe400078ec0ff */
[----:B------:R-:W-:Y:S02]  /*34b0*/  LOP3.LUT R74, R74, 0xffff, RZ, 0xc0, !PT ;  /* 0x0000ffff4a4a7812 */ /* 0x000fe400078ec0ff */
[----:B------:R-:W-:-:S02]  /*34c0*/  SHF.L.U32 R80, R80, 0x8, RZ ;  /* 0x0000000850507819 */ /* 0x000fc400000006ff */
[----:B------:R-:W-:Y:S02]  /*34d0*/  F2FP.SATFINITE.E4M3.F32.PACK_AB_MERGE_C R78, RZ, R78, RZ ;  /* 0x0000004eff4e723e */ /* 0x000fe400048070ff */
[----:B------:R-:W-:Y:S02]  /*34e0*/  LOP3.LUT R17, R17, 0xff, RZ, 0xc0, !PT ;  /* 0x000000ff11117812 */ /* 0x000fe400078ec0ff */
[----:B------:R-:W-:Y:S02]  /*34f0*/  PRMT R20, R20, 0x7104, RZ ;  /* 0x0000710414147816 */ /* 0x000fe400000000ff */
[----:B------:R-:W-:Y:S02]  /*3500*/  F2FP.SATFINITE.E4M3.F32.PACK_AB_MERGE_C R0, RZ, R0, RZ ;  /* 0x00000000ff00723e */ /* 0x000fe400048070ff */
[----:B------:R-:W-:Y:S01]  /*3510*/  LOP3.LUT R77, R16, R77, RZ, 0xfc, !PT ;  /* 0x0000004d104d7212 */ /* 0x000fe200078efcff */
[----:B------:R-:W-:Y:S01]  /*3520*/  IMAD.U32 R16, R75, 0x10000, RZ ;  /* 0x000100004b107824 */ /* 0x000fe200078e00ff */
[----:B------:R-:W-:-:S02]  /*3530*/  LOP3.LUT R82, R19, 0xff00, R82, 0xf8, !PT ;  /* 0x0000ff0013527812 */ /* 0x000fc400078ef852 */
[----:B------:R-:W-:Y:S01]  /*3540*/  SHF.L.U32 R89, R89, 0x10, RZ ;  /* 0x0000001059597819 */ /* 0x000fe200000006ff */
[----:B------:R0:W-:Y:S01]  /*3550*/  STG.E.64 desc[UR4][R22.64], R76 ;  /* 0x0000004c16007986 */ /* 0x0001e2000c101b04 */
[----:B------:R-:W-:Y:S02]  /*3560*/  LOP3.LUT R84, R84, 0xffff, RZ, 0xc0, !PT ;  /* 0x0000ffff54547812 */ /* 0x000fe400078ec0ff */
[----:B------:R-:W-:Y:S02]  /*3570*/  LOP3.LUT R86, R93, 0xffff, R86, 0xf8, !PT ;  /* 0x0000ffff5d567812 */ /* 0x000fe400078ef856 */
[----:B------:R-:W-:Y:S02]  /*3580*/  SHF.L.U32 R3, R3, 0x10, RZ ;  /* 0x0000001003037819 */ /* 0x000fe400000006ff */
[----:B------:R-:W-:Y:S02]  /*3590*/  LOP3.LUT R18, R18, 0xffff, RZ, 0xc0, !PT ;  /* 0x0000ffff12127812 */ /* 0x000fe400078ec0ff */
[----:B------:R-:W-:-:S02]  /*35a0*/  LOP3.LUT R30, R59, 0xffff, R30, 0xf8, !PT ;  /* 0x0000ffff3b1e7812 */ /* 0x000fc400078ef81e */
[----:B------:R-:W-:Y:S02]  /*35b0*/  SHF.L.U32 R63, R63, 0x10, RZ ;  /* 0x000000103f3f7819 */ /* 0x000fe400000006ff */
[----:B------:R-:W-:Y:S02]  /*35c0*/  LOP3.LUT R69, R72, 0xff0000, R69, 0xf8, !PT ;  /* 0x00ff000048457812 */ /* 0x000fe400078ef845 */
[----:B------:R-:W-:Y:S02]  /*35d0*/  LOP3.LUT R70, R70, 0xffff, RZ, 0xc0, !PT ;  /* 0x0000ffff46467812 */ /* 0x000fe400078ec0ff */
[----:B------:R-:W-:Y:S02]  /*35e0*/  SHF.L.U32 R74, R74, 0x18, RZ ;  /* 0x000000184a4a7819 */ /* 0x000fe400000006ff */
[----:B------:R-:W-:Y:S02]  /*35f0*/  LOP3.LUT R73, R73, 0xffff, R80, 0xf8, !PT ;  /* 0x0000ffff49497812 */ /* 0x000fe400078ef850 */
[----:B------:R-:W-:-:S02]  /*3600*/  LOP3.LUT R78, R78, 0xffff, RZ, 0xc0, !PT ;  /* 0x0000ffff4e4e7812 */ /* 0x000fc400078ec0ff */
[----:B------:R-:W-:Y:S02]  /*3610*/  LOP3.LUT R20, R17, 0xff00, R20, 0xf8, !PT ;  /* 0x0000ff0011147812 */ /* 0x000fe400078ef814 */
[----:B------:R-:W-:Y:S02]  /*3620*/  LOP3.LUT R0, R0, 0xffff, RZ, 0xc0, !PT ;  /* 0x0000ffff00007812 */ /* 0x000fe400078ec0ff */
[----:B------:R-:W-:Y:S02]  /*3630*/  LOP3.LUT R82, R82, 0xff0000, R89, 0xf8, !PT ;  /* 0x00ff000052527812 */ /* 0x000fe400078ef859 */
[----:B------:R-:W-:Y:S02]  /*3640*/  SHF.L.U32 R81, R84, 0x18, RZ ;  /* 0x0000001854517819 */ /* 0x000fe400000006ff */
[----:B------:R-:W-:Y:S02]  /*3650*/  LOP3.LUT R3, R86, 0xff0000, R3, 0xf8, !PT ;  /* 0x00ff000056037812 */ /* 0x000fe400078ef803 */
[----:B------:R-:W-:-:S02]  /*3660*/  SHF.L.U32 R18, R18, 0x18, RZ ;  /* 0x0000001812127819 */ /* 0x000fc400000006ff */
[----:B------:R-:W-:Y:S02]  /*3670*/  LOP3.LUT R63, R30, 0xff0000, R63, 0xf8, !PT ;  /* 0x00ff00001e3f7812 */ /* 0x000fe400078ef83f */
[----:B------:R-:W-:Y:S02]  /*3680*/  SHF.L.U32 R70, R70, 0x18, RZ ;  /* 0x0000001846467819 */ /* 0x000fe400000006ff */
[----:B------:R-:W-:Y:S02]  /*3690*/  LOP3.LUT R79, R69, R74, RZ, 0xfc, !PT ;  /* 0x0000004a454f7212 */ /* 0x000fe400078efcff */
[----:B------:R-:W-:Y:S02]  /*36a0*/  LOP3.LUT R73, R73, 0xff0000, R16, 0xf8, !PT ;  /* 0x00ff000049497812 */ /* 0x000fe400078ef810 */
[----:B------:R-:W-:Y:S02]  /*36b0*/  SHF.L.U32 R78, R78, 0x18, RZ ;  /* 0x000000184e4e7819 */ /* 0x000fe400000006ff */
[----:B------:R-:W-:-:S02]  /*36c0*/  LOP3.LUT R20, R20, 0xff0000, R27, 0xf8, !PT ;  /* 0x00ff000014147812 */ /* 0x000fc400078ef81b */
[----:B------:R-:W-:Y:S02]  /*36d0*/  SHF.L.U32 R83, R0, 0x18, RZ ;  /* 0x0000001800537819 */ /* 0x000fe400000006ff */
[----:B------:R-:W-:Y:S02]  /*36e0*/  LOP3.LUT R81, R82, R81, RZ, 0xfc, !PT ;  /* 0x0000005152517212 */ /* 0x000fe400078efcff */
[----:B------:R-:W-:Y:S02]  /*36f0*/  LOP3.LUT R82, R3, 0xff000000, R18, 0xf8, !PT ;  /* 0xff00000003527812 */ /* 0x000fe400078ef812 */
[----:B------:R-:W-:Y:S02]  /*3700*/  LOP3.LUT R2, R63, 0xff000000, R70, 0xf8, !PT ;  /* 0xff0000003f027812 */ /* 0x000fe400078ef846 */
[----:B------:R-:W-:Y:S02]  /*3710*/  LOP3.LUT R80, R73, 0xff000000, R78, 0xf8, !PT ;  /* 0xff00000049507812 */ /* 0x000fe400078ef84e */
[----:B------:R-:W-:-:S02]  /*3720*/  LOP3.LUT R83, R20, R83, RZ, 0xfc, !PT ;  /* 0x0000005314537212 */ /* 0x000fc400078efcff */
[----:B------:R-:W-:Y:S01]  /*3730*/  MOV R3, R79 ;  /* 0x0000004f00037202 */ /* 0x000fe20000000f00 */
[----:B------:R0:W-:Y:S04]  /*3740*/  STG.E.64 desc[UR4][R22.64+0x800], R80 ;  /* 0x0008005016007986 */ /* 0x0001e8000c101b04 */
[----:B------:R0:W-:Y:S04]  /*3750*/  STG.E.64 desc[UR4][R22.64+0x400], R2 ;  /* 0x0004000216007986 */ /* 0x0001e8000c101b04 */
[----:B------:R0:W-:Y:S02]  /*3760*/  STG.E.64 desc[UR4][R22.64+0xc00], R82 ;  /* 0x000c005216007986 */ /* 0x0001e4000c101b04 */
.L_x_4791:
[----:B------:R-:W2:Y:S01]  /*3770*/  LDC R0, c[0x0][0x380] ;  /* 0x0000e000ff007b82 */ /* 0x000ea20000000800 */
[----:B------:R-:W-:Y:S01]  /*3780*/  PLOP3.LUT P3, PT, P3, PT, PT, 0x8, 0x80 ;  /* 0x000000000080781c */ /* 0x000fe20001f6e170 */
[----:B--2---:R-:W-:-:S05]  /*3790*/  IMAD.IADD R33, R33, 0x1, R0 ;  /* 0x0000000121217824 */ /* 0x004fca00078e0200 */
[----:B------:R-:W-:-:S13]  /*37a0*/  ISETP.GE.AND P1, PT, R33, UR9, PT ;  /* 0x0000000921007c0c */ /* 0x000fda000bf26270 */
[----:B------:R-:W-:Y:S05]  /*37b0*/  @!P1 BRA `(.L_x_4792) ;  /* 0xffffffc800c49947 */ /* 0x000fea000383ffff */
.L_x_4783:
        /* <DEDUP_REMOVED lines=38> */
.L_x_4800:
[----:B------:R-:W-:Y:S02]  /*3a20*/  ISETP.NE.AND P1, PT, R38, RZ, PT ;  /* 0x000000ff2600720c */ /* 0x000fe40003f25270 */
[----:B-1----:R-:W-:-:S11]  /*3a30*/  FMNMX R5, R3, R2, !PT ;  /* 0x0000000203057209 */ /* 0x002fd60007800000 */
[----:B------:R-:W-:Y:S05]  /*3a40*/  @P1 BRA `(.L_x_4794) ;  /* 0x0000000000081947 */ /* 0x000fea0003800000 */
[----:B0-----:R-:W0:Y:S02]  /*3a50*/  LDC.64 R2, c[0x0][0x3f8] ;  /* 0x0000fe00ff027b82 */ /* 0x001e240000000a00 */
[----:B0-----:R1:W-:Y:S02]  /*3a60*/  REDG.E.MAX.S32.STRONG.GPU desc[UR4][R2.64], R5 ;  /* 0x000000050200798e */ /* 0x0013e4000d12e304 */
.L_x_4794:
[----:B------:R-:W-:Y:S05]  /*3a70*/  BSYNC B0 ;  /* 0x0000000000007941 */ /* 0x000fea0003800000 */
.L_x_4793:
        /* <DEDUP_REMOVED lines=10> */
[----:B------:R-:W-:Y:S01]  /*3b20*/  IMAD.MOV.U32 R0, RZ, RZ, R39 ;  /* 0x000000ffff007224 */ /* 0x000fe200078e0027 */
[----:B0-----:R-:W-:-:S07]  /*3b30*/  MOV R76, 0x3b50 ;  /* 0x00003b50004c7802 */ /* 0x001fce0000000f00 */
[----:B-1----:R-:W-:Y:S05]  /*3b40*/  CALL.REL.NOINC `($__internal_51_$__cuda_sm20_rcp_rn_f32_slowpath) ;  /* 0x00000000005c7944 */ /* 0x002fea0003c00000 */
[----:B------:R-:W-:Y:S01]  /*3b50*/  MOV R5, R0 ;  /* 0x0000000000057202 */ /* 0x000fe20000000f00 */
[----:B------:R-:W-:Y:S06]  /*3b60*/  BRA `(.L_x_4797) ;  /* 0x0000000000107947 */ /* 0x000fec0003800000 */
.L_x_4796:
[----:B------:R-:W0:Y:S02]  /*3b70*/  MUFU.RCP R0, R39 ;  /* 0x0000002700007308 */ /* 0x000e240000001000 */
[----:B01----:R-:W-:-:S04]  /*3b80*/  FFMA R2, R39, R0, -1 ;  /* 0xbf80000027027423 */ /* 0x003fc80000000000 */
[----:B------:R-:W-:-:S04]  /*3b90*/  FADD.FTZ R5, -R2, -RZ ;  /* 0x800000ff02057221 */ /* 0x000fc80000010100 */
[----:B------:R-:W-:-:S07]  /*3ba0*/  FFMA R5, R0, R5, R0 ;  /* 0x0000000500057223 */ /* 0x000fce0000000000 */
.L_x_4797:
[----:B------:R-:W0:Y:S02]  /*3bb0*/  LDC.64 R2, c[0x0][0x3f0] ;  /* 0x0000fc00ff027b82 */ /* 0x000e240000000a00 */
[----:B0-----:R-:W-:Y:S01]  /*3bc0*/  STG.E desc[UR4][R2.64], R5 ;  /* 0x0000000502007986 */ /* 0x001fe2000c101904 */
[----:B------:R-:W-:Y:S05]  /*3bd0*/  EXIT ;  /* 0x000000000000794d */ /* 0x000fea0003800000 */
.L_x_4795:
[----:B------:R-:W-:Y:S02]  /*3be0*/  MOV R5, 0x2 ;  /* 0x0000000200057802 */ /* 0x000fe40000000f00 */
[----:B------:R-:W-:Y:S02]  /*3bf0*/  MOV R7, 0x1f ;  /* 0x0000001f00077802 */ /* 0x000fe40000000f00 */
[----:B------:R-:W-:-:S07]  /*3c00*/  MOV R4, 0xffffffff ;  /* 0xffffffff00047802 */ /* 0x000fce0000000f00 */
[----:B01---5:R-:W-:Y:S05]  /*3c10*/  WARPSYNC.COLLECTIVE R4, `(.L_x_4798) ;  /* 0x0000000004087348 */ /* 0x023fea0003c00000 */
[----:B01----:R0:W1:Y:S02]  /*3c20*/  SHFL.DOWN P1, R2, R0, R5, R7 ;  /* 0x0800000500027389 */ /* 0x0030640000020007 */
[----:B01---5:R-:W-:Y:S05]  /*3c30*/  ENDCOLLECTIVE ;  /* 0x000000000000791b */ /* 0x023fea0003800000 */
.L_x_4798:
[----:B------:R-:W-:Y:S01]  /*3c40*/  MOV R5, 0x1 ;  /* 0x0000000100057802 */ /* 0x000fe20000000f00 */
[----:B------:R-:W-:-:S05]  /*3c50*/  IMAD.MOV.U32 R3, RZ, RZ, R2 ;  /* 0x000000ffff037224 */ /* 0x000fca00078e0002 */
[----:B------:R-:W-:-:S04]  /*3c60*/  FMNMX R3, R3, R0, !PT ;  /* 0x0000000003037209 */ /* 0x000fc80007800000 */
[----:B------:R-:W-:-:S07]  /*3c70*/  MOV R0, R3 ;  /* 0x0000000300007202 */ /* 0x000fce0000000f00 */
[----:B------:R-:W-:Y:S05]  /*3c80*/  WARPSYNC.COLLECTIVE R4, `(.L_x_4799) ;  /* 0x0000000004087348 */ /* 0x000fea0003c00000 */
[----:B------:R0:W1:Y:S02]  /*3c90*/  SHFL.DOWN P1, R2, R0, R5, R7 ;  /* 0x0800000500027389 */ /* 0x0000640000020007 */
[----:B01----:R-:W-:Y:S05]  /*3ca0*/  ENDCOLLECTIVE ;  /* 0x000000000000791b */ /* 0x003fea0003800000 */
.L_x_4799:
[----:B------:R-:W-:Y:S05]  /*3cb0*/  BRA `(.L_x_4800) ;  /* 0xfffffffc00587947 */ /* 0x000fea000383ffff */
        .weak           $__internal_51_$__cuda_sm20_rcp_rn_f32_slowpath
        .type           $__internal_51_$__cuda_sm20_rcp_rn_f32_slowpath,@function
        .size           $__internal_51_$__cuda_sm20_rcp_rn_f32_slowpath,(.L_x_6093 - $__internal_51_$__cuda_sm20_rcp_rn_f32_slowpath)
$__internal_51_$__cuda_sm20_rcp_rn_f32_slowpath:
        /* <DEDUP_REMOVED lines=15> */
.L_x_4802:
[----:B------:R-:W-:-:S05]  /*3db0*/  VIADD R2, R3, 0xffffff03 ;  /* 0xffffff0303027836 */ /* 0x000fca0000000000 */
        /* <DEDUP_REMOVED lines=25> */
[----:B------:R-:W-:-:S04]  /*3f50*/  SEL R2, RZ, 0x1, !P0 ;  /* 0x00000001ff027807 */ /* 0x000fc80004000000 */
[----:B------:R-:W-:-:S04]  /*3f60*/  IADD3 R2, PT, PT, -R2, RZ, RZ ;  /* 0x000000ff02027210 */ /* 0x000fc80007ffe1ff */
[----:B------:R-:W-:-:S13]  /*3f70*/  ISETP.GE.AND P0, PT, R2, RZ, PT ;  /* 0x000000ff0200720c */ /* 0x000fda0003f06270 */
[----:B------:R-:W-:-:S05]  /*3f80*/  @!P0 VIADD R3, R3, 0x1 ;  /* 0x0000000103038836 */ /* 0x000fca0000000000 */
[----:B------:R-:W-:-:S04]  /*3f90*/  @!P1 SHF.L.U32 R3, R3, 0x1, RZ ;  /* 0x0000000103039819 */ /* 0x000fc800000006ff */
[----:B------:R-:W-:Y:S01]  /*3fa0*/  LOP3.LUT R3, R3, 0x80000000, R0, 0xf8, !PT ;  /* 0x8000000003037812 */ /* 0x000fe200078ef800 */
[----:B------:R-:W-:Y:S06]  /*3fb0*/  BRA `(.L_x_4803) ;  /* 0x0000000000047947 */ /* 0x000fec0003800000 */
.L_x_4804:
[----:B------:R0:W1:Y:S02]  /*3fc0*/  MUFU.RCP R3, R0 ;  /* 0x0000000000037308 */ /* 0x0000640000001000 */
.L_x_4803:
[----:B------:R-:W-:Y:S05]  /*3fd0*/  BSYNC B1 ;  /* 0x0000000000017941 */ /* 0x000fea0003800000 */
.L_x_4801:
[----:B01----:R-:W-:Y:S01]  /*3fe0*/  MOV R0, R3 ;  /* 0x0000000300007202 */ /* 0x003fe20000000f00 */
[----:B------:R-:W-:Y:S01]  /*3ff0*/  HFMA2 R3, -RZ, RZ, 0, 0 ;  /* 0x00000000ff037431 */ /* 0x000fe200000001ff */
[----:B------:R-:W-:-:S04]  /*4000*/  MOV R2, R76 ;  /* 0x0000004c00027202 */ /* 0x000fc80000000f00 */
[----:B------:R-:W-:Y:S05]  /*4010*/  RET.REL.NODEC R2 `(_ZN18transformer_engine13normalization24rmsnorm_fwd_tuned_kernelINS0_13Kernel_traitsI13__nv_bfloat16S3_13__nv_fp8_e4m3fjLj4096ELj1ELj1ELj4ELj16ENS0_18Kernel_traits_baseILj4096ES3_S3_S4_fjLj128EEEEEEEvNS0_19ForwardKernelParamsE) ;  /* 0xffffffbc02f87950 */ /* 0x000fea0003c3ffff */
.L_x_4805:
        /* <DEDUP_REMOVED lines=14> */
.L_x_6093:


//--------------------- .text._ZN18transformer_engine13normalization24rmsnorm_fwd_tuned_kernelINS0_13Kernel_traitsI13__nv_bfloat16S3_S3_fjLj2048ELj1ELj4ELj1ELj16ENS0_18Kernel_traits_baseILj2048ES3_S3_S3_fjLj128EEEEEEEvNS0_19ForwardKernelParamsE --------------------------
	.section	.text._ZN18transformer_engine13normalization24rmsnorm_fwd_tuned_kernelINS0_13Kernel_traitsI13__nv_bfloat16S3_S3_fjLj2048ELj1ELj4ELj1ELj16ENS0_18Kernel_traits_baseILj2048ES3_S3_S3_fjLj128EEEEEEEvNS0_19ForwardKernelParamsE,"ax",@progbits
	.align	128
        .global         _ZN18transformer_engine13normalization24rmsnorm_fwd_tuned_kernelINS0_13Kernel_traitsI13__nv_bfloat16S3_S3_fjLj2048ELj1ELj4ELj1ELj16ENS0_18Kernel_traits_baseILj2048ES3_S3_S3_fjLj128EEEEEEEvNS0_19ForwardKernelParamsE
        .type           _ZN18transformer_engine13normalization24rmsnorm_fwd_tuned_kernelINS0_13Kernel_traitsI13__nv_bfloat16S3_S3_fjLj2048ELj1ELj4ELj1ELj16ENS0_18Kernel_traits_baseILj2048ES3_S3_S3_fjLj128EEEEEEEvNS0_19ForwardKernelParamsE,@function
        .size           _ZN18transformer_engine13normalization24rmsnorm_fwd_tuned_kernelINS0_13Kernel_traitsI13__nv_bfloat16S3_S3_fjLj2048ELj1ELj4ELj1ELj16ENS0_18Kernel_traits_baseILj2048ES3_S3_S3_fjLj128EEEEEEEvNS0_19ForwardKernelParamsE,(.L_x_6094 - _ZN18transformer_engine13normalization24rmsnorm_fwd_tuned_kernelINS0_13Kernel_traitsI13__nv_bfloat16S3_S3_fjLj2048ELj1ELj4ELj1ELj16ENS0_18Kernel_traits_baseILj2048ES3_S3_S3_fjLj128EEEEEEEvNS0_19ForwardKernelParamsE)
        .other          _ZN18transformer_engine13normalization24rmsnorm_fwd_tuned_kernelINS0_13Kernel_traitsI13__nv_bfloat16S3_S3_fjLj2048ELj1ELj4ELj1ELj16ENS0_18Kernel_traits_baseILj2048ES3_S3_S3_fjLj128EEEEEEEvNS0_19ForwardKernelParamsE,@"STO_CUDA_ENTRY STV_DEFAULT"
_ZN18transformer_engine13normalization24rmsnorm_fwd_tuned_kernelINS0_13Kernel_traitsI13__nv_bfloat16S3_S3_fjLj2048ELj1ELj4ELj1ELj16ENS0_18Kernel_traits_baseILj2048ES3_S3_S3_fjLj128EEEEEEEvNS0_19ForwardKernelParamsE:
.text._ZN18transformer_engine13normalization24rmsnorm_fwd_tuned_kernelINS0_13Kernel_traitsI13__nv_bfloat16S3_S3_fjLj2048ELj1ELj4ELj1ELj16ENS0_18Kernel_traits_baseILj2048ES3_S3_S3_fjLj128EEEEEEEvNS0_19ForwardKernelParamsE:
[----:B------:R-:W-:Y:S01]  /*0000*/  LDC R1, c[0x0][0x37c] ;  /* 0x0000df00ff017b82 */ /* 0x000fe20000000800 */
[----:B------:R-:W0:Y:S01]  /*0010*/  LDCU.U8 UR4, c[0x0][0x404] ;  /* 0x00008080ff0477ac */ /* 0x000e220008000000 */
[----:B------:R-:W1:Y:S01]  /*0020*/  S2R R37, SR_TID.X ;  /* 0x0000000000257919 */ /* 0x000e620000002100 */
[----:B------:R-:W2:Y:S01]  /*0030*/  LDCU UR8, c[0x0][0x388] ;  /* 0x00007100ff0877ac */ /* 0x000ea20008000800 */
[----:B------:R-:W3:Y:S01]  /*0040*/  S2R R4, SR_CTAID.X ;  /* 0x0000000000047919 */ /* 0x000ee20000002500 */
[----:B------:R-:W4:Y:S01]  /*0050*/  LDCU.64 UR6, c[0x0][0x3a8] ;  /* 0x00007500ff0677ac */ /* 0x000f220008000a00 */
[----:B------:R-:W1:Y:S01]  /*0060*/  LDCU UR12, c[0x0][0x388] ;  /* 0x00007100ff0c77ac */ /* 0x000e620008000800 */
[----:B------:R-:W1:Y:S01]  /*0070*/  LDCU UR10, c[0x0][0x388] ;  /* 0x00007100ff0a77ac */ /* 0x000e620008000800 */
[----:B0-----:R-:W-:Y:S01]  /*0080*/  ISETP.NE.AND P1, PT, RZ, UR4, PT ;  /* 0x00000004ff007c0c */ /* 0x001fe2000bf25270 */
[----:B------:R-:W0:Y:S01]  /*0090*/  LDCU.64 UR4, c[0x0][0x358] ;  /* 0x00006b00ff0477ac */ /* 0x000e220008000a00 */
[----:B------:R-:W0:Y:S01]  /*00a0*/  LDCU UR9, c[0x0][0x3d8] ;  /* 0x00007b00ff0977ac */ /* 0x000e220008000800 */
[----:B------:R-:W0:Y:S10]  /*00b0*/  LDCU UR11, c[0x0][0x3d8] ;  /* 0x00007b00ff0b77ac */ /* 0x000e340008000800 */
[----:B------:R-:W0:Y:S01]  /*00c0*/  @P1 LDC.64 R2, c[0x0][0x3e0] ;  /* 0x0000f800ff021b82 */ /* 0x000e220000000a00 */
[----:B-1----:R-:W-:-:S04]  /*00d0*/  SHF.R.U32.HI R39, RZ, 0x5, R37 ;  /* 0x00000005ff277819 */ /* 0x002fc80000011625 */
[----:B---3--:R-:W-:Y:S02]  /*00e0*/  LEA R39, R4, R39, 0x2 ;  /* 0x0000002704277211 */ /* 0x008fe400078e10ff */
[----:B------:R-:W-:Y:S02]  /*00f0*/  SHF.L.U32 R0, R37, 0x4, RZ ;  /* 0x0000000425007819 */ /* 0x000fe400000006ff */
[----:B--2---:R-:W-:Y:S02]  /*0100*/  ISETP.GE.AND P0, PT, R39, UR8, PT ;  /* 0x0000000827007c0c */ /* 0x004fe4000bf06270 */
[----:B------:R-:W-:Y:S01]  /*0110*/  LOP3.LUT R0, R0, 0x1f0, RZ, 0xc0, !PT ;  /* 0x000001f000007812 */ /* 0x000fe200078ec0ff */
[----:B------:R-:W-:Y:S01]  /*0120*/  BSSY B0, `(.L_x_4806) ;  /* 0x0000614000007945 */ /* 0x000fe20003800000 */
[----:B------:R-:W-:Y:S01]  /*0130*/  HFMA2 R38, -RZ, RZ, 0, 0 ;  /* 0x00000000ff267431 */ /* 0x000fe200000001ff */
[----:B0-----:R4:W5:Y:S02]  /*0140*/  @P1 LDG.E R36, desc[UR4][R2.64] ;  /* 0x0000000402241981 */ /* 0x001964000c1e1900 */
[----:B----4-:R-:W-:-:S04]  /*0150*/  IADD3 R2, P2, PT, R0, UR6, RZ ;  /* 0x0000000600027c10 */ /* 0x010fc8000ff5e0ff */
[----:B------:R-:W-:Y:S02]  /*0160*/  IADD3.X R3, PT, PT, RZ, UR7, RZ, P2, !PT ;  /* 0x00000007ff037c10 */ /* 0x000fe400097fe4ff */
[----:B------:R-:W-:Y:S07]  /*0170*/  @P0 BRA `(.L_x_4807) ;  /* 0x0000006000380947 */ /* 0x000fee0003800000 */
[----:B------:R0:W5:Y:S01]  /*0180*/  LDG.E.128 R32, desc[UR4][R2.64] ;  /* 0x0000000402207981 */ /* 0x000162000c1e1d00 */
[----:B------:R-:W1:Y:S03]  /*0190*/  LDCU.64 UR6, c[0x0][0x3f8] ;  /* 0x00007f00ff0677ac */ /* 0x000e660008000a00 */
[----:B------:R0:W5:Y:S04]  /*01a0*/  LDG.E.128 R28, desc[UR4][R2.64+0x200] ;  /* 0x00020004021c7981 */ /* 0x000168000c1e1d00 */
[----:B------:R0:W5:Y:S04]  /*01b0*/  LDG.E.128 R24, desc[UR4][R2.64+0x400] ;  /* 0x0004000402187981 */ /* 0x000168000c1e1d00 */
[----:B------:R0:W5:Y:S04]  /*01c0*/  LDG.E.128 R20, desc[UR4][R2.64+0x600] ;  /* 0x0006000402147981 */ /* 0x000168000c1e1d00 */
[----:B------:R0:W5:Y:S04]  /*01d0*/  LDG.E.128 R16, desc[UR4][R2.64+0x800] ;  /* 0x0008000402107981 */ /* 0x000168000c1e1d00 */
[----:B------:R0:W5:Y:S04]  /*01e0*/  LDG.E.128 R12, desc[UR4][R2.64+0xa00] ;  /* 0x000a0004020c7981 */ /* 0x000168000c1e1d00 */
[----:B------:R0:W5:Y:S04]  /*01f0*/  LDG.E.128 R8, desc[UR4][R2.64+0xc00] ;  /* 0x000c000402087981 */ /* 0x000168000c1e1d00 */
[----:B------:R0:W5:Y:S01]  /*0200*/  LDG.E.128 R4, desc[UR4][R2.64+0xe00] ;  /* 0x000e000402047981 */ /* 0x000162000c1e1d00 */
[----:B-1----:R-:W-:-:S04]  /*0210*/  UISETP.NE.U32.AND UP0, UPT, UR6, URZ, UPT ;  /* 0x000000ff0600728c */ /* 0x002fc8000bf05070 */
[----:B------:R-:W-:-:S09]  /*0220*/  UISETP.NE.AND.EX UP0, UPT, UR7, URZ, UPT, UP0 ;  /* 0x000000ff0700728c */ /* 0x000fd2000bf05300 */
[----:B0-----:R-:W-:Y:S05]  /*0230*/  BRA.U !UP0, `(.L_x_4808) ;  /* 0x0000003108887547 */ /* 0x001fea000b800000 */
[----:B------:R-:W0:Y:S01]  /*0240*/  LDCU.U8 UR6, c[0x0][0x3c0] ;  /* 0x00007800ff0677ac */ /* 0x000e220008000000 */
[----:B-----5:R-:W-:Y:S02]  /*0250*/  PRMT R73, R32, 0x7632, R73 ;  /* 0x0000763220497816 */ /* 0x020fe40000000049 */
        /* <DEDUP_REMOVED lines=8> */
[----:B0-----:R-:W-:Y:S02]  /*02e0*/  ISETP.NE.AND P0, PT, RZ, UR6, PT ;  /* 0x00000006ff007c0c */ /* 0x001fe4000bf05270 */
        /* <DEDUP_REMOVED lines=23> */
[----:B------:R-:W-:Y:S02]  /*0460*/  SHF.L.U32 R41, R32, 0x10, RZ ;  /* 0x0000001020297819 */ /* 0x000fe400000006ff */
        /* <DEDUP_REMOVED lines=125> */
[----:B------:R-:W-:Y:S01]  /*0c40*/  LOP3.LUT R74, R37, 0x1f, RZ, 0xc0, !PT ;  /* 0x0000001f254a7812 */ /* 0x000fe200078ec0ff */
[----:B------:R-:W-:Y:S01]  /*0c50*/  @P0 FADD R104, R104, 1 ;  /* 0x3f80000068680421 */ /* 0x000fe20000000000 */
[----:B------:R-:W-:Y:S01]  /*0c60*/  MOV R38, RZ ;  /* 0x000000ff00267202 */ /* 0x000fe20000000f00 */
[----:B------:R-:W-:-:S07]  /*0c70*/  @P0 FADD R40, R40, 1 ;  /* 0x3f80000028280421 */ /* 0x000fce0000000000 */
.L_x_4810:
[----:B------:R-:W0:Y:S01]  /*0c80*/  S2R R37, SR_TID.X ;  /* 0x0000000000257919 */ /* 0x000e220000002100 */
[----:B---3--:R-:W1:Y:S01]  /*0c90*/  LDC.64 R2, c[0x0][0x390] ;  /* 0x0000e400ff027b82 */ /* 0x008e620000000a00 */
[----:B0-----:R-:W-:-:S04]  /*0ca0*/  LOP3.LUT P2, R0, R37, 0x1f, RZ, 0xc0, !PT ;  /* 0x0000001f25007812 */ /* 0x001fc8000784c0ff */
[----:B------:R-:W-:-:S05]  /*0cb0*/  LEA R5, R39, R0, 0x8 ;  /* 0x0000000027057211 */ /* 0x000fca00078e40ff */
[----:B-1----:R-:W-:-:S05]  /*0cc0*/  IMAD.WIDE.U32 R2, R5, 0x10, R2 ;  /* 0x0000001005027825 */ /* 0x002fca00078e0002 */
[----:B------:R-:W2:Y:S04]  /*0cd0*/  LDG.E.128 R4, desc[UR4][R2.64] ;  /* 0x0000000402047981 */ /* 0x000ea8000c1e1d00 */
[----:B------:R-:W3:Y:S04]  /*0ce0*/  LDG.E.128 R8, desc[UR4][R2.64+0x200] ;  /* 0x0002000402087981 */ /* 0x000ee8000c1e1d00 */
[----:B------:R-:W4:Y:S04]  /*0cf0*/  LDG.E.128 R12, desc[UR4][R2.64+0x400] ;  /* 0x00040004020c7981 */ /* 0x000f28000c1e1d00 */
[----:B------:R-:W5:Y:S04]  /*0d00*/  LDG.E.128 R16, desc[UR4][R2.64+0x600] ;  /* 0x0006000402107981 */ /* 0x000f68000c1e1d00 */
[----:B------:R-:W5:Y:S04]  /*0d10*/  LDG.E.128 R20, desc[UR4][R2.64+0x800] ;  /* 0x0008000402147981 */ /* 0x000f68000c1e1d00 */
[----:B------:R-:W5:Y:S04]  /*0d20*/  LDG.E.128 R24, desc[UR4][R2.64+0xa00] ;  /* 0x000a000402187981 */ /* 0x000f68000c1e1d00 */
[----:B------:R-:W5:Y:S04]  /*0d30*/  LDG.E.128 R28, desc[UR4][R2.64+0xc00] ;  /* 0x000c0004021c7981 */ /* 0x000f68000c1e1d00 */
[----:B------:R0:W5:Y:S01]  /*0d40*/  LDG.E.128 R32, desc[UR4][R2.64+0xe00] ;  /* 0x000e000402207981 */ /* 0x000162000c1e1d00 */
[----:B------:R-:W-:Y:S01]  /*0d50*/  UMOV UR6, 0xffffffff ;  /* 0xffffffff00067882 */ /* 0x000fe20000000000 */
[----:B--2---:R-:W-:-:S02]  /*0d60*/  PRMT R0, R4, 0x7632, R0 ;  /* 0x0000763204007816 */ /* 0x004fc40000000000 */
        /* <DEDUP_REMOVED lines=12> */
[----:B0-----:R-:W-:Y:S01]  /*0e30*/  FADD R3, R133, R106 ;  /* 0x0000006a85037221 */ /* 0x001fe20000000000 */
        /* <DEDUP_REMOVED lines=39> */
[----:B-----5:R-:W-:-:S02]  /*10b0*/  PRMT R13, R16, 0x7632, R13 ;  /* 0x00007632100d7816 */ /* 0x020fc4000000000d */
        /* <DEDUP_REMOVED lines=52> */
[--C-:B------:R-:W-:Y:S01]  /*1400*/  FADD R15, R112, R3.reuse ;  /* 0x00000003700f7221 */ /* 0x100fe20000000000 */
[----:B------:R-:W-:-:S02]  /*1410*/  PRMT R3, R22, 0x7632, R3 ;  /* 0x0000763216037816 */ /* 0x000fc40000000003 */
        /* <DEDUP_REMOVED lines=52> */
[----:B------:R-:W-:Y:S06]  /*1760*/  BRA.DIV UR6, `(.L_x_4809) ;  /* 0x0000004e06d87947 */ /* 0x000fec000b800000 */
        /* <DEDUP_REMOVED lines=13> */
[----:B------:R-:W-:Y:S02]  /*1840*/  FADD R19, R5, -R21 ;  /* 0x8000001505137221 */ /* 0x000fe40000000000 */
[----:B------:R-:W-:-:S04]  /*1850*/  FFMA R0, R0, R0, RZ ;  /* 0x0000000000007223 */ /* 0x000fc800000000ff */
        /* <DEDUP_REMOVED lines=132> */
[----:B------:R0:W1:Y:S02]  /*20a0*/  SHFL.BFLY PT, R0, R30, 0x10, 0x1f ;  /* 0x0e001f001e007f89 */ /* 0x00006400000e0000 */
.L_x_4830:
[----:B-1----:R-:W-:-:S04]  /*20b0*/  FADD R0, R30, R0 ;  /* 0x000000001e007221 */ /* 0x002fc80000000000 */
[----:B------:R-:W-:-:S04]  /*20c0*/  FMUL R0, R0, 0.00048828125 ;  /* 0x3a00000000007820 */ /* 0x000fc80000400000 */
[----:B------:R-:W-:-:S04]  /*20d0*/  FFMA R0, R21, R21, R0 ;  /* 0x0000001515007223 */ /* 0x000fc80000000000 */
[----:B------:R-:W-:-:S05]  /*20e0*/  FADD R0, R0, UR9 ;  /* 0x0000000900007e21 */ /* 0x000fca0008000000 */
[----:B------:R-:W-:-:S13]  /*20f0*/  FSETP.GEU.AND P0, PT, |R0|, 1.175494350822287508e-38, PT ;  /* 0x008000000000780b */ /* 0x000fda0003f0e200 */
[----:B------:R-:W-:-:S04]  /*2100*/  @!P0 FMUL R0, R0, 16777216 ;  /* 0x4b80000000008820 */ /* 0x000fc80000400000 */
[----:B------:R-:W1:Y:S02]  /*2110*/  MUFU.RSQ R125, R0 ;  /* 0x00000000007d7308 */ /* 0x000e640000001400 */
[----:B-1----:R-:W-:-:S04]  /*2120*/  @!P0 FMUL R125, R125, 4096 ;  /* 0x458000007d7d8820 */ /* 0x002fc80000400000 */
        /* <DEDUP_REMOVED lines=17> */
[----:B------:R-:W-:Y:S01]  /*2240*/  FMUL R137, R137, R76 ;  /* 0x0000004c89897220 */ /* 0x000fe20000400000 */
[----:B------:R-:W-:Y:S01]  /*2250*/  FMNMX3 R38, R38, |R19|, |R5|, !PT ;  /* 0x4000001326267276 */ /* 0x000fe20007800405 */
[----:B------:R-:W-:Y:S01]  /*2260*/  FMUL R6, R36, R17 ;  /* 0x0000001124067220 */ /* 0x000fe20000400000 */
[----:B------:R-:W-:Y:S01]  /*2270*/  FSEL R136, R19, R136, !P1 ;  /* 0x0000008813887208 */ /* 0x000fe20004800000 */
[-C--:B------:R-:W-:Y:S01]  /*2280*/  FMUL R8, R8, R125.reuse ;  /* 0x0000007d08087220 */ /* 0x080fe20000400000 */
        /* <DEDUP_REMOVED lines=8> */
[-C--:B------:R-:W-:Y:S01]  /*2310*/  FMUL R17, R130, R125.reuse ;  /* 0x0000007d82117220 */ /* 0x080fe20000400000 */
[----:B------:R-:W-:Y:S01]  /*2320*/  FMUL R132, R132, R125 ;  /* 0x0000007d84847220 */ /* 0x000fe20000400000 */
[----:B------:R-:W-:Y:S01]  /*2330*/  FMNMX3 R38, R38, |R19|, |R7|, !PT ;  /* 0x4000001326267276 */ /* 0x000fe20007800407 */
[----:B------:R-:W-:Y:S01]  /*2340*/  FMUL R10, R10, R125 ;  /* 0x0000007d0a0a7220 */ /* 0x000fe20000400000 */
[----:B------:R-:W-:Y:S01]  /*2350*/  FMUL R8, R36, R21 ;  /* 0x0000001524087220 */ /* 0x000fe20000400000 */
[----:B------:R-:W-:Y:S01]  /*2360*/  FMUL R133, R9, R125 ;  /* 0x0000007d09857220 */ /* 0x000fe20000400000 */
[----:B------:R-:W-:Y:S01]  /*2370*/  FMUL R17, R17, R46 ;  /* 0x0000002e11117220 */ /* 0x000fe20000400000 */
        /* <DEDUP_REMOVED lines=11> */
[----:B------:R-:W-:Y:S01]  /*2430*/  FMUL R11, R0, R81 ;  /* 0x00000051000b7220 */ /* 0x000fe20000400000 */
[-C--:B------:R-:W-:Y:S01]  /*2440*/  FMUL R128, R128, R125.reuse ;  /* 0x0000007d80807220 */ /* 0x080fe20000400000 */
[----:B------:R-:W-:Y:S01]  /*2450*/  FMUL R115, R115, R125 ;  /* 0x0000007d73737220 */ /* 0x000fe20000400000 */
[----:B------:R-:W-:Y:S01]  /*2460*/  FMUL R130, R36, R21 ;  /* 0x0000001524827220 */ /* 0x000fe20000400000 */
[----:B------:R-:W-:Y:S01]  /*2470*/  FMNMX3 R38, R38, |R19|, |R133|, !PT ;  /* 0x4000001326267276 */ /* 0x000fe20007800485 */
[----:B------:R-:W-:Y:S01]  /*2480*/  FMUL R132, R36, R17 ;  /* 0x0000001124847220 */ /* 0x000fe20000400000 */
[----:B------:R-:W-:Y:S01]  /*2490*/  FSEL R10, R19, R10, !P1 ;  /* 0x0000000a130a7208 */ /* 0x000fe20004800000 */
[-C--:B------:R-:W-:Y:S01]  /*24a0*/  FMUL R16, R121, R125.reuse ;  /* 0x0000007d79107220 */ /* 0x080fe20000400000 */
        /* <DEDUP_REMOVED lines=11> */
[-C--:B------:R-:W-:Y:S01]  /*2560*/  FMUL R16, R36, R19.reuse ;  /* 0x0000001324107220 */ /* 0x080fe20000400000 */
[----:B------:R-:W-:Y:S01]  /*2570*/  FMNMX3 R38, R38, |R19|, |R131|, !PT ;  /* 0x4000001326267276 */ /* 0x000fe20007800483 */
[----:B------:R-:W-:Y:S01]  /*2580*/  FMUL R18, R36, R21 ;  /* 0x0000001524127220 */ /* 0x000fe20000400000 */
[----:B------:R-:W-:Y:S01]  /*2590*/  FMUL R129, R123, R84 ;  /* 0x000000547b817220 */ /* 0x000fe20000400000 */
[----:B------:R-:W-:Y:S01]  /*25a0*/  FMUL R124, R124, R125 ;  /* 0x0000007d7c7c7220 */ /* 0x000fe20000400000 */
[----:B------:R-:W-:Y:S01]  /*25b0*/  FMNMX3 R38, R38, |R117|, |R17|, !PT ;  /* 0x4000007526267276 */ /* 0x000fe20007800411 */
[-C--:B------:R-:W-:Y:S01]  /*25c0*/  FMUL R126, R126, R125.reuse ;  /* 0x0000007d7e7e7220 */ /* 0x080fe20000400000 */
[----:B------:R-:W-:Y:S01]  /*25d0*/  FSEL R16, R19, R16, !P1 ;  /* 0x0000001013107208 */ /* 0x000fe20004800000 */
[-C--:B------:R-:W-:Y:S01]  /*25e0*/  FMUL R19, R12, R125.reuse ;  /* 0x0000007d0c137220 */ /* 0x080fe20000400000 */
[----:B------:R-:W-:Y:S01]  /*25f0*/  FSEL R18, R21, R18, !P1 ;  /* 0x0000001215127208 */ /* 0x000fe20004800000 */
[----:B------:R-:W-:Y:S01]  /*2600*/  FMUL R13, R13, R125 ;  /* 0x0000007d0d0d7220 */ /* 0x000fe20000400000 */
[----:B------:R-:W-:Y:S01]  /*2610*/  FMNMX3 R38, R38, |R21|, |R129|, !PT ;  /* 0x4000001526267276 */ /* 0x000fe20007800481 */
[----:B------:R-:W-:Y:S01]  /*2620*/  FMUL R21, R19, R52 ;  /* 0x0000003413157220 */ /* 0x000fe20000400000 */
[----:B------:R-:W-:Y:S01]  /*2630*/  FMUL R19, R124, R85 ;  /* 0x000000557c137220 */ /* 0x000fe20000400000 */
[----:B------:R-:W-:Y:S01]  /*2640*/  FMUL R25, R126, R53 ;  /* 0x000000357e197220 */ /* 0x000fe20000400000 */
[-C--:B------:R-:W-:Y:S01]  /*2650*/  FMUL R111, R111, R125.reuse ;  /* 0x0000007d6f6f7220 */ /* 0x080fe20000400000 */
[----:B------:R-:W-:Y:S01]  /*2660*/  FMUL R0, R113, R125 ;  /* 0x0000007d71007220 */ /* 0x000fe20000400000 */
        /* <DEDUP_REMOVED lines=15> */
[----:B------:R-:W-:Y:S01]  /*2760*/  FMNMX3 R38, R38, |R111|, |R13|, !PT ;  /* 0x4000006f26267276 */ /* 0x000fe2000780040d */
[----:B------:R-:W-:Y:S01]  /*2770*/  FMUL R122, R36, R21 ;  /* 0x00000015247a7220 */ /* 0x000fe20000400000 */
[-C--:B0-----:R-:W-:Y:S01]  /*2780*/  FMUL R30, R107, R125.reuse ;  /* 0x0000007d6b1e7220 */ /* 0x081fe20000400000 */
        /* <DEDUP_REMOVED lines=18> */
[C---:B------:R-:W-:Y:S01]  /*28b0*/  FMUL R124, R36.reuse, R111 ;  /* 0x0000006f247c7220 */ /* 0x040fe20000400000 */
        /* <DEDUP_REMOVED lines=54> */
[C---:B------:R-:W-:Y:S01]  /*2c20*/  FMUL R118, R36.reuse, R27 ;  /* 0x0000001b24767220 */ /* 0x040fe20000400000 */
[----:B------:R-:W-:Y:S01]  /*2c30*/  FMUL R30, R36, R21 ;  /* 0x00000015241e7220 */ /* 0x000fe20000400000 */
[----:B------:R-:W-:Y:S01]  /*2c40*/  FSEL R34, R3, R34, !P1 ;  /* 0x0000002203227208 */ /* 0x000fe20004800000 */
[-C--:B------:R-:W-:Y:S01]  /*2c50*/  FMUL R142, R142, R125.reuse ;  /* 0x0000007d8e8e7220 */ /* 0x080fe20000400000 */
        /* <DEDUP_REMOVED lines=12> */
[C---:B------:R-:W-:Y:S01]  /*2d20*/  FMUL R120, R36.reuse, R25 ;  /* 0x0000001924787220 */ /* 0x040fe20000400000 */
[C---:B------:R-:W-:Y:S01]  /*2d30*/  FMUL R112, R36.reuse, R23 ;  /* 0x0000001724707220 */ /* 0x040fe20000400000 */
[----:B------:R-:W-:Y:S01]  /*2d40*/  FMUL R20, R36, R21 ;  /* 0x0000001524147220 */ /* 0x000fe20000400000 */
[----:B------:R-:W-:Y:S01]  /*2d50*/  FMUL R27, R27, R102 ;  /* 0x000000661b1b7220 */ /* 0x000fe20000400000 */
[----:B------:R-:W-:Y:S01]  /*2d60*/  FMNMX3 R38, R38, |R15|, |R29|, !PT ;  /* 0x4000000f26267276 */ /* 0x000fe2000780041d */
[-C--:B------:R-:W-:Y:S01]  /*2d70*/  FMUL R24, R24, R125.reuse ;  /* 0x0000007d18187220 */ /* 0x080fe20000400000 */
[----:B------:R-:W-:Y:S01]  /*2d80*/  FSEL R26, R15, R26, !P1 ;  /* 0x0000001a0f1a7208 */ /* 0x000fe20004800000 */
[-C--:B------:R-:W-:Y:S01]  /*2d90*/  FMUL R15, R2, R125.reuse ;  /* 0x0000007d020f7220 */ /* 0x080fe20000400000 */
[-C--:B------:R-:W-:Y:S01]  /*2da0*/  FMUL R22, R22, R125.reuse ;  /* 0x0000007d16167220 */ /* 0x080fe20000400000 */
        /* <DEDUP_REMOVED lines=9> */
[C---:B------:R-:W-:Y:S01]  /*2e40*/  FMUL R22, R36.reuse, R23 ;  /* 0x0000001724167220 */ /* 0x040fe20000400000 */
[C---:B------:R-:W-:Y:S01]  /*2e50*/  FMUL R24, R36.reuse, R15 ;  /* 0x0000000f24187220 */ /* 0x040fe20000400000 */
[----:B------:R-:W-:Y:S01]  /*2e60*/  FMUL R28, R36, R3 ;  /* 0x00000003241c7220 */ /* 0x000fe20000400000 */
[----:B------:R-:W-:Y:S01]  /*2e70*/  FMNMX3 R38, R38, |R15|, |R21|, !PT ;  /* 0x4000000f26267276 */ /* 0x000fe20007800415 */
[----:B------:R-:W-:Y:S01]  /*2e80*/  FMUL R141, R140, R125 ;  /* 0x0000007d8c8d7220 */ /* 0x000fe20000400000 */
[----:B------:R-:W-:Y:S01]  /*2e90*/  FSEL R22, R23, R22, !P1 ;  /* 0x0000001617167208 */ /* 0x000fe20004800000 */
[----:B------:R-:W-:Y:S01]  /*2ea0*/  @P1 FMUL R131, R36, R131 ;  /* 0x0000008324831220 */ /* 0x000fe20000400000 */
[----:B------:R-:W-:Y:S01]  /*2eb0*/  FMNMX3 R38, R38, |R23|, |R25|, !PT ;  /* 0x4000001726267276 */ /* 0x000fe20007800419 */
[----:B------:R-:W-:Y:S01]  /*2ec0*/  FMUL R23, R14, R125 ;  /* 0x0000007d0e177220 */ /* 0x000fe20000400000 */
[----:B------:R-:W-:Y:S01]  /*2ed0*/  FSEL R24, R15, R24, !P1 ;  /* 0x000000180f187208 */ /* 0x000fe20004800000 */
[----:B------:R-:W-:Y:S01]  /*2ee0*/  FMUL R143, R141, R72 ;  /* 0x000000488d8f7220 */ /* 0x000fe20000400000 */
[----:B------:R-:W-:Y:S01]  /*2ef0*/  FSEL R28, R3, R28, !P1 ;  /* 0x0000001c031c7208 */ /* 0x000fe20004800000 */
[----:B------:R-:W0:Y:S01]  /*2f00*/  @!P2 LDC.64 R14, c[0x0][0x3a0] ;  /* 0x0000e800ff0eab82 */ /* 0x000e220000000a00 */
[----:B------:R-:W-:Y:S01]  /*2f10*/  LEA R141, R39, R74, 0x8 ;  /* 0x0000004a278d7211 */ /* 0x000fe200078e40ff */
[C---:B------:R-:W-:Y:S01]  /*2f20*/  @P1 FMUL R17, R36.reuse, R17 ;  /* 0x0000001124111220 */ /* 0x040fe20000400000 */
[C---:B------:R-:W-:Y:S01]  /*2f30*/  @P1 FMUL R129, R36.reuse, R129 ;  /* 0x0000008124811220 */ /* 0x040fe20000400000 */
[C---:B------:R-:W-:Y:S01]  /*2f40*/  @P1 FMUL R19, R36.reuse, R19 ;  /* 0x0000001324131220 */ /* 0x040fe20000400000 */
[----:B------:R-:W-:Y:S01]  /*2f50*/  F2FP.BF16.F32.PACK_AB R16, R131, R16 ;  /* 0x000000108310723e */ /* 0x000fe200000010ff */
[C---:B------:R-:W-:Y:S01]  /*2f60*/  @P1 FMUL R35, R36.reuse, R35 ;  /* 0x0000002324231220 */ /* 0x040fe20000400000 */
[----:B------:R-:W-:Y:S01]  /*2f70*/  F2FP.BF16.F32.PACK_AB R17, R17, R128 ;  /* 0x000000801111723e */ /* 0x000fe200000010ff */
[----:B------:R-:W1:Y:S01]  /*2f80*/  LDC.64 R2, c[0x0][0x3c8] ;  /* 0x0000f200ff027b82 */ /* 0x000e620000000a00 */
[----:B------:R-:W-:Y:S01]  /*2f90*/  F2FP.BF16.F32.PACK_AB R18, R129, R18 ;  /* 0x000000128112723e */ /* 0x000fe200000010ff */
[----:B------:R-:W-:Y:S01]  /*2fa0*/  FMUL R23, R23, R40 ;  /* 0x0000002817177220 */ /* 0x000fe20000400000 */
        /* <DEDUP_REMOVED lines=9> */
[-C--:B------:R-:W-:Y:S01]  /*3040*/  FMUL R0, R36, R143.reuse ;  /* 0x0000008f24007220 */ /* 0x080fe20000400000 */
[----:B------:R-:W-:Y:S01]  /*3050*/  FMNMX3 R38, R38, |R143|, |R23|, !PT ;  /* 0x4000008f26267276 */ /* 0x000fe20007800417 */
[----:B------:R-:W-:Y:S01]  /*3060*/  @P1 FMUL R127, R36, R127 ;  /* 0x0000007f247f1220 */ /* 0x000fe20000400000 */
[----:B------:R-:W-:Y:S01]  /*3070*/  F2FP.BF16.F32.PACK_AB R4, R139, R4 ;  /* 0x000000048b04723e */ /* 0x000fe200000010ff */
[----:B0-----:R-:W-:Y:S01]  /*3080*/  @!P2 IMAD.WIDE R14, R39, 0x4, R14 ;  /* 0x00000004270ea825 */ /* 0x001fe200078e020e */
[----:B------:R-:W-:-:S03]  /*3090*/  F2FP.BF16.F32.PACK_AB R5, R5, R136 ;  /* 0x000000880505723e */ /* 0x000fc600000010ff */
[C---:B------:R-:W-:Y:S01]  /*30a0*/  @P1 FMUL R13, R36.reuse, R13 ;  /* 0x0000000d240d1220 */ /* 0x040fe20000400000 */
[----:B------:R-:W-:Y:S01]  /*30b0*/  F2FP.BF16.F32.PACK_AB R6, R137, R6 ;  /* 0x000000068906723e */ /* 0x000fe200000010ff */
[C---:B------:R-:W-:Y:S01]  /*30c0*/  @P1 FMUL R123, R36.reuse, R123 ;  /* 0x0000007b247b1220 */ /* 0x040fe20000400000 */
[----:B------:R-:W-:Y:S01]  /*30d0*/  @!P2 STG.E desc[UR4][R14.64], R125 ;  /* 0x0000007d0e00a986 */ /* 0x000fe2000c101904 */
[----:B------:R-:W-:Y:S01]  /*30e0*/  F2FP.BF16.F32.PACK_AB R7, R7, R134 ;  /* 0x000000860707723e */ /* 0x000fe200000010ff */
[----:B------:R-:W-:Y:S01]  /*30f0*/  @P1 FMUL R121, R36, R121 ;  /* 0x0000007924791220 */ /* 0x000fe20000400000 */
[----:B-1----:R-:W-:Y:S01]  /*3100*/  IMAD.WIDE.U32 R2, R141, 0x10, R2 ;  /* 0x000000108d027825 */ /* 0x002fe200078e0002 */
[----:B------:R-:W-:-:S03]  /*3110*/  F2FP.BF16.F32.PACK_AB R8, R135, R8 ;  /* 0x000000088708723e */ /* 0x000fc600000010ff */
[C---:B------:R-:W-:Y:S01]  /*3120*/  @P1 FMUL R119, R36.reuse, R119 ;  /* 0x0000007724771220 */ /* 0x040fe20000400000 */
[----:B------:R-:W-:Y:S01]  /*3130*/  F2FP.BF16.F32.PACK_AB R9, R9, R132 ;  /* 0x000000840909723e */ /* 0x000fe200000010ff */
[C---:B------:R-:W-:Y:S01]  /*3140*/  @P1 FMUL R117, R36.reuse, R117 ;  /* 0x0000007524751220 */ /* 0x040fe20000400000 */
[----:B------:R0:W-:Y:S01]  /*3150*/  STG.E.128 desc[UR4][R2.64+0x400], R16 ;  /* 0x0004001002007986 */ /* 0x0001e2000c101d04 */
        /* <DEDUP_REMOVED lines=17> */
[----:B0-----:R-:W-:-:S02]  /*3270*/  F2FP.BF16.F32.PACK_AB R16, R35, R32 ;  /* 0x000000202310723e */ /* 0x001fc400000010ff */
[----:B------:R-:W0:Y:S01]  /*3280*/  LDC R32, c[0x0][0x380] ;  /* 0x0000e000ff207b82 */ /* 0x000e220000000800 */
[----:B------:R2:W-:Y:S01]  /*3290*/  STG.E.128 desc[UR4][R2.64+0x200], R8 ;  /* 0x0002000802007986 */ /* 0x0005e2000c101d04 */
[----:B------:R-:W-:Y:S02]  /*32a0*/  F2FP.BF16.F32.PACK_AB R12, R127, R12 ;  /* 0x0000000c7f0c723e */ /* 0x000fe400000010ff */
[----:B------:R-:W-:Y:S02]  /*32b0*/  F2FP.BF16.F32.PACK_AB R13, R13, R124 ;  /* 0x0000007c0d0d723e */ /* 0x000fe400000010ff */
[----:B------:R-:W-:Y:S02]  /*32c0*/  F2FP.BF16.F32.PACK_AB R14, R123, R122 ;  /* 0x0000007a7b0e723e */ /* 0x000fe400000010ff */
[----:B------:R-:W-:Y:S02]  /*32d0*/  F2FP.BF16.F32.PACK_AB R15, R121, R120 ;  /* 0x00000078790f723e */ /* 0x000fe400000010ff */
[----:B------:R-:W-:-:S02]  /*32e0*/  F2FP.BF16.F32.PACK_AB R17, R33, R30 ;  /* 0x0000001e2111723e */ /* 0x000fc400000010ff */
[----:B------:R-:W-:Y:S01]  /*32f0*/  F2FP.BF16.F32.PACK_AB R18, R31, R28 ;  /* 0x0000001c1f12723e */ /* 0x000fe200000010ff */
[----:B------:R3:W-:Y:S01]  /*3300*/  STG.E.128 desc[UR4][R2.64+0x600], R12 ;  /* 0x0006000c02007986 */ /* 0x0007e2000c101d04 */
[----:B------:R-:W-:Y:S02]  /*3310*/  F2FP.BF16.F32.PACK_AB R19, R29, R26 ;  /* 0x0000001a1d13723e */ /* 0x000fe400000010ff */
[----:B-1----:R-:W-:Y:S02]  /*3320*/  F2FP.BF16.F32.PACK_AB R4, R119, R118 ;  /* 0x000000767704723e */ /* 0x002fe400000010ff */
[----:B------:R-:W-:Y:S01]  /*3330*/  F2FP.BF16.F32.PACK_AB R5, R117, R116 ;  /* 0x000000747505723e */ /* 0x000fe200000010ff */
[----:B------:R3:W-:Y:S01]  /*3340*/  STG.E.128 desc[UR4][R2.64+0xc00], R16 ;  /* 0x000c001002007986 */ /* 0x0007e2000c101d04 */
[----:B------:R-:W-:Y:S02]  /*3350*/  F2FP.BF16.F32.PACK_AB R6, R115, R114 ;  /* 0x000000727306723e */ /* 0x000fe400000010ff */
[----:B------:R-:W-:-:S02]  /*3360*/  F2FP.BF16.F32.PACK_AB R7, R113, R112 ;  /* 0x000000707107723e */ /* 0x000fc400000010ff */
[----:B--2---:R-:W-:Y:S02]  /*3370*/  F2FP.BF16.F32.PACK_AB R8, R111, R110 ;  /* 0x0000006e6f08723e */ /* 0x004fe400000010ff */
        /* <DEDUP_REMOVED lines=9> */
[----:B0-----:R-:W-:-:S03]  /*3410*/  LEA R39, R32, R39, 0x2 ;  /* 0x0000002720277211 */ /* 0x001fc600078e10ff */
[----:B------:R3:W-:Y:S01]  /*3420*/  STG.E.128 desc[UR4][R2.64+0xe00], R20 ;  /* 0x000e001402007986 */ /* 0x0007e2000c101d04 */
[----:B------:R-:W-:-:S13]  /*3430*/  ISETP.GE.AND P0, PT, R39, UR10, PT ;  /* 0x0000000a27007c0c */ /* 0x000fda000bf06270 */
[----:B------:R-:W-:Y:S05]  /*3440*/  @!P0 BRA `(.L_x_4810) ;  /* 0xffffffd8000c8947 */ /* 0x000fea000383ffff */
[----:B------:R-:W-:Y:S05]  /*3450*/  BRA `(.L_x_4807) ;  /* 0x0000002c00807947 */ /* 0x000fea0003800000 */
.L_x_4808:
        /* <DEDUP_REMOVED lines=161> */
[----:B------:R-:W-:-:S02]  /*3e70*/  @P0 FADD R72, R72, 1 ;  /* 0x3f80000048480421 */ /* 0x000fc40000000000 */
[----:B------:R-:W-:-:S07]  /*3e80*/  @P0 FADD R71, R71, 1 ;  /* 0x3f80000047470421 */ /* 0x000fce0000000000 */
.L_x_4812:
[----:B------:R-:W0:Y:S01]  /*3e90*/  S2R R37, SR_TID.X ;  /* 0x0000000000257919 */ /* 0x000e220000002100 */
[----:B--2---:R-:W1:Y:S01]  /*3ea0*/  LDC.64 R2, c[0x0][0x390] ;  /* 0x0000e400ff027b82 */ /* 0x004e620000000a00 */
        /* <DEDUP_REMOVED lines=28> */
[----:B0-----:R-:W-:Y:S01]  /*4070*/  FADD R3, R127, R106 ;  /* 0x0000006a7f037221 */ /* 0x001fe20000000000 */
        /* <DEDUP_REMOVED lines=55> */
[----:B------:R-:W-:Y:S01]  /*43f0*/  SHF.L.U32 R119, R21, 0x10, RZ ;  /* 0x0000001015777819 */ /* 0x000fe200000006ff */
        /* <DEDUP_REMOVED lines=15> */
[--C-:B------:R-:W-:Y:S01]  /*44f0*/  FADD R3, R111, R0.reuse ;  /* 0x000000006f037221 */ /* 0x100fe20000000000 */
        /* <DEDUP_REMOVED lines=18> */
[----:B------:R-:W-:-:S03]  /*4620*/  PRMT R0, R24, 0x7632, R0 ;  /* 0x0000763218007816 */ /* 0x000fc60000000000 */
[----:B------:R-:W-:Y:S01]  /*4630*/  FADD R2, R21, R2 ;  /* 0x0000000215027221 */ /* 0x000fe20000000000 */
[----:B------:R-:W-:Y:S02]  /*4640*/  SHF.L.U32 R24, R0, 0x10, RZ ;  /* 0x0000001000187819 */ /* 0x000fe400000006ff */
[----:B------:R-:W-:Y:S01]  /*4650*/  PRMT R0, R25, 0x7632, R0 ;  /* 0x0000763219007816 */ /* 0x000fe20000000000 */
[----:B------:R-:W-:-:S03]  /*4660*/  FADD R3, R121, R2 ;  /* 0x0000000279037221 */ /* 0x000fc60000000000 */
        /* <DEDUP_REMOVED lines=197> */
.L_x_4842:
[----:B-1----:R-:W-:Y:S01]  /*52c0*/  FADD R0, R143, R0 ;  /* 0x000000008f007221 */ /* 0x002fe20000000000 */
[----:B------:R-:W-:-:S03]  /*52d0*/  LEA R17, R39, R104, 0x8 ;  /* 0x0000006827117211 */ /* 0x000fc600078e40ff */
[----:B------:R-:W-:-:S04]  /*52e0*/  FMUL R3, R0, 0.00048828125 ;  /* 0x3a00000000037820 */ /* 0x000fc80000400000 */
[----:B------:R-:W-:-:S04]  /*52f0*/  FFMA R3, R2, R2, R3 ;  /* 0x0000000202037223 */ /* 0x000fc80000000003 */
[----:B------:R-:W-:Y:S02]  /*5300*/  FADD R0, R3, UR11 ;  /* 0x0000000b03007e21 */ /* 0x000fe40008000000 */
[----:B------:R-:W1:Y:S03]  /*5310*/  LDC.64 R2, c[0x0][0x3c8] ;  /* 0x0000f200ff027b82 */ /* 0x000e660000000a00 */
[----:B------:R-:W-:-:S13]  /*5320*/  FSETP.GEU.AND P0, PT, |R0|, 1.175494350822287508e-38, PT ;  /* 0x008000000000780b */ /* 0x000fda0003f0e200 */
[----:B------:R-:W-:-:S04]  /*5330*/  @!P0 FMUL R0, R0, 16777216 ;  /* 0x4b80000000008820 */ /* 0x000fc80000400000 */
[----:B------:R-:W2:Y:S01]  /*5340*/  MUFU.RSQ R19, R0 ;  /* 0x0000000000137308 */ /* 0x000ea20000001400 */
[----:B-1----:R-:W-:-:S04]  /*5350*/  IMAD.WIDE.U32 R2, R17, 0x10, R2 ;  /* 0x0000001011027825 */ /* 0x002fc800078e0002 */
[----:B--2---:R-:W-:-:S04]  /*5360*/  @!P0 FMUL R19, R19, 4096 ;  /* 0x4580000013138820 */ /* 0x004fc80000400000 */
        /* <DEDUP_REMOVED lines=8> */
[C---:B------:R-:W-:Y:S01]  /*53f0*/  @P1 FMUL R141, R36.reuse, R141 ;  /* 0x0000008d248d1220 */ /* 0x040fe20000400000 */
[----:B------:R-:W-:Y:S01]  /*5400*/  @P1 FMUL R18, R36, R18 ;  /* 0x0000001224121220 */ /* 0x000fe20000400000 */
[-C--:B------:R-:W-:Y:S01]  /*5410*/  FMUL R112, R112, R19.reuse ;  /* 0x0000001370707220 */ /* 0x080fe20000400000 */
[-C--:B------:R-:W-:Y:S01]  /*5420*/  FMUL R17, R4, R19.reuse ;  /* 0x0000001304117220 */ /* 0x080fe20000400000 */
[-C--:B------:R-:W-:Y:S01]  /*5430*/  FMUL R16, R9, R19.reuse ;  /* 0x0000001309107220 */ /* 0x080fe20000400000 */
[----:B------:R-:W-:Y:S01]  /*5440*/  FMUL R126, R126, R19 ;  /* 0x000000137e7e7220 */ /* 0x000fe20000400000 */
[----:B------:R-:W-:Y:S01]  /*5450*/  F2FP.BF16.F32.PACK_AB R7, R18, R141 ;  /* 0x0000008d1207723e */ /* 0x000fe200000010ff */
[-C--:B------:R-:W-:Y:S01]  /*5460*/  FMUL R141, R124, R19.reuse ;  /* 0x000000137c8d7220 */ /* 0x080fe20000400000 */
[----:B0-----:R-:W-:Y:S01]  /*5470*/  FMUL R143, R10, R19 ;  /* 0x000000130a8f7220 */ /* 0x001fe20000400000 */
        /* <DEDUP_REMOVED lines=14> */
[----:B------:R-:W-:Y:S01]  /*5560*/  F2FP.BF16.F32.PACK_AB R6, R6, R127 ;  /* 0x0000007f0606723e */ /* 0x000fe200000010ff */
[-C--:B------:R-:W-:Y:S01]  /*5570*/  FMUL R127, R116, R19.reuse ;  /* 0x00000013747f7220 */ /* 0x080fe20000400000 */
[----:B------:R-:W-:Y:S01]  /*5580*/  FMUL R0, R5, R19 ;  /* 0x0000001305007220 */ /* 0x000fe20000400000 */
[----:B------:R-:W-:Y:S01]  /*5590*/  F2FP.BF16.F32.PACK_AB R4, R4, R9 ;  /* 0x000000090404723e */ /* 0x000fe200000010ff */
[----:B------:R-:W-:Y:S01]  /*55a0*/  FMUL R129, R129, R19 ;  /* 0x0000001381817220 */ /* 0x000fe20000400000 */
[----:B------:R-:W-:Y:S01]  /*55b0*/  F2FP.BF16.F32.PACK_AB R10, R10, R17 ;  /* 0x000000110a0a723e */ /* 0x000fe200000010ff */
[----:B------:R-:W-:Y:S01]  /*55c0*/  FMUL R5, R54, R127 ;  /* 0x0000007f36057220 */ /* 0x000fe20000400000 */
[----:B------:R-:W-:Y:S01]  /*55d0*/  F2FP.BF16.F32.PACK_AB R9, R16, R141 ;  /* 0x0000008d1009723e */ /* 0x000fe200000010ff */
[----:B------:R-:W-:Y:S01]  /*55e0*/  FMUL R0, R101, R0 ;  /* 0x0000000065007220 */ /* 0x000fe20000400000 */
[----:B------:R-:W0:Y:S01]  /*55f0*/  @!P2 LDC.64 R16, c[0x0][0x3a0] ;  /* 0x0000e800ff10ab82 */ /* 0x000e220000000a00 */
[C---:B------:R-:W-:Y:S01]  /*5600*/  @P1 FMUL R5, R36.reuse, R5 ;  /* 0x0000000524051220 */ /* 0x040fe20000400000 */
[----:B------:R-:W-:Y:S01]  /*5610*/  FMUL R18, R11, R19 ;  /* 0x000000130b127220 */ /* 0x000fe20000400000 */
[----:B------:R-:W-:Y:S01]  /*5620*/  @P1 FMUL R0, R36, R0 ;  /* 0x0000000024001220 */ /* 0x000fe20000400000 */
[----:B------:R-:W-:Y:S01]  /*5630*/  FMUL R11, R48, R129 ;  /* 0x00000081300b7220 */ /* 0x000fe20000400000 */
[-C--:B------:R-:W-:Y:S01]  /*5640*/  FMUL R112, R13, R19.reuse ;  /* 0x000000130d707220 */ /* 0x080fe20000400000 */
[----:B------:R-:W-:Y:S01]  /*5650*/  FMUL R18, R95, R18 ;  /* 0x000000125f127220 */ /* 0x000fe20000400000 */
[----:B------:R-:W-:Y:S01]  /*5660*/  FMUL R127, R118, R19 ;  /* 0x00000013767f7220 */ /* 0x000fe20000400000 */
[----:B------:R-:W-:Y:S01]  /*5670*/  F2FP.BF16.F32.PACK_AB R5, R0, R5 ;  /* 0x000000050005723e */ /* 0x000fe200000010ff */
[-C--:B------:R-:W-:Y:S01]  /*5680*/  FMUL R0, R105, R19.reuse ;  /* 0x0000001369007220 */ /* 0x080fe20000400000 */
[----:B------:R-:W-:Y:S01]  /*5690*/  FMUL R105, R8, R19 ;  /* 0x0000001308697220 */ /* 0x000fe20000400000 */
[C---:B------:R-:W-:Y:S01]  /*56a0*/  @P1 FMUL R11, R36.reuse, R11 ;  /* 0x0000000b240b1220 */ /* 0x040fe20000400000 */
[----:B------:R-:W-:Y:S01]  /*56b0*/  @P1 FMUL R18, R36, R18 ;  /* 0x0000001224121220 */ /* 0x000fe20000400000 */
[----:B------:R-:W-:Y:S01]  /*56c0*/  FMUL R13, R51, R0 ;  /* 0x00000000330d7220 */ /* 0x000fe20000400000 */
[----:B------:R-:W-:Y:S01]  /*56d0*/  FMUL R8, R98, R105 ;  /* 0x0000006962087220 */ /* 0x000fe20000400000 */
[-C--:B------:R-:W-:Y:S01]  /*56e0*/  FMUL R129, R14, R19.reuse ;  /* 0x000000130e817220 */ /* 0x080fe20000400000 */
[----:B------:R-:W-:Y:S01]  /*56f0*/  FMUL R120, R120, R19 ;  /* 0x0000001378787220 */ /* 0x000fe20000400000 */
[----:B------:R-:W-:Y:S01]  /*5700*/  F2FP.BF16.F32.PACK_AB R11, R18, R11 ;  /* 0x0000000b120b723e */ /* 0x000fe200000010ff */
[----:B------:R-:W-:Y:S01]  /*5710*/  FMUL R18, R115, R19 ;  /* 0x0000001373127220 */ /* 0x000fe20000400000 */
[C---:B------:R-:W-:Y:S01]  /*5720*/  @P1 FMUL R13, R36.reuse, R13 ;  /* 0x0000000d240d1220 */ /* 0x040fe20000400000 */
[----:B------:R-:W-:Y:S01]  /*5730*/  @P1 FMUL R8, R36, R8 ;  /* 0x0000000824081220 */ /* 0x000fe20000400000 */
[-C--:B------:R-:W-:Y:S01]  /*5740*/  FMUL R115, R12, R19.reuse ;  /* 0x000000130c737220 */ /* 0x080fe20000400000 */
[-C--:B------:R-:W-:Y:S01]  /*5750*/  FMUL R141, R122, R19.reuse ;  /* 0x000000137a8d7220 */ /* 0x080fe20000400000 */
[----:B------:R-:W-:Y:S01]  /*5760*/  FMUL R116, R15, R19 ;  /* 0x000000130f747220 */ /* 0x000fe20000400000 */
[----:B0-----:R-:W-:-:S04]  /*5770*/  @!P2 IMAD.WIDE R16, R39, 0x4, R16 ;  /* 0x000000042710a825 */ /* 0x001fc800078e0210 */
[----:B------:R-:W-:Y:S01]  /*5780*/  FMUL R12, R94, R115 ;  /* 0x000000735e0c7220 */ /* 0x000fe20000400000 */
[----:B------:R-:W-:Y:S01]  /*5790*/  FMUL R127, R46, R127 ;  /* 0x0000007f2e7f7220 */ /* 0x000fe20000400000 */
[----:B------:R-:W-:Y:S01]  /*57a0*/  FMUL R112, R93, R112 ;  /* 0x000000705d707220 */ /* 0x000fe20000400000 */
[----:B------:R-:W-:Y:S01]  /*57b0*/  FMUL R14, R92, R129 ;  /* 0x000000815c0e7220 */ /* 0x000fe20000400000 */
[----:B------:R-:W-:Y:S01]  /*57c0*/  F2FP.BF16.F32.PACK_AB R8, R8, R13 ;  /* 0x0000000d0808723e */ /* 0x000fe200000010ff */
[----:B------:R-:W-:Y:S01]  /*57d0*/  FMUL R105, R47, R18 ;  /* 0x000000122f697220 */ /* 0x000fe20000400000 */
[----:B------:R-:W-:Y:S01]  /*57e0*/  FMUL R115, R45, R120 ;  /* 0x000000782d737220 */ /* 0x000fe20000400000 */
[----:B------:R-:W-:Y:S01]  /*57f0*/  FMUL R15, R44, R141 ;  /* 0x0000008d2c0f7220 */ /* 0x000fe20000400000 */
[----:B------:R-:W-:Y:S01]  /*5800*/  FMUL R116, R91, R116 ;  /* 0x000000745b747220 */ /* 0x000fe20000400000 */
[-C--:B------:R-:W-:Y:S01]  /*5810*/  FMUL R129, R114, R19.reuse ;  /* 0x0000001372817220 */ /* 0x080fe20000400000 */
[-C--:B------:R-:W-:Y:S01]  /*5820*/  FMUL R114, R123, R19.reuse ;  /* 0x000000137b727220 */ /* 0x080fe20000400000 */
[----:B------:R-:W-:Y:S01]  /*5830*/  FMUL R118, R23, R19 ;  /* 0x0000001317767220 */ /* 0x000fe20000400000 */
[C---:B------:R-:W-:Y:S01]  /*5840*/  @P1 FMUL R127, R36.reuse, R127 ;  /* 0x0000007f247f1220 */ /* 0x040fe20000400000 */
[C---:B------:R-:W-:Y:S01]  /*5850*/  @P1 FMUL R112, R36.reuse, R112 ;  /* 0x0000007024701220 */ /* 0x040fe20000400000 */
[----:B------:R0:W-:Y:S01]  /*5860*/  @!P2 STG.E desc[UR4][R16.64], R19 ;  /* 0x000000131000a986 */ /* 0x0001e2000c101904 */
[C---:B------:R-:W-:Y:S01]  /*5870*/  @P1 FMUL R105, R36.reuse, R105 ;  /* 0x0000006924691220 */ /* 0x040fe20000400000 */
[C---:B------:R-:W-:Y:S01]  /*5880*/  @P1 FMUL R115, R36.reuse, R115 ;  /* 0x0000007324731220 */ /* 0x040fe20000400000 */
[C---:B------:R-:W-:Y:S01]  /*5890*/  @P1 FMUL R15, R36.reuse, R15 ;  /* 0x0000000f240f1220 */ /* 0x040fe20000400000 */
[C---:B------:R-:W-:Y:S01]  /*58a0*/  @P1 FMUL R116, R36.reuse, R116 ;  /* 0x0000007424741220 */ /* 0x040fe20000400000 */
[C---:B------:R-:W-:Y:S01]  /*58b0*/  @P1 FMUL R14, R36.reuse, R14 ;  /* 0x0000000e240e1220 */ /* 0x040fe20000400000 */
[----:B------:R-:W-:Y:S01]  /*58c0*/  @P1 FMUL R12, R36, R12 ;  /* 0x0000000c240c1220 */ /* 0x000fe20000400000 */
[----:B------:R1:W-:Y:S01]  /*58d0*/  STG.E.128 desc[UR4][R2.64+0x200], R8 ;  /* 0x0002000802007986 */ /* 0x0003e2000c101d04 */
[----:B------:R-:W-:Y:S01]  /*58e0*/  F2FP.BF16.F32.PACK_AB R13, R112, R127 ;  /* 0x0000007f700d723e */ /* 0x000fe200000010ff */
[----:B------:R-:W-:Y:S01]  /*58f0*/  FMUL R112, R107, R19 ;  /* 0x000000136b707220 */ /* 0x000fe20000400000 */
[----:B------:R-:W-:Y:S01]  /*5900*/  F2FP.BF16.F32.PACK_AB R15, R116, R15 ;  /* 0x0000000f740f723e */ /* 0x000fe200000010ff */
[----:B------:R-:W-:Y:S01]  /*5910*/  FMUL R0, R119, R19 ;  /* 0x0000001377007220 */ /* 0x000fe20000400000 */
[----:B0-----:R-:W-:Y:S01]  /*5920*/  FMUL R17, R59, R114 ;  /* 0x000000723b117220 */ /* 0x001fe20000400000 */
[----:B------:R-:W-:Y:S01]  /*5930*/  F2FP.BF16.F32.PACK_AB R14, R14, R115 ;  /* 0x000000730e0e723e */ /* 0x000fe200000010ff */
[----:B------:R-:W-:Y:S01]  /*5940*/  FMUL R107, R22, R19 ;  /* 0x00000013166b7220 */ /* 0x000fe20000400000 */
[----:B------:R-:W-:Y:S01]  /*5950*/  F2FP.BF16.F32.PACK_AB R12, R12, R105 ;  /* 0x000000690c0c723e */ /* 0x000fe200000010ff */
[----:B------:R-:W-:Y:S01]  /*5960*/  @P1 FMUL R17, R36, R17 ;  /* 0x0000001124111220 */ /* 0x000fe20000400000 */
        /* <DEDUP_REMOVED lines=8> */
[----:B-1----:R-:W-:Y:S01]  /*59f0*/  FMUL R11, R83, R118 ;  /* 0x00000076530b7220 */ /* 0x002fe20000400000 */
[----:B------:R-:W-:Y:S01]  /*5a00*/  FMUL R9, R57, R0 ;  /* 0x0000000039097220 */ /* 0x000fe20000400000 */
[----:B------:R-:W-:Y:S01]  /*5a10*/  FMUL R20, R81, R20 ;  /* 0x0000001451147220 */ /* 0x000fe20000400000 */
[----:B------:R-:W-:Y:S01]  /*5a20*/  FMUL R22, R77, R22 ;  /* 0x000000164d167220 */ /* 0x000fe20000400000 */
[----:B------:R-:W-:Y:S01]  /*5a30*/  @P1 FMUL R11, R36, R11 ;  /* 0x0000000b240b1220 */ /* 0x000fe20000400000 */
[----:B------:R-:W1:Y:S01]  /*5a40*/  LDC R0, c[0x0][0x380] ;  /* 0x0000e000ff007b82 */ /* 0x000e620000000800 */
[-C--:B------:R-:W-:Y:S01]  /*5a50*/  FMUL R115, R106, R19.reuse ;  /* 0x000000136a737220 */ /* 0x080fe20000400000 */
[-C--:B------:R-:W-:Y:S01]  /*5a60*/  FMUL R127, R109, R19.reuse ;  /* 0x000000136d7f7220 */ /* 0x080fe20000400000 */
[----:B------:R-:W-:Y:S01]  /*5a70*/  FMUL R116, R111, R19 ;  /* 0x000000136f747220 */ /* 0x000fe20000400000 */
[----:B------:R-:W-:Y:S01]  /*5a80*/  F2FP.BF16.F32.PACK_AB R11, R11, R17 ;  /* 0x000000110b0b723e */ /* 0x000fe200000010ff */
[----:B------:R-:W-:Y:S01]  /*5a90*/  FMUL R17, R65, R134 ;  /* 0x0000008641117220 */ /* 0x000fe20000400000 */
[C---:B------:R-:W-:Y:S01]  /*5aa0*/  @P1 FMUL R9, R36.reuse, R9 ;  /* 0x0000000924091220 */ /* 0x040fe20000400000 */
[C---:B------:R-:W-:Y:S01]  /*5ab0*/  @P1 FMUL R18, R36.reuse, R18 ;  /* 0x0000001224121220 */ /* 0x040fe20000400000 */
[C---:B------:R-:W-:Y:S01]  /*5ac0*/  @P1 FMUL R20, R36.reuse, R20 ;  /* 0x0000001424141220 */ /* 0x040fe20000400000 */
[C---:B------:R-:W-:Y:S01]  /*5ad0*/  @P1 FMUL R17, R36.reuse, R17 ;  /* 0x0000001124111220 */ /* 0x040fe20000400000 */
[----:B------:R-:W-:Y:S01]  /*5ae0*/  @P1 FMUL R22, R36, R22 ;  /* 0x0000001624161220 */ /* 0x000fe20000400000 */
[----:B0-----:R-:W-:Y:S01]  /*5af0*/  FMUL R13, R61, R128 ;  /* 0x000000803d0d7220 */ /* 0x001fe20000400000 */
[-C--:B------:R-:W-:Y:S01]  /*5b00*/  FMUL R111, R110, R19.reuse ;  /* 0x000000136e6f7220 */ /* 0x080fe20000400000 */
[-C--:B------:R-:W-:Y:S01]  /*5b10*/  FMUL R21, R24, R19.reuse ;  /* 0x0000001318157220 */ /* 0x080fe20000400000 */
[----:B------:R-:W-:Y:S01]  /*5b20*/  FMUL R109, R26, R19 ;  /* 0x000000131a6d7220 */ /* 0x000fe20000400000 */
        /* <DEDUP_REMOVED lines=98> */
[----:B------:R-:W-:Y:S01]  /*6150*/  F2FP.BF16.F32.PACK_AB R18, R18, R135 ;  /* 0x000000871212723e */ /* 0x000fe200000010ff */
[----:B------:R2:W-:Y:S01]  /*6160*/  STG.E.128 desc[UR4][R2.64+0xa00], R12 ;  /* 0x000a000c02007986 */ /* 0x0005e2000c101d04 */
[----:B------:R-:W-:-:S02]  /*6170*/  F2FP.BF16.F32.PACK_AB R16, R16, R133 ;  /* 0x000000851010723e */ /* 0x000fc400000010ff */
[----:B------:R-:W-:Y:S02]  /*6180*/  F2FP.BF16.F32.PACK_AB R23, R28, R23 ;  /* 0x000000171c17723e */ /* 0x000fe400000010ff */
[----:B0-----:R-:W-:Y:S01]  /*6190*/  F2FP.BF16.F32.PACK_AB R7, R110, R129 ;  /* 0x000000816e07723e */ /* 0x001fe200000010ff */
[----:B------:R2:W-:Y:S01]  /*61a0*/  STG.E.128 desc[UR4][R2.64+0xc00], R16 ;  /* 0x000c001002007986 */ /* 0x0005e2000c101d04 */
[----:B------:R-:W-:Y:S02]  /*61b0*/  F2FP.BF16.F32.PACK_AB R6, R111, R33 ;  /* 0x000000216f06723e */ /* 0x000fe400000010ff */
[----:B------:R-:W-:Y:S02]  /*61c0*/  F2FP.BF16.F32.PACK_AB R5, R108, R127 ;  /* 0x0000007f6c05723e */ /* 0x000fe400000010ff */
[----:B------:R-:W-:Y:S02]  /*61d0*/  F2FP.BF16.F32.PACK_AB R4, R115, R31 ;  /* 0x0000001f7304723e */ /* 0x000fe400000010ff */
[----:B------:R-:W-:-:S02]  /*61e0*/  F2FP.BF16.F32.PACK_AB R22, R22, R139 ;  /* 0x0000008b1616723e */ /* 0x000fc400000010ff */
[----:B------:R-:W-:Y:S01]  /*61f0*/  F2FP.BF16.F32.PACK_AB R21, R24, R21 ;  /* 0x000000151815723e */ /* 0x000fe200000010ff */
[----:B------:R2:W-:Y:S01]  /*6200*/  STG.E.128 desc[UR4][R2.64+0x600], R4 ;  /* 0x0006000402007986 */ /* 0x0005e2000c101d04 */
[----:B------:R-:W-:Y:S02]  /*6210*/  F2FP.BF16.F32.PACK_AB R20, R20, R137 ;  /* 0x000000891414723e */ /* 0x000fe400000010ff */
[----:B-1----:R-:W-:-:S03]  /*6220*/  LEA R39, R0, R39, 0x2 ;  /* 0x0000002700277211 */ /* 0x002fc600078e10ff */
[----:B------:R2:W-:Y:S01]  /*6230*/  STG.E.128 desc[UR4][R2.64+0xe00], R20 ;  /* 0x000e001402007986 */ /* 0x0005e2000c101d04 */
[----:B------:R-:W-:-:S13]  /*6240*/  ISETP.GE.AND P0, PT, R39, UR12, PT ;  /* 0x0000000c27007c0c */ /* 0x000fda000bf06270 */
[----:B------:R-:W-:Y:S05]  /*6250*/  @!P0 BRA `(.L_x_4812) ;  /* 0xffffffdc000c8947 */ /* 0x000fea000383ffff */
.L_x_4807:
[----:B------:R-:W-:Y:S05]  /*6260*/  BSYNC B0 ;  /* 0x0000000000007941 */ /* 0x000fea0003800000 */
.L_x_4806:
[----:B------:R-:W0:Y:S02]  /*6270*/  LDCU.64 UR6, c[0x0][0x3f8] ;  /* 0x00007f00ff0677ac */ /* 0x000e240008000a00 */
[----:B0-----:R-:W-:-:S04]  /*6280*/  UISETP.NE.U32.AND UP0, UPT, UR6, URZ, UPT ;  /* 0x000000ff0600728c */ /* 0x001fc8000bf05070 */
[----:B------:R-:W-:-:S09]  /*6290*/  UISETP.NE.AND.EX UP0, UPT, UR7, URZ, UPT, UP0 ;  /* 0x000000ff0700728c */ /* 0x000fd2000bf05300 */
[----:B------:R-:W-:Y:S05]  /*62a0*/  BRA.U !UP0, `(.L_x_4813) ;  /* 0x0000000108ac7547 */ /* 0x000fea000b800000 */
[----:B------:R-:W-:-:S03]  /*62b0*/  UMOV UR6, 0xffffffff ;  /* 0xffffffff00067882 */ /* 0x000fc60000000000 */
[----:B------:R-:W-:Y:S05]  /*62c0*/  BRA.DIV UR6, `(.L_x_4814) ;  /* 0x0000001e06047947 */ /* 0x000fea000b800000 */
[----:B--23--:R-:W0:Y:S02]  /*62d0*/  SHFL.DOWN PT, R3, R38, 0x10, 0x1f ;  /* 0x0a001f0026037f89 */ /* 0x00ce2400000e0000 */
[----:B0-----:R-:W-:-:S05]  /*62e0*/  FMNMX R3, R3, R38, !PT ;  /* 0x0000002603037209 */ /* 0x001fca0007800000 */
[----:B------:R-:W0:Y:S02]  /*62f0*/  SHFL.DOWN PT, R0, R3, 0x8, 0x1f ;  /* 0x09001f0003007f89 */ /* 0x000e2400000e0000 */
[----:B0-----:R-:W-:-:S05]  /*6300*/  FMNMX R0, R3, R0, !PT ;  /* 0x0000000003007209 */ /* 0x001fca0007800000 */
[----:B------:R-:W0:Y:S02]  /*6310*/  SHFL.DOWN PT, R5, R0, 0x4, 0x1f ;  /* 0x08801f0000057f89 */ /* 0x000e2400000e0000 */
[----:B0-----:R-:W-:-:S05]  /*6320*/  FMNMX R5, R0, R5, !PT ;  /* 0x0000000500057209 */ /* 0x001fca0007800000 */
[----:B------:R-:W0:Y:S02]  /*6330*/  SHFL.DOWN PT, R2, R5, 0x2, 0x1f ;  /* 0x08401f0005027f89 */ /* 0x000e2400000e0000 */
[----:B0-----:R-:W-:-:S05]  /*6340*/  FMNMX R2, R5, R2, !PT ;  /* 0x0000000205027209 */ /* 0x001fca0007800000 */
[----:B------:R0:W1:Y:S02]  /*6350*/  SHFL.DOWN PT, R7, R2, 0x1, 0x1f ;  /* 0x08201f0002077f89 */ /* 0x00006400000e0000 */
.L_x_4849:
[----:B------:R-:W-:Y:S01]  /*6360*/  LOP3.LUT P0, RZ, R37, 0x1f, RZ, 0xc0, !PT ;  /* 0x0000001f25ff7812 */ /* 0x000fe2000780c0ff */
[----:B------:R-:W-:Y:S05]  /*6370*/  WARPSYNC.ALL ;  /* 0x0000000000007948 */ /* 0x000fea0003800000 */
[----:B-1----:R-:W-:Y:S01]  /*6380*/  FMNMX R7, R2, R7, !PT ;  /* 0x0000000702077209 */ /* 0x002fe20007800000 */
[----:B------:R-:W-:Y:S06]  /*6390*/  BSSY B0, `(.L_x_4813) ;  /* 0x000001c000007945 */ /* 0x000fec0003800000 */
[----:B------:R-:W1:Y:S01]  /*63a0*/  @!P0 S2R R4, SR_CgaCtaId ;  /* 0x0000000000048919 */ /* 0x000e620000008800 */
[----:B------:R-:W-:-:S02]  /*63b0*/  @!P0 MOV R3, 0x400 ;  /* 0x0000040000038802 */ /* 0x000fc40000000f00 */
[----:B------:R-:W-:-:S04]  /*63c0*/  @!P0 SHF.R.U32.HI R0, RZ, 0x3, R37 ;  /* 0x00000003ff008819 */ /* 0x000fc80000011625 */
[----:B------:R-:W-:Y:S02]  /*63d0*/  @!P0 LOP3.LUT R0, R0, 0x7c, RZ, 0xc0, !PT ;  /* 0x0000007c00008812 */ /* 0x000fe400078ec0ff */
[----:B-1----:R-:W-:-:S04]  /*63e0*/  @!P0 LEA R3, R4, R3, 0x18 ;  /* 0x0000000304038211 */ /* 0x002fc800078ec0ff */
[----:B------:R-:W-:-:S05]  /*63f0*/  @!P0 IADD3 R0, PT, PT, R0, R3, RZ ;  /* 0x0000000300008210 */ /* 0x000fca0007ffe0ff */
[----:B------:R1:W-:Y:S01]  /*6400*/  @!P0 STS [R0], R7 ;  /* 0x0000000700008388 */ /* 0x0003e20000000800 */
[----:B------:R-:W-:Y:S01]  /*6410*/  BAR.SYNC.DEFER_BLOCKING 0x0 ;  /* 0x0000000000007b1d */ /* 0x000fe20000010000 */
[----:B------:R-:W-:-:S13]  /*6420*/  ISETP.GT.U32.AND P0, PT, R37, 0x1f, PT ;  /* 0x0000001f2500780c */ /* 0x000fda0003f04070 */
[----:B-1----:R-:W-:Y:S05]  /*6430*/  @P0 BRA `(.L_x_4815) ;  /* 0x0000000000440947 */ /* 0x002fea0003800000 */
        /* <DEDUP_REMOVED lines=12> */
.L_x_4852:
[----:B------:R-:W-:Y:S02]  /*6500*/  ISETP.NE.AND P0, PT, R37, RZ, PT ;  /* 0x000000ff2500720c */ /* 0x000fe40003f05270 */
[----:B-1----:R-:W-:-:S11]  /*6510*/  FMNMX R5, R3, R2, !PT ;  /* 0x0000000203057209 */ /* 0x002fd60007800000 */
[----:B------:R-:W-:Y:S05]  /*6520*/  @P0 BRA `(.L_x_4815) ;  /* 0x0000000000080947 */ /* 0x000fea0003800000 */
[----:B0-----:R-:W0:Y:S02]  /*6530*/  LDC.64 R2, c[0x0][0x3f8] ;  /* 0x0000fe00ff027b82 */ /* 0x001e240000000a00 */
[----:B0-----:R1:W-:Y:S02]  /*6540*/  REDG.E.MAX.S32.STRONG.GPU desc[UR4][R2.64], R5 ;  /* 0x000000050200798e */ /* 0x0013e4000d12e304 */
.L_x_4815:
[----:B------:R-:W-:Y:S05]  /*6550*/  BSYNC B0 ;  /* 0x0000000000007941 */ /* 0x000fea0003800000 */
.L_x_4813:
[----:B------:R-:W4:Y:S02]  /*6560*/  LDCU.U8 UR6, c[0x0][0x404] ;  /* 0x00008080ff0677ac */ /* 0x000f240008000000 */
[----:B----4-:R-:W-:-:S13]  /*6570*/  ISETP.NE.AND P0, PT, RZ, UR6, PT ;  /* 0x00000006ff007c0c */ /* 0x010fda000bf05270 */
        /* <DEDUP_REMOVED lines=11> */
[----:B--23--:R-:W-:-:S07]  /*6630*/  MOV R8, 0x6650 ;  /* 0x0000665000087802 */ /* 0x00cfce0000000f00 */
[----:B-1----:R-:W-:Y:S05]  /*6640*/  CALL.REL.NOINC `($__internal_52_$__cuda_sm20_rcp_rn_f32_slowpath) ;  /* 0x0000001c00047944 */ /* 0x002fea0003c00000 */
[----:B------:R-:W-:Y:S05]  /*6650*/  BRA `(.L_x_4818) ;  /* 0x0000000000107947 */ /* 0x000fea0003800000 */
.L_x_4817:
[----:B-123--:R-:W0:Y:S02]  /*6660*/  MUFU.RCP R5, R36 ;  /* 0x0000002400057308 */ /* 0x00ee240000001000 */
[----:B0-----:R-:W-:-:S04]  /*6670*/  FFMA R0, R36, R5, -1 ;  /* 0xbf80000024007423 */ /* 0x001fc80000000005 */
[----:B------:R-:W-:-:S04]  /*6680*/  FADD.FTZ R0, -R0, -RZ ;  /* 0x800000ff00007221 */ /* 0x000fc80000010100 */
[----:B------:R-:W-:-:S07]  /*6690*/  FFMA R5, R5, R0, R5 ;  /* 0x0000000005057223 */ /* 0x000fce0000000005 */
.L_x_4818:
[----:B------:R-:W0:Y:S02]  /*66a0*/  LDC.64 R2, c[0x0][0x3f0] ;  /* 0x0000fc00ff027b82 */ /* 0x000e240000000a00 */
[----:B0-----:R-:W-:Y:S01]  /*66b0*/  STG.E desc[UR4][R2.64], R5 ;  /* 0x0000000502007986 */ /* 0x001fe2000c101904 */
[----:B------:R-:W-:Y:S05]  /*66c0*/  EXIT ;  /* 0x000000000000794d */ /* 0x000fea0003800000 */
.L_x_4809:
[----:B------:R-:W-:Y:S01]  /*66d0*/  HFMA2 R18, -RZ, RZ, 0, 5.9604644775390625e-08 ;  /* 0x00000001ff127431 */ /* 0x000fe200000001ff */
[----:B------:R-:W-:Y:S01]  /*66e0*/  BSSY B1, `(.L_x_4819) ;  /* 0x0000006000017945 */ /* 0x000fe20003800000 */
[----:B------:R-:W-:Y:S02]  /*66f0*/  MOV R17, 0x1f ;  /* 0x0000001f00117802 */ /* 0x000fe40000000f00 */
[----:B------:R-:W-:-:S07]  /*6700*/  MOV R16, 0xffffffff ;  /* 0xffffffff00107802 */ /* 0x000fce0000000f00 */
[----:B------:R-:W-:Y:S05]  /*6710*/  WARPSYNC.COLLECTIVE R16, `(.L_x_4820) ;  /* 0x0000000010087348 */ /* 0x000fea0003c00000 */
[----:B------:R0:W1:Y:S02]  /*6720*/  SHFL.BFLY P0, R0, R19, R18, R17 ;  /* 0x0c00001213007389 */ /* 0x0000640000000011 */
[----:B01----:R-:W-:Y:S05]  /*6730*/  ENDCOLLECTIVE ;  /* 0x000000000000791b */ /* 0x003fea0003800000 */
.L_x_4820:
[----:B------:R-:W-:Y:S05]  /*6740*/  BSYNC B1 ;  /* 0x0000000000017941 */ /* 0x000fea0003800000 */
.L_x_4819:
[----:B------:R-:W-:Y:S02]  /*6750*/  HFMA2 R18, -RZ, RZ, 0, 1.1920928955078125e-07 ;  /* 0x00000002ff127431 */ /* 0x000fe400000001ff */
[----:B------:R-:W-:Y:S01]  /*6760*/  FADD R19, R19, R0 ;  /* 0x0000000013137221 */ /* 0x000fe20000000000 */
[----:B------:R-:W-:Y:S02]  /*6770*/  MOV R17, 0x1f ;  /* 0x0000001f00117802 */ /* 0x000fe40000000f00 */
[----:B------:R-:W-:-:S07]  /*6780*/  MOV R16, 0xffffffff ;  /* 0xffffffff00107802 */ /* 0x000fce0000000f00 */
[----:B------:R-:W-:Y:S05]  /*6790*/  WARPSYNC.COLLECTIVE R16, `(.L_x_4821) ;  /* 0x0000000010087348 */ /* 0x000fea0003c00000 */
[----:B------:R0:W1:Y:S02]  /*67a0*/  SHFL.BFLY P0, R0, R19, R18, R17 ;  /* 0x0c00001213007389 */ /* 0x0000640000000011 */
[----:B01----:R-:W-:Y:S05]  /*67b0*/  ENDCOLLECTIVE ;  /* 0x000000000000791b */ /* 0x003fea0003800000 */
.L_x_4821:
[----:B------:R-:W-:Y:S02]  /*67c0*/  HFMA2 R18, -RZ, RZ, 0, 2.384185791015625e-07 ;  /* 0x00000004ff127431 */ /* 0x000fe400000001ff */
[----:B------:R-:W-:-:S05]  /*67d0*/  FADD R25, R19, R0 ;  /* 0x0000000013197221 */ /* 0x000fca0000000000 */
[----:B------:R-:W-:-:S07]  /*67e0*/  MOV R19, R25 ;  /* 0x0000001900137202 */ /* 0x000fce0000000f00 */
[----:B------:R-:W-:Y:S05]  /*67f0*/  WARPSYNC.COLLECTIVE R16, `(.L_x_4822) ;  /* 0x0000000010087348 */ /* 0x000fea0003c00000 */
[----:B------:R0:W1:Y:S02]  /*6800*/  SHFL.BFLY P0, R0, R19, R18, R17 ;  /* 0x0c00001213007389 */ /* 0x0000640000000011 */
[----:B01----:R-:W-:Y:S05]  /*6810*/  ENDCOLLECTIVE ;  /* 0x000000000000791b */ /* 0x003fea0003800000 */
.L_x_4822:
[----:B------:R-:W-:Y:S02]  /*6820*/  HFMA2 R18, -RZ, RZ, 0, 4.76837158203125e-07 ;  /* 0x00000008ff127431 */ /* 0x000fe400000001ff */
[----:B------:R-:W-:-:S05]  /*6830*/  FADD R27, R25, R0 ;  /* 0x00000000191b7221 */ /* 0x000fca0000000000 */
[----:B------:R-:W-:-:S07]  /*6840*/  MOV R19, R27 ;  /* 0x0000001b00137202 */ /* 0x000fce0000000f00 */
[----:B------:R-:W-:Y:S05]  /*6850*/  WARPSYNC.COLLECTIVE R16, `(.L_x_4823) ;  /* 0x0000000010087348 */ /* 0x000fea0003c00000 */
[----:B------:R0:W1:Y:S02]  /*6860*/  SHFL.BFLY P0, R0, R19, R18, R17 ;  /* 0x0c00001213007389 */ /* 0x0000640000000011 */
[----:B01----:R-:W-:Y:S05]  /*6870*/  ENDCOLLECTIVE ;  /* 0x000000000000791b */ /* 0x003fea0003800000 */
.L_x_4823:
[----:B------:R-:W-:Y:S02]  /*6880*/  HFMA2 R18, -RZ, RZ, 0, 9.5367431640625e-07 ;  /* 0x00000010ff127431 */ /* 0x000fe400000001ff */
[----:B------:R-:W-:-:S05]  /*6890*/  FADD R29, R27, R0 ;  /* 0x000000001b1d7221 */ /* 0x000fca0000000000 */
[----:B------:R-:W-:-:S07]  /*68a0*/  MOV R19, R29 ;  /* 0x0000001d00137202 */ /* 0x000fce0000000f00 */
[----:B------:R-:W-:Y:S05]  /*68b0*/  WARPSYNC.COLLECTIVE R16, `(.L_x_4824) ;  /* 0x0000000010087348 */ /* 0x000fea0003c00000 */
[----:B------:R0:W1:Y:S02]  /*68c0*/  SHFL.BFLY P0, R0, R19, R18, R17 ;  /* 0x0c00001213007389 */ /* 0x0000640000000011 */
[----:B01----:R-:W-:Y:S05]  /*68d0*/  ENDCOLLECTIVE ;  /* 0x000000000000791b */ /* 0x003fea0003800000 */
.L_x_4824:
[----:B------:R-:W-:Y:S01]  /*68e0*/  MOV R18, 0x1 ;  /* 0x0000000100127802 */ /* 0x000fe20000000f00 */
[----:B------:R-:W-:-:S04]  /*68f0*/  FADD R0, R29, R0 ;  /* 0x000000001d007221 */ /* 0x000fc80000000000 */
[----:B------:R-:W-:-:S04]  /*6900*/  FMUL R21, R0, 0.00048828125 ;  /* 0x3a00000000157820 */ /* 0x000fc80000400000 */
[--C-:B------:R-:W-:Y:S01]  /*6910*/  FADD R0, R136, -R21.reuse ;  /* 0x8000001588007221 */ /* 0x100fe20000000000 */
[--C-:B------:R-:W-:Y:S01]  /*6920*/  FADD R25, R4, -R21.reuse ;  /* 0x8000001504197221 */ /* 0x100fe20000000000 */
[--C-:B------:R-:W-:Y:S01]  /*6930*/  FADD R17, R134, -R21.reuse ;  /* 0x8000001586117221 */ /* 0x100fe20000000000 */
[----:B------:R-:W-:Y:S01]  /*6940*/  FADD R19, R14, -R21 ;  /* 0x800000150e137221 */ /* 0x000fe20000000000 */
[----:B------:R-:W-:-:S04]  /*6950*/  FFMA R0, R0, R0, RZ ;  /* 0x0000000000007223 */ /* 0x000fc800000000ff */
[----:B------:R-:W-:Y:S01]  /*6960*/  FFMA R0, R25, R25, R0 ;  /* 0x0000001919007223 */ /* 0x000fe20000000000 */
[----:B------:R-:W-:-:S04]  /*6970*/  FADD R25, R5, -R21 ;  /* 0x8000001505197221 */ /* 0x000fc80000000000 */
[----:B------:R-:W-:Y:S01]  /*6980*/  FFMA R0, R25, R25, R0 ;  /* 0x0000001919007223 */ /* 0x000fe20000000000 */
[----:B------:R-:W-:-:S04]  /*6990*/  FADD R25, R133, -R21 ;  /* 0x8000001585197221 */ /* 0x000fc80000000000 */
[----:B------:R-:W-:-:S04]  /*69a0*/  FFMA R0, R25, R25, R0 ;  /* 0x0000001919007223 */ /* 0x000fc80000000000 */
[----:B------:R-:W-:Y:S01]  /*69b0*/  FFMA R0, R17, R17, R0 ;  /* 0x0000001111007223 */ /* 0x000fe20000000000 */
[----:B------:R-:W-:-:S04]  /*69c0*/  FADD R17, R6, -R21 ;  /* 0x8000001506117221 */ /* 0x000fc80000000000 */
        /* <DEDUP_REMOVED lines=115> */
[----:B------:R-:W-:-:S03]  /*7100*/  HFMA2 R17, -RZ, RZ, 0, 1.847743988037109375e-06 ;  /* 0x0000001fff117431 */ /* 0x000fc600000001ff */
[----:B------:R-:W-:-:S07]  /*7110*/  FFMA R19, R19, R19, R0 ;  /* 0x0000001313137223 */ /* 0x000fce0000000000 */
[----:B------:R-:W-:Y:S05]  /*7120*/  WARPSYNC.COLLECTIVE R16, `(.L_x_4825) ;  /* 0x0000000010087348 */ /* 0x000fea0003c00000 */
[----:B------:R0:W1:Y:S02]  /*7130*/  SHFL.BFLY P0, R0, R19, R18, R17 ;  /* 0x0c00001213007389 */ /* 0x0000640000000011 */
[----:B01----:R-:W-:Y:S05]  /*7140*/  ENDCOLLECTIVE ;  /* 0x000000000000791b */ /* 0x003fea0003800000 */
.L_x_4825:
[----:B------:R-:W-:Y:S02]  /*7150*/  HFMA2 R18, -RZ, RZ, 0, 1.1920928955078125e-07 ;  /* 0x00000002ff127431 */ /* 0x000fe400000001ff */
[----:B------:R-:W-:-:S05]  /*7160*/  FADD R25, R19, R0 ;  /* 0x0000000013197221 */ /* 0x000fca0000000000 */
[----:B------:R-:W-:-:S07]  /*7170*/  MOV R19, R25 ;  /* 0x0000001900137202 */ /* 0x000fce0000000f00 */
[----:B------:R-:W-:Y:S05]  /*7180*/  WARPSYNC.COLLECTIVE R16, `(.L_x_4826) ;  /* 0x0000000010087348 */ /* 0x000fea0003c00000 */
[----:B------:R0:W1:Y:S02]  /*7190*/  SHFL.BFLY P0, R0, R19, R18, R17 ;  /* 0x0c00001213007389 */ /* 0x0000640000000011 */
[----:B01----:R-:W-:Y:S05]  /*71a0*/  ENDCOLLECTIVE ;  /* 0x000000000000791b */ /* 0x003fea0003800000 */
.L_x_4826:
[----:B------:R-:W-:Y:S02]  /*71b0*/  HFMA2 R18, -RZ, RZ, 0, 2.384185791015625e-07 ;  /* 0x00000004ff127431 */ /* 0x000fe400000001ff */
[----:B------:R-:W-:-:S05]  /*71c0*/  FADD R27, R25, R0 ;  /* 0x00000000191b7221 */ /* 0x000fca0000000000 */
[----:B------:R-:W-:-:S07]  /*71d0*/  MOV R19, R27 ;  /* 0x0000001b00137202 */ /* 0x000fce0000000f00 */
[----:B------:R-:W-:Y:S05]  /*71e0*/  WARPSYNC.COLLECTIVE R16, `(.L_x_4827) ;  /* 0x0000000010087348 */ /* 0x000fea0003c00000 */
[----:B------:R0:W1:Y:S02]  /*71f0*/  SHFL.BFLY P0, R0, R19, R18, R17 ;  /* 0x0c00001213007389 */ /* 0x0000640000000011 */
[----:B01----:R-:W-:Y:S05]  /*7200*/  ENDCOLLECTIVE ;  /* 0x000000000000791b */ /* 0x003fea0003800000 */
.L_x_4827:
[----:B------:R-:W-:Y:S02]  /*7210*/  HFMA2 R18, -RZ, RZ, 0, 4.76837158203125e-07 ;  /* 0x00000008ff127431 */ /* 0x000fe400000001ff */
[----:B------:R-:W-:-:S05]  /*7220*/  FADD R29, R27, R0 ;  /* 0x000000001b1d7221 */ /* 0x000fca0000000000 */
[----:B------:R-:W-:-:S07]  /*7230*/  MOV R19, R29 ;  /* 0x0000001d00137202 */ /* 0x000fce0000000f00 */
[----:B------:R-:W-:Y:S05]  /*7240*/  WARPSYNC.COLLECTIVE R16, `(.L_x_4828) ;  /* 0x0000000010087348 */ /* 0x000fea0003c00000 */
[----:B------:R0:W1:Y:S02]  /*7250*/  SHFL.BFLY P0, R0, R19, R18, R17 ;  /* 0x0c00001213007389 */ /* 0x0000640000000011 */
[----:B01----:R-:W-:Y:S05]  /*7260*/  ENDCOLLECTIVE ;  /* 0x000000000000791b */ /* 0x003fea0003800000 */
.L_x_4828:
[----:B------:R-:W-:Y:S02]  /*7270*/  HFMA2 R18, -RZ, RZ, 0, 9.5367431640625e-07 ;  /* 0x00000010ff127431 */ /* 0x000fe400000001ff */
[----:B------:R-:W-:-:S05]  /*7280*/  FADD R30, R29, R0 ;  /* 0x000000001d1e7221 */ /* 0x000fca0000000000 */
[----:B------:R-:W-:-:S07]  /*7290*/  MOV R19, R30 ;  /* 0x0000001e00137202 */ /* 0x000fce0000000f00 */
[----:B------:R-:W-:Y:S05]  /*72a0*/  WARPSYNC.COLLECTIVE R16, `(.L_x_4829) ;  /* 0x0000000010087348 */ /* 0x000fea0003c00000 */
[----:B------:R0:W1:Y:S02]  /*72b0*/  SHFL.BFLY P0, R0, R19, R18, R17 ;  /* 0x0c00001213007389 */ /* 0x0000640000000011 */
[----:B01----:R-:W-:Y:S05]  /*72c0*/  ENDCOLLECTIVE ;  /* 0x000000000000791b */ /* 0x003fea0003800000 */
.L_x_4829:
[----:B------:R-:W-:Y:S05]  /*72d0*/  BRA `(.L_x_4830) ;  /* 0xffffffac00747947 */ /* 0x000fea000383ffff */
.L_x_4811:
[----:B------:R-:W-:Y:S01]  /*72e0*/  HFMA2 R17, -RZ, RZ, 0, 1.847743988037109375e-06 ;  /* 0x0000001fff117431 */ /* 0x000fe200000001ff */
[----:B------:R-:W-:Y:S01]  /*72f0*/  BSSY B1, `(.L_x_4831) ;  /* 0x0000006000017945 */ /* 0x000fe20003800000 */
[----:B------:R-:W-:Y:S02]  /*7300*/  MOV R18, 0x1 ;  /* 0x0000000100127802 */ /* 0x000fe40000000f00 */
[----:B------:R-:W-:-:S07]  /*7310*/  MOV R16, 0xffffffff ;  /* 0xffffffff00107802 */ /* 0x000fce0000000f00 */
[----:B------:R-:W-:Y:S05]  /*7320*/  WARPSYNC.COLLECTIVE R16, `(.L_x_4832) ;  /* 0x0000000010087348 */ /* 0x000fea0003c00000 */
[----:B------:R0:W1:Y:S02]  /*7330*/  SHFL.BFLY P0, R0, R19, R18, R17 ;  /* 0x0c00001213007389 */ /* 0x0000640000000011 */
[----:B01----:R-:W-:Y:S05]  /*7340*/  ENDCOLLECTIVE ;  /* 0x000000000000791b */ /* 0x003fea0003800000 */
.L_x_4832:
[----:B------:R-:W-:Y:S05]  /*7350*/  BSYNC B1 ;  /* 0x0000000000017941 */ /* 0x000fea0003800000 */
.L_x_4831:
[----:B------:R-:W-:Y:S02]  /*7360*/  HFMA2 R18, -RZ, RZ, 0, 1.1920928955078125e-07 ;  /* 0x00000002ff127431 */ /* 0x000fe400000001ff */
[----:B------:R-:W-:Y:S01]  /*7370*/  FADD R19, R19, R0 ;  /* 0x0000000013137221 */ /* 0x000fe20000000000 */
[----:B------:R-:W-:Y:S02]  /*7380*/  MOV R17, 0x1f ;  /* 0x0000001f00117802 */ /* 0x000fe40000000f00 */
[----:B------:R-:W-:-:S07]  /*7390*/  MOV R16, 0xffffffff ;  /* 0xffffffff00107802 */ /* 0x000fce0000000f00 */
[----:B------:R-:W-:Y:S05]  /*73a0*/  WARPSYNC.COLLECTIVE R16, `(.L_x_4833) ;  /* 0x0000000010087348 */ /* 0x000fea0003c00000 */
[----:B------:R0:W1:Y:S02]  /*73b0*/  SHFL.BFLY P0, R0, R19, R18, R17 ;  /* 0x0c00001213007389 */ /* 0x0000640000000011 */
[----:B01----:R-:W-:Y:S05]  /*73c0*/  ENDCOLLECTIVE ;  /* 0x000000000000791b */ /* 0x003fea0003800000 */
.L_x_4833:
[----:B------:R-:W-:Y:S02]  /*73d0*/  HFMA2 R18, -RZ, RZ, 0, 2.384185791015625e-07 ;  /* 0x00000004ff127431 */ /* 0x000fe400000001ff */
[----:B------:R-:W-:-:S05]  /*73e0*/  FADD R3, R19, R0 ;  /* 0x0000000013037221 */ /* 0x000fca0000000000 */
[----:B------:R-:W-:-:S07]  /*73f0*/  MOV R19, R3 ;  /* 0x0000000300137202 */ /* 0x000fce0000000f00 */
[----:B------:R-:W-:Y:S05]  /*7400*/  WARPSYNC.COLLECTIVE R16, `(.L_x_4834) ;  /* 0x0000000010087348 */ /* 0x000fea0003c00000 */
[----:B------:R0:W1:Y:S02]  /*7410*/  SHFL.BFLY P0, R0, R19, R18, R17 ;  /* 0x0c00001213007389 */ /* 0x0000640000000011 */
[----:B01----:R-:W-:Y:S05]  /*7420*/  ENDCOLLECTIVE ;  /* 0x000000000000791b */ /* 0x003fea0003800000 */
.L_x_4834:
[----:B------:R-:W-:Y:S02]  /*7430*/  HFMA2 R18, -RZ, RZ, 0, 4.76837158203125e-07 ;  /* 0x00000008ff127431 */ /* 0x000fe400000001ff */
[----:B------:R-:W-:-:S05]  /*7440*/  FADD R141, R3, R0 ;  /* 0x00000000038d7221 */ /* 0x000fca0000000000 */
[----:B------:R-:W-:-:S07]  /*7450*/  MOV R19, R141 ;  /* 0x0000008d00137202 */ /* 0x000fce0000000f00 */
[----:B------:R-:W-:Y:S05]  /*7460*/  WARPSYNC.COLLECTIVE R16, `(.L_x_4835) ;  /* 0x0000000010087348 */ /* 0x000fea0003c00000 */
[----:B------:R0:W1:Y:S02]  /*7470*/  SHFL.BFLY P0, R0, R19, R18, R17 ;  /* 0x0c00001213007389 */ /* 0x0000640000000011 */
[----:B01----:R-:W-:Y:S05]  /*7480*/  ENDCOLLECTIVE ;  /* 0x000000000000791b */ /* 0x003fea0003800000 */
.L_x_4835:
[----:B------:R-:W-:Y:S02]  /*7490*/  HFMA2 R18, -RZ, RZ, 0, 9.5367431640625e-07 ;  /* 0x00000010ff127431 */ /* 0x000fe400000001ff */
[----:B------:R-:W-:-:S05]  /*74a0*/  FADD R142, R141, R0 ;  /* 0x000000008d8e7221 */ /* 0x000fca0000000000 */
[----:B------:R-:W-:-:S07]  /*74b0*/  MOV R19, R142 ;  /* 0x0000008e00137202 */ /* 0x000fce0000000f00 */
[----:B------:R-:W-:Y:S05]  /*74c0*/  WARPSYNC.COLLECTIVE R16, `(.L_x_4836) ;  /* 0x0000000010087348 */ /* 0x000fea0003c00000 */
[----:B------:R0:W1:Y:S02]  /*74d0*/  SHFL.BFLY P0, R0, R19, R18, R17 ;  /* 0x0c00001213007389 */ /* 0x0000640000000011 */
[----:B01----:R-:W-:Y:S05]  /*74e0*/  ENDCOLLECTIVE ;  /* 0x000000000000791b */ /* 0x003fea0003800000 */
.L_x_4836:
[----:B------:R-:W-:Y:S01]  /*74f0*/  MOV R18, 0x1 ;  /* 0x0000000100127802 */ /* 0x000fe20000000f00 */
[----:B------:R-:W-:-:S04]  /*7500*/  FADD R0, R142, R0 ;  /* 0x000000008e007221 */ /* 0x000fc80000000000 */
[----:B------:R-:W-:-:S04]  /*7510*/  FMUL R2, R0, 0.00048828125 ;  /* 0x3a00000000027820 */ /* 0x000fc80000400000 */
[--C-:B------:R-:W-:Y:S01]  /*7520*/  FADD R0, R112, -R2.reuse ;  /* 0x8000000270007221 */ /* 0x100fe20000000000 */
[--C-:B------:R-:W-:Y:S01]  /*7530*/  FADD R3, R4, -R2.reuse ;  /* 0x8000000204037221 */ /* 0x100fe20000000000 */
[----:B------:R-:W-:Y:S02]  /*7540*/  FADD R19, R35, -R2 ;  /* 0x8000000223137221 */ /* 0x000fe40000000000 */
[----:B------:R-:W-:-:S04]  /*7550*/  FFMA R0, R0, R0, RZ ;  /* 0x0000000000007223 */ /* 0x000fc800000000ff */
        /* <DEDUP_REMOVED lines=122> */
[----:B------:R-:W-:-:S04]  /*7d00*/  FFMA R0, R3, R3, R0 ;  /* 0x0000000303007223 */ /* 0x000fc80000000000 */
[----:B------:R-:W-:-:S07]  /*7d10*/  FFMA R19, R19, R19, R0 ;  /* 0x0000001313137223 */ /* 0x000fce0000000000 */
[----:B------:R-:W-:Y:S05]  /*7d20*/  WARPSYNC.COLLECTIVE R16, `(.L_x_4837) ;  /* 0x0000000010087348 */ /* 0x000fea0003c00000 */
[----:B------:R0:W1:Y:S02]  /*7d30*/  SHFL.BFLY P0, R0, R19, R18, R17 ;  /* 0x0c00001213007389 */ /* 0x0000640000000011 */
[----:B01----:R-:W-:Y:S05]  /*7d40*/  ENDCOLLECTIVE ;  /* 0x000000000000791b */ /* 0x003fea0003800000 */
.L_x_4837:
[----:B------:R-:W-:Y:S02]  /*7d50*/  HFMA2 R18, -RZ, RZ, 0, 1.1920928955078125e-07 ;  /* 0x00000002ff127431 */ /* 0x000fe400000001ff */
[----:B------:R-:W-:-:S05]  /*7d60*/  FADD R3, R19, R0 ;  /* 0x0000000013037221 */ /* 0x000fca0000000000 */
[----:B------:R-:W-:-:S07]  /*7d70*/  MOV R19, R3 ;  /* 0x0000000300137202 */ /* 0x000fce0000000f00 */
[----:B------:R-:W-:Y:S05]  /*7d80*/  WARPSYNC.COLLECTIVE R16, `(.L_x_4838) ;  /* 0x0000000010087348 */ /* 0x000fea0003c00000 */
[----:B------:R0:W1:Y:S02]  /*7d90*/  SHFL.BFLY P0, R0, R19, R18, R17 ;  /* 0x0c00001213007389 */ /* 0x0000640000000011 */
[----:B01----:R-:W-:Y:S05]  /*7da0*/  ENDCOLLECTIVE ;  /* 0x000000000000791b */ /* 0x003fea0003800000 */
.L_x_4838:
[----:B------:R-:W-:Y:S02]  /*7db0*/  HFMA2 R18, -RZ, RZ, 0, 2.384185791015625e-07 ;  /* 0x00000004ff127431 */ /* 0x000fe400000001ff */
[----:B------:R-:W-:-:S05]  /*7dc0*/  FADD R141, R3, R0 ;  /* 0x00000000038d7221 */ /* 0x000fca0000000000 */
[----:B------:R-:W-:-:S07]  /*7dd0*/  MOV R19, R141 ;  /* 0x0000008d00137202 */ /* 0x000fce0000000f00 */
[----:B------:R-:W-:Y:S05]  /*7de0*/  WARPSYNC.COLLECTIVE R16, `(.L_x_4839) ;  /* 0x0000000010087348 */ /* 0x000fea0003c00000 */
[----:B------:R0:W1:Y:S02]  /*7df0*/  SHFL.BFLY P0, R0, R19, R18, R17 ;  /* 0x0c00001213007389 */ /* 0x0000640000000011 */
[----:B01----:R-:W-:Y:S05]  /*7e00*/  ENDCOLLECTIVE ;  /* 0x000000000000791b */ /* 0x003fea0003800000 */
.L_x_4839:
[----:B------:R-:W-:Y:S02]  /*7e10*/  HFMA2 R18, -RZ, RZ, 0, 4.76837158203125e-07 ;  /* 0x00000008ff127431 */ /* 0x000fe400000001ff */
[----:B------:R-:W-:-:S05]  /*7e20*/  FADD R142, R141, R0 ;  /* 0x000000008d8e7221 */ /* 0x000fca0000000000 */
[----:B------:R-:W-:-:S07]  /*7e30*/  MOV R19, R142 ;  /* 0x0000008e00137202 */ /* 0x000fce0000000f00 */
[----:B------:R-:W-:Y:S05]  /*7e40*/  WARPSYNC.COLLECTIVE R16, `(.L_x_4840) ;  /* 0x0000000010087348 */ /* 0x000fea0003c00000 */
[----:B------:R0:W1:Y:S02]  /*7e50*/  SHFL.BFLY P0, R0, R19, R18, R17 ;  /* 0x0c00001213007389 */ /* 0x0000640000000011 */
[----:B01----:R-:W-:Y:S05]  /*7e60*/  ENDCOLLECTIVE ;  /* 0x000000000000791b */ /* 0x003fea0003800000 */
.L_x_4840:
[----:B------:R-:W-:Y:S02]  /*7e70*/  HFMA2 R18, -RZ, RZ, 0, 9.5367431640625e-07 ;  /* 0x00000010ff127431 */ /* 0x000fe400000001ff */
[----:B------:R-:W-:-:S05]  /*7e80*/  FADD R143, R142, R0 ;  /* 0x000000008e8f7221 */ /* 0x000fca0000000000 */
[----:B------:R-:W-:-:S07]  /*7e90*/  MOV R19, R143 ;  /* 0x0000008f00137202 */ /* 0x000fce0000000f00 */
[----:B------:R-:W-:Y:S05]  /*7ea0*/  WARPSYNC.COLLECTIVE R16, `(.L_x_4841) ;  /* 0x0000000010087348 */ /* 0x000fea0003c00000 */
[----:B------:R0:W1:Y:S02]  /*7eb0*/  SHFL.BFLY P0, R0, R19, R18, R17 ;  /* 0x0c00001213007389 */ /* 0x0000640000000011 */
[----:B01----:R-:W-:Y:S05]  /*7ec0*/  ENDCOLLECTIVE ;  /* 0x000000000000791b */ /* 0x003fea0003800000 */
.L_x_4841:
[----:B------:R-:W-:Y:S05]  /*7ed0*/  BRA `(.L_x_4842) ;  /* 0xffffffd000f87947 */ /* 0x000fea000383ffff */
.L_x_4814:
[----:B--23--:R-:W-:Y:S01]  /*7ee0*/  HFMA2 R4, -RZ, RZ, 0, 9.5367431640625e-07 ;  /* 0x00000010ff047431 */ /* 0x00cfe200000001ff */
[----:B------:R-:W-:Y:S01]  /*7ef0*/  BSSY B0, `(.L_x_4843) ;  /* 0x0000007000007945 */ /* 0x000fe20003800000 */
[----:B------:R-:W-:Y:S02]  /*7f00*/  MOV R9, R38 ;  /* 0x0000002600097202 */ /* 0x000fe40000000f00 */
[----:B------:R-:W-:Y:S02]  /*7f10*/  MOV R11, 0x1f ;  /* 0x0000001f000b7802 */ /* 0x000fe40000000f00 */
[----:B------:R-:W-:-:S07]  /*7f20*/  MOV R16, 0xffffffff ;  /* 0xffffffff00107802 */ /* 0x000fce0000000f00 */
[----:B-----5:R-:W-:Y:S05]  /*7f30*/  WARPSYNC.COLLECTIVE R16, `(.L_x_4844) ;  /* 0x0000000010087348 */ /* 0x020fea0003c00000 */
[----:B------:R0:W1:Y:S02]  /*7f40*/  SHFL.DOWN P0, R7, R9, R4, R11 ;  /* 0x0800000409077389 */ /* 0x000064000000000b */
[----:B01---5:R-:W-:Y:S05]  /*7f50*/  ENDCOLLECTIVE ;  /* 0x000000000000791b */ /* 0x023fea0003800000 */
.L_x_4844:
[----:B------:R-:W-:Y:S05]  /*7f60*/  BSYNC B0 ;  /* 0x0000000000007941 */ /* 0x000fea0003800000 */
.L_x_4843:
[----:B------:R-:W-:Y:S01]  /*7f70*/  MOV R3, R7 ;  /* 0x0000000700037202 */ /* 0x000fe20000000f00 */
[----:B------:R-:W-:Y:S01]  /*7f80*/  HFMA2 R4, -RZ, RZ, 0, 4.76837158203125e-07 ;  /* 0x00000008ff047431 */ /* 0x000fe200000001ff */
[----:B------:R-:W-:Y:S02]  /*7f90*/  MOV R11, 0x1f ;  /* 0x0000001f000b7802 */ /* 0x000fe40000000f00 */
[----:B------:R-:W-:Y:S02]  /*7fa0*/  FMNMX R3, R3, R38, !PT ;  /* 0x0000002603037209 */ /* 0x000fe40007800000 */
[----:B------:R-:W-:Y:S02]  /*7fb0*/  MOV R16, 0xffffffff ;  /* 0xffffffff00107802 */ /* 0x000fe40000000f00 */
[----:B------:R-:W-:-:S07]  /*7fc0*/  MOV R9, R3 ;  /* 0x0000000300097202 */ /* 0x000fce0000000f00 */
[----:B------:R-:W-:Y:S05]  /*7fd0*/  WARPSYNC.COLLECTIVE R16, `(.L_x_4845) ;  /* 0x0000000010087348 */ /* 0x000fea0003c00000 */
[----:B------:R0:W1:Y:S02]  /*7fe0*/  SHFL.DOWN P0, R7, R9, R4, R11 ;  /* 0x0800000409077389 */ /* 0x000064000000000b */
[----:B01----:R-:W-:Y:S05]  /*7ff0*/  ENDCOLLECTIVE ;  /* 0x000000000000791b */ /* 0x003fea0003800000 */
.L_x_4845:
[----:B------:R-:W-:Y:S01]  /*8000*/  HFMA2 R4, -RZ, RZ, 0, 2.384185791015625e-07 ;  /* 0x00000004ff047431 */ /* 0x000fe200000001ff */
[----:B------:R-:W-:-:S04]  /*8010*/  MOV R0, R7 ;  /* 0x0000000700007202 */ /* 0x000fc80000000f00 */
[----:B------:R-:W-:-:S04]  /*8020*/  FMNMX R0, R3, R0, !PT ;  /* 0x0000000003007209 */ /* 0x000fc80007800000 */
[----:B------:R-:W-:-:S07]  /*8030*/  MOV R9, R0 ;  /* 0x0000000000097202 */ /* 0x000fce0000000f00 */
[----:B------:R-:W-:Y:S05]  /*8040*/  WARPSYNC.COLLECTIVE R16, `(.L_x_4846) ;  /* 0x0000000010087348 */ /* 0x000fea0003c00000 */
[----:B------:R0:W1:Y:S02]  /*8050*/  SHFL.DOWN P0, R7, R9, R4, R11 ;  /* 0x0800000409077389 */ /* 0x000064000000000b */
[----:B01----:R-:W-:Y:S05]  /*8060*/  ENDCOLLECTIVE ;  /* 0x000000000000791b */ /* 0x003fea0003800000 */
.L_x_4846:
[----:B------:R-:W-:Y:S01]  /*8070*/  HFMA2 R4, -RZ, RZ, 0, 1.1920928955078125e-07 ;  /* 0x00000002ff047431 */ /* 0x000fe200000001ff */
[----:B------:R-:W-:-:S04]  /*8080*/  MOV R5, R7 ;  /* 0x0000000700057202 */ /* 0x000fc80000000f00 */
[----:B------:R-:W-:-:S04]  /*8090*/  FMNMX R5, R0, R5, !PT ;  /* 0x0000000500057209 */ /* 0x000fc80007800000 */
[----:B------:R-:W-:-:S07]  /*80a0*/  MOV R9, R5 ;  /* 0x0000000500097202 */ /* 0x000fce0000000f00 */
[----:B------:R-:W-:Y:S05]  /*80b0*/  WARPSYNC.COLLECTIVE R16, `(.L_x_4847) ;  /* 0x0000000010087348 */ /* 0x000fea0003c00000 */
[----:B------:R0:W1:Y:S02]  /*80c0*/  SHFL.DOWN P0, R7, R9, R4, R11 ;  /* 0x0800000409077389 */ /* 0x000064000000000b */
[----:B01----:R-:W-:Y:S05]  /*80d0*/  ENDCOLLECTIVE ;  /* 0x000000000000791b */ /* 0x003fea0003800000 */
.L_x_4847:
[----:B------:R-:W-:Y:S01]  /*80e0*/  HFMA2 R4, -RZ, RZ, 0, 5.9604644775390625e-08 ;  /* 0x00000001ff047431 */ /* 0x000fe200000001ff */
[----:B------:R-:W-:-:S04]  /*80f0*/  MOV R2, R7 ;  /* 0x0000000700027202 */ /* 0x000fc80000000f00 */
[----:B------:R-:W-:-:S04]  /*8100*/  FMNMX R2, R5, R2, !PT ;  /* 0x0000000205027209 */ /* 0x000fc80007800000 */
[----:B------:R-:W-:-:S07]  /*8110*/  MOV R9, R2 ;  /* 0x0000000200097202 */ /* 0x000fce0000000f00 */
[----:B------:R-:W-:Y:S05]  /*8120*/  WARPSYNC.COLLECTIVE R16, `(.L_x_4848) ;  /* 0x0000000010087348 */ /* 0x000fea0003c00000 */
[----:B------:R0:W1:Y:S02]  /*8130*/  SHFL.DOWN P0, R7, R9, R4, R11 ;  /* 0x0800000409077389 */ /* 0x000064000000000b */
[----:B01----:R-:W-:Y:S05]  /*8140*/  ENDCOLLECTIVE ;  /* 0x000000000000791b */ /* 0x003fea0003800000 */
.L_x_4848:
[----:B------:R-:W-:Y:S05]  /*8150*/  BRA `(.L_x_4849) ;  /* 0xffffffe000807947 */ /* 0x000fea000383ffff */
.L_x_4816:
[----:B-1----:R-:W-:Y:S02]  /*8160*/  MOV R9, R0 ;  /* 0x0000000000097202 */ /* 0x002fe40000000f00 */
[----:B------:R-:W-:Y:S02]  /*8170*/  MOV R4, 0x2 ;  /* 0x0000000200047802 */ /* 0x000fe40000000f00 */
[----:B------:R-:W-:Y:S02]  /*8180*/  MOV R11, 0x1f ;  /* 0x0000001f000b7802 */ /* 0x000fe40000000f00 */
[----:B------:R-:W-:-:S07]  /*8190*/  MOV R16, 0xffffffff ;  /* 0xffffffff00107802 */ /* 0x000fce0000000f00 */
[----:B0----5:R-:W-:Y:S05]  /*81a0*/  WARPSYNC.COLLECTIVE R16, `(.L_x_4850) ;  /* 0x0000000010087348 */ /* 0x021fea0003c00000 */
[----:B------:R1:W2:Y:S02]  /*81b0*/  SHFL.DOWN P0, R7, R9, R4, R11 ;  /* 0x0800000409077389 */ /* 0x0002a4000000000b */
[----:B012--5:R-:W-:Y:S05]  /*81c0*/  ENDCOLLECTIVE ;  /* 0x000000000000791b */ /* 0x027fea0003800000 */
.L_x_4850:
[----:B------:R-:W-:Y:S02]  /*81d0*/  MOV R4, 0x1 ;  /* 0x0000000100047802 */ /* 0x000fe40000000f00 */
[----:B------:R-:W-:-:S04]  /*81e0*/  MOV R3, R7 ;  /* 0x0000000700037202 */ /* 0x000fc80000000f00 */
[----:B------:R-:W-:-:S04]  /*81f0*/  FMNMX R3, R3, R0, !PT ;  /* 0x0000000003037209 */ /* 0x000fc80007800000 */
[----:B------:R-:W-:-:S07]  /*8200*/  MOV R9, R3 ;  /* 0x0000000300097202 */ /* 0x000fce0000000f00 */
[----:B------:R-:W-:Y:S05]  /*8210*/  WARPSYNC.COLLECTIVE R16, `(.L_x_4851) ;  /* 0x0000000010087348 */ /* 0x000fea0003c00000 */
[----:B------:R0:W1:Y:S02]  /*8220*/  SHFL.DOWN P0, R7, R9, R4, R11 ;  /* 0x0800000409077389 */ /* 0x000064000000000b */
[----:B01----:R-:W-:Y:S05]  /*8230*/  ENDCOLLECTIVE ;  /* 0x000000000000791b */ /* 0x003fea0003800000 */
.L_x_4851:
[----:B------:R-:W-:Y:S01]  /*8240*/  MOV R2, R7 ;  /* 0x0000000700027202 */ /* 0x000fe20000000f00 */
[----:B------:R-:W-:Y:S06]  /*8250*/  BRA `(.L_x_4852) ;  /* 0xffffffe000a87947 */ /* 0x000fec000383ffff */
        .weak           $__internal_52_$__cuda_sm20_rcp_rn_f32_slowpath
        .type           $__internal_52_$__cuda_sm20_rcp_rn_f32_slowpath,@function
        .size           $__internal_52_$__cuda_sm20_rcp_rn_f32_slowpath,(.L_x_6094 - $__internal_52_$__cuda_sm20_rcp_rn_f32_slowpath)
$__internal_52_$__cuda_sm20_rcp_rn_f32_slowpath:
[----:B------:R-:W-:-:S04]  /*8260*/  SHF.L.U32 R0, R36, 0x1, RZ ;  /* 0x0000000124007819 */ /* 0x000fc800000006ff */
[----:B------:R-:W-:Y:S02]  /*8270*/  SHF.R.U32.HI R2, RZ, 0x18, R0 ;  /* 0x00000018ff027819 */ /* 0x000fe40000011600 */
[----:B------:R-:W-:Y:S02]  /*8280*/  MOV R0, R36 ;  /* 0x0000002400007202 */ /* 0x000fe40000000f00 */
        /* <DEDUP_REMOVED lines=12> */
.L_x_4853:
        /* <DEDUP_REMOVED lines=33> */
.L_x_4855:
[----:B------:R0:W1:Y:S02]  /*8560*/  MUFU.RCP R3, R0 ;  /* 0x0000000000037308 */ /* 0x0000640000001000 */
.L_x_4854:
[----:B-1----:R-:W-:Y:S02]  /*8570*/  MOV R5, R3 ;  /* 0x0000000300057202 */ /* 0x002fe40000000f00 */
[----:B------:R-:W-:Y:S02]  /*8580*/  MOV R2, R8 ;  /* 0x0000000800027202 */ /* 0x000fe40000000f00 */
[----:B------:R-:W-:-:S04]  /*8590*/  MOV R3, 0x0 ;  /* 0x0000000000037802 */ /* 0x000fc80000000f00 */
[----:B0-----:R-:W-:Y:S05]  /*85a0*/  RET.REL.NODEC R2 `(_ZN18transformer_engine13normalization24rmsnorm_fwd_tuned_kernelINS0_13Kernel_traitsI13__nv_bfloat16S3_S3_fjLj2048ELj1ELj4ELj1ELj16ENS0_18Kernel_traits_baseILj2048ES3_S3_S3_fjLj128EEEEEEEvNS0_19ForwardKernelParamsE) ;  /* 0xffffff7802947950 */ /* 0x001fea0003c3ffff */
.L_x_4856:
        /* <DEDUP_REMOVED lines=13> */
.L_x_6094:


//--------------------- .text._ZN18transformer_engine13normalization24rmsnorm_fwd_tuned_kernelINS0_13Kernel_traitsI6__halfS3_S3_fjLj2048ELj1ELj4ELj1ELj16ENS0_18Kernel_traits_baseILj2048ES3_S3_S3_fjLj128EEEEEEEvNS0_19ForwardKernelParamsE --------------------------
	.section	.text._ZN18transformer_engine13normalization24rmsnorm_fwd_tuned_kernelINS0_13Kernel_traitsI6__halfS3_S3_fjLj2048ELj1ELj4ELj1ELj16ENS0_18Kernel_traits_baseILj2048ES3_S3_S3_fjLj128EEEEEEEvNS0_19ForwardKernelParamsE,"ax",@progbits
	.align	128
        .global         _ZN18transformer_engine13normalization24rmsnorm_fwd_tuned_kernelINS0_13Kernel_traitsI6__halfS3_S3_fjLj2048ELj1ELj4ELj1ELj16ENS0_18Kernel_traits_baseILj2048ES3_S3_S3_fjLj128EEEEEEEvNS0_19ForwardKernelParamsE
        .type           _ZN18transformer_engine13normalization24rmsnorm_fwd_tuned_kernelINS0_13Kernel_traitsI6__halfS3_S3_fjLj2048ELj1ELj4ELj1ELj16ENS0_18Kernel_traits_baseILj2048ES3_S3_S3_fjLj128EEEEEEEvNS0_19ForwardKernelParamsE,@function
        .size           _ZN18transformer_engine13normalization24rmsnorm_fwd_tuned_kernelINS0_13Kernel_traitsI6__halfS3_S3_fjLj2048ELj1ELj4ELj1ELj16ENS0_18Kernel_traits_baseILj2048ES3_S3_S3_fjLj128EEEEEEEvNS0_19ForwardKernelParamsE,(.L_x_6095 - _ZN18transformer_engine13normalization24rmsnorm_fwd_tuned_kernelINS0_13Kernel_traitsI6__halfS3_S3_fjLj2048ELj1ELj4ELj1ELj16ENS0_18Kernel_traits_baseILj2048ES3_S3_S3_fjLj128EEEEEEEvNS0_19ForwardKernelParamsE)
        .other          _ZN18transformer_engine13normalization24rmsnorm_fwd_tuned_kernelINS0_13Kernel_traitsI6__halfS3_S3_fjLj2048ELj1ELj4ELj1ELj16ENS0_18Kernel_traits_baseILj2048ES3_S3_S3_fjLj128EEEEEEEvNS0_19ForwardKernelParamsE,@"STO_CUDA_ENTRY STV_DEFAULT"
_ZN18transformer_engine13normalization24rmsnorm_fwd_tuned_kernelINS0_13Kernel_traitsI6__halfS3_S3_fjLj2048ELj1ELj4ELj1ELj16ENS0_18Kernel_traits_baseILj2048ES3_S3_S3_fjLj128EEEEEEEvNS0_19ForwardKernelParamsE:
.text._ZN18transformer_engine13normalization24rmsnorm_fwd_tuned_kernelINS0_13Kernel_traitsI6__halfS3_S3_fjLj2048ELj1ELj4ELj1ELj16ENS0_18Kernel_traits_baseILj2048ES3_S3_S3_fjLj128EEEEEEEvNS0_19ForwardKernelParamsE:
        /* <DEDUP_REMOVED lines=37> */
[--C-:B-----5:R-:W-:Y:S01]  /*0250*/  HADD2.F32 R48, -RZ, R52.reuse.H0_H0 ;  /* 0x20000034ff307230 */ /* 0x120fe20000004100 */
[----:B------:R-:W-:Y:S01]  /*0260*/  LOP3.LUT R104, R37, 0x1f, RZ, 0xc0, !PT ;  /* 0x0000001f25687812 */ /* 0x000fe200078ec0ff */
[----:B------:R-:W-:Y:S01]  /*0270*/  HADD2.F32 R49, -RZ, R52.H1_H1 ;  /* 0x30000034ff317230 */ /* 0x000fe20000004100 */
[----:B------:R-:W-:Y:S01]  /*0280*/  MOV R38, RZ ;  /* 0x000000ff00267202 */ /* 0x000fe20000000f00 */
[--C-:B------:R-:W-:Y:S02]  /*0290*/  HADD2.F32 R50, -RZ, R53.reuse.H0_H0 ;  /* 0x20000035ff327230 */ /* 0x100fe40000004100 */
[----:B------:R-:W-:Y:S02]  /*02a0*/  HADD2.F32 R51, -RZ, R53.H1_H1 ;  /* 0x30000035ff337230 */ /* 0x000fe40000004100 */
[--C-:B------:R-:W-:Y:S02]  /*02b0*/  HADD2.F32 R56, -RZ, R60.reuse.H0_H0 ;  /* 0x2000003cff387230 */ /* 0x100fe40000004100 */
[----:B------:R-:W-:-:S02]  /*02c0*/  HADD2.F32 R57, -RZ, R60.H1_H1 ;  /* 0x3000003cff397230 */ /* 0x000fc40000004100 */
[--C-:B------:R-:W-:Y:S02]  /*02d0*/  HADD2.F32 R58, -RZ, R61.reuse.H0_H0 ;  /* 0x2000003dff3a7230 */ /* 0x100fe40000004100 */
[----:B------:R-:W-:Y:S02]  /*02e0*/  HADD2.F32 R59, -RZ, R61.H1_H1 ;  /* 0x3000003dff3b7230 */ /* 0x000fe40000004100 */
[--C-:B------:R-:W-:Y:S01]  /*02f0*/  HADD2.F32 R64, -RZ, R68.reuse.H0_H0 ;  /* 0x20000044ff407230 */ /* 0x100fe20000004100 */
[----:B0-----:R-:W-:Y:S01]  /*0300*/  ISETP.NE.AND P0, PT, RZ, UR6, PT ;  /* 0x00000006ff007c0c */ /* 0x001fe2000bf05270 */
[----:B------:R-:W-:Y:S02]  /*0310*/  HADD2.F32 R65, -RZ, R68.H1_H1 ;  /* 0x30000044ff417230 */ /* 0x000fe40000004100 */
[--C-:B------:R-:W-:Y:S02]  /*0320*/  HADD2.F32 R66, -RZ, R69.reuse.H0_H0 ;  /* 0x20000045ff427230 */ /* 0x100fe40000004100 */
[----:B------:R-:W-:-:S02]  /*0330*/  HADD2.F32 R67, -RZ, R69.H1_H1 ;  /* 0x30000045ff437230 */ /* 0x000fc40000004100 */
[--C-:B------:R-:W-:Y:S02]  /*0340*/  HADD2.F32 R52, -RZ, R54.reuse.H0_H0 ;  /* 0x20000036ff347230 */ /* 0x100fe40000004100 */
[----:B------:R-:W-:Y:S02]  /*0350*/  HADD2.F32 R53, -RZ, R54.H1_H1 ;  /* 0x30000036ff357230 */ /* 0x000fe40000004100 */
[--C-:B------:R-:W-:Y:S02]  /*0360*/  HADD2.F32 R60, -RZ, R62.reuse.H0_H0 ;  /* 0x2000003eff3c7230 */ /* 0x100fe40000004100 */
[----:B------:R-:W-:Y:S02]  /*0370*/  HADD2.F32 R61, -RZ, R62.H1_H1 ;  /* 0x3000003eff3d7230 */ /* 0x000fe40000004100 */
[----:B------:R-:W-:Y:S01]  /*0380*/  @P0 FADD R48, R48, 1 ;  /* 0x3f80000030300421 */ /* 0x000fe20000000000 */
[--C-:B------:R-:W-:Y:S02]  /*0390*/  HADD2.F32 R68, -RZ, R70.reuse.H0_H0 ;  /* 0x20000046ff447230 */ /* 0x100fe40000004100 */
[----:B------:R-:W-:Y:S01]  /*03a0*/  @P0 FADD R49, R49, 1 ;  /* 0x3f80000031310421 */ /* 0x000fe20000000000 */
[----:B------:R-:W-:-:S02]  /*03b0*/  HADD2.F32 R69, -RZ, R70.H1_H1 ;  /* 0x30000046ff457230 */ /* 0x000fc40000004100 */
[----:B------:R-:W-:Y:S01]  /*03c0*/  @P0 FADD R50, R50, 1 ;  /* 0x3f80000032320421 */ /* 0x000fe20000000000 */
[----:B------:R-:W-:Y:S02]  /*03d0*/  HADD2.F32 R54, -RZ, R55.H0_H0 ;  /* 0x20000037ff367230 */ /* 0x000fe40000004100 */
[----:B------:R-:W-:Y:S01]  /*03e0*/  @P0 FADD R51, R51, 1 ;  /* 0x3f80000033330421 */ /* 0x000fe20000000000 */
[----:B------:R-:W-:Y:S02]  /*03f0*/  HADD2.F32 R62, -RZ, R63.H0_H0 ;  /* 0x2000003fff3e7230 */ /* 0x000fe40000004100 */
[----:B------:R-:W-:Y:S01]  /*0400*/  @P0 FADD R52, R52, 1 ;  /* 0x3f80000034340421 */ /* 0x000fe20000000000 */
[----:B------:R-:W-:Y:S02]  /*0410*/  HADD2.F32 R70, -RZ, R71.H0_H0 ;  /* 0x20000047ff467230 */ /* 0x000fe40000004100 */
[----:B------:R-:W-:Y:S01]  /*0420*/  @P0 FADD R53, R53, 1 ;  /* 0x3f80000035350421 */ /* 0x000fe20000000000 */
[----:B------:R-:W-:-:S02]  /*0430*/  HADD2.F32 R40, -RZ, R20.H0_H0 ;  /* 0x20000014ff287230 */ /* 0x000fc40000004100 */
[----:B------:R-:W-:Y:S01]  /*0440*/  @P0 FADD R54, R54, 1 ;  /* 0x3f80000036360421 */ /* 0x000fe20000000000 */
[----:B------:R-:W-:Y:S02]  /*0450*/  HADD2.F32 R41, -RZ, R20.H1_H1 ;  /* 0x30000014ff297230 */ /* 0x000fe40000004100 */
[----:B------:R-:W-:Y:S01]  /*0460*/  @P0 FADD R56, R56, 1 ;  /* 0x3f80000038380421 */ /* 0x000fe20000000000 */
[--C-:B------:R-:W-:Y:S02]  /*0470*/  HADD2.F32 R42, -RZ, R21.reuse.H0_H0 ;  /* 0x20000015ff2a7230 */ /* 0x100fe40000004100 */
[----:B------:R-:W-:Y:S01]  /*0480*/  @P0 FADD R40, R40, 1 ;  /* 0x3f80000028280421 */ /* 0x000fe20000000000 */
[----:B------:R-:W-:Y:S02]  /*0490*/  HADD2.F32 R43, -RZ, R21.H1_H1 ;  /* 0x30000015ff2b7230 */ /* 0x000fe40000004100 */
        /* <DEDUP_REMOVED lines=9> */
[----:B------:R-:W-:-:S02]  /*0530*/  HADD2.F32 R55, -RZ, R55.H1_H1 ;  /* 0x30000037ff377230 */ /* 0x000fc40000004100 */
[----:B------:R-:W-:Y:S01]  /*0540*/  @P0 FADD R46, R46, 1 ;  /* 0x3f8000002e2e0421 */ /* 0x000fe20000000000 */
[----:B------:R-:W-:Y:S02]  /*0550*/  HADD2.F32 R63, -RZ, R63.H1_H1 ;  /* 0x3000003fff3f7230 */ /* 0x000fe40000004100 */
[----:B------:R-:W-:Y:S01]  /*0560*/  @P0 FADD R47, R47, 1 ;  /* 0x3f8000002f2f0421 */ /* 0x000fe20000000000 */
[----:B------:R-:W-:Y:S02]  /*0570*/  HADD2.F32 R71, -RZ, R71.H1_H1 ;  /* 0x30000047ff477230 */ /* 0x000fe40000004100 */
[----:B------:R-:W-:Y:S01]  /*0580*/  @P0 FADD R55, R55, 1 ;  /* 0x3f80000037370421 */ /* 0x000fe20000000000 */
[--C-:B------:R-:W-:Y:S02]  /*0590*/  HADD2.F32 R72, -RZ, R16.reuse.H0_H0 ;  /* 0x20000010ff487230 */ /* 0x100fe40000004100 */
[----:B------:R-:W-:Y:S01]  /*05a0*/  @P0 FADD R57, R57, 1 ;  /* 0x3f80000039390421 */ /* 0x000fe20000000000 */
[----:B------:R-:W-:-:S02]  /*05b0*/  HADD2.F32 R73, -RZ, R16.H1_H1 ;  /* 0x30000010ff497230 */ /* 0x000fc40000004100 */
[----:B------:R-:W-:Y:S01]  /*05c0*/  @P0 FADD R58, R58, 1 ;  /* 0x3f8000003a3a0421 */ /* 0x000fe20000000000 */
[--C-:B------:R-:W-:Y:S02]  /*05d0*/  HADD2.F32 R74, -RZ, R17.reuse.H0_H0 ;  /* 0x20000011ff4a7230 */ /* 0x100fe40000004100 */
        /* <DEDUP_REMOVED lines=73> */
[----:B------:R-:W-:-:S07]  /*0a70*/  @P0 FADD R103, R103, 1 ;  /* 0x3f80000067670421 */ /* 0x000fce0000000000 */
.L_x_4861:
        /* <DEDUP_REMOVED lines=14> */
[----:B--2---:R-:W-:-:S02]  /*0b60*/  HADD2.F32 R136, -RZ, R4.H0_H0 ;  /* 0x20000004ff887230 */ /* 0x004fc40000004100 */
[----:B------:R-:W-:Y:S02]  /*0b70*/  HADD2.F32 R145, -RZ, R4.H1_H1 ;  /* 0x30000004ff917230 */ /* 0x000fe40000004100 */
[--C-:B------:R-:W-:Y:S02]  /*0b80*/  HADD2.F32 R139, -RZ, R5.reuse.H0_H0 ;  /* 0x20000005ff8b7230 */ /* 0x100fe40000004100 */
[----:B------:R-:W-:Y:S01]  /*0b90*/  FADD R0, RZ, R136 ;  /* 0x00000088ff007221 */ /* 0x000fe20000000000 */
[----:B------:R-:W-:Y:S02]  /*0ba0*/  HADD2.F32 R149, -RZ, R5.H1_H1 ;  /* 0x30000005ff957230 */ /* 0x000fe40000004100 */
[--C-:B------:R-:W-:Y:S02]  /*0bb0*/  HADD2.F32 R134, -RZ, R6.reuse.H0_H0 ;  /* 0x20000006ff867230 */ /* 0x100fe40000004100 */
[----:B------:R-:W-:Y:S01]  /*0bc0*/  FADD R0, R145, R0 ;  /* 0x0000000091007221 */ /* 0x000fe20000000000 */
[----:B------:R-:W-:-:S02]  /*0bd0*/  HADD2.F32 R135, -RZ, R6.H1_H1 ;  /* 0x30000006ff877230 */ /* 0x000fc40000004100 */
[--C-:B------:R-:W-:Y:S02]  /*0be0*/  HADD2.F32 R137, -RZ, R7.reuse.H0_H0 ;  /* 0x20000007ff897230 */ /* 0x100fe40000004100 */
[----:B------:R-:W-:Y:S01]  /*0bf0*/  FADD R0, R139, R0 ;  /* 0x000000008b007221 */ /* 0x000fe20000000000 */
[----:B------:R-:W-:Y:S02]  /*0c00*/  HADD2.F32 R143, -RZ, R7.H1_H1 ;  /* 0x30000007ff8f7230 */ /* 0x000fe40000004100 */
[--C-:B---3--:R-:W-:Y:S02]  /*0c10*/  HADD2.F32 R141, -RZ, R8.reuse.H0_H0 ;  /* 0x20000008ff8d7230 */ /* 0x108fe40000004100 */
        /* <DEDUP_REMOVED lines=11> */
[--C-:B----4-:R-:W-:Y:S02]  /*0cd0*/  HADD2.F32 R128, -RZ, R12.reuse.H0_H0 ;  /* 0x2000000cff807230 */ /* 0x110fe40000004100 */
[----:B------:R-:W-:Y:S01]  /*0ce0*/  FADD R0, R143, R0 ;  /* 0x000000008f007221 */ /* 0x000fe20000000000 */
[----:B------:R-:W-:Y:S02]  /*0cf0*/  HADD2.F32 R115, -RZ, R12.H1_H1 ;  /* 0x3000000cff737230 */ /* 0x000fe40000004100 */
[--C-:B------:R-:W-:Y:S02]  /*0d00*/  HADD2.F32 R117, -RZ, R13.reuse.H0_H0 ;  /* 0x2000000dff757230 */ /* 0x100fe40000004100 */
[----:B------:R-:W-:Y:S01]  /*0d10*/  FADD R0, R141, R0 ;  /* 0x000000008d007221 */ /* 0x000fe20000000000 */
[----:B------:R-:W-:Y:S02]  /*0d20*/  HADD2.F32 R119, -RZ, R13.H1_H1 ;  /* 0x3000000dff777230 */ /* 0x000fe40000004100 */
[----:B------:R-:W-:-:S02]  /*0d30*/  HADD2.F32 R121, -RZ, R14.H0_H0 ;  /* 0x2000000eff797230 */ /* 0x000fc40000004100 */
[----:B0-----:R-:W-:Y:S01]  /*0d40*/  FADD R3, R147, R0 ;  /* 0x0000000093037221 */ /* 0x001fe20000000000 */
[----:B------:R-:W-:Y:S02]  /*0d50*/  HADD2.F32 R123, -RZ, R14.H1_H1 ;  /* 0x3000000eff7b7230 */ /* 0x000fe40000004100 */
[--C-:B------:R-:W-:Y:S02]  /*0d60*/  HADD2.F32 R4, -RZ, R15.reuse.H0_H0 ;  /* 0x2000000fff047230 */ /* 0x100fe40000004100 */
[----:B------:R-:W-:Y:S01]  /*0d70*/  FADD R3, R130, R3 ;  /* 0x0000000382037221 */ /* 0x000fe20000000000 */
[----:B------:R-:W-:Y:S02]  /*0d80*/  HADD2.F32 R124, -RZ, R15.H1_H1 ;  /* 0x3000000fff7c7230 */ /* 0x000fe40000004100 */
[--C-:B-----5:R-:W-:Y:S02]  /*0d90*/  HADD2.F32 R126, -RZ, R16.reuse.H0_H0 ;  /* 0x20000010ff7e7230 */ /* 0x120fe40000004100 */
        /* <DEDUP_REMOVED lines=17> */
[----:B------:R-:W-:Y:S02]  /*0eb0*/  HADD2.F32 R116, -RZ, R22.H0_H0 ;  /* 0x20000016ff747230 */ /* 0x000fe40000004100 */
[----:B------:R-:W-:Y:S01]  /*0ec0*/  FADD R0, R115, R0 ;  /* 0x0000000073007221 */ /* 0x000fe20000000000 */
[--C-:B------:R-:W-:Y:S02]  /*0ed0*/  HADD2.F32 R106, -RZ, R24.reuse.H0_H0 ;  /* 0x20000018ff6a7230 */ /* 0x100fe40000004100 */
[----:B------:R-:W-:Y:S02]  /*0ee0*/  HADD2.F32 R108, -RZ, R24.H1_H1 ;  /* 0x30000018ff6c7230 */ /* 0x000fe40000004100 */
[----:B------:R-:W-:Y:S01]  /*0ef0*/  FADD R0, R117, R0 ;  /* 0x0000000075007221 */ /* 0x000fe20000000000 */
[--C-:B------:R-:W-:Y:S02]  /*0f00*/  HADD2.F32 R110, -RZ, R25.reuse.H0_H0 ;  /* 0x20000019ff6e7230 */ /* 0x100fe40000004100 */
[----:B------:R-:W-:-:S02]  /*0f10*/  HADD2.F32 R160, -RZ, R25.H1_H1 ;  /* 0x30000019ffa07230 */ /* 0x000fc40000004100 */
[----:B------:R-:W-:Y:S01]  /*0f20*/  FADD R0, R119, R0 ;  /* 0x0000000077007221 */ /* 0x000fe20000000000 */
[--C-:B------:R-:W-:Y:S02]  /*0f30*/  HADD2.F32 R162, -RZ, R26.reuse.H0_H0 ;  /* 0x2000001affa27230 */ /* 0x100fe40000004100 */
[----:B------:R-:W-:Y:S02]  /*0f40*/  HADD2.F32 R164, -RZ, R26.H1_H1 ;  /* 0x3000001affa47230 */ /* 0x000fe40000004100 */
[----:B------:R-:W-:Y:S01]  /*0f50*/  FADD R0, R121, R0 ;  /* 0x0000000079007221 */ /* 0x000fe20000000000 */
[--C-:B------:R-:W-:Y:S02]  /*0f60*/  HADD2.F32 R146, -RZ, R27.reuse.H0_H0 ;  /* 0x2000001bff927230 */ /* 0x100fe40000004100 */
[----:B------:R-:W-:Y:S02]  /*0f70*/  HADD2.F32 R150, -RZ, R27.H1_H1 ;  /* 0x3000001bff967230 */ /* 0x000fe40000004100 */
[----:B------:R-:W-:Y:S01]  /*0f80*/  FADD R3, R123, R0 ;  /* 0x000000007b037221 */ /* 0x000fe20000000000 */
[----:B------:R-:W-:-:S02]  /*0f90*/  HADD2.F32 R152, -RZ, R28.H0_H0 ;  /* 0x2000001cff987230 */ /* 0x000fc40000004100 */
[----:B------:R-:W-:Y:S02]  /*0fa0*/  HADD2.F32 R154, -RZ, R28.H1_H1 ;  /* 0x3000001cff9a7230 */ /* 0x000fe40000004100 */
        /* <DEDUP_REMOVED lines=26> */
[----:B------:R-:W-:Y:S01]  /*1150*/  FADD R7, R114, R3 ;  /* 0x0000000372077221 */ /* 0x000fe20000000000 */
[----:B------:R-:W-:Y:S02]  /*1160*/  HADD2.F32 R3, -RZ, R22.H1_H1 ;  /* 0x30000016ff037230 */ /* 0x000fe40000004100 */
[----:B------:R-:W-:Y:S02]  /*1170*/  HADD2.F32 R22, -RZ, R33.H1_H1 ;  /* 0x30000021ff167230 */ /* 0x000fe40000004100 */
        /* <DEDUP_REMOVED lines=179> */
.L_x_4881:
        /* <DEDUP_REMOVED lines=16> */
[C---:B------:R-:W-:Y:S01]  /*1db0*/  FMUL R8, R36.reuse, R11 ;  /* 0x0000000b24087220 */ /* 0x040fe20000400000 */
        /* <DEDUP_REMOVED lines=17> */
[-C--:B------:R-:W-:Y:S01]  /*1ed0*/  FMUL R132, R132, R125.reuse ;  /* 0x0000007d84847220 */ /* 0x080fe20000400000 */
        /* <DEDUP_REMOVED lines=8> */
[-C--:B------:R-:W-:Y:S01]  /*1f60*/  FMUL R0, R129, R125.reuse ;  /* 0x0000007d81007220 */ /* 0x080fe20000400000 */
[----:B------:R-:W-:Y:S01]  /*1f70*/  FMUL R131, R131, R125 ;  /* 0x0000007d83837220 */ /* 0x000fe20000400000 */
[----:B------:R-:W-:Y:S01]  /*1f80*/  FMUL R132, R36, R17 ;  /* 0x0000001124847220 */ /* 0x000fe20000400000 */
[----:B------:R-:W-:Y:S01]  /*1f90*/  FMNMX3 R38, R38, |R141|, |R135|, !PT ;  /* 0x4000008d26267276 */ /* 0x000fe20007800487 */
[----:B------:R-:W-:Y:S01]  /*1fa0*/  FMUL R134, R36, R15 ;  /* 0x0000000f24867220 */ /* 0x000fe20000400000 */
[----:B0-----:R-:W-:Y:S01]  /*1fb0*/  FMUL R16, R133, R125 ;  /* 0x0000007d85107220 */ /* 0x001fe20000400000 */
[----:B------:R-:W-:Y:S01]  /*1fc0*/  FMUL R127, R127, R52 ;  /* 0x000000347f7f7220 */ /* 0x000fe20000400000 */
[----:B------:R-:W-:Y:S01]  /*1fd0*/  FMUL R133, R0, R53 ;  /* 0x0000003500857220 */ /* 0x000fe20000400000 */
[----:B------:R-:W-:Y:S01]  /*1fe0*/  FMUL R131, R131, R54 ;  /* 0x0000003683837220 */ /* 0x000fe20000400000 */
[----:B------:R-:W-:Y:S01]  /*1ff0*/  FMNMX3 R38, R38, |R17|, |R13|, !PT ;  /* 0x4000001126267276 */ /* 0x000fe2000780040d */
[-C--:B------:R-:W-:Y:S01]  /*2000*/  FMUL R0, R115, R125.reuse ;  /* 0x0000007d73007220 */ /* 0x080fe20000400000 */
[----:B------:R-:W-:Y:S01]  /*2010*/  FSEL R132, R17, R132, !P1 ;  /* 0x0000008411847208 */ /* 0x000fe20004800000 */
[----:B------:R-:W-:Y:S01]  /*2020*/  FMUL R17, R128, R125 ;  /* 0x0000007d80117220 */ /* 0x000fe20000400000 */
[----:B------:R-:W-:Y:S01]  /*2030*/  FSEL R134, R15, R134, !P1 ;  /* 0x000000860f867208 */ /* 0x000fe20004800000 */
[----:B------:R-:W-:Y:S01]  /*2040*/  FMUL R130, R36, R131 ;  /* 0x0000008324827220 */ /* 0x000fe20000400000 */
[----:B------:R-:W-:Y:S01]  /*2050*/  FMUL R15, R16, R55 ;  /* 0x00000037100f7220 */ /* 0x000fe20000400000 */
[----:B------:R-:W-:Y:S01]  /*2060*/  FMNMX3 R38, R38, |R127|, |R133|, !PT ;  /* 0x4000007f26267276 */ /* 0x000fe20007800485 */
[-C--:B------:R-:W-:Y:S01]  /*2070*/  FMUL R16, R119, R125.reuse ;  /* 0x0000007d77107220 */ /* 0x080fe20000400000 */
[----:B------:R-:W-:Y:S01]  /*2080*/  FMUL R19, R17, R56 ;  /* 0x0000003811137220 */ /* 0x000fe20000400000 */
        /* <DEDUP_REMOVED lines=44> */
[----:B------:R-:W-:Y:S01]  /*2350*/  FMUL R122, R36, R21 ;  /* 0x00000015247a7220 */ /* 0x000fe20000400000 */
[----:B------:R-:W-:Y:S01]  /*2360*/  FSEL R18, R121, R18, !P1 ;  /* 0x0000001279127208 */ /* 0x000fe20004800000 */
[-C--:B------:R-:W-:Y:S01]  /*2370*/  FMUL R107, R107, R125.reuse ;  /* 0x0000007d6b6b7220 */ /* 0x080fe20000400000 */
        /* <DEDUP_REMOVED lines=8> */
[-C--:B------:R-:W-:Y:S01]  /*2400*/  FMUL R21, R112, R125.reuse ;  /* 0x0000007d70157220 */ /* 0x080fe20000400000 */
[----:B------:R-:W-:Y:S01]  /*2410*/  FMUL R114, R114, R125 ;  /* 0x0000007d72727220 */ /* 0x000fe20000400000 */
[----:B------:R-:W-:Y:S01]  /*2420*/  FMNMX3 R38, R38, |R25|, |R121|, !PT ;  /* 0x4000001926267276 */ /* 0x000fe20007800479 */
[-C--:B------:R-:W-:Y:S01]  /*2430*/  FMUL R0, R3, R125.reuse ;  /* 0x0000007d03007220 */ /* 0x080fe20000400000 */
[----:B------:R-:W-:Y:S01]  /*2440*/  FSEL R128, R117, R128, !P1 ;  /* 0x0000008075807208 */ /* 0x000fe20004800000 */
        /* <DEDUP_REMOVED lines=10> */
[----:B------:R-:W-:Y:S01]  /*24f0*/  FMNMX3 R38, R38, |R21|, |R117|, !PT ;  /* 0x4000001526267276 */ /* 0x000fe20007800475 */
[----:B------:R-:W-:Y:S01]  /*2500*/  FMUL R113, R30, R79 ;  /* 0x0000004f1e717220 */ /* 0x000fe20000400000 */
[C---:B------:R-:W-:Y:S01]  /*2510*/  FMUL R124, R36.reuse, R111 ;  /* 0x0000006f247c7220 */ /* 0x040fe20000400000 */
[----:B------:R-:W-:Y:S01]  /*2520*/  FMUL R112, R36, R7 ;  /* 0x0000000724707220 */ /* 0x000fe20000400000 */
[----:B------:R-:W-:Y:S01]  /*2530*/  FMNMX3 R38, R38, |R25|, |R115|, !PT ;  /* 0x4000001926267276 */ /* 0x000fe20007800473 */
[----:B------:R-:W-:Y:S01]  /*2540*/  FMUL R116, R36, R21 ;  /* 0x0000001524747220 */ /* 0x000fe20000400000 */
[-C--:B------:R-:W-:Y:S01]  /*2550*/  FMUL R3, R106, R125.reuse ;  /* 0x0000007d6a037220 */ /* 0x080fe20000400000 */
[-C--:B------:R-:W-:Y:S01]  /*2560*/  FMUL R108, R108, R125.reuse ;  /* 0x0000007d6c6c7220 */ /* 0x080fe20000400000 */
[----:B------:R-:W-:Y:S01]  /*2570*/  FSEL R112, R7, R112, !P1 ;  /* 0x0000007007707208 */ /* 0x000fe20004800000 */
        /* <DEDUP_REMOVED lines=14> */
[----:B------:R-:W-:Y:S01]  /*2660*/  FMNMX3 R38, R38, |R3|, |R111|, !PT ;  /* 0x4000000326267276 */ /* 0x000fe2000780046f */
[C---:B------:R-:W-:Y:S01]  /*2670*/  FMUL R108, R36.reuse, R7 ;  /* 0x00000007246c7220 */ /* 0x040fe20000400000 */
[----:B------:R-:W-:Y:S01]  /*2680*/  FSEL R118, R107, R118, !P1 ;  /* 0x000000766b767208 */ /* 0x000fe20004800000 */
[----:B------:R-:W-:Y:S01]  /*2690*/  FMUL R106, R36, R21 ;  /* 0x00000015246a7220 */ /* 0x000fe20000400000 */
[----:B------:R-:W-:Y:S01]  /*26a0*/  FMUL R107, R164, R85 ;  /* 0x00000055a46b7220 */ /* 0x000fe20000400000 */
[----:B------:R-:W-:Y:S01]  /*26b0*/  FMNMX3 R38, R38, |R7|, |R109|, !PT ;  /* 0x4000000726267276 */ /* 0x000fe2000780046d */
[-C--:B------:R-:W-:Y:S01]  /*26c0*/  FMUL R150, R150, R125.reuse ;  /* 0x0000007d96967220 */ /* 0x080fe20000400000 */
[----:B------:R-:W-:Y:S01]  /*26d0*/  FSEL R110, R3, R110, !P1 ;  /* 0x0000006e036e7208 */ /* 0x000fe20004800000 */
        /* <DEDUP_REMOVED lines=48> */
[----:B------:R-:W-:Y:S01]  /*29e0*/  FSEL R12, R141, R12, !P1 ;  /* 0x0000000c8d0c7208 */ /* 0x000fe20004800000 */
[----:B------:R-:W-:Y:S01]  /*29f0*/  FMUL R23, R21, R100 ;  /* 0x0000006415177220 */ /* 0x000fe20000400000 */
[----:B------:R-:W-:Y:S01]  /*2a00*/  FMUL R21, R22, R99 ;  /* 0x0000006316157220 */ /* 0x000fe20000400000 */
[----:B------:R-:W-:Y:S01]  /*2a10*/  FMUL R24, R36, R7 ;  /* 0x0000000724187220 */ /* 0x000fe20000400000 */
[-C--:B------:R-:W-:Y:S01]  /*2a20*/  FMUL R141, R138, R125.reuse ;  /* 0x0000007d8a8d7220 */ /* 0x080fe20000400000 */
[----:B------:R-:W-:Y:S01]  /*2a30*/  FMUL R138, R6, R125 ;  /* 0x0000007d068a7220 */ /* 0x000fe20000400000 */
[----:B------:R-:W-:Y:S01]  /*2a40*/  FSEL R28, R3, R28, !P1 ;  /* 0x0000001c031c7208 */ /* 0x000fe20004800000 */
[----:B------:R-:W-:Y:S01]  /*2a50*/  @P1 FMUL R131, R36, R131 ;  /* 0x0000008324831220 */ /* 0x000fe20000400000 */
[----:B------:R-:W-:Y:S01]  /*2a60*/  FMNMX3 R38, R38, |R7|, |R21|, !PT ;  /* 0x4000000726267276 */ /* 0x000fe20007800415 */
[----:B------:R-:W0:Y:S01]  /*2a70*/  LDC.64 R2, c[0x0][0x3c8] ;  /* 0x0000f200ff027b82 */ /* 0x000e220000000a00 */
[----:B------:R-:W-:Y:S01]  /*2a80*/  FSEL R24, R7, R24, !P1 ;  /* 0x0000001807187208 */ /* 0x000fe20004800000 */
[----:B------:R-:W-:Y:S01]  /*2a90*/  FMUL R143, R141, R102 ;  /* 0x000000668d8f7220 */ /* 0x000fe20000400000 */
[----:B------:R-:W-:Y:S01]  /*2aa0*/  LEA R141, R39, R104, 0x8 ;  /* 0x00000068278d7211 */ /* 0x000fe200078e40ff */
[C---:B------:R-:W-:Y:S01]  /*2ab0*/  @P1 FMUL R17, R36.reuse, R17 ;  /* 0x0000001124111220 */ /* 0x040fe20000400000 */
[C---:B------:R-:W-:Y:S01]  /*2ac0*/  @P1 FMUL R129, R36.reuse, R129 ;  /* 0x0000008124811220 */ /* 0x040fe20000400000 */
[C---:B------:R-:W-:Y:S01]  /*2ad0*/  @P1 FMUL R19, R36.reuse, R19 ;  /* 0x0000001324131220 */ /* 0x040fe20000400000 */
[----:B------:R-:W-:Y:S01]  /*2ae0*/  F2FP.F16.F32.PACK_AB R16, R131, R16 ;  /* 0x000000108310723e */ /* 0x000fe200000000ff */
[----:B------:R-:W1:Y:S01]  /*2af0*/  @!P2 LDC.64 R6, c[0x0][0x3a0] ;  /* 0x0000e800ff06ab82 */ /* 0x000e620000000a00 */
[----:B------:R-:W-:Y:S01]  /*2b00*/  F2FP.F16.F32.PACK_AB R17, R17, R128 ;  /* 0x000000801111723e */ /* 0x000fe200000000ff */
[C---:B------:R-:W-:Y:S01]  /*2b10*/  @P1 FMUL R35, R36.reuse, R35 ;  /* 0x0000002324231220 */ /* 0x040fe20000400000 */
[----:B------:R-:W-:Y:S01]  /*2b20*/  F2FP.F16.F32.PACK_AB R18, R129, R18 ;  /* 0x000000128112723e */ /* 0x000fe200000000ff */
[----:B------:R-:W-:Y:S01]  /*2b30*/  FMUL R114, R36, R25 ;  /* 0x0000001924727220 */ /* 0x000fe20000400000 */
[----:B------:R-:W-:Y:S01]  /*2b40*/  F2FP.F16.F32.PACK_AB R19, R19, R126 ;  /* 0x0000007e1313723e */ /* 0x000fe200000000ff */
[----:B------:R-:W-:Y:S01]  /*2b50*/  FMUL R140, R140, R125 ;  /* 0x0000007d8c8c7220 */ /* 0x000fe20000400000 */
[C---:B------:R-:W-:Y:S01]  /*2b60*/  FMUL R22, R36.reuse, R23 ;  /* 0x0000001724167220 */ /* 0x040fe20000400000 */
[----:B------:R-:W-:Y:S01]  /*2b70*/  @P1 FMUL R139, R36, R139 ;  /* 0x0000008b248b1220 */ /* 0x000fe20000400000 */
[----:B------:R-:W-:Y:S01]  /*2b80*/  FSEL R114, R25, R114, !P1 ;  /* 0x0000007219727208 */ /* 0x000fe20004800000 */
[----:B------:R-:W-:Y:S01]  /*2b90*/  FMUL R25, R140, R101 ;  /* 0x000000658c197220 */ /* 0x000fe20000400000 */
[C---:B------:R-:W-:Y:S01]  /*2ba0*/  @P1 FMUL R9, R36.reuse, R9 ;  /* 0x0000000924091220 */ /* 0x040fe20000400000 */
[----:B------:R-:W-:Y:S01]  /*2bb0*/  FSEL R22, R23, R22, !P1 ;  /* 0x0000001617167208 */ /* 0x000fe20004800000 */
[C---:B------:R-:W-:Y:S01]  /*2bc0*/  @P1 FMUL R137, R36.reuse, R137 ;  /* 0x0000008924891220 */ /* 0x040fe20000400000 */
[----:B------:R-:W-:Y:S01]  /*2bd0*/  @P1 FMUL R11, R36, R11 ;  /* 0x0000000b240b1220 */ /* 0x000fe20000400000 */
[----:B------:R-:W-:Y:S01]  /*2be0*/  FMNMX3 R38, R38, |R23|, |R25|, !PT ;  /* 0x4000001726267276 */ /* 0x000fe20007800419 */
[----:B0-----:R-:W-:-:S04]  /*2bf0*/  IMAD.WIDE.U32 R2, R141, 0x10, R2 ;  /* 0x000000108d027825 */ /* 0x001fc800078e0002 */
[----:B------:R-:W-:Y:S01]  /*2c00*/  FMUL R23, R138, R103 ;  /* 0x000000678a177220 */ /* 0x000fe20000400000 */
[C---:B------:R-:W-:Y:S01]  /*2c10*/  @P1 FMUL R135, R36.reuse, R135 ;  /* 0x0000008724871220 */ /* 0x040fe20000400000 */
[C---:B------:R-:W-:Y:S01]  /*2c20*/  @P1 FMUL R13, R36.reuse, R13 ;  /* 0x0000000d240d1220 */ /* 0x040fe20000400000 */
[C---:B------:R-:W-:Y:S01]  /*2c30*/  @P1 FMUL R133, R36.reuse, R133 ;  /* 0x0000008524851220 */ /* 0x040fe20000400000 */
[C---:B------:R-:W-:Y:S01]  /*2c40*/  @P1 FMUL R15, R36.reuse, R15 ;  /* 0x0000000f240f1220 */ /* 0x040fe20000400000 */
[-C--:B------:R-:W-:Y:S01]  /*2c50*/  FMUL R0, R36, R143.reuse ;  /* 0x0000008f24007220 */ /* 0x080fe20000400000 */
[----:B------:R-:W-:Y:S01]  /*2c60*/  FMNMX3 R38, R38, |R143|, |R23|, !PT ;  /* 0x4000008f26267276 */ /* 0x000fe20007800417 */
[----:B-1----:R-:W-:Y:S01]  /*2c70*/  @!P2 IMAD.WIDE R6, R39, 0x4, R6 ;  /* 0x000000042706a825 */ /* 0x002fe200078e0206 */
[----:B------:R-:W-:-:S03]  /*2c80*/  F2FP.F16.F32.PACK_AB R8, R139, R8 ;  /* 0x000000088b08723e */ /* 0x000fc600000000ff */
[C---:B------:R-:W-:Y:S01]  /*2c90*/  @P1 FMUL R127, R36.reuse, R127 ;  /* 0x0000007f247f1220 */ /* 0x040fe20000400000 */
[----:B------:R-:W-:Y:S01]  /*2ca0*/  F2FP.F16.F32.PACK_AB R9, R9, R136 ;  /* 0x000000880909723e */ /* 0x000fe200000000ff */
[C---:B------:R-:W-:Y:S01]  /*2cb0*/  @P1 FMUL R5, R36.reuse, R5 ;  /* 0x0000000524051220 */ /* 0x040fe20000400000 */
[----:B------:R-:W-:Y:S01]  /*2cc0*/  @!P2 STG.E desc[UR4][R6.64], R125 ;  /* 0x0000007d0600a986 */ /* 0x000fe2000c101904 */
[----:B------:R-:W-:Y:S01]  /*2cd0*/  F2FP.F16.F32.PACK_AB R10, R137, R10 ;  /* 0x0000000a890a723e */ /* 0x000fe200000000ff */
[C---:B------:R-:W-:Y:S01]  /*2ce0*/  @P1 FMUL R123, R36.reuse, R123 ;  /* 0x0000007b247b1220 */ /* 0x040fe20000400000 */
[----:B------:R-:W-:Y:S01]  /*2cf0*/  F2FP.F16.F32.PACK_AB R11, R11, R134 ;  /* 0x000000860b0b723e */ /* 0x000fe200000000ff */
[----:B------:R0:W-:Y:S01]  /*2d00*/  STG.E.128 desc[UR4][R2.64+0x400], R16 ;  /* 0x0004001002007986 */ /* 0x0001e2000c101d04 */
[----:B------:R-:W-:Y:S01]  /*2d10*/  F2FP.F16.F32.PACK_AB R12, R135, R12 ;  /* 0x0000000c870c723e */ /* 0x000fe200000000ff */
[C---:B------:R-:W-:Y:S01]  /*2d20*/  @P1 FMUL R121, R36.reuse, R121 ;  /* 0x0000007924791220 */ /* 0x040fe20000400000 */
[----:B------:R-:W-:Y:S01]  /*2d30*/  F2FP.F16.F32.PACK_AB R13, R13, R132 ;  /* 0x000000840d0d723e */ /* 0x000fe200000000ff */
[C---:B------:R-:W-:Y:S01]  /*2d40*/  @P1 FMUL R119, R36.reuse, R119 ;  /* 0x0000007724771220 */ /* 0x040fe20000400000 */
[----:B------:R-:W-:Y:S01]  /*2d50*/  F2FP.F16.F32.PACK_AB R14, R133, R14 ;  /* 0x0000000e850e723e */ /* 0x000fe200000000ff */
[C---:B------:R-:W-:Y:S01]  /*2d60*/  @P1 FMUL R117, R36.reuse, R117 ;  /* 0x0000007524751220 */ /* 0x040fe20000400000 */
        /* <DEDUP_REMOVED lines=11> */
[----:B0-----:R-:W-:Y:S01]  /*2e20*/  F2FP.F16.F32.PACK_AB R16, R35, R32 ;  /* 0x000000202310723e */ /* 0x001fe200000000ff */
[C---:B------:R-:W-:Y:S01]  /*2e30*/  @P1 FMUL R21, R36.reuse, R21 ;  /* 0x0000001524151220 */ /* 0x040fe20000400000 */
[----:B------:R-:W0:Y:S01]  /*2e40*/  LDC R32, c[0x0][0x380] ;  /* 0x0000e000ff207b82 */ /* 0x000e220000000800 */
[C---:B------:R-:W-:Y:S01]  /*2e50*/  @P1 FMUL R25, R36.reuse, R25 ;  /* 0x0000001924191220 */ /* 0x040fe20000400000 */
[----:B------:R-:W-:Y:S01]  /*2e60*/  @P1 FMUL R23, R36, R23 ;  /* 0x0000001724171220 */ /* 0x000fe20000400000 */
[----:B------:R-:W-:Y:S01]  /*2e70*/  FSEL R0, R143, R0, !P1 ;  /* 0x000000008f007208 */ /* 0x000fe20004800000 */
[----:B------:R1:W-:Y:S01]  /*2e80*/  STG.E.128 desc[UR4][R2.64], R8 ;  /* 0x0000000802007986 */ /* 0x0003e2000c101d04 */
        /* <DEDUP_REMOVED lines=9> */
[----:B------:R-:W-:Y:S02]  /*2f20*/  F2FP.F16.F32.PACK_AB R20, R27, R20 ;  /* 0x000000141b14723e */ /* 0x000fe400000000ff */
[----:B------:R-:W-:Y:S01]  /*2f30*/  F2FP.F16.F32.PACK_AB R21, R21, R24 ;  /* 0x000000181515723e */ /* 0x000fe200000000ff */
[----:B------:R3:W-:Y:S01]  /*2f40*/  STG.E.128 desc[UR4][R2.64+0xc00], R16 ;  /* 0x000c001002007986 */ /* 0x0007e2000c101d04 */
[----:B-1----:R-:W-:Y:S02]  /*2f50*/  F2FP.F16.F32.PACK_AB R8, R119, R118 ;  /* 0x000000767708723e */ /* 0x002fe400000000ff */
[----:B------:R-:W-:Y:S02]  /*2f60*/  F2FP.F16.F32.PACK_AB R9, R117, R116 ;  /* 0x000000747509723e */ /* 0x000fe400000000ff */
[----:B------:R-:W-:Y:S02]  /*2f70*/  F2FP.F16.F32.PACK_AB R10, R115, R114 ;  /* 0x00000072730a723e */ /* 0x000fe400000000ff */
[----:B------:R-:W-:-:S02]  /*2f80*/  F2FP.F16.F32.PACK_AB R11, R113, R112 ;  /* 0x00000070710b723e */ /* 0x000fc400000000ff */
[----:B--2---:R-:W-:Y:S02]  /*2f90*/  F2FP.F16.F32.PACK_AB R12, R111, R110 ;  /* 0x0000006e6f0c723e */ /* 0x004fe400000000ff */
[----:B------:R-:W-:Y:S01]  /*2fa0*/  F2FP.F16.F32.PACK_AB R13, R109, R108 ;  /* 0x0000006c6d0d723e */ /* 0x000fe200000000ff */
[----:B------:R3:W-:Y:S01]  /*2fb0*/  STG.E.128 desc[UR4][R2.64+0x800], R8 ;  /* 0x0008000802007986 */ /* 0x0007e2000c101d04 */
[----:B------:R-:W-:Y:S02]  /*2fc0*/  F2FP.F16.F32.PACK_AB R14, R107, R106 ;  /* 0x0000006a6b0e723e */ /* 0x000fe400000000ff */
[----:B------:R-:W-:Y:S02]  /*2fd0*/  F2FP.F16.F32.PACK_AB R15, R105, R34 ;  /* 0x00000022690f723e */ /* 0x000fe400000000ff */
[----:B------:R-:W-:Y:S02]  /*2fe0*/  F2FP.F16.F32.PACK_AB R22, R25, R22 ;  /* 0x000000161916723e */ /* 0x000fe400000000ff */
[----:B------:R-:W-:Y:S01]  /*2ff0*/  F2FP.F16.F32.PACK_AB R23, R23, R0 ;  /* 0x000000001717723e */ /* 0x000fe200000000ff */
[----:B------:R3:W-:Y:S01]  /*3000*/  STG.E.128 desc[UR4][R2.64+0xa00], R12 ;  /* 0x000a000c02007986 */ /* 0x0007e2000c101d04 */
[----:B0-----:R-:W-:-:S03]  /*3010*/  LEA R39, R32, R39, 0x2 ;  /* 0x0000002720277211 */ /* 0x001fc600078e10ff */
[----:B------:R3:W-:Y:S01]  /*3020*/  STG.E.128 desc[UR4][R2.64+0xe00], R20 ;  /* 0x000e001402007986 */ /* 0x0007e2000c101d04 */
[----:B------:R-:W-:-:S13]  /*3030*/  ISETP.GE.AND P0, PT, R39, UR10, PT ;  /* 0x0000000a27007c0c */ /* 0x000fda000bf06270 */
[----:B------:R-:W-:Y:S05]  /*3040*/  @!P0 BRA `(.L_x_4861) ;  /* 0xffffffd8008c8947 */ /* 0x000fea000383ffff */
[----:B------:R-:W-:Y:S05]  /*3050*/  BRA `(.L_x_4858) ;  /* 0x0000002800807947 */ /* 0x000fea0003800000 */
.L_x_4859:
[----:B------:R-:W0:Y:S01]  /*3060*/  LDCU.U8 UR6, c[0x0][0x3c0] ;  /* 0x00007800ff0677ac */ /* 0x000e220008000000 */
[----:B-----5:R-:W-:Y:S01]  /*3070*/  HADD2.F32 R2, -RZ, R52.H0_H0 ;  /* 0x20000034ff027230 */ /* 0x020fe20000004100 */
[----:B------:R-:W-:Y:S01]  /*3080*/  LOP3.LUT R104, R37, 0x1f, RZ, 0xc0, !PT ;  /* 0x0000001f25687812 */ /* 0x000fe200078ec0ff */
[----:B------:R-:W-:Y:S02]  /*3090*/  HADD2.F32 R47, -RZ, R53.H0_H0 ;  /* 0x20000035ff2f7230 */ /* 0x000fe40000004100 */
[----:B------:R-:W-:Y:S02]  /*30a0*/  HADD2.F32 R48, -RZ, R54.H0_H0 ;  /* 0x20000036ff307230 */ /* 0x000fe40000004100 */
[----:B------:R-:W-:Y:S02]  /*30b0*/  HADD2.F32 R49, -RZ, R55.H0_H0 ;  /* 0x20000037ff317230 */ /* 0x000fe40000004100 */
[----:B------:R-:W-:Y:S02]  /*30c0*/  HADD2.F32 R50, -RZ, R60.H0_H0 ;  /* 0x2000003cff327230 */ /* 0x000fe40000004100 */
[----:B------:R-:W-:-:S02]  /*30d0*/  HADD2.F32 R51, -RZ, R61.H0_H0 ;  /* 0x2000003dff337230 */ /* 0x000fc40000004100 */
[----:B------:R-:W-:Y:S02]  /*30e0*/  HADD2.F32 R56, -RZ, R62.H0_H0 ;  /* 0x2000003eff387230 */ /* 0x000fe40000004100 */
[----:B------:R-:W-:Y:S02]  /*30f0*/  HADD2.F32 R57, -RZ, R63.H0_H0 ;  /* 0x2000003fff397230 */ /* 0x000fe40000004100 */
[----:B------:R-:W-:Y:S01]  /*3100*/  HADD2.F32 R58, -RZ, R68.H0_H0 ;  /* 0x20000044ff3a7230 */ /* 0x000fe20000004100 */
[----:B0-----:R-:W-:Y:S01]  /*3110*/  ISETP.NE.AND P0, PT, RZ, UR6, PT ;  /* 0x00000006ff007c0c */ /* 0x001fe2000bf05270 */
[----:B------:R-:W-:Y:S02]  /*3120*/  HADD2.F32 R59, -RZ, R69.H0_H0 ;  /* 0x20000045ff3b7230 */ /* 0x000fe40000004100 */
[----:B------:R-:W-:Y:S02]  /*3130*/  HADD2.F32 R64, -RZ, R70.H0_H0 ;  /* 0x20000046ff407230 */ /* 0x000fe40000004100 */
[----:B------:R-:W-:-:S02]  /*3140*/  HADD2.F32 R65, -RZ, R71.H0_H0 ;  /* 0x20000047ff417230 */ /* 0x000fc40000004100 */
[----:B------:R-:W-:Y:S02]  /*3150*/  HADD2.F32 R72, -RZ, R71.H1_H1 ;  /* 0x30000047ff487230 */ /* 0x000fe40000004100 */
[--C-:B------:R-:W-:Y:S02]  /*3160*/  HADD2.F32 R46, -RZ, R20.reuse.H0_H0 ;  /* 0x20000014ff2e7230 */ /* 0x100fe40000004100 */
[----:B------:R-:W-:Y:S02]  /*3170*/  HADD2.F32 R45, -RZ, R20.H1_H1 ;  /* 0x30000014ff2d7230 */ /* 0x000fe40000004100 */
        /* <DEDUP_REMOVED lines=113> */
.L_x_4863:
[----:B0-----:R-:W0:Y:S01]  /*3890*/  S2R R37, SR_TID.X ;  /* 0x0000000000257919 */ /* 0x001e220000002100 */
[----:B------:R-:W1:Y:S01]  /*38a0*/  LDC.64 R66, c[0x0][0x390] ;  /* 0x0000e400ff427b82 */ /* 0x000e620000000a00 */
        /* <DEDUP_REMOVED lines=289> */
.L_x_4893:
[----:B-1----:R-:W-:Y:S01]  /*4ac0*/  FADD R0, R143, R0 ;  /* 0x000000008f007221 */ /* 0x002fe20000000000 */
[----:B------:R-:W1:Y:S01]  /*4ad0*/  LDC.64 R24, c[0x0][0x3c8] ;  /* 0x0000f200ff187b82 */ /* 0x000e620000000a00 */
[----:B------:R-:W-:Y:S02]  /*4ae0*/  LEA R11, R39, R104, 0x8 ;  /* 0x00000068270b7211 */ /* 0x000fe400078e40ff */
[----:B------:R-:W-:-:S04]  /*4af0*/  FMUL R9, R0, 0.00048828125 ;  /* 0x3a00000000097820 */ /* 0x000fc80000400000 */
[----:B------:R-:W-:-:S04]  /*4b00*/  FFMA R9, R16, R16, R9 ;  /* 0x0000001010097223 */ /* 0x000fc80000000009 */
[----:B------:R-:W-:-:S05]  /*4b10*/  FADD R9, R9, UR11 ;  /* 0x0000000b09097e21 */ /* 0x000fca0008000000 */
[----:B------:R-:W-:Y:S01]  /*4b20*/  FSETP.GEU.AND P0, PT, |R9|, 1.175494350822287508e-38, PT ;  /* 0x008000000900780b */ /* 0x000fe20003f0e200 */
[----:B-1----:R-:W-:-:S12]  /*4b30*/  IMAD.WIDE.U32 R24, R11, 0x10, R24 ;  /* 0x000000100b187825 */ /* 0x002fd800078e0018 */
[----:B------:R-:W-:-:S04]  /*4b40*/  @!P0 FMUL R9, R9, 16777216 ;  /* 0x4b80000009098820 */ /* 0x000fc80000400000 */
[----:B0-----:R-:W0:Y:S02]  /*4b50*/  MUFU.RSQ R143, R9 ;  /* 0x00000009008f7308 */ /* 0x001e240000001400 */
[----:B0-----:R-:W-:-:S04]  /*4b60*/  @!P0 FMUL R143, R143, 4096 ;  /* 0x458000008f8f8820 */ /* 0x001fc80000400000 */
[-C--:B------:R-:W-:Y:S01]  /*4b70*/  FMUL R17, R6, R143.reuse ;  /* 0x0000008f06117220 */ /* 0x080fe20000400000 */
[-C--:B------:R-:W-:Y:S01]  /*4b80*/  FMUL R0, R7, R143.reuse ;  /* 0x0000008f07007220 */ /* 0x080fe20000400000 */
[-C--:B------:R-:W-:Y:S01]  /*4b90*/  FMUL R9, R110, R143.reuse ;  /* 0x0000008f6e097220 */ /* 0x080fe20000400000 */
[----:B------:R-:W-:Y:S01]  /*4ba0*/  FMUL R11, R4, R143 ;  /* 0x0000008f040b7220 */ /* 0x000fe20000400000 */
[----:B------:R-:W-:Y:S01]  /*4bb0*/  FMUL R7, R40, R17 ;  /* 0x0000001128077220 */ /* 0x000fe20000400000 */
[----:B------:R-:W-:Y:S01]  /*4bc0*/  FMUL R0, R3, R0 ;  /* 0x0000000003007220 */ /* 0x000fe20000400000 */
[-C--:B------:R-:W-:Y:S01]  /*4bd0*/  FMUL R10, R121, R143.reuse ;  /* 0x0000008f790a7220 */ /* 0x080fe20000400000 */
[----:B------:R-:W-:Y:S01]  /*4be0*/  FMUL R124, R124, R143 ;  /* 0x0000008f7c7c7220 */ /* 0x000fe20000400000 */
[C---:B------:R-:W-:Y:S01]  /*4bf0*/  @P1 FMUL R7, R36.reuse, R7 ;  /* 0x0000000724071220 */ /* 0x040fe20000400000 */
[----:B------:R-:W-:Y:S01]  /*4c00*/  @P1 FMUL R0, R36, R0 ;  /* 0x0000000024001220 */ /* 0x000fe20000400000 */
[-C--:B------:R-:W-:Y:S01]  /*4c10*/  FMUL R128, R128, R143.reuse ;  /* 0x0000008f80807220 */ /* 0x080fe20000400000 */
[-C--:B------:R-:W-:Y:S01]  /*4c20*/  FMUL R16, R133, R143.reuse ;  /* 0x0000008f85107220 */ /* 0x080fe20000400000 */
[----:B------:R-:W-:Y:S01]  /*4c30*/  FMUL R8, R5, R143 ;  /* 0x0000008f05087220 */ /* 0x000fe20000400000 */
[----:B------:R-:W-:Y:S01]  /*4c40*/  FMUL R9, R46, R9 ;  /* 0x000000092e097220 */ /* 0x000fe20000400000 */
[----:B------:R-:W-:Y:S01]  /*4c50*/  F2FP.F16.F32.PACK_AB R7, R0, R7 ;  /* 0x000000070007723e */ /* 0x000fe200000000ff */
        /* <DEDUP_REMOVED lines=12> */
[----:B------:R-:W-:Y:S01]  /*4d20*/  @P1 FMUL R124, R36, R124 ;  /* 0x0000007c247c1220 */ /* 0x000fe20000400000 */
[----:B------:R-:W-:Y:S01]  /*4d30*/  F2FP.F16.F32.PACK_AB R4, R4, R9 ;  /* 0x000000090404723e */ /* 0x000fe200000000ff */
[----:B------:R-:W-:Y:S01]  /*4d40*/  FMUL R8, R43, R8 ;  /* 0x000000082b087220 */ /* 0x000fe20000400000 */
[----:B------:R-:W-:Y:S01]  /*4d50*/  @P1 FMUL R5, R36, R5 ;  /* 0x0000000524051220 */ /* 0x000fe20000400000 */
[----:B------:R-:W-:Y:S01]  /*4d60*/  F2FP.F16.F32.PACK_AB R11, R16, R11 ;  /* 0x0000000b100b723e */ /* 0x000fe200000000ff */
[----:B------:R-:W-:Y:S01]  /*4d70*/  FMUL R123, R123, R143 ;  /* 0x0000008f7b7b7220 */ /* 0x000fe20000400000 */
[----:B------:R-:W-:Y:S01]  /*4d80*/  F2FP.F16.F32.PACK_AB R9, R124, R17 ;  /* 0x000000117c09723e */ /* 0x000fe200000000ff */
[----:B------:R-:W-:Y:S01]  /*4d90*/  @P1 FMUL R8, R36, R8 ;  /* 0x0000000824081220 */ /* 0x000fe20000400000 */
[----:B------:R-:W0:Y:S01]  /*4da0*/  @!P2 LDC.64 R16, c[0x0][0x3a0] ;  /* 0x0000e800ff10ab82 */ /* 0x000e220000000a00 */
[-C--:B------:R-:W-:Y:S01]  /*4db0*/  FMUL R129, R129, R143.reuse ;  /* 0x0000008f81817220 */ /* 0x080fe20000400000 */
[-C--:B------:R-:W-:Y:S01]  /*4dc0*/  FMUL R113, R66, R143.reuse ;  /* 0x0000008f42717220 */ /* 0x080fe20000400000 */
[-C--:B------:R-:W-:Y:S01]  /*4dd0*/  FMUL R105, R105, R143.reuse ;  /* 0x0000008f69697220 */ /* 0x080fe20000400000 */
[-C--:B------:R-:W-:Y:S01]  /*4de0*/  FMUL R121, R112, R143.reuse ;  /* 0x0000008f70797220 */ /* 0x080fe20000400000 */
        /* <DEDUP_REMOVED lines=13> */
[-C--:B------:R-:W-:Y:S01]  /*4ec0*/  FMUL R66, R117, R143.reuse ;  /* 0x0000008f75427220 */ /* 0x080fe20000400000 */
[----:B------:R-:W-:Y:S01]  /*4ed0*/  FMUL R119, R119, R143 ;  /* 0x0000008f77777220 */ /* 0x000fe20000400000 */
[C---:B------:R-:W-:Y:S01]  /*4ee0*/  @P1 FMUL R121, R36.reuse, R121 ;  /* 0x0000007924791220 */ /* 0x040fe20000400000 */
[----:B------:R-:W-:Y:S01]  /*4ef0*/  @P1 FMUL R12, R36, R12 ;  /* 0x0000000c240c1220 */ /* 0x000fe20000400000 */
[-C--:B------:R-:W-:Y:S01]  /*4f00*/  FMUL R117, R13, R143.reuse ;  /* 0x0000008f0d757220 */ /* 0x080fe20000400000 */
[-C--:B------:R-:W-:Y:S01]  /*4f10*/  FMUL R110, R14, R143.reuse ;  /* 0x0000008f0e6e7220 */ /* 0x080fe20000400000 */
[----:B------:R-:W-:Y:S01]  /*4f20*/  FMUL R112, R15, R143 ;  /* 0x0000008f0f707220 */ /* 0x000fe20000400000 */
[----:B0-----:R-:W-:Y:S01]  /*4f30*/  @!P2 IMAD.WIDE R16, R39, 0x4, R16 ;  /* 0x000000042710a825 */ /* 0x001fe200078e0210 */
[----:B------:R-:W-:-:S03]  /*4f40*/  F2FP.F16.F32.PACK_AB R10, R10, R123 ;  /* 0x0000007b0a0a723e */ /* 0x000fc600000000ff */
[----:B------:R-:W-:Y:S01]  /*4f50*/  FMUL R14, R62, R119 ;  /* 0x000000773e0e7220 */ /* 0x000fe20000400000 */
[----:B------:R-:W-:Y:S01]  /*4f60*/  F2FP.F16.F32.PACK_AB R8, R8, R113 ;  /* 0x000000710808723e */ /* 0x000fe200000000ff */
[----:B------:R-:W-:Y:S01]  /*4f70*/  FMUL R13, R51, R0 ;  /* 0x00000000330d7220 */ /* 0x000fe20000400000 */
[----:B------:R-:W-:Y:S01]  /*4f80*/  FMUL R66, R61, R66 ;  /* 0x000000423d427220 */ /* 0x000fe20000400000 */
[----:B------:R-:W-:Y:S01]  /*4f90*/  FMUL R117, R56, R117 ;  /* 0x0000007538757220 */ /* 0x000fe20000400000 */
[----:B------:R-:W-:Y:S01]  /*4fa0*/  FMUL R15, R57, R110 ;  /* 0x0000006e390f7220 */ /* 0x000fe20000400000 */
[----:B------:R-:W-:Y:S01]  /*4fb0*/  FMUL R112, R63, R112 ;  /* 0x000000703f707220 */ /* 0x000fe20000400000 */
[----:B------:R-:W-:Y:S01]  /*4fc0*/  F2FP.F16.F32.PACK_AB R12, R12, R121 ;  /* 0x000000790c0c723e */ /* 0x000fe200000000ff */
[-C--:B------:R-:W-:Y:S01]  /*4fd0*/  FMUL R119, R114, R143.reuse ;  /* 0x0000008f72777220 */ /* 0x080fe20000400000 */
[-C--:B------:R-:W-:Y:S01]  /*4fe0*/  FMUL R114, R22, R143.reuse ;  /* 0x0000008f16727220 */ /* 0x080fe20000400000 */
[----:B------:R-:W-:Y:S01]  /*4ff0*/  FMUL R121, R122, R143 ;  /* 0x0000008f7a797220 */ /* 0x000fe20000400000 */
        /* <DEDUP_REMOVED lines=8> */
[-C--:B------:R-:W-:Y:S01]  /*5080*/  FMUL R125, R125, R143.reuse ;  /* 0x0000008f7d7d7220 */ /* 0x080fe20000400000 */
[----:B------:R-:W-:Y:S01]  /*5090*/  FMUL R130, R130, R143 ;  /* 0x0000008f82827220 */ /* 0x000fe20000400000 */
[----:B------:R-:W-:Y:S01]  /*50a0*/  F2FP.F16.F32.PACK_AB R15, R112, R15 ;  /* 0x0000000f700f723e */ /* 0x000fe200000000ff */
[----:B------:R-:W-:Y:S01]  /*50b0*/  FMUL R115, R107, R143 ;  /* 0x0000008f6b737220 */ /* 0x000fe20000400000 */
[----:B0-----:R-:W-:Y:S01]  /*50c0*/  FMUL R17, R77, R114 ;  /* 0x000000724d117220 */ /* 0x001fe20000400000 */
[----:B------:R-:W-:Y:S01]  /*50d0*/  F2FP.F16.F32.PACK_AB R14, R14, R117 ;  /* 0x000000750e0e723e */ /* 0x000fe200000000ff */
[----:B------:R-:W-:Y:S01]  /*50e0*/  FMUL R112, R106, R143 ;  /* 0x0000008f6a707220 */ /* 0x000fe20000400000 */
[----:B------:R-:W-:Y:S01]  /*50f0*/  F2FP.F16.F32.PACK_AB R13, R66, R13 ;  /* 0x0000000d420d723e */ /* 0x000fe200000000ff */
[----:B------:R-:W-:Y:S01]  /*5100*/  @P1 FMUL R17, R36, R17 ;  /* 0x0000001124111220 */ /* 0x000fe20000400000 */
[----:B------:R-:W-:Y:S01]  /*5110*/  FMUL R125, R42, R125 ;  /* 0x0000007d2a7d7220 */ /* 0x000fe20000400000 */
[----:B------:R-:W-:Y:S01]  /*5120*/  FMUL R6, R41, R130 ;  /* 0x0000008229067220 */ /* 0x000fe20000400000 */
[-C--:B------:R-:W-:Y:S01]  /*5130*/  FMUL R106, R131, R143.reuse ;  /* 0x0000008f836a7220 */ /* 0x080fe20000400000 */
[-C--:B------:R-:W-:Y:S01]  /*5140*/  FMUL R107, R134, R143.reuse ;  /* 0x0000008f866b7220 */ /* 0x080fe20000400000 */
[-C--:B------:R-:W-:Y:S01]  /*5150*/  FMUL R124, R109, R143.reuse ;  /* 0x0000008f6d7c7220 */ /* 0x080fe20000400000 */
[-C--:B------:R-:W-:Y:S01]  /*5160*/  FMUL R0, R19, R143.reuse ;  /* 0x0000008f13007220 */ /* 0x080fe20000400000 */
[-C--:B------:R-:W-:Y:S01]  /*5170*/  FMUL R109, R108, R143.reuse ;  /* 0x0000008f6c6d7220 */ /* 0x080fe20000400000 */
[----:B------:R-:W-:Y:S01]  /*5180*/  FMUL R19, R116, R143 ;  /* 0x0000008f74137220 */ /* 0x000fe20000400000 */
[----:B-1----:R-:W-:Y:S01]  /*5190*/  FMUL R11, R80, R121 ;  /* 0x00000079500b7220 */ /* 0x002fe20000400000 */
[----:B------:R-:W-:Y:S01]  /*51a0*/  FMUL R108, R29, R143 ;  /* 0x0000008f1d6c7220 */ /* 0x000fe20000400000 */
[----:B------:R0:W-:Y:S01]  /*51b0*/  STG.E.128 desc[UR4][R24.64+0x400], R12 ;  /* 0x0004000c18007986 */ /* 0x0001e2000c101d04 */
[C---:B------:R-:W-:Y:S01]  /*51c0*/  @P1 FMUL R125, R36.reuse, R125 ;  /* 0x0000007d247d1220 */ /* 0x040fe20000400000 */
[C---:B------:R-:W-:Y:S01]  /*51d0*/  @P1 FMUL R11, R36.reuse, R11 ;  /* 0x0000000b240b1220 */ /* 0x040fe20000400000 */
[----:B------:R-:W-:Y:S01]  /*51e0*/  @P1 FMUL R6, R36, R6 ;  /* 0x0000000624061220 */ /* 0x000fe20000400000 */
[-C--:B------:R-:W-:Y:S01]  /*51f0*/  FMUL R29, R32, R143.reuse ;  /* 0x0000008f201d7220 */ /* 0x080fe20000400000 */
[----:B------:R-:W-:Y:S01]  /*5200*/  FMUL R32, R35, R143 ;  /* 0x0000008f23207220 */ /* 0x000fe20000400000 */
[----:B------:R-:W-:Y:S01]  /*5210*/  FMUL R35, R59, R112 ;  /* 0x000000703b237220 */ /* 0x000fe20000400000 */
[----:B------:R-:W-:Y:S01]  /*5220*/  F2FP.F16.F32.PACK_AB R11, R11, R17 ;  /* 0x000000110b0b723e */ /* 0x000fe200000000ff */
[----:B------:R-:W-:Y:S01]  /*5230*/  FMUL R17, R83, R106 ;  /* 0x0000006a53117220 */ /* 0x000fe20000400000 */
[----:B------:R-:W-:Y:S01]  /*5240*/  FMUL R124, R69, R124 ;  /* 0x0000007c457c7220 */ /* 0x000fe20000400000 */
[----:B------:R-:W-:Y:S01]  /*5250*/  FMUL R8, R74, R19 ;  /* 0x000000134a087220 */ /* 0x000fe20000400000 */
[----:B------:R-:W-:Y:S01]  /*5260*/  F2FP.F16.F32.PACK_AB R6, R6, R125 ;  /* 0x0000007d0606723e */ /* 0x000fe200000000ff */
[----:B------:R-:W-:Y:S01]  /*5270*/  @P1 FMUL R17, R36, R17 ;  /* 0x0000001124111220 */ /* 0x000fe20000400000 */
[-C--:B------:R-:W-:Y:S01]  /*5280*/  FMUL R128, R18, R143.reuse ;  /* 0x0000008f12807220 */ /* 0x080fe20000400000 */
[-C--:B------:R-:W-:Y:S01]  /*5290*/  FMUL R66, R21, R143.reuse ;  /* 0x0000008f15427220 */ /* 0x080fe20000400000 */
[-C--:B------:R-:W-:Y:S01]  /*52a0*/  FMUL R21, R120, R143.reuse ;  /* 0x0000008f78157220 */ /* 0x080fe20000400000 */
[-C--:B------:R-:W-:Y:S01]  /*52b0*/  FMUL R18, R23, R143.reuse ;  /* 0x0000008f17127220 */ /* 0x080fe20000400000 */
[----:B------:R-:W-:Y:S01]  /*52c0*/  FMUL R127, R127, R143 ;  /* 0x0000008f7f7f7220 */ /* 0x000fe20000400000 */
[----:B0-----:R-:W-:Y:S01]  /*52d0*/  FMUL R14, R86, R107 ;  /* 0x0000006b560e7220 */ /* 0x001fe20000400000 */
[----:B------:R-:W-:Y:S01]  /*52e0*/  FMUL R13, R71, R0 ;  /* 0x00000000470d7220 */ /* 0x000fe20000400000 */
        /* <DEDUP_REMOVED lines=11> */
[----:B------:R-:W-:Y:S01]  /*53a0*/  FMUL R105, R30, R143 ;  /* 0x0000008f1e697220 */ /* 0x000fe20000400000 */
[----:B------:R-:W-:Y:S01]  /*53b0*/  F2FP.F16.F32.PACK_AB R14, R14, R17 ;  /* 0x000000110e0e723e */ /* 0x000fe200000000ff */
[----:B------:R0:W-:Y:S01]  /*53c0*/  STG.E.128 desc[UR4][R24.64], R4 ;  /* 0x0000000418007986 */ /* 0x0001e2000c101d04 */
[----:B------:R-:W-:Y:S01]  /*53d0*/  FMUL R10, R78, R21 ;  /* 0x000000154e0a7220 */ /* 0x000fe20000400000 */
[----:B------:R-:W-:Y:S01]  /*53e0*/  FMUL R17, R79, R18 ;  /* 0x000000124f117220 */ /* 0x000fe20000400000 */
        /* <DEDUP_REMOVED lines=10> */
[----:B------:R-:W1:Y:S01]  /*5490*/  LDC R0, c[0x0][0x380] ;  /* 0x0000e000ff007b82 */ /* 0x000e620000000800 */
[C---:B------:R-:W-:Y:S01]  /*54a0*/  @P1 FMUL R17, R36.reuse, R17 ;  /* 0x0000001124111220 */ /* 0x040fe20000400000 */
[C---:B------:R-:W-:Y:S01]  /*54b0*/  @P1 FMUL R12, R36.reuse, R12 ;  /* 0x0000000c240c1220 */ /* 0x040fe20000400000 */
[C---:B------:R-:W-:Y:S01]  /*54c0*/  @P1 FMUL R15, R36.reuse, R15 ;  /* 0x0000000f240f1220 */ /* 0x040fe20000400000 */
[----:B------:R-:W-:Y:S01]  /*54d0*/  @P1 FMUL R10, R36, R10 ;  /* 0x0000000a240a1220 */ /* 0x000fe20000400000 */
[----:B0-----:R-:W-:Y:S01]  /*54e0*/  F2FP.F16.F32.PACK_AB R5, R124, R35 ;  /* 0x000000237c05723e */ /* 0x001fe200000000ff */
[----:B------:R-:W-:Y:S01]  /*54f0*/  FMUL R35, R91, R108 ;  /* 0x0000006c5b237220 */ /* 0x000fe20000400000 */
[C---:B------:R-:W-:Y:S01]  /*5500*/  @P1 FMUL R21, R36.reuse, R21 ;  /* 0x0000001524151220 */ /* 0x040fe20000400000 */
[----:B------:R-:W-:Y:S01]  /*5510*/  @P1 FMUL R137, R36, R137 ;  /* 0x0000008924891220 */ /* 0x000fe20000400000 */
[-C--:B------:R-:W-:Y:S01]  /*5520*/  FMUL R20, R20, R143.reuse ;  /* 0x0000008f14147220 */ /* 0x080fe20000400000 */
[----:B------:R-:W-:Y:S01]  /*5530*/  FMUL R22, R27, R143 ;  /* 0x0000008f1b167220 */ /* 0x000fe20000400000 */
        /* <DEDUP_REMOVED lines=78> */
[----:B-1----:R-:W-:-:S03]  /*5a20*/  LEA R39, R0, R39, 0x2 ;  /* 0x0000002700277211 */ /* 0x002fc600078e10ff */
[----:B------:R0:W-:Y:S01]  /*5a30*/  STG.E.128 desc[UR4][R24.64+0xe00], R20 ;  /* 0x000e001418007986 */ /* 0x0001e2000c101d04 */
[----:B------:R-:W-:-:S13]  /*5a40*/  ISETP.GE.AND P0, PT, R39, UR12, PT ;  /* 0x0000000c27007c0c */ /* 0x000fda000bf06270 */
[----:B------:R-:W-:Y:S05]  /*5a50*/  @!P0 BRA `(.L_x_4863) ;  /* 0xffffffdc008c8947 */ /* 0x000fea000383ffff */
.L_x_4858:
[----:B------:R-:W-:Y:S05]  /*5a60*/  BSYNC B0 ;  /* 0x0000000000007941 */ /* 0x000fea0003800000 */
.L_x_4857:
[----:B------:R-:W1:Y:S02]  /*5a70*/  LDCU.64 UR6, c[0x0][0x3f8] ;  /* 0x00007f00ff0677ac */ /* 0x000e640008000a00 */
[----:B-1----:R-:W-:-:S04]  /*5a80*/  UISETP.NE.U32.AND UP0, UPT, UR6, URZ, UPT ;  /* 0x000000ff0600728c */ /* 0x002fc8000bf05070 */
[----:B------:R-:W-:-:S09]  /*5a90*/  UISETP.NE.AND.EX UP0, UPT, UR7, URZ, UPT, UP0 ;  /* 0x000000ff0700728c */ /* 0x000fd2000bf05300 */
[----:B------:R-:W-:Y:S05]  /*5aa0*/  BRA.U !UP0, `(.L_x_4864) ;  /* 0x0000000108ac7547 */ /* 0x000fea000b800000 */
[----:B------:R-:W-:-:S03]  /*5ab0*/  UMOV UR6, 0xffffffff ;  /* 0xffffffff00067882 */ /* 0x000fc60000000000 */
[----:B------:R-:W-:Y:S05]  /*5ac0*/  BRA.DIV UR6, `(.L_x_4865) ;  /* 0x0000001e06087947 */ /* 0x000fea000b800000 */
[----:B---3--:R-:W1:Y:S02]  /*5ad0*/  SHFL.DOWN PT, R3, R38, 0x10, 0x1f ;  /* 0x0a001f0026037f89 */ /* 0x008e6400000e0000 */
[----:B-1----:R-:W-:-:S05]  /*5ae0*/  FMNMX R3, R3, R38, !PT ;  /* 0x0000002603037209 */ /* 0x002fca0007800000 */
[----:B------:R-:W1:Y:S02]  /*5af0*/  SHFL.DOWN PT, R0, R3, 0x8, 0x1f ;  /* 0x09001f0003007f89 */ /* 0x000e6400000e0000 */
[----:B-1----:R-:W-:-:S05]  /*5b00*/  FMNMX R0, R3, R0, !PT ;  /* 0x0000000003007209 */ /* 0x002fca0007800000 */
[----:B0-----:R-:W0:Y:S02]  /*5b10*/  SHFL.DOWN PT, R5, R0, 0x4, 0x1f ;  /* 0x08801f0000057f89 */ /* 0x001e2400000e0000 */
[----:B0-----:R-:W-:-:S05]  /*5b20*/  FMNMX R5, R0, R5, !PT ;  /* 0x0000000500057209 */ /* 0x001fca0007800000 */
[----:B------:R-:W0:Y:S02]  /*5b30*/  SHFL.DOWN PT, R2, R5, 0x2, 0x1f ;  /* 0x08401f0005027f89 */ /* 0x000e2400000e0000 */
[----:B0-----:R-:W-:-:S05]  /*5b40*/  FMNMX R2, R5, R2, !PT ;  /* 0x0000000205027209 */ /* 0x001fca0007800000 */
[----:B------:R0:W1:Y:S02]  /*5b50*/  SHFL.DOWN PT, R7, R2, 0x1, 0x1f ;  /* 0x08201f0002077f89 */ /* 0x00006400000e0000 */
.L_x_4900:
        /* <DEDUP_REMOVED lines=26> */
.L_x_4903:
[----:B------:R-:W-:Y:S02]  /*5d00*/  ISETP.NE.AND P0, PT, R37, RZ, PT ;  /* 0x000000ff2500720c */ /* 0x000fe40003f05270 */
[----:B-1----:R-:W-:-:S11]  /*5d10*/  FMNMX R5, R3, R2, !PT ;  /* 0x0000000203057209 */ /* 0x002fd60007800000 */
[----:B------:R-:W-:Y:S05]  /*5d20*/  @P0 BRA `(.L_x_4866) ;  /* 0x0000000000080947 */ /* 0x000fea0003800000 */
[----:B0-----:R-:W0:Y:S02]  /*5d30*/  LDC.64 R2, c[0x0][0x3f8] ;  /* 0x0000fe00ff027b82 */ /* 0x001e240000000a00 */
[----:B0-----:R1:W-:Y:S02]  /*5d40*/  REDG.E.MAX.S32.STRONG.GPU desc[UR4][R2.64], R5 ;  /* 0x000000050200798e */ /* 0x0013e4000d12e304 */
.L_x_4866:
[----:B------:R-:W-:Y:S05]  /*5d50*/  BSYNC B0 ;  /* 0x0000000000007941 */ /* 0x000fea0003800000 */
.L_x_4864:
[----:B------:R-:W2:Y:S02]  /*5d60*/  LDCU.U8 UR6, c[0x0][0x404] ;  /* 0x00008080ff0677ac */ /* 0x000ea40008000000 */
[----:B--2---:R-:W-:-:S13]  /*5d70*/  ISETP.NE.AND P0, PT, RZ, UR6, PT ;  /* 0x00000006ff007c0c */ /* 0x004fda000bf05270 */
[----:B------:R-:W-:Y:S05]  /*5d80*/  @!P0 EXIT ;  /* 0x000000000000894d */ /* 0x000fea0003800000 */
[----:B------:R-:W2:Y:S01]  /*5d90*/  S2UR UR8, SR_CTAID.X ;  /* 0x00000000000879c3 */ /* 0x000ea20000002500 */
[----:B------:R-:W4:Y:S02]  /*5da0*/  LDCU.64 UR6, c[0x0][0x3f0] ;  /* 0x00007e00ff0677ac */ /* 0x000f240008000a00 */
[----:B----4-:R-:W-:Y:S02]  /*5db0*/  ISETP.EQ.U32.AND P1, PT, RZ, UR6, PT ;  /* 0x00000006ff007c0c */ /* 0x010fe4000bf22070 */
[----:B--2---:R-:W-:-:S04]  /*5dc0*/  LOP3.LUT P0, RZ, R37, UR8, RZ, 0xfc, !PT ;  /* 0x0000000825ff7c12 */ /* 0x004fc8000f80fcff */
[----:B------:R-:W-:-:S13]  /*5dd0*/  ISETP.EQ.OR.EX P0, PT, RZ, UR7, P0, P1 ;  /* 0x00000007ff007c0c */ /* 0x000fda0008702710 */
[----:B------:R-:W-:Y:S05]  /*5de0*/  @P0 EXIT ;  /* 0x000000000000094d */ /* 0x000fea0003800000 */
[----:B-----5:R-:W-:-:S04]  /*5df0*/  IADD3 R0, PT, PT, R36, 0x1800000, RZ ;  /* 0x0180000024007810 */ /* 0x020fc80007ffe0ff */
[----:B------:R-:W-:-:S04]  /*5e00*/  LOP3.LUT R0, R0, 0x7f800000, RZ, 0xc0, !PT ;  /* 0x7f80000000007812 */ /* 0x000fc800078ec0ff */
[----:B------:R-:W-:-:S13]  /*5e10*/  ISETP.GT.U32.AND P0, PT, R0, 0x1ffffff, PT ;  /* 0x01ffffff0000780c */ /* 0x000fda0003f04070 */
[----:B------:R-:W-:Y:S05]  /*5e20*/  @P0 BRA `(.L_x_4868) ;  /* 0x00000000000c0947 */ /* 0x000fea0003800000 */
[----:B0--3--:R-:W-:-:S07]  /*5e30*/  MOV R8, 0x5e50 ;  /* 0x00005e5000087802 */ /* 0x009fce0000000f00 */
[----:B-1----:R-:W-:Y:S05]  /*5e40*/  CALL.REL.NOINC `($__internal_53_$__cuda_sm20_rcp_rn_f32_slowpath) ;  /* 0x0000001c00087944 */ /* 0x002fea0003c00000 */
[----:B------:R-:W-:Y:S05]  /*5e50*/  BRA `(.L_x_4869) ;  /* 0x0000000000107947 */ /* 0x000fea0003800000 */
.L_x_4868:
[----:B01-3--:R-:W0:Y:S02]  /*5e60*/  MUFU.RCP R5, R36 ;  /* 0x0000002400057308 */ /* 0x00be240000001000 */
[----:B0-----:R-:W-:-:S04]  /*5e70*/  FFMA R0, R36, R5, -1 ;  /* 0xbf80000024007423 */ /* 0x001fc80000000005 */
[----:B------:R-:W-:-:S04]  /*5e80*/  FADD.FTZ R0, -R0, -RZ ;  /* 0x800000ff00007221 */ /* 0x000fc80000010100 */
[----:B------:R-:W-:-:S07]  /*5e90*/  FFMA R5, R5, R0, R5 ;  /* 0x0000000005057223 */ /* 0x000fce0000000005 */
.L_x_4869:
[----:B------:R-:W0:Y:S02]  /*5ea0*/  LDC.64 R2, c[0x0][0x3f0] ;  /* 0x0000fc00ff027b82 */ /* 0x000e240000000a00 */
[----:B0-----:R-:W-:Y:S01]  /*5eb0*/  STG.E desc[UR4][R2.64], R5 ;  /* 0x0000000502007986 */ /* 0x001fe2000c101904 */
[----:B------:R-:W-:Y:S05]  /*5ec0*/  EXIT ;  /* 0x000000000000794d */ /* 0x000fea0003800000 */
.L_x_4860:
[----:B------:R-:W-:Y:S01]  /*5ed0*/  HFMA2 R10, -RZ, RZ, 0, 5.9604644775390625e-08 ;  /* 0x00000001ff0a7431 */ /* 0x000fe200000001ff */
[----:B------:R-:W-:Y:S01]  /*5ee0*/  BSSY B1, `(.L_x_4870) ;  /* 0x0000006000017945 */ /* 0x000fe20003800000 */
[----:B------:R-:W-:Y:S02]  /*5ef0*/  MOV R9, 0x1f ;  /* 0x0000001f00097802 */ /* 0x000fe40000000f00 */
[----:B------:R-:W-:-:S07]  /*5f00*/  MOV R8, 0xffffffff ;  /* 0xffffffff00087802 */ /* 0x000fce0000000f00 */
[----:B------:R-:W-:Y:S05]  /*5f10*/  WARPSYNC.COLLECTIVE R8, `(.L_x_4871) ;  /* 0x0000000008087348 */ /* 0x000fea0003c00000 */
[----:B------:R0:W1:Y:S02]  /*5f20*/  SHFL.BFLY P0, R0, R11, R10, R9 ;  /* 0x0c00000a0b007389 */ /* 0x0000640000000009 */
[----:B01----:R-:W-:Y:S05]  /*5f30*/  ENDCOLLECTIVE ;  /* 0x000000000000791b */ /* 0x003fea0003800000 */
.L_x_4871:
[----:B------:R-:W-:Y:S05]  /*5f40*/  BSYNC B1 ;  /* 0x0000000000017941 */ /* 0x000fea0003800000 */
.L_x_4870:
[----:B------:R-:W-:Y:S02]  /*5f50*/  HFMA2 R10, -RZ, RZ, 0, 1.1920928955078125e-07 ;  /* 0x00000002ff0a7431 */ /* 0x000fe400000001ff */
[----:B------:R-:W-:Y:S01]  /*5f60*/  FADD R11, R11, R0 ;  /* 0x000000000b0b7221 */ /* 0x000fe20000000000 */
[----:B------:R-:W-:Y:S02]  /*5f70*/  MOV R9, 0x1f ;  /* 0x0000001f00097802 */ /* 0x000fe40000000f00 */
[----:B------:R-:W-:-:S07]  /*5f80*/  MOV R8, 0xffffffff ;  /* 0xffffffff00087802 */ /* 0x000fce0000000f00 */
[----:B------:R-:W-:Y:S05]  /*5f90*/  WARPSYNC.COLLECTIVE R8, `(.L_x_4872) ;  /* 0x0000000008087348 */ /* 0x000fea0003c00000 */
[----:B------:R0:W1:Y:S02]  /*5fa0*/  SHFL.BFLY P0, R0, R11, R10, R9 ;  /* 0x0c00000a0b007389 */ /* 0x0000640000000009 */
[----:B01----:R-:W-:Y:S05]  /*5fb0*/  ENDCOLLECTIVE ;  /* 0x000000000000791b */ /* 0x003fea0003800000 */
.L_x_4872:
[----:B------:R-:W-:Y:S02]  /*5fc0*/  HFMA2 R10, -RZ, RZ, 0, 2.384185791015625e-07 ;  /* 0x00000004ff0a7431 */ /* 0x000fe400000001ff */
[----:B------:R-:W-:-:S05]  /*5fd0*/  FADD R12, R11, R0 ;  /* 0x000000000b0c7221 */ /* 0x000fca0000000000 */
[----:B------:R-:W-:-:S07]  /*5fe0*/  MOV R11, R12 ;  /* 0x0000000c000b7202 */ /* 0x000fce0000000f00 */
[----:B------:R-:W-:Y:S05]  /*5ff0*/  WARPSYNC.COLLECTIVE R8, `(.L_x_4873) ;  /* 0x0000000008087348 */ /* 0x000fea0003c00000 */
[----:B------:R0:W1:Y:S02]  /*6000*/  SHFL.BFLY P0, R0, R11, R10, R9 ;  /* 0x0c00000a0b007389 */ /* 0x0000640000000009 */
[----:B01----:R-:W-:Y:S05]  /*6010*/  ENDCOLLECTIVE ;  /* 0x000000000000791b */ /* 0x003fea0003800000 */
.L_x_4873:
[----:B------:R-:W-:Y:S02]  /*6020*/  HFMA2 R10, -RZ, RZ, 0, 4.76837158203125e-07 ;  /* 0x00000008ff0a7431 */ /* 0x000fe400000001ff */
[----:B------:R-:W-:-:S05]  /*6030*/  FADD R14, R12, R0 ;  /* 0x000000000c0e7221 */ /* 0x000fca0000000000 */
[----:B------:R-:W-:-:S07]  /*6040*/  MOV R11, R14 ;  /* 0x0000000e000b7202 */ /* 0x000fce0000000f00 */
[----:B------:R-:W-:Y:S05]  /*6050*/  WARPSYNC.COLLECTIVE R8, `(.L_x_4874) ;  /* 0x0000000008087348 */ /* 0x000fea0003c00000 */
[----:B------:R0:W1:Y:S02]  /*6060*/  SHFL.BFLY P0, R0, R11, R10, R9 ;  /* 0x0c00000a0b007389 */ /* 0x0000640000000009 */
[----:B01----:R-:W-:Y:S05]  /*6070*/  ENDCOLLECTIVE ;  /* 0x000000000000791b */ /* 0x003fea0003800000 */
.L_x_4874:
[----:B------:R-:W-:Y:S02]  /*6080*/  HFMA2 R10, -RZ, RZ, 0, 9.5367431640625e-07 ;  /* 0x00000010ff0a7431 */ /* 0x000fe400000001ff */
[----:B------:R-:W-:-:S05]  /*6090*/  FADD R15, R14, R0 ;  /* 0x000000000e0f7221 */ /* 0x000fca0000000000 */
[----:B------:R-:W-:-:S07]  /*60a0*/  MOV R11, R15 ;  /* 0x0000000f000b7202 */ /* 0x000fce0000000f00 */
[----:B------:R-:W-:Y:S05]  /*60b0*/  WARPSYNC.COLLECTIVE R8, `(.L_x_4875) ;  /* 0x0000000008087348 */ /* 0x000fea0003c00000 */
[----:B------:R0:W1:Y:S02]  /*60c0*/  SHFL.BFLY P0, R0, R11, R10, R9 ;  /* 0x0c00000a0b007389 */ /* 0x0000640000000009 */
[----:B01----:R-:W-:Y:S05]  /*60d0*/  ENDCOLLECTIVE ;  /* 0x000000000000791b */ /* 0x003fea0003800000 */
.L_x_4875:
        /* <DEDUP_REMOVED lines=135> */
.L_x_4876:
[----:B------:R-:W-:Y:S02]  /*6950*/  HFMA2 R10, -RZ, RZ, 0, 1.1920928955078125e-07 ;  /* 0x00000002ff0a7431 */ /* 0x000fe400000001ff */
[----:B------:R-:W-:-:S05]  /*6960*/  FADD R12, R11, R0 ;  /* 0x000000000b0c7221 */ /* 0x000fca0000000000 */
[----:B------:R-:W-:-:S07]  /*6970*/  MOV R11, R12 ;  /* 0x0000000c000b7202 */ /* 0x000fce0000000f00 */
[----:B------:R-:W-:Y:S05]  /*6980*/  WARPSYNC.COLLECTIVE R8, `(.L_x_4877) ;  /* 0x0000000008087348 */ /* 0x000fea0003c00000 */
[----:B------:R0:W1:Y:S02]  /*6990*/  SHFL.BFLY P0, R0, R11, R10, R9 ;  /* 0x0c00000a0b007389 */ /* 0x0000640000000009 */
[----:B01----:R-:W-:Y:S05]  /*69a0*/  ENDCOLLECTIVE ;  /* 0x000000000000791b */ /* 0x003fea0003800000 */
.L_x_4877:
[----:B------:R-:W-:Y:S02]  /*69b0*/  HFMA2 R10, -RZ, RZ, 0, 2.384185791015625e-07 ;  /* 0x00000004ff0a7431 */ /* 0x000fe400000001ff */
[----:B------:R-:W-:-:S05]  /*69c0*/  FADD R14, R12, R0 ;  /* 0x000000000c0e7221 */ /* 0x000fca0000000000 */
[----:B------:R-:W-:-:S07]  /*69d0*/  MOV R11, R14 ;  /* 0x0000000e000b7202 */ /* 0x000fce0000000f00 */
[----:B------:R-:W-:Y:S05]  /*69e0*/  WARPSYNC.COLLECTIVE R8, `(.L_x_4878) ;  /* 0x0000000008087348 */ /* 0x000fea0003c00000 */
[----:B------:R0:W1:Y:S02]  /*69f0*/  SHFL.BFLY P0, R0, R11, R10, R9 ;  /* 0x0c00000a0b007389 */ /* 0x0000640000000009 */
[----:B01----:R-:W-:Y:S05]  /*6a00*/  ENDCOLLECTIVE ;  /* 0x000000000000791b */ /* 0x003fea0003800000 */
.L_x_4878:
[----:B------:R-:W-:Y:S02]  /*6a10*/  HFMA2 R10, -RZ, RZ, 0, 4.76837158203125e-07 ;  /* 0x00000008ff0a7431 */ /* 0x000fe400000001ff */
[----:B------:R-:W-:-:S05]  /*6a20*/  FADD R15, R14, R0 ;  /* 0x000000000e0f7221 */ /* 0x000fca0000000000 */
[----:B------:R-:W-:-:S07]  /*6a30*/  MOV R11, R15 ;  /* 0x0000000f000b7202 */ /* 0x000fce0000000f00 */
[----:B------:R-:W-:Y:S05]  /*6a40*/  WARPSYNC.COLLECTIVE R8, `(.L_x_4879) ;  /* 0x0000000008087348 */ /* 0x000fea0003c00000 */
[----:B------:R0:W1:Y:S02]  /*6a50*/  SHFL.BFLY P0, R0, R11, R10, R9 ;  /* 0x0c00000a0b007389 */ /* 0x0000640000000009 */
[----:B01----:R-:W-:Y:S05]  /*6a60*/  ENDCOLLECTIVE ;  /* 0x000000000000791b */ /* 0x003fea0003800000 */
.L_x_4879:
[----:B------:R-:W-:Y:S02]  /*6a70*/  HFMA2 R10, -RZ, RZ, 0, 9.5367431640625e-07 ;  /* 0x00000010ff0a7431 */ /* 0x000fe400000001ff */
[----:B------:R-:W-:-:S05]  /*6a80*/  FADD R16, R15, R0 ;  /* 0x000000000f107221 */ /* 0x000fca0000000000 */
[----:B------:R-:W-:-:S07]  /*6a90*/  MOV R11, R16 ;  /* 0x00000010000b7202 */ /* 0x000fce0000000f00 */
[----:B------:R-:W-:Y:S05]  /*6aa0*/  WARPSYNC.COLLECTIVE R8, `(.L_x_4880) ;  /* 0x0000000008087348 */ /* 0x000fea0003c00000 */
[----:B------:R0:W1:Y:S02]  /*6ab0*/  SHFL.BFLY P0, R0, R11, R10, R9 ;  /* 0x0c00000a0b007389 */ /* 0x0000640000000009 */
[----:B01----:R-:W-:Y:S05]  /*6ac0*/  ENDCOLLECTIVE ;  /* 0x000000000000791b */ /* 0x003fea0003800000 */
.L_x_4880:
[----:B------:R-:W-:Y:S05]  /*6ad0*/  BRA `(.L_x_4881) ;  /* 0xffffffb000747947 */ /* 0x000fea000383ffff */
.L_x_4862:
[----:B------:R-:W-:Y:S01]  /*6ae0*/  HFMA2 R9, -RZ, RZ, 0, 1.847743988037109375e-06 ;  /* 0x0000001fff097431 */ /* 0x000fe200000001ff */
[----:B------:R-:W-:Y:S01]  /*6af0*/  BSSY B1, `(.L_x_4882) ;  /* 0x0000006000017945 */ /* 0x000fe20003800000 */
[----:B------:R-:W-:Y:S02]  /*6b00*/  MOV R10, 0x1 ;  /* 0x00000001000a7802 */ /* 0x000fe40000000f00 */
[----:B------:R-:W-:-:S07]  /*6b10*/  MOV R8, 0xffffffff ;  /* 0xffffffff00087802 */ /* 0x000fce0000000f00 */
[----:B------:R-:W-:Y:S05]  /*6b20*/  WARPSYNC.COLLECTIVE R8, `(.L_x_4883) ;  /* 0x0000000008087348 */ /* 0x000fea0003c00000 */
[----:B------:R0:W1:Y:S02]  /*6b30*/  SHFL.BFLY P0, R0, R11, R10, R9 ;  /* 0x0c00000a0b007389 */ /* 0x0000640000000009 */
[----:B01----:R-:W-:Y:S05]  /*6b40*/  ENDCOLLECTIVE ;  /* 0x000000000000791b */ /* 0x003fea0003800000 */
.L_x_4883:
[----:B------:R-:W-:Y:S05]  /*6b50*/  BSYNC B1 ;  /* 0x0000000000017941 */ /* 0x000fea0003800000 */
.L_x_4882:
[----:B------:R-:W-:Y:S02]  /*6b60*/  HFMA2 R10, -RZ, RZ, 0, 1.1920928955078125e-07 ;  /* 0x00000002ff0a7431 */ /* 0x000fe400000001ff */
[----:B------:R-:W-:Y:S01]  /*6b70*/  FADD R11, R11, R0 ;  /* 0x000000000b0b7221 */ /* 0x000fe20000000000 */
[----:B------:R-:W-:Y:S02]  /*6b80*/  MOV R9, 0x1f ;  /* 0x0000001f00097802 */ /* 0x000fe40000000f00 */
[----:B------:R-:W-:-:S07]  /*6b90*/  MOV R8, 0xffffffff ;  /* 0xffffffff00087802 */ /* 0x000fce0000000f00 */
[----:B------:R-:W-:Y:S05]  /*6ba0*/  WARPSYNC.COLLECTIVE R8, `(.L_x_4884) ;  /* 0x0000000008087348 */ /* 0x000fea0003c00000 */
[----:B------:R0:W1:Y:S02]  /*6bb0*/  SHFL.BFLY P0, R0, R11, R10, R9 ;  /* 0x0c00000a0b007389 */ /* 0x0000640000000009 */
[----:B01----:R-:W-:Y:S05]  /*6bc0*/  ENDCOLLECTIVE ;  /* 0x000000000000791b */ /* 0x003fea0003800000 */
.L_x_4884:
[----:B------:R-:W-:Y:S02]  /*6bd0*/  HFMA2 R10, -RZ, RZ, 0, 2.384185791015625e-07 ;  /* 0x00000004ff0a7431 */ /* 0x000fe400000001ff */
[----:B------:R-:W-:-:S05]  /*6be0*/  FADD R17, R11, R0 ;  /* 0x000000000b117221 */ /* 0x000fca0000000000 */
[----:B------:R-:W-:-:S07]  /*6bf0*/  MOV R11, R17 ;  /* 0x00000011000b7202 */ /* 0x000fce0000000f00 */
[----:B------:R-:W-:Y:S05]  /*6c00*/  WARPSYNC.COLLECTIVE R8, `(.L_x_4885) ;  /* 0x0000000008087348 */ /* 0x000fea0003c00000 */
[----:B------:R0:W1:Y:S02]  /*6c10*/  SHFL.BFLY P0, R0, R11, R10, R9 ;  /* 0x0c00000a0b007389 */ /* 0x0000640000000009 */
[----:B01----:R-:W-:Y:S05]  /*6c20*/  ENDCOLLECTIVE ;  /* 0x000000000000791b */ /* 0x003fea0003800000 */
.L_x_4885:
[----:B------:R-:W-:Y:S02]  /*6c30*/  HFMA2 R10, -RZ, RZ, 0, 4.76837158203125e-07 ;  /* 0x00000008ff0a7431 */ /* 0x000fe400000001ff */
[----:B------:R-:W-:-:S05]  /*6c40*/  FADD R24, R17, R0 ;  /* 0x0000000011187221 */ /* 0x000fca0000000000 */
[----:B------:R-:W-:-:S07]  /*6c50*/  MOV R11, R24 ;  /* 0x00000018000b7202 */ /* 0x000fce0000000f00 */
[----:B------:R-:W-:Y:S05]  /*6c60*/  WARPSYNC.COLLECTIVE R8, `(.L_x_4886) ;  /* 0x0000000008087348 */ /* 0x000fea0003c00000 */
[----:B------:R0:W1:Y:S02]  /*6c70*/  SHFL.BFLY P0, R0, R11, R10, R9 ;  /* 0x0c00000a0b007389 */ /* 0x0000640000000009 */
[----:B01----:R-:W-:Y:S05]  /*6c80*/  ENDCOLLECTIVE ;  /* 0x000000000000791b */ /* 0x003fea0003800000 */
.L_x_4886:
[----:B------:R-:W-:Y:S02]  /*6c90*/  HFMA2 R10, -RZ, RZ, 0, 9.5367431640625e-07 ;  /* 0x00000010ff0a7431 */ /* 0x000fe400000001ff */
[----:B------:R-:W-:-:S05]  /*6ca0*/  FADD R25, R24, R0 ;  /* 0x0000000018197221 */ /* 0x000fca0000000000 */
[----:B------:R-:W-:-:S07]  /*6cb0*/  MOV R11, R25 ;  /* 0x00000019000b7202 */ /* 0x000fce0000000f00 */
[----:B------:R-:W-:Y:S05]  /*6cc0*/  WARPSYNC.COLLECTIVE R8, `(.L_x_4887) ;  /* 0x0000000008087348 */ /* 0x000fea0003c00000 */
[----:B------:R0:W1:Y:S02]  /*6cd0*/  SHFL.BFLY P0, R0, R11, R10, R9 ;  /* 0x0c00000a0b007389 */ /* 0x0000640000000009 */
[----:B01----:R-:W-:Y:S05]  /*6ce0*/  ENDCOLLECTIVE ;  /* 0x000000000000791b */ /* 0x003fea0003800000 */
.L_x_4887:
        /* <DEDUP_REMOVED lines=135> */
.L_x_4888:
[----:B------:R-:W-:Y:S02]  /*7560*/  HFMA2 R10, -RZ, RZ, 0, 1.1920928955078125e-07 ;  /* 0x00000002ff0a7431 */ /* 0x000fe400000001ff */
[----:B------:R-:W-:-:S05]  /*7570*/  FADD R17, R11, R0 ;  /* 0x000000000b117221 */ /* 0x000fca0000000000 */
[----:B------:R-:W-:-:S07]  /*7580*/  MOV R11, R17 ;  /* 0x00000011000b7202 */ /* 0x000fce0000000f00 */
[----:B------:R-:W-:Y:S05]  /*7590*/  WARPSYNC.COLLECTIVE R8, `(.L_x_4889) ;  /* 0x0000000008087348 */ /* 0x000fea0003c00000 */
[----:B------:R0:W1:Y:S02]  /*75a0*/  SHFL.BFLY P0, R0, R11, R10, R9 ;  /* 0x0c00000a0b007389 */ /* 0x0000640000000009 */
[----:B01----:R-:W-:Y:S05]  /*75b0*/  ENDCOLLECTIVE ;  /* 0x000000000000791b */ /* 0x003fea0003800000 */
.L_x_4889:
[----:B------:R-:W-:Y:S02]  /*75c0*/  HFMA2 R10, -RZ, RZ, 0, 2.384185791015625e-07 ;  /* 0x00000004ff0a7431 */ /* 0x000fe400000001ff */
[----:B------:R-:W-:-:S05]  /*75d0*/  FADD R24, R17, R0 ;  /* 0x0000000011187221 */ /* 0x000fca0000000000 */
[----:B------:R-:W-:-:S07]  /*75e0*/  MOV R11, R24 ;  /* 0x00000018000b7202 */ /* 0x000fce0000000f00 */
[----:B------:R-:W-:Y:S05]  /*75f0*/  WARPSYNC.COLLECTIVE R8, `(.L_x_4890) ;  /* 0x0000000008087348 */ /* 0x000fea0003c00000 */
[----:B------:R0:W1:Y:S02]  /*7600*/  SHFL.BFLY P0, R0, R11, R10, R9 ;  /* 0x0c00000a0b007389 */ /* 0x0000640000000009 */
[----:B01----:R-:W-:Y:S05]  /*7610*/  ENDCOLLECTIVE ;  /* 0x000000000000791b */ /* 0x003fea0003800000 */
.L_x_4890:
[----:B------:R-:W-:Y:S02]  /*7620*/  HFMA2 R10, -RZ, RZ, 0, 4.76837158203125e-07 ;  /* 0x00000008ff0a7431 */ /* 0x000fe400000001ff */
[----:B------:R-:W-:-:S05]  /*7630*/  FADD R25, R24, R0 ;  /* 0x0000000018197221 */ /* 0x000fca0000000000 */
[----:B------:R-:W-:-:S07]  /*7640*/  MOV R11, R25 ;  /* 0x00000019000b7202 */ /* 0x000fce0000000f00 */
[----:B------:R-:W-:Y:S05]  /*7650*/  WARPSYNC.COLLECTIVE R8, `(.L_x_4891) ;  /* 0x0000000008087348 */ /* 0x000fea0003c00000 */
[----:B------:R0:W1:Y:S02]  /*7660*/  SHFL.BFLY P0, R0, R11, R10, R9 ;  /* 0x0c00000a0b007389 */ /* 0x0000640000000009 */
[----:B01----:R-:W-:Y:S05]  /*7670*/  ENDCOLLECTIVE ;  /* 0x000000000000791b */ /* 0x003fea0003800000 */
.L_x_4891:
[----:B------:R-:W-:Y:S02]  /*7680*/  HFMA2 R10, -RZ, RZ, 0, 9.5367431640625e-07 ;  /* 0x00000010ff0a7431 */ /* 0x000fe400000001ff */
[----:B------:R-:W-:-:S05]  /*7690*/  FADD R143, R25, R0 ;  /* 0x00000000198f7221 */ /* 0x000fca0000000000 */
[----:B------:R-:W-:-:S07]  /*76a0*/  MOV R11, R143 ;  /* 0x0000008f000b7202 */ /* 0x000fce0000000f00 */
[----:B------:R-:W-:Y:S05]  /*76b0*/  WARPSYNC.COLLECTIVE R8, `(.L_x_4892) ;  /* 0x0000000008087348 */ /* 0x000fea0003c00000 */
[----:B------:R0:W1:Y:S02]  /*76c0*/  SHFL.BFLY P0, R0, R11, R10, R9 ;  /* 0x0c00000a0b007389 */ /* 0x0000640000000009 */
[----:B01----:R-:W-:Y:S05]  /*76d0*/  ENDCOLLECTIVE ;  /* 0x000000000000791b */ /* 0x003fea0003800000 */
.L_x_4892:
[----:B------:R-:W-:Y:S05]  /*76e0*/  BRA `(.L_x_4893) ;  /* 0xffffffd000f47947 */ /* 0x000fea000383ffff */
.L_x_4865:
[----:B0--3--:R-:W-:Y:S01]  /*76f0*/  HFMA2 R4, -RZ, RZ, 0, 9.5367431640625e-07 ;  /* 0x00000010ff047431 */ /* 0x009fe200000001ff */
[----:B------:R-:W-:Y:S01]  /*7700*/  BSSY B0, `(.L_x_4894) ;  /* 0x0000007000007945 */ /* 0x000fe20003800000 */
[----:B------:R-:W-:Y:S02]  /*7710*/  MOV R9, R38 ;  /* 0x0000002600097202 */ /* 0x000fe40000000f00 */
[----:B------:R-:W-:Y:S02]  /*7720*/  MOV R11, 0x1f ;  /* 0x0000001f000b7802 */ /* 0x000fe40000000f00 */
[----:B------:R-:W-:-:S07]  /*7730*/  MOV R8, 0xffffffff ;  /* 0xffffffff00087802 */ /* 0x000fce0000000f00 */
[----:B-----5:R-:W-:Y:S05]  /*7740*/  WARPSYNC.COLLECTIVE R8, `(.L_x_4895) ;  /* 0x0000000008087348 */ /* 0x020fea0003c00000 */
[----:B------:R0:W1:Y:S02]  /*7750*/  SHFL.DOWN P0, R7, R9, R4, R11 ;  /* 0x0800000409077389 */ /* 0x000064000000000b */
[----:B01---5:R-:W-:Y:S05]  /*7760*/  ENDCOLLECTIVE ;  /* 0x000000000000791b */ /* 0x023fea0003800000 */
.L_x_4895:
[----:B------:R-:W-:Y:S05]  /*7770*/  BSYNC B0 ;  /* 0x0000000000007941 */ /* 0x000fea0003800000 */
.L_x_4894:
        /* <DEDUP_REMOVED lines=9> */
.L_x_4896:
[----:B------:R-:W-:Y:S01]  /*7810*/  HFMA2 R4, -RZ, RZ, 0, 2.384185791015625e-07 ;  /* 0x00000004ff047431 */ /* 0x000fe200000001ff */
[----:B------:R-:W-:-:S04]  /*7820*/  MOV R0, R7 ;  /* 0x0000000700007202 */ /* 0x000fc80000000f00 */
[----:B------:R-:W-:-:S04]  /*7830*/  FMNMX R0, R3, R0, !PT ;  /* 0x0000000003007209 */ /* 0x000fc80007800000 */
[----:B------:R-:W-:-:S07]  /*7840*/  MOV R9, R0 ;  /* 0x0000000000097202 */ /* 0x000fce0000000f00 */
[----:B------:R-:W-:Y:S05]  /*7850*/  WARPSYNC.COLLECTIVE R8, `(.L_x_4897) ;  /* 0x0000000008087348 */ /* 0x000fea0003c00000 */
[----:B------:R0:W1:Y:S02]  /*7860*/  SHFL.DOWN P0, R7, R9, R4, R11 ;  /* 0x0800000409077389 */ /* 0x000064000000000b */
[----:B01----:R-:W-:Y:S05]  /*7870*/  ENDCOLLECTIVE ;  /* 0x000000000000791b */ /* 0x003fea0003800000 */
.L_x_4897:
[----:B------:R-:W-:Y:S01]  /*7880*/  HFMA2 R4, -RZ, RZ, 0, 1.1920928955078125e-07 ;  /* 0x00000002ff047431 */ /* 0x000fe200000001ff */
[----:B------:R-:W-:-:S04]  /*7890*/  MOV R5, R7 ;  /* 0x0000000700057202 */ /* 0x000fc80000000f00 */
[----:B------:R-:W-:-:S04]  /*78a0*/  FMNMX R5, R0, R5, !PT ;  /* 0x0000000500057209 */ /* 0x000fc80007800000 */
[----:B------:R-:W-:-:S07]  /*78b0*/  MOV R9, R5 ;  /* 0x0000000500097202 */ /* 0x000fce0000000f00 */
[----:B------:R-:W-:Y:S05]  /*78c0*/  WARPSYNC.COLLECTIVE R8, `(.L_x_4898) ;  /* 0x0000000008087348 */ /* 0x000fea0003c00000 */
[----:B------:R0:W1:Y:S02]  /*78d0*/  SHFL.DOWN P0, R7, R9, R4, R11 ;  /* 0x0800000409077389 */ /* 0x000064000000000b */
[----:B01----:R-:W-:Y:S05]  /*78e0*/  ENDCOLLECTIVE ;  /* 0x000000000000791b */ /* 0x003fea0003800000 */
.L_x_4898:
[----:B------:R-:W-:Y:S01]  /*78f0*/  HFMA2 R4, -RZ, RZ, 0, 5.9604644775390625e-08 ;  /* 0x00000001ff047431 */ /* 0x000fe200000001ff */
[----:B------:R-:W-:-:S04]  /*7900*/  MOV R2, R7 ;  /* 0x0000000700027202 */ /* 0x000fc80000000f00 */
[----:B------:R-:W-:-:S04]  /*7910*/  FMNMX R2, R5, R2, !PT ;  /* 0x0000000205027209 */ /* 0x000fc80007800000 */
[----:B------:R-:W-:-:S07]  /*7920*/  MOV R9, R2 ;  /* 0x0000000200097202 */ /* 0x000fce0000000f00 */
[----:B------:R-:W-:Y:S05]  /*7930*/  WARPSYNC.COLLECTIVE R8, `(.L_x_4899) ;  /* 0x0000000008087348 */ /* 0x000fea0003c00000 */
[----:B------:R0:W1:Y:S02]  /*7940*/  SHFL.DOWN P0, R7, R9, R4, R11 ;  /* 0x0800000409077389 */ /* 0x000064000000000b */
[----:B01----:R-:W-:Y:S05]  /*7950*/  ENDCOLLECTIVE ;  /* 0x000000000000791b */ /* 0x003fea0003800000 */
.L_x_4899:
[----:B------:R-:W-:Y:S05]  /*7960*/  BRA `(.L_x_4900) ;  /* 0xffffffe0007c7947 */ /* 0x000fea000383ffff */
.L_x_4867:
[----:B-1----:R-:W-:Y:S02]  /*7970*/  MOV R9, R0 ;  /* 0x0000000000097202 */ /* 0x002fe40000000f00 */
[----:B------:R-:W-:Y:S02]  /*7980*/  MOV R4, 0x2 ;  /* 0x0000000200047802 */ /* 0x000fe40000000f00 */
[----:B------:R-:W-:Y:S02]  /*7990*/  MOV R11, 0x1f ;  /* 0x0000001f000b7802 */ /* 0x000fe40000000f00 */
[----:B------:R-:W-:-:S07]  /*79a0*/  MOV R8, 0xffffffff ;  /* 0xffffffff00087802 */ /* 0x000fce0000000f00 */
[----:B0----5:R-:W-:Y:S05]  /*79b0*/  WARPSYNC.COLLECTIVE R8, `(.L_x_4901) ;  /* 0x0000000008087348 */ /* 0x021fea0003c00000 */
[----:B------:R1:W2:Y:S02]  /*79c0*/  SHFL.DOWN P0, R7, R9, R4, R11 ;  /* 0x0800000409077389 */ /* 0x0002a4000000000b */
[----:B012--5:R-:W-:Y:S05]  /*79d0*/  ENDCOLLECTIVE ;  /* 0x000000000000791b */ /* 0x027fea0003800000 */
.L_x_4901:
[----:B------:R-:W-:Y:S02]  /*79e0*/  MOV R4, 0x1 ;  /* 0x0000000100047802 */ /* 0x000fe40000000f00 */
[----:B------:R-:W-:-:S04]  /*79f0*/  MOV R3, R7 ;  /* 0x0000000700037202 */ /* 0x000fc80000000f00 */
[----:B------:R-:W-:-:S04]  /*7a00*/  FMNMX R3, R3, R0, !PT ;  /* 0x0000000003037209 */ /* 0x000fc80007800000 */
[----:B------:R-:W-:-:S07]  /*7a10*/  MOV R9, R3 ;  /* 0x0000000300097202 */ /* 0x000fce0000000f00 */
[----:B------:R-:W-:Y:S05]  /*7a20*/  WARPSYNC.COLLECTIVE R8, `(.L_x_4902) ;  /* 0x0000000008087348 */ /* 0x000fea0003c00000 */
[----:B------:R0:W1:Y:S02]  /*7a30*/  SHFL.DOWN P0, R7, R9, R4, R11 ;  /* 0x0800000409077389 */ /* 0x000064000000000b */
[----:B01----:R-:W-:Y:S05]  /*7a40*/  ENDCOLLECTIVE ;  /* 0x000000000000791b */ /* 0x003fea0003800000 */
.L_x_4902:
[----:B------:R-:W-:Y:S01]  /*7a50*/  MOV R2, R7 ;  /* 0x0000000700027202 */ /* 0x000fe20000000f00 */
[----:B------:R-:W-:Y:S06]  /*7a60*/  BRA `(.L_x_4903) ;  /* 0xffffffe000a47947 */ /* 0x000fec000383ffff */
        .weak           $__internal_53_$__cuda_sm20_rcp_rn_f32_slowpath
        .type           $__internal_53_$__cuda_sm20_rcp_rn_f32_slowpath,@function
        .size           $__internal_53_$__cuda_sm20_rcp_rn_f32_slowpath,(.L_x_6095 - $__internal_53_$__cuda_sm20_rcp_rn_f32_slowpath)
$__internal_53_$__cuda_sm20_rcp_rn_f32_slowpath:
        /* <DEDUP_REMOVED lines=15> */
.L_x_4904:
        /* <DEDUP_REMOVED lines=33> */
.L_x_4906:
[----:B------:R0:W1:Y:S02]  /*7d70*/  MUFU.RCP R3, R0 ;  /* 0x0000000000037308 */ /* 0x0000640000001000 */
.L_x_4905:
[----:B-1----:R-:W-:Y:S02]  /*7d80*/  MOV R5, R3 ;  /* 0x0000000300057202 */ /* 0x002fe40000000f00 */
[----:B------:R-:W-:Y:S02]  /*7d90*/  MOV R2, R8 ;  /* 0x0000000800027202 */ /* 0x000fe40000000f00 */
[----:B------:R-:W-:-:S04]  /*7da0*/  MOV R3, 0x0 ;  /* 0x0000000000037802 */ /* 0x000fc80000000f00 */
[----:B0-----:R-:W-:Y:S05]  /*7db0*/  RET.REL.NODEC R2 `(_ZN18transformer_engine13normalization24rmsnorm_fwd_tuned_kernelINS0_13Kernel_traitsI6__halfS3_S3_fjLj2048ELj1ELj4ELj1ELj16ENS0_18Kernel_traits_baseILj2048ES3_S3_S3_fjLj128EEEEEEEvNS0_19ForwardKernelParamsE) ;  /* 0xffffff8002907950 */ /* 0x001fea0003c3ffff */
.L_x_4907:
        /* <DEDUP_REMOVED lines=12> */
.L_x_6095:


//--------------------- .text._ZN18transformer_engine13normalization24rmsnorm_fwd_tuned_kernelINS0_13Kernel_traitsIffffjLj2048ELj1ELj4ELj1ELj16ENS0_18Kernel_traits_baseILj2048EffffjLj128EEEEEEEvNS0_19ForwardKernelParamsE --------------------------
	.section	.text._ZN18transformer_engine13normalization24rmsnorm_fwd_tuned_kernelINS0_13Kernel_traitsIffffjLj2048ELj1ELj4ELj1ELj16ENS0_18Kernel_traits_baseILj2048EffffjLj128EEEEEEEvNS0_19ForwardKernelParamsE,"ax",@progbits
	.align	128
        .global         _ZN18transformer_engine13normalization24rmsnorm_fwd_tuned_kernelINS0_13Kernel_traitsIffffjLj2048ELj1ELj4ELj1ELj16ENS0_18Kernel_traits_baseILj2048EffffjLj128EEEEEEEvNS0_19ForwardKernelParamsE
        .type           _ZN18transformer_engine13normalization24rmsnorm_fwd_tuned_kernelINS0_13Kernel_traitsIffffjLj2048ELj1ELj4ELj1ELj16ENS0_18Kernel_traits_baseILj2048EffffjLj128EEEEEEEvNS0_19ForwardKernelParamsE,@function
        .size           _ZN18transformer_engine13normalization24rmsnorm_fwd_tuned_kernelINS0_13Kernel_traitsIffffjLj2048ELj1ELj4ELj1ELj16ENS0_18Kernel_traits_baseILj2048EffffjLj128EEEEEEEvNS0_19ForwardKernelParamsE,(.L_x_6096 - _ZN18transformer_engine13normalization24rmsnorm_fwd_tuned_kernelINS0_13Kernel_traitsIffffjLj2048ELj1ELj4ELj1ELj16ENS0_18Kernel_traits_baseILj2048EffffjLj128EEEEEEEvNS0_19ForwardKernelParamsE)
        .other          _ZN18transformer_engine13normalization24rmsnorm_fwd_tuned_kernelINS0_13Kernel_traitsIffffjLj2048ELj1ELj4ELj1ELj16ENS0_18Kernel_traits_baseILj2048EffffjLj128EEEEEEEvNS0_19ForwardKernelParamsE,@"STO_CUDA_ENTRY STV_DEFAULT"
_ZN18transformer_engine13normalization24rmsnorm_fwd_tuned_kernelINS0_13Kernel_traitsIffffjLj2048ELj1ELj4ELj1ELj16ENS0_18Kernel_traits_baseILj2048EffffjLj128EEEEEEEvNS0_19ForwardKernelParamsE:
.text._ZN18transformer_engine13normalization24rmsnorm_fwd_tuned_kernelINS0_13Kernel_traitsIffffjLj2048ELj1ELj4ELj1ELj16ENS0_18Kernel_traits_baseILj2048EffffjLj128EEEEEEEvNS0_19ForwardKernelParamsE:
        /* <DEDUP_REMOVED lines=19> */
[----:B0-----:R4:W5:Y:S02]  /*0130*/  @P1 LDG.E R4, desc[UR4][R6.64] ;  /* 0x0000000406041981 */ /* 0x001964000c1e1900 */
[----:B----4-:R-:W-:Y:S01]  /*0140*/  IADD3 R6, P2, PT, R0, UR6, RZ ;  /* 0x0000000600067c10 */ /* 0x010fe2000ff5e0ff */
[----:B------:R-:W-:-:S03]  /*0150*/  HFMA2 R0, -RZ, RZ, 0, 0 ;  /* 0x00000000ff007431 */ /* 0x000fc600000001ff */
[----:B------:R-:W-:-:S03]  /*0160*/  IADD3.X R7, PT, PT, RZ, UR7, RZ, P2, !PT ;  /* 0x00000007ff077c10 */ /* 0x000fc600097fe4ff */
[----:B------:R-:W-:Y:S06]  /*0170*/  @P0 BRA `(.L_x_4909) ;  /* 0x0000004800d40947 */ /* 0x000fec0003800000 */
[----:B------:R0:W5:Y:S01]  /*0180*/  LDG.E.128 R72, desc[UR4][R6.64] ;  /* 0x0000000406487981 */ /* 0x000162000c1e1d00 */
[----:B------:R-:W1:Y:S03]  /*0190*/  LDCU.64 UR6, c[0x0][0x3f8] ;  /* 0x00007f00ff0677ac */ /* 0x000e660008000a00 */
[----:B------:R0:W5:Y:S01]  /*01a0*/  LDG.E.128 R68, desc[UR4][R6.64+0x200] ;  /* 0x0002000406447981 */ /* 0x000162000c1e1d00 */
[----:B------:R-:W2:Y:S03]  /*01b0*/  LDCU.U8 UR8, c[0x0][0x3c0] ;  /* 0x00007800ff0877ac */ /* 0x000ea60008000000 */
[----:B------:R0:W5:Y:S04]  /*01c0*/  LDG.E.128 R64, desc[UR4][R6.64+0x400] ;  /* 0x0004000406407981 */ /* 0x000168000c1e1d00 */
        /* <DEDUP_REMOVED lines=15> */
[----:B0-2---:R-:W-:Y:S05]  /*02c0*/  BRA.U !UP0, `(.L_x_4910) ;  /* 0x0000002908447547 */ /* 0x005fea000b800000 */
[----:B-----5:R-:W-:Y:S01]  /*02d0*/  FADD R0, R73, 1 ;  /* 0x3f80000049007421 */ /* 0x020fe20000000000 */
[----:B------:R-:W-:Y:S01]  /*02e0*/  ISETP.NE.AND P0, PT, RZ, UR8, PT ;  /* 0x00000008ff007c0c */ /* 0x000fe2000bf05270 */
[----:B------:R-:W-:Y:S01]  /*02f0*/  FADD R5, R72, 1 ;  /* 0x3f80000048057421 */ /* 0x000fe20000000000 */
[----:B------:R-:W-:Y:S01]  /*0300*/  FADD R7, R74, 1 ;  /* 0x3f8000004a077421 */ /* 0x000fe20000000000 */
        /* <DEDUP_REMOVED lines=118> */
[----:B------:R-:W-:-:S02]  /*0a70*/  FSEL R133, R19, R0, !P0 ;  /* 0x0000000013857208 */ /* 0x000fc40004000000 */
[----:B------:R-:W-:Y:S02]  /*0a80*/  FSEL R127, R21, R8, !P0 ;  /* 0x00000008157f7208 */ /* 0x000fe40004000000 */
[----:B------:R-:W-:Y:S02]  /*0a90*/  FSEL R132, R18, R9, !P0 ;  /* 0x0000000912847208 */ /* 0x000fe40004000000 */
[----:B------:R-:W-:Y:S02]  /*0aa0*/  FSEL R134, R12, R5, !P0 ;  /* 0x000000050c867208 */ /* 0x000fe40004000000 */
[----:B------:R-:W-:Y:S02]  /*0ab0*/  FSEL R135, R13, R6, !P0 ;  /* 0x000000060d877208 */ /* 0x000fe40004000000 */
[----:B------:R-:W-:Y:S02]  /*0ac0*/  FSEL R136, R14, R7, !P0 ;  /* 0x000000070e887208 */ /* 0x000fe40004000000 */
[----:B------:R-:W-:-:S02]  /*0ad0*/  FSEL R138, R15, R138, !P0 ;  /* 0x0000008a0f8a7208 */ /* 0x000fc40004000000 */
[----:B------:R-:W-:Y:S02]  /*0ae0*/  LOP3.LUT R137, R3, 0x1f, RZ, 0xc0, !PT ;  /* 0x0000001f03897812 */ /* 0x000fe400078ec0ff */
[----:B------:R-:W-:-:S07]  /*0af0*/  MOV R0, RZ ;  /* 0x000000ff00007202 */ /* 0x000fce0000000f00 */
.L_x_4912:
[----:B------:R-:W0:Y:S01]  /*0b00*/  S2R R3, SR_TID.X ;  /* 0x0000000000037919 */ /* 0x000e220000002100 */
[----:B-1----:R-:W1:Y:S01]  /*0b10*/  LDC.64 R6, c[0x0][0x390] ;  /* 0x0000e400ff067b82 */ /* 0x002e620000000a00 */
        /* <DEDUP_REMOVED lines=18> */
[----:B------:R0:W5:Y:S01]  /*0c40*/  LDG.E.128 R88, desc[UR4][R6.64+0x1e00] ;  /* 0x001e000406587981 */ /* 0x000162000c1e1d00 */
[----:B------:R-:W-:Y:S01]  /*0c50*/  UMOV UR6, 0xffffffff ;  /* 0xffffffff00067882 */ /* 0x000fe20000000000 */
        /* <DEDUP_REMOVED lines=12> */
[----:B-----5:R-:W-:-:S04]  /*0d20*/  FADD R6, R24, R5 ;  /* 0x0000000518067221 */ /* 0x020fc80000000000 */
        /* <DEDUP_REMOVED lines=200> */
.L_x_4932:
        /* <DEDUP_REMOVED lines=11> */
[-C--:B------:R-:W-:Y:S01]  /*1a60*/  FMUL R18, R25, R5.reuse ;  /* 0x0000000519127220 */ /* 0x080fe20000400000 */
[-C--:B------:R-:W-:Y:S01]  /*1a70*/  FMUL R149, R26, R5.reuse ;  /* 0x000000051a957220 */ /* 0x080fe20000400000 */
[----:B------:R-:W1:Y:S01]  /*1a80*/  LDC.64 R24, c[0x0][0x3c8] ;  /* 0x0000f200ff187b82 */ /* 0x000e620000000a00 */
[-C--:B------:R-:W-:Y:S01]  /*1a90*/  FMUL R142, R27, R5.reuse ;  /* 0x000000051b8e7220 */ /* 0x080fe20000400000 */
[-C--:B------:R-:W-:Y:S01]  /*1aa0*/  FMUL R141, R12, R5.reuse ;  /* 0x000000050c8d7220 */ /* 0x080fe20000400000 */
[-C--:B------:R-:W-:Y:S01]  /*1ab0*/  FMUL R146, R13, R5.reuse ;  /* 0x000000050d927220 */ /* 0x080fe20000400000 */
[-C--:B0-----:R-:W-:Y:S01]  /*1ac0*/  FMUL R143, R14, R5.reuse ;  /* 0x000000050e8f7220 */ /* 0x081fe20000400000 */
[----:B------:R-:W-:Y:S01]  /*1ad0*/  FMUL R12, R15, R5 ;  /* 0x000000050f0c7220 */ /* 0x000fe20000400000 */
[----:B------:R-:W-:Y:S01]  /*1ae0*/  FMUL R141, R72, R141 ;  /* 0x0000008d488d7220 */ /* 0x000fe20000400000 */
[----:B------:R-:W-:Y:S01]  /*1af0*/  FMUL R13, R73, R146 ;  /* 0x00000092490d7220 */ /* 0x000fe20000400000 */
[----:B------:R-:W0:Y:S01]  /*1b00*/  @!P2 LDC.64 R26, c[0x0][0x3a0] ;  /* 0x0000e800ff1aab82 */ /* 0x000e220000000a00 */
[-C--:B------:R-:W-:Y:S01]  /*1b10*/  FMUL R155, R50, R5.reuse ;  /* 0x00000005329b7220 */ /* 0x080fe20000400000 */
[-C--:B------:R-:W-:Y:S01]  /*1b20*/  FMUL R50, R77, R5.reuse ;  /* 0x000000054d327220 */ /* 0x080fe20000400000 */
[----:B------:R-:W-:Y:S01]  /*1b30*/  FMUL R159, R34, R5 ;  /* 0x00000005229f7220 */ /* 0x000fe20000400000 */
[----:B------:R-:W-:Y:S01]  /*1b40*/  LEA R77, R2, R137, 0x9 ;  /* 0x00000089024d7211 */ /* 0x000fe200078e48ff */
[-C--:B------:R-:W-:Y:S01]  /*1b50*/  FMUL R139, R16, R5.reuse ;  /* 0x00000005108b7220 */ /* 0x080fe20000400000 */
[-C--:B------:R-:W-:Y:S01]  /*1b60*/  FMUL R140, R17, R5.reuse ;  /* 0x00000005118c7220 */ /* 0x080fe20000400000 */
[----:B------:R-:W-:Y:S01]  /*1b70*/  FMUL R34, R39, R5 ;  /* 0x0000000527227220 */ /* 0x000fe20000400000 */
[----:B------:R-:W-:Y:S01]  /*1b80*/  FMUL R143, R74, R143 ;  /* 0x0000008f4a8f7220 */ /* 0x000fe20000400000 */
[----:B------:R-:W-:Y:S01]  /*1b90*/  FMUL R15, R75, R12 ;  /* 0x0000000c4b0f7220 */ /* 0x000fe20000400000 */
[----:B------:R-:W-:Y:S01]  /*1ba0*/  FMUL R39, R40, R5 ;  /* 0x0000000528277220 */ /* 0x000fe20000400000 */
[----:B------:R-:W-:Y:S01]  /*1bb0*/  FMNMX3 R14, R0, |R141|, |R13|, !PT ;  /* 0x4000008d000e7276 */ /* 0x000fe2000780040d */
[-C--:B------:R-:W-:Y:S01]  /*1bc0*/  FMUL R153, R20, R5.reuse ;  /* 0x0000000514997220 */ /* 0x080fe20000400000 */
[-C--:B------:R-:W-:Y:S01]  /*1bd0*/  FMUL R16, R29, R5.reuse ;  /* 0x000000051d107220 */ /* 0x080fe20000400000 */
[-C--:B------:R-:W-:Y:S01]  /*1be0*/  FMUL R40, R53, R5.reuse ;  /* 0x0000000535287220 */ /* 0x080fe20000400000 */
[-C--:B------:R-:W-:Y:S01]  /*1bf0*/  FMUL R20, R21, R5.reuse ;  /* 0x0000000515147220 */ /* 0x080fe20000400000 */
[-C--:B------:R-:W-:Y:S01]  /*1c00*/  FMUL R29, R36, R5.reuse ;  /* 0x00000005241d7220 */ /* 0x080fe20000400000 */
[-C--:B------:R-:W-:Y:S01]  /*1c10*/  FMUL R53, R76, R5.reuse ;  /* 0x000000054c357220 */ /* 0x080fe20000400000 */
[----:B------:R-:W-:Y:S01]  /*1c20*/  FMUL R36, R47, R5 ;  /* 0x000000052f247220 */ /* 0x000fe20000400000 */
[----:B-1----:R-:W-:-:S04]  /*1c30*/  IMAD.WIDE.U32 R76, R77, 0x10, R24 ;  /* 0x000000104d4c7825 */ /* 0x002fc800078e0018 */
[----:B------:R-:W-:Y:S01]  /*1c40*/  FMUL R139, R68, R139 ;  /* 0x0000008b448b7220 */ /* 0x000fe20000400000 */
[----:B------:R-:W-:Y:S01]  /*1c50*/  FMUL R21, R69, R140 ;  /* 0x0000008c45157220 */ /* 0x000fe20000400000 */
[----:B------:R-:W-:Y:S01]  /*1c60*/  FMUL R47, R54, R5 ;  /* 0x00000005362f7220 */ /* 0x000fe20000400000 */
[----:B------:R-:W-:Y:S01]  /*1c70*/  FMNMX3 R24, R14, |R143|, |R15|, !PT ;  /* 0x4000008f0e187276 */ /* 0x000fe2000780040f */
[----:B------:R-:W-:Y:S01]  /*1c80*/  FMUL R161, R22, R5 ;  /* 0x0000000516a17220 */ /* 0x000fe20000400000 */
[C---:B------:R-:W-:Y:S01]  /*1c90*/  FMUL R12, R4.reuse, R141 ;  /* 0x0000008d040c7220 */ /* 0x040fe20000400000 */
[----:B------:R-:W-:Y:S01]  /*1ca0*/  FMUL R54, R4, R143 ;  /* 0x0000008f04367220 */ /* 0x000fe20000400000 */
[-C--:B------:R-:W-:Y:S01]  /*1cb0*/  FMUL R22, R23, R5.reuse ;  /* 0x0000000517167220 */ /* 0x080fe20000400000 */
[----:B------:R-:W-:Y:S01]  /*1cc0*/  FMUL R148, R41, R5 ;  /* 0x0000000529947220 */ /* 0x000fe20000400000 */
[----:B------:R-:W-:Y:S01]  /*1cd0*/  FMUL R145, R70, R145 ;  /* 0x0000009146917220 */ /* 0x000fe20000400000 */
[----:B------:R-:W-:Y:S01]  /*1ce0*/  FMUL R23, R71, R144 ;  /* 0x0000009047177220 */ /* 0x000fe20000400000 */
[-C--:B------:R-:W-:Y:S01]  /*1cf0*/  FMUL R41, R78, R5.reuse ;  /* 0x000000054e297220 */ /* 0x080fe20000400000 */
[----:B------:R-:W-:Y:S01]  /*1d00*/  FMUL R6, R79, R5 ;  /* 0x000000054f067220 */ /* 0x000fe20000400000 */
[----:B------:R-:W-:Y:S01]  /*1d10*/  FMNMX3 R24, R24, |R139|, |R21|, !PT ;  /* 0x4000008b18187276 */ /* 0x000fe20007800415 */
[----:B0-----:R-:W-:Y:S01]  /*1d20*/  @!P2 IMAD.WIDE R78, R2, 0x4, R26 ;  /* 0x00000004024ea825 */ /* 0x001fe200078e021a */
[----:B------:R-:W-:-:S03]  /*1d30*/  FSEL R12, R141, R12, !P1 ;  /* 0x0000000c8d0c7208 */ /* 0x000fc60004800000 */
[C---:B------:R-:W-:Y:S01]  /*1d40*/  @P1 FMUL R13, R4.reuse, R13 ;  /* 0x0000000d040d1220 */ /* 0x040fe20000400000 */
[----:B------:R-:W-:Y:S01]  /*1d50*/  FSEL R14, R143, R54, !P1 ;  /* 0x000000368f0e7208 */ /* 0x000fe20004800000 */
[----:B------:R-:W-:Y:S01]  /*1d60*/  @P1 FMUL R15, R4, R15 ;  /* 0x0000000f040f1220 */ /* 0x000fe20000400000 */
[----:B------:R-:W-:Y:S01]  /*1d70*/  FMUL R153, R64, R153 ;  /* 0x0000009940997220 */ /* 0x000fe20000400000 */
[----:B------:R-:W-:Y:S01]  /*1d80*/  FMUL R25, R65, R20 ;  /* 0x0000001441197220 */ /* 0x000fe20000400000 */
[----:B------:R-:W-:Y:S01]  /*1d90*/  FMNMX3 R24, R24, |R145|, |R23|, !PT ;  /* 0x4000009118187276 */ /* 0x000fe20007800417 */
[----:B------:R-:W-:Y:S01]  /*1da0*/  @!P2 STG.E desc[UR4][R78.64], R5 ;  /* 0x000000054e00a986 */ /* 0x000fe2000c101904 */
[----:B------:R-:W-:Y:S01]  /*1db0*/  FMUL R161, R66, R161 ;  /* 0x000000a142a17220 */ /* 0x000fe20000400000 */
[----:B------:R-:W-:Y:S01]  /*1dc0*/  FMUL R27, R67, R22 ;  /* 0x00000016431b7220 */ /* 0x000fe20000400000 */
[----:B------:R-:W-:Y:S01]  /*1dd0*/  FMUL R19, R60, R19 ;  /* 0x000000133c137220 */ /* 0x000fe20000400000 */
[----:B------:R0:W-:Y:S01]  /*1de0*/  STG.E.128 desc[UR4][R76.64], R12 ;  /* 0x0000000c4c007986 */ /* 0x0001e2000c101d04 */
        /* <DEDUP_REMOVED lines=17> */
[-C--:B0-----:R-:W-:Y:S01]  /*1f00*/  FMNMX3 R14, R24, |R153|.reuse, |R25|, !PT ;  /* 0x40000099180e7276 */ /* 0x081fe20007800419 */
[----:B------:R-:W-:Y:S01]  /*1f10*/  FMUL R12, R4, R153 ;  /* 0x00000099040c7220 */ /* 0x000fe20000400000 */
[----:B------:R-:W-:Y:S01]  /*1f20*/  FMUL R13, R61, R18 ;  /* 0x000000123d0d7220 */ /* 0x000fe20000400000 */
[----:B------:R-:W-:Y:S01]  /*1f30*/  FMUL R15, R63, R142 ;  /* 0x0000008e3f0f7220 */ /* 0x000fe20000400000 */
[----:B------:R-:W-:Y:S01]  /*1f40*/  FMNMX3 R14, R14, |R161|, |R27|, !PT ;  /* 0x400000a10e0e7276 */ /* 0x000fe2000780041b */
[-C--:B------:R-:W-:Y:S01]  /*1f50*/  FMUL R9, R52, R5.reuse ;  /* 0x0000000534097220 */ /* 0x080fe20000400000 */
[-C--:B------:R-:W-:Y:S01]  /*1f60*/  FMUL R42, R55, R5.reuse ;  /* 0x00000005372a7220 */ /* 0x080fe20000400000 */
[-C--:B------:R-:W-:Y:S01]  /*1f70*/  FMUL R8, R57, R5.reuse ;  /* 0x0000000539087220 */ /* 0x080fe20000400000 */
[----:B------:R-:W-:Y:S01]  /*1f80*/  FMUL R44, R59, R5 ;  /* 0x000000053b2c7220 */ /* 0x000fe20000400000 */
[C---:B------:R-:W-:Y:S01]  /*1f90*/  FMUL R20, R4.reuse, R139 ;  /* 0x0000008b04147220 */ /* 0x040fe20000400000 */
[----:B------:R-:W-:Y:S01]  /*1fa0*/  FMUL R22, R4, R145 ;  /* 0x0000009104167220 */ /* 0x000fe20000400000 */
[----:B------:R-:W-:Y:S01]  /*1fb0*/  FSEL R24, R153, R12, !P1 ;  /* 0x0000000c99187208 */ /* 0x000fe20004800000 */
        /* <DEDUP_REMOVED lines=18> */
[----:B------:R-:W-:Y:S01]  /*20e0*/  FMNMX3 R56, R14, |R149|, |R15|, !PT ;  /* 0x400000950e387276 */ /* 0x000fe2000780040f */
[C---:B------:R-:W-:Y:S01]  /*20f0*/  @P1 FMUL R21, R4.reuse, R21 ;  /* 0x0000001504151220 */ /* 0x040fe20000400000 */
[----:B------:R-:W-:Y:S01]  /*2100*/  FSEL R20, R139, R20, !P1 ;  /* 0x000000148b147208 */ /* 0x000fe20004800000 */
[----:B------:R-:W-:Y:S01]  /*2110*/  @P1 FMUL R23, R4, R23 ;  /* 0x0000001704171220 */ /* 0x000fe20000400000 */
[----:B------:R-:W-:Y:S01]  /*2120*/  FSEL R22, R145, R22, !P1 ;  /* 0x0000001691167208 */ /* 0x000fe20004800000 */
[----:B------:R-:W-:Y:S01]  /*2130*/  FMUL R147, R92, R147 ;  /* 0x000000935c937220 */ /* 0x000fe20000400000 */
[----:B------:R-:W-:Y:S01]  /*2140*/  FSEL R12, R19, R12, !P1 ;  /* 0x0000000c130c7208 */ /* 0x000fe20004800000 */
[----:B------:R-:W-:Y:S01]  /*2150*/  FMUL R19, R93, R30 ;  /* 0x0000001e5d137220 */ /* 0x000fe20000400000 */
[----:B------:R-:W-:Y:S01]  /*2160*/  FMUL R26, R4, R161 ;  /* 0x000000a1041a7220 */ /* 0x000fe20000400000 */
[----:B------:R-:W-:Y:S01]  /*2170*/  FMNMX3 R56, R56, |R5|, |R17|, !PT ;  /* 0x4000000538387276 */ /* 0x000fe20007800411 */
[----:B------:R0:W-:Y:S01]  /*2180*/  STG.E.128 desc[UR4][R76.64+0x200], R20 ;  /* 0x000200144c007986 */ /* 0x0001e2000c101d04 */
[----:B------:R-:W-:Y:S01]  /*2190*/  FMUL R151, R94, R151 ;  /* 0x000000975e977220 */ /* 0x000fe20000400000 */
[----:B------:R-:W-:Y:S01]  /*21a0*/  @P1 FMUL R25, R4, R25 ;  /* 0x0000001904191220 */ /* 0x000fe20000400000 */
[----:B------:R-:W-:Y:S01]  /*21b0*/  FMNMX3 R56, R56, |R147|, |R19|, !PT ;  /* 0x4000009338387276 */ /* 0x000fe20007800413 */
[C---:B------:R-:W-:Y:S01]  /*21c0*/  @P1 FMUL R27, R4.reuse, R27 ;  /* 0x0000001b041b1220 */ /* 0x040fe20000400000 */
[----:B------:R-:W-:Y:S01]  /*21d0*/  FSEL R26, R161, R26, !P1 ;  /* 0x0000001aa11a7208 */ /* 0x000fe20004800000 */
[----:B------:R-:W-:Y:S01]  /*21e0*/  FMUL R16, R4, R5 ;  /* 0x0000000504107220 */ /* 0x000fe20000400000 */
[----:B------:R-:W-:Y:S01]  /*21f0*/  FMUL R159, R96, R159 ;  /* 0x0000009f609f7220 */ /* 0x000fe20000400000 */
[----:B------:R-:W-:Y:S01]  /*2200*/  FMUL R79, R100, R31 ;  /* 0x0000001f644f7220 */ /* 0x000fe20000400000 */
[----:B------:R-:W-:Y:S01]  /*2210*/  FMUL R39, R102, R39 ;  /* 0x0000002766277220 */ /* 0x000fe20000400000 */
[----:B------:R1:W-:Y:S01]  /*2220*/  STG.E.128 desc[UR4][R76.64+0x400], R24 ;  /* 0x000400184c007986 */ /* 0x0003e2000c101d04 */
[----:B------:R-:W-:Y:S01]  /*2230*/  FSEL R16, R5, R16, !P1 ;  /* 0x0000001005107208 */ /* 0x000fe20004800000 */
[----:B------:R-:W-:Y:S01]  /*2240*/  FMUL R5, R98, R29 ;  /* 0x0000001d62057220 */ /* 0x000fe20000400000 */
[----:B------:R-:W-:Y:S01]  /*2250*/  FMUL R29, R103, R148 ;  /* 0x00000094671d7220 */ /* 0x000fe20000400000 */
[----:B------:R-:W-:Y:S01]  /*2260*/  FMUL R157, R104, R157 ;  /* 0x0000009d689d7220 */ /* 0x000fe20000400000 */
[----:B------:R-:W-:Y:S01]  /*2270*/  FMUL R31, R105, R154 ;  /* 0x0000009a691f7220 */ /* 0x000fe20000400000 */
[----:B------:R-:W-:Y:S01]  /*2280*/  FMUL R81, R110, R37 ;  /* 0x000000256e517220 */ /* 0x000fe20000400000 */
[----:B------:R-:W-:Y:S01]  /*2290*/  FMUL R37, R111, R38 ;  /* 0x000000266f257220 */ /* 0x000fe20000400000 */
[----:B0-----:R-:W-:Y:S01]  /*22a0*/  FMUL R21, R95, R150 ;  /* 0x000000965f157220 */ /* 0x001fe20000400000 */
[----:B------:R-:W-:Y:S01]  /*22b0*/  FMUL R23, R97, R156 ;  /* 0x0000009c61177220 */ /* 0x000fe20000400000 */
[----:B------:R-:W-:Y:S01]  /*22c0*/  FMUL R155, R112, R155 ;  /* 0x0000009b709b7220 */ /* 0x000fe20000400000 */
[----:B------:R-:W-:Y:S01]  /*22d0*/  FMUL R18, R4, R149 ;  /* 0x0000009504127220 */ /* 0x000fe20000400000 */
[----:B------:R-:W-:Y:S01]  /*22e0*/  FMUL R9, R114, R9 ;  /* 0x0000000972097220 */ /* 0x000fe20000400000 */
[----:B------:R-:W-:Y:S01]  /*22f0*/  FMNMX3 R56, R56, |R151|, |R21|, !PT ;  /* 0x4000009738387276 */ /* 0x000fe20007800415 */
[C---:B------:R-:W-:Y:S01]  /*2300*/  @P1 FMUL R13, R4.reuse, R13 ;  /* 0x0000000d040d1220 */ /* 0x040fe20000400000 */
[----:B------:R-:W-:Y:S01]  /*2310*/  @P1 FMUL R15, R4, R15 ;  /* 0x0000000f040f1220 */ /* 0x000fe20000400000 */
[----:B------:R-:W-:Y:S01]  /*2320*/  FSEL R14, R149, R18, !P1 ;  /* 0x00000012950e7208 */ /* 0x000fe20004800000 */
[----:B------:R-:W-:Y:S01]  /*2330*/  FMUL R47, R116, R47 ;  /* 0x0000002f742f7220 */ /* 0x000fe20000400000 */
[----:B-1----:R-:W-:Y:S01]  /*2340*/  FMUL R25, R99, R28 ;  /* 0x0000001c63197220 */ /* 0x002fe20000400000 */
[----:B------:R-:W-:Y:S01]  /*2350*/  FMNMX3 R56, R56, |R159|, |R23|, !PT ;  /* 0x4000009f38387276 */ /* 0x000fe20007800417 */
[----:B------:R-:W-:Y:S01]  /*2360*/  FMUL R27, R101, R34 ;  /* 0x00000022651b7220 */ /* 0x000fe20000400000 */
[C---:B------:R-:W-:Y:S01]  /*2370*/  FMUL R24, R4.reuse, R5 ;  /* 0x0000000504187220 */ /* 0x040fe20000400000 */
[----:B------:R-:W-:Y:S01]  /*2380*/  FMUL R26, R4, R79 ;  /* 0x0000004f041a7220 */ /* 0x000fe20000400000 */
[----:B------:R-:W-:Y:S01]  /*2390*/  FMNMX3 R56, R56, |R5|, |R25|, !PT ;  /* 0x4000000538387276 */ /* 0x000fe20007800419 */
[C---:B------:R-:W-:Y:S01]  /*23a0*/  FMUL R28, R4.reuse, R39 ;  /* 0x00000027041c7220 */ /* 0x040fe20000400000 */
[----:B------:R-:W-:Y:S01]  /*23b0*/  @P1 FMUL R25, R4, R25 ;  /* 0x0000001904191220 */ /* 0x000fe20000400000 */
[----:B------:R-:W-:Y:S01]  /*23c0*/  FSEL R24, R5, R24, !P1 ;  /* 0x0000001805187208 */ /* 0x000fe20004800000 */
[----:B------:R-:W-:Y:S01]  /*23d0*/  FMUL R5, R106, R33 ;  /* 0x000000216a057220 */ /* 0x000fe20000400000 */
[----:B------:R-:W-:Y:S01]  /*23e0*/  FMNMX3 R56, R56, |R79|, |R27|, !PT ;  /* 0x4000004f38387276 */ /* 0x000fe2000780041b */
[----:B------:R-:W-:Y:S01]  /*23f0*/  FMUL R33, R107, R32 ;  /* 0x000000206b217220 */ /* 0x000fe20000400000 */
[----:B------:R-:W-:Y:S01]  /*2400*/  FSEL R26, R79, R26, !P1 ;  /* 0x0000001a4f1a7208 */ /* 0x000fe20004800000 */
[----:B------:R-:W-:Y:S01]  /*2410*/  FMUL R79, R108, R35 ;  /* 0x000000236c4f7220 */ /* 0x000fe20000400000 */
[----:B------:R-:W-:Y:S01]  /*2420*/  FMNMX3 R56, R56, |R39|, |R29|, !PT ;  /* 0x4000002738387276 */ /* 0x000fe2000780041d */
[----:B------:R-:W-:Y:S01]  /*2430*/  FMUL R35, R109, R36 ;  /* 0x000000246d237220 */ /* 0x000fe20000400000 */
[----:B------:R-:W-:Y:S01]  /*2440*/  @P1 FMUL R27, R4, R27 ;  /* 0x0000001b041b1220 */ /* 0x000fe20000400000 */
[----:B------:R-:W-:Y:S01]  /*2450*/  FSEL R28, R39, R28, !P1 ;  /* 0x0000001c271c7208 */ /* 0x000fe20004800000 */
[----:B------:R-:W-:Y:S01]  /*2460*/  FMUL R39, R113, R152 ;  /* 0x0000009871277220 */ /* 0x000fe20000400000 */
[----:B------:R-:W-:Y:S01]  /*2470*/  FMNMX3 R56, R56, |R157|, |R31|, !PT ;  /* 0x4000009d38387276 */ /* 0x000fe2000780041f */
[----:B------:R-:W-:Y:S01]  /*2480*/  FMUL R18, R4, R147 ;  /* 0x0000009304127220 */ /* 0x000fe20000400000 */
[----:B------:R0:W-:Y:S01]  /*2490*/  STG.E.128 desc[UR4][R76.64+0xc00], R24 ;  /* 0x000c00184c007986 */ /* 0x0001e2000c101d04 */
[----:B------:R-:W-:Y:S01]  /*24a0*/  FMUL R7, R118, R7 ;  /* 0x0000000776077220 */ /* 0x000fe20000400000 */
[----:B------:R-:W-:Y:S01]  /*24b0*/  FMNMX3 R56, R56, |R5|, |R33|, !PT ;  /* 0x4000000538387276 */ /* 0x000fe20007800421 */
[C---:B------:R-:W-:Y:S01]  /*24c0*/  @P1 FMUL R17, R4.reuse, R17 ;  /* 0x0000001104111220 */ /* 0x040fe20000400000 */
[----:B------:R1:W-:Y:S01]  /*24d0*/  STG.E.128 desc[UR4][R76.64+0x600], R12 ;  /* 0x0006000c4c007986 */ /* 0x0003e2000c101d04 */
[----:B------:R-:W-:Y:S01]  /*24e0*/  FSEL R18, R147, R18, !P1 ;  /* 0x0000001293127208 */ /* 0x000fe20004800000 */
[----:B------:R-:W-:Y:S01]  /*24f0*/  @P1 FMUL R19, R4, R19 ;  /* 0x0000001304131220 */ /* 0x000fe20000400000 */
[----:B------:R-:W-:Y:S01]  /*2500*/  FMNMX3 R56, R56, |R79|, |R35|, !PT ;  /* 0x4000004f38387276 */ /* 0x000fe20007800423 */
[----:B------:R-:W-:Y:S01]  /*2510*/  FMUL R49, R120, R49 ;  /* 0x0000003178317220 */ /* 0x000fe20000400000 */
[C---:B------:R-:W-:Y:S01]  /*2520*/  FMUL R20, R4.reuse, R151 ;  /* 0x0000009704147220 */ /* 0x040fe20000400000 */
[----:B------:R-:W-:Y:S01]  /*2530*/  FMUL R22, R4, R159 ;  /* 0x0000009f04167220 */ /* 0x000fe20000400000 */
[----:B------:R-:W-:Y:S01]  /*2540*/  FMNMX3 R56, R56, |R81|, |R37|, !PT ;  /* 0x4000005138387276 */ /* 0x000fe20007800425 */
[----:B------:R2:W-:Y:S01]  /*2550*/  STG.E.128 desc[UR4][R76.64+0x800], R16 ;  /* 0x000800104c007986 */ /* 0x0005e2000c101d04 */
[----:B------:R-:W-:Y:S01]  /*2560*/  FMUL R53, R122, R53 ;  /* 0x000000357a357220 */ /* 0x000fe20000400000 */
[----:B------:R-:W-:Y:S01]  /*2570*/  FSEL R20, R151, R20, !P1 ;  /* 0x0000001497147208 */ /* 0x000fe20004800000 */
[----:B------:R-:W-:Y:S01]  /*2580*/  @P1 FMUL R21, R4, R21 ;  /* 0x0000001504151220 */ /* 0x000fe20000400000 */
[----:B------:R-:W-:Y:S01]  /*2590*/  FMNMX3 R56, R56, |R155|, |R39|, !PT ;  /* 0x4000009b38387276 */ /* 0x000fe20007800427 */
[----:B------:R-:W-:Y:S01]  /*25a0*/  @P1 FMUL R23, R4, R23 ;  /* 0x0000001704171220 */ /* 0x000fe20000400000 */
[----:B0-----:R-:W-:Y:S01]  /*25b0*/  FMUL R25, R115, R40 ;  /* 0x0000002873197220 */ /* 0x001fe20000400000 */
[----:B------:R-:W-:Y:S01]  /*25c0*/  FMUL R27, R117, R42 ;  /* 0x0000002a751b7220 */ /* 0x000fe20000400000 */
[----:B------:R-:W-:Y:S01]  /*25d0*/  FSEL R22, R159, R22, !P1 ;  /* 0x000000169f167208 */ /* 0x000fe20004800000 */
[----:B------:R-:W-:Y:S01]  /*25e0*/  FMUL R41, R124, R41 ;  /* 0x000000297c297220 */ /* 0x000fe20000400000 */
[----:B-1----:R-:W-:Y:S01]  /*25f0*/  FMUL R13, R119, R8 ;  /* 0x00000008770d7220 */ /* 0x002fe20000400000 */
[-C--:B------:R-:W-:Y:S01]  /*2600*/  FMNMX3 R56, R56, |R9|.reuse, |R25|, !PT ;  /* 0x4000000938387276 */ /* 0x080fe20007800419 */
[----:B------:R-:W-:Y:S01]  /*2610*/  FMUL R15, R121, R44 ;  /* 0x0000002c790f7220 */ /* 0x000fe20000400000 */
[C---:B------:R-:W-:Y:S01]  /*2620*/  FMUL R24, R4.reuse, R9 ;  /* 0x0000000904187220 */ /* 0x040fe20000400000 */
[-C--:B------:R-:W-:Y:S01]  /*2630*/  FMUL R26, R4, R47.reuse ;  /* 0x0000002f041a7220 */ /* 0x080fe20000400000 */
[----:B------:R-:W-:Y:S01]  /*2640*/  FMNMX3 R56, R56, |R47|, |R27|, !PT ;  /* 0x4000002f38387276 */ /* 0x000fe2000780041b */
[----:B------:R0:W-:Y:S01]  /*2650*/  STG.E.128 desc[UR4][R76.64+0xa00], R20 ;  /* 0x000a00144c007986 */ /* 0x0001e2000c101d04 */
[----:B------:R-:W-:Y:S01]  /*2660*/  FMUL R43, R126, R43 ;  /* 0x0000002b7e2b7220 */ /* 0x000fe20000400000 */
[----:B--2---:R-:W-:Y:S01]  /*2670*/  FMUL R17, R123, R50 ;  /* 0x000000327b117220 */ /* 0x004fe20000400000 */
[----:B------:R-:W-:Y:S01]  /*2680*/  FMNMX3 R56, R56, |R7|, |R13|, !PT ;  /* 0x4000000738387276 */ /* 0x000fe2000780040d */
[----:B------:R-:W-:Y:S01]  /*2690*/  FMUL R19, R125, R6 ;  /* 0x000000067d137220 */ /* 0x000fe20000400000 */
[C---:B------:R-:W-:Y:S01]  /*26a0*/  FMUL R32, R4.reuse, R5 ;  /* 0x0000000504207220 */ /* 0x040fe20000400000 */
[----:B------:R-:W-:Y:S01]  /*26b0*/  FSEL R24, R9, R24, !P1 ;  /* 0x0000001809187208 */ /* 0x000fe20004800000 */
[----:B------:R-:W-:Y:S01]  /*26c0*/  @P1 FMUL R25, R4, R25 ;  /* 0x0000001904191220 */ /* 0x000fe20000400000 */
[----:B------:R-:W-:Y:S01]  /*26d0*/  FMNMX3 R56, R56, |R49|, |R15|, !PT ;  /* 0x4000003138387276 */ /* 0x000fe2000780040f */
[----:B------:R-:W-:Y:S01]  /*26e0*/  @P1 FMUL R27, R4, R27 ;  /* 0x0000001b041b1220 */ /* 0x000fe20000400000 */
[----:B------:R-:W-:Y:S01]  /*26f0*/  FSEL R26, R47, R26, !P1 ;  /* 0x0000001a2f1a7208 */ /* 0x000fe20004800000 */
[----:B------:R-:W-:Y:S01]  /*2700*/  FMUL R51, R128, R51 ;  /* 0x0000003380337220 */ /* 0x000fe20000400000 */
[----:B------:R-:W-:Y:S01]  /*2710*/  FMNMX3 R56, R56, |R53|, |R17|, !PT ;  /* 0x4000003538387276 */ /* 0x000fe20007800411 */
[----:B------:R-:W-:Y:S01]  /*2720*/  FMUL R30, R4, R157 ;  /* 0x0000009d041e7220 */ /* 0x000fe20000400000 */
[----:B------:R-:W-:Y:S01]  /*2730*/  FSEL R32, R5, R32, !P1 ;  /* 0x0000002005207208 */ /* 0x000fe20004800000 */
[----:B------:R1:W-:Y:S01]  /*2740*/  STG.E.128 desc[UR4][R76.64+0x1400], R24 ;  /* 0x001400184c007986 */ /* 0x0003e2000c101d04 */
[----:B------:R-:W-:Y:S01]  /*2750*/  FMNMX3 R56, R56, |R41|, |R19|, !PT ;  /* 0x4000002938387276 */ /* 0x000fe20007800413 */
[----:B------:R-:W-:Y:S01]  /*2760*/  FMUL R55, R130, R55 ;  /* 0x0000003782377220 */ /* 0x000fe20000400000 */
[----:B0-----:R-:W-:Y:S01]  /*2770*/  FMUL R21, R127, R46 ;  /* 0x0000002e7f157220 */ /* 0x001fe20000400000 */
[----:B------:R-:W-:Y:S01]  /*2780*/  FMUL R23, R129, R48 ;  /* 0x0000003081177220 */ /* 0x000fe20000400000 */
[----:B------:R-:W0:Y:S01]  /*2790*/  LDC R5, c[0x0][0x380] ;  /* 0x0000e000ff057b82 */ /* 0x000e220000000800 */
[----:B------:R-:W-:Y:S01]  /*27a0*/  FSEL R30, R157, R30, !P1 ;  /* 0x0000001e9d1e7208 */ /* 0x000fe20004800000 */
[----:B------:R-:W-:Y:S01]  /*27b0*/  @P1 FMUL R29, R4, R29 ;  /* 0x0000001d041d1220 */ /* 0x000fe20000400000 */
[----:B------:R-:W-:Y:S01]  /*27c0*/  FMNMX3 R56, R56, |R43|, |R21|, !PT ;  /* 0x4000002b38387276 */ /* 0x000fe20007800415 */
[----:B------:R-:W-:Y:S01]  /*27d0*/  @P1 FMUL R31, R4, R31 ;  /* 0x0000001f041f1220 */ /* 0x000fe20000400000 */
[----:B------:R-:W-:Y:S01]  /*27e0*/  FMUL R45, R132, R45 ;  /* 0x0000002d842d7220 */ /* 0x000fe20000400000 */
[----:B------:R-:W-:Y:S01]  /*27f0*/  FMUL R57, R134, R57 ;  /* 0x0000003986397220 */ /* 0x000fe20000400000 */
[----:B------:R-:W-:Y:S01]  /*2800*/  FMNMX3 R56, R56, |R51|, |R23|, !PT ;  /* 0x4000003338387276 */ /* 0x000fe20007800417 */
[----:B------:R-:W-:Y:S01]  /*2810*/  FMUL R59, R136, R59 ;  /* 0x0000003b883b7220 */ /* 0x000fe20000400000 */
[----:B------:R2:W-:Y:S01]  /*2820*/  STG.E.128 desc[UR4][R76.64+0xe00], R28 ;  /* 0x000e001c4c007986 */ /* 0x0005e2000c101d04 */
[C---:B------:R-:W-:Y:S01]  /*2830*/  FMUL R34, R4.reuse, R79 ;  /* 0x0000004f04227220 */ /* 0x040fe20000400000 */
[C---:B------:R-:W-:Y:S01]  /*2840*/  FMUL R36, R4.reuse, R81 ;  /* 0x0000005104247220 */ /* 0x040fe20000400000 */
[C---:B------:R-:W-:Y:S01]  /*2850*/  FMUL R38, R4.reuse, R155 ;  /* 0x0000009b04267220 */ /* 0x040fe20000400000 */
[----:B-1----:R-:W-:Y:S01]  /*2860*/  FMUL R25, R131, R52 ;  /* 0x0000003483197220 */ /* 0x002fe20000400000 */
[----:B------:R-:W-:Y:S01]  /*2870*/  FMUL R27, R133, R0 ;  /* 0x00000000851b7220 */ /* 0x000fe20000400000 */
[C---:B------:R-:W-:Y:S01]  /*2880*/  FMUL R12, R4.reuse, R7 ;  /* 0x00000007040c7220 */ /* 0x040fe20000400000 */
[C---:B------:R-:W-:Y:S01]  /*2890*/  FMUL R14, R4.reuse, R49 ;  /* 0x00000031040e7220 */ /* 0x040fe20000400000 */
[----:B------:R-:W-:Y:S01]  /*28a0*/  FMUL R16, R4, R53 ;  /* 0x0000003504107220 */ /* 0x000fe20000400000 */
[----:B------:R-:W-:Y:S01]  /*28b0*/  FMNMX3 R56, R56, |R55|, |R25|, !PT ;  /* 0x4000003738387276 */ /* 0x000fe20007800419 */
[C---:B------:R-:W-:Y:S01]  /*28c0*/  FMUL R18, R4.reuse, R41 ;  /* 0x0000002904127220 */ /* 0x040fe20000400000 */
[C---:B------:R-:W-:Y:S01]  /*28d0*/  FMUL R20, R4.reuse, R43 ;  /* 0x0000002b04147220 */ /* 0x040fe20000400000 */
[----:B------:R-:W-:Y:S01]  /*28e0*/  FMUL R22, R4, R51 ;  /* 0x0000003304167220 */ /* 0x000fe20000400000 */
[----:B------:R-:W-:Y:S01]  /*28f0*/  FMNMX3 R56, R56, |R45|, |R27|, !PT ;  /* 0x4000002d38387276 */ /* 0x000fe2000780041b */
[C---:B------:R-:W-:Y:S01]  /*2900*/  FMUL R24, R4.reuse, R55 ;  /* 0x0000003704187220 */ /* 0x040fe20000400000 */
[C---:B------:R-:W-:Y:S01]  /*2910*/  FMUL R26, R4.reuse, R45 ;  /* 0x0000002d041a7220 */ /* 0x040fe20000400000 */
[----:B------:R-:W-:Y:S01]  /*2920*/  FSEL R34, R79, R34, !P1 ;  /* 0x000000224f227208 */ /* 0x000fe20004800000 */
[----:B------:R-:W-:Y:S01]  /*2930*/  @P1 FMUL R33, R4, R33 ;  /* 0x0000002104211220 */ /* 0x000fe20000400000 */
[----:B--2---:R-:W-:Y:S01]  /*2940*/  FMUL R29, R135, R54 ;  /* 0x00000036871d7220 */ /* 0x004fe20000400000 */
[----:B------:R-:W-:Y:S01]  /*2950*/  FMUL R31, R138, R91 ;  /* 0x0000005b8a1f7220 */ /* 0x000fe20000400000 */
[C---:B------:R-:W-:Y:S01]  /*2960*/  FMUL R28, R4.reuse, R57 ;  /* 0x00000039041c7220 */ /* 0x040fe20000400000 */
[C---:B------:R-:W-:Y:S01]  /*2970*/  FMUL R30, R4.reuse, R59 ;  /* 0x0000003b041e7220 */ /* 0x040fe20000400000 */
[----:B------:R-:W-:Y:S01]  /*2980*/  FSEL R36, R81, R36, !P1 ;  /* 0x0000002451247208 */ /* 0x000fe20004800000 */
[----:B------:R-:W-:Y:S01]  /*2990*/  @P1 FMUL R35, R4, R35 ;  /* 0x0000002304231220 */ /* 0x000fe20000400000 */
        /* <DEDUP_REMOVED lines=23> */
[----:B------:R-:W-:Y:S01]  /*2b10*/  @P1 FMUL R31, R4, R31 ;  /* 0x0000001f041f1220 */ /* 0x000fe20000400000 */
[----:B------:R-:W-:Y:S01]  /*2b20*/  FSEL R30, R59, R30, !P1 ;  /* 0x0000001e3b1e7208 */ /* 0x000fe20004800000 */
[----:B------:R1:W-:Y:S01]  /*2b30*/  STG.E.128 desc[UR4][R76.64+0x1000], R32 ;  /* 0x001000204c007986 */ /* 0x0003e2000c101d04 */
[----:B0-----:R-:W-:-:S03]  /*2b40*/  LEA R2, R5, R2, 0x2 ;  /* 0x0000000205027211 */ /* 0x001fc600078e10ff */
[----:B------:R1:W-:Y:S01]  /*2b50*/  STG.E.128 desc[UR4][R76.64+0x1200], R36 ;  /* 0x001200244c007986 */ /* 0x0003e2000c101d04 */
[----:B------:R-:W-:-:S03]  /*2b60*/  ISETP.GE.AND P0, PT, R2, UR10, PT ;  /* 0x0000000a02007c0c */ /* 0x000fc6000bf06270 */
[----:B------:R1:W-:Y:S04]  /*2b70*/  STG.E.128 desc[UR4][R76.64+0x1600], R12 ;  /* 0x0016000c4c007986 */ /* 0x0003e8000c101d04 */
[----:B------:R1:W-:Y:S04]  /*2b80*/  STG.E.128 desc[UR4][R76.64+0x1800], R16 ;  /* 0x001800104c007986 */ /* 0x0003e8000c101d04 */
[----:B------:R1:W-:Y:S04]  /*2b90*/  STG.E.128 desc[UR4][R76.64+0x1a00], R20 ;  /* 0x001a00144c007986 */ /* 0x0003e8000c101d04 */
[----:B------:R1:W-:Y:S04]  /*2ba0*/  STG.E.128 desc[UR4][R76.64+0x1c00], R24 ;  /* 0x001c00184c007986 */ /* 0x0003e8000c101d04 */
[----:B------:R1:W-:Y:S01]  /*2bb0*/  STG.E.128 desc[UR4][R76.64+0x1e00], R28 ;  /* 0x001e001c4c007986 */ /* 0x0003e2000c101d04 */
[----:B------:R-:W-:Y:S05]  /*2bc0*/  @!P0 BRA `(.L_x_4912) ;  /* 0xffffffdc00cc8947 */ /* 0x000fea000383ffff */
[----:B------:R-:W-:Y:S05]  /*2bd0*/  BRA `(.L_x_4909) ;  /* 0x00000020003c7947 */ /* 0x000fea0003800000 */
.L_x_4910:
[----:B------:R-:W-:Y:S02]  /*2be0*/  ISETP.NE.AND P0, PT, RZ, UR8, PT ;  /* 0x00000008ff007c0c */ /* 0x000fe4000bf05270 */
[----:B------:R-:W-:-:S11]  /*2bf0*/  LOP3.LUT R11, R3, 0x1f, RZ, 0xc0, !PT ;  /* 0x0000001f030b7812 */ /* 0x000fd600078ec0ff */
[----:B-----5:R-:W-:Y:S01]  /*2c00*/  @P0 FADD R72, R72, 1 ;  /* 0x3f80000048480421 */ /* 0x020fe20000000000 */
        /* <DEDUP_REMOVED lines=63> */
.L_x_4914:
        /* <DEDUP_REMOVED lines=235> */
.L_x_4944:
[----:B-1----:R-:W-:Y:S01]  /*3eb0*/  FADD R9, R143, R9 ;  /* 0x000000098f097221 */ /* 0x002fe20000000000 */
[----:B------:R-:W1:Y:S03]  /*3ec0*/  LDC.64 R146, c[0x0][0x3c8] ;  /* 0x0000f200ff927b82 */ /* 0x000e660000000a00 */
[----:B------:R-:W-:-:S04]  /*3ed0*/  FMUL R9, R9, 0.00048828125 ;  /* 0x3a00000009097820 */ /* 0x000fc80000400000 */
[----:B------:R-:W-:-:S04]  /*3ee0*/  FFMA R9, R10, R10, R9 ;  /* 0x0000000a0a097223 */ /* 0x000fc80000000009 */
[----:B------:R-:W-:-:S05]  /*3ef0*/  FADD R140, R9, UR11 ;  /* 0x0000000b098c7e21 */ /* 0x000fca0008000000 */
[----:B------:R-:W-:-:S13]  /*3f00*/  FSETP.GEU.AND P0, PT, |R140|, 1.175494350822287508e-38, PT ;  /* 0x008000008c00780b */ /* 0x000fda0003f0e200 */
[----:B------:R-:W-:-:S04]  /*3f10*/  @!P0 FMUL R140, R140, 16777216 ;  /* 0x4b8000008c8c8820 */ /* 0x000fc80000400000 */
[----:B------:R-:W2:Y:S02]  /*3f20*/  MUFU.RSQ R5, R140 ;  /* 0x0000008c00057308 */ /* 0x000ea40000001400 */
[----:B--2---:R-:W-:-:S04]  /*3f30*/  @!P0 FMUL R5, R5, 4096 ;  /* 0x4580000005058820 */ /* 0x004fc80000400000 */
        /* <DEDUP_REMOVED lines=12> */
[----:B------:R-:W2:Y:S01]  /*4000*/  @!P2 LDC.64 R92, c[0x0][0x3a0] ;  /* 0x0000e800ff5cab82 */ /* 0x000ea20000000a00 */
        /* <DEDUP_REMOVED lines=45> */
[----:B------:R-:W-:Y:S01]  /*42e0*/  LEA R95, R2, R11, 0x9 ;  /* 0x0000000b025f7211 */ /* 0x000fe200078e48ff */
        /* <DEDUP_REMOVED lines=8> */
[----:B--2---:R-:W-:-:S04]  /*4370*/  @!P2 IMAD.WIDE R148, R2, 0x4, R92 ;  /* 0x000000040294a825 */ /* 0x004fc800078e025c */
[----:B------:R-:W-:Y:S01]  /*4380*/  FMUL R84, R56, R89 ;  /* 0x0000005938547220 */ /* 0x000fe20000400000 */
[----:B------:R-:W-:Y:S01]  /*4390*/  FMUL R86, R58, R91 ;  /* 0x0000005b3a567220 */ /* 0x000fe20000400000 */
[----:B------:R-:W-:Y:S01]  /*43a0*/  FMUL R87, R59, R88 ;  /* 0x000000583b577220 */ /* 0x000fe20000400000 */
[-C--:B------:R-:W-:Y:S01]  /*43b0*/  FMUL R131, R132, R5.reuse ;  /* 0x0000000584837220 */ /* 0x080fe20000400000 */
[-C--:B------:R-:W-:Y:S01]  /*43c0*/  FMUL R132, R133, R5.reuse ;  /* 0x0000000585847220 */ /* 0x080fe20000400000 */
[-C--:B------:R-:W-:Y:S01]  /*43d0*/  FMUL R90, R97, R5.reuse ;  /* 0x00000005615a7220 */ /* 0x080fe20000400000 */
[----:B------:R-:W-:Y:S01]  /*43e0*/  FMUL R133, R134, R5 ;  /* 0x0000000586857220 */ /* 0x000fe20000400000 */
[----:B-1----:R-:W-:-:S04]  /*43f0*/  IMAD.WIDE.U32 R146, R95, 0x10, R146 ;  /* 0x000000105f927825 */ /* 0x002fc800078e0092 */
[-C--:B------:R-:W-:Y:S01]  /*4400*/  FMUL R97, R98, R5.reuse ;  /* 0x0000000562617220 */ /* 0x080fe20000400000 */
        /* <DEDUP_REMOVED lines=21> */
[----:B------:R0:W-:Y:S01]  /*4560*/  @!P2 STG.E desc[UR4][R148.64], R5 ;  /* 0x000000059400a986 */ /* 0x0001e2000c101904 */
        /* <DEDUP_REMOVED lines=11> */
[----:B0-----:R-:W0:Y:S01]  /*4620*/  LDC R5, c[0x0][0x380] ;  /* 0x0000e000ff057b82 */ /* 0x001e220000000800 */
[----:B------:R3:W-:Y:S01]  /*4630*/  STG.E.128 desc[UR4][R146.64+0x800], R84 ;  /* 0x0008005492007986 */ /* 0x0007e2000c101d04 */
        /* <DEDUP_REMOVED lines=16> */
[----:B------:R-:W-:Y:S01]  /*4740*/  @P1 FMUL R91, R4, R91 ;  /* 0x0000005b045b1220 */ /* 0x000fe20000400000 */
[----:B---3--:R-:W-:Y:S01]  /*4750*/  FMUL R84, R32, R115 ;  /* 0x0000007320547220 */ /* 0x008fe20000400000 */
        /* <DEDUP_REMOVED lines=16> */
[----:B------:R-:W-:Y:S01]  /*4860*/  FMUL R96, R44, R145 ;  /* 0x000000912c607220 */ /* 0x000fe20000400000 */
[----:B------:R-:W-:Y:S01]  /*4870*/  FMUL R97, R45, R104 ;  /* 0x000000682d617220 */ /* 0x000fe20000400000 */
[----:B0-----:R-:W-:Y:S01]  /*4880*/  LEA R2, R5, R2, 0x2 ;  /* 0x0000000205027211 */ /* 0x001fe200078e10ff */
[----:B------:R0:W-:Y:S01]  /*4890*/  STG.E.128 desc[UR4][R146.64+0x200], R100 ;  /* 0x0002006492007986 */ /* 0x0001e2000c101d04 */
[C---:B------:R-:W-:Y:S01]  /*48a0*/  @P1 FMUL R96, R4.reuse, R96 ;  /* 0x0000006004601220 */ /* 0x040fe20000400000 */
[----:B------:R-:W-:Y:S01]  /*48b0*/  @P1 FMUL R97, R4, R97 ;  /* 0x0000006104611220 */ /* 0x000fe20000400000 */
[----:B------:R-:W-:Y:S01]  /*48c0*/  ISETP.GE.AND P0, PT, R2, UR12, PT ;  /* 0x0000000c02007c0c */ /* 0x000fe2000bf06270 */
[----:B------:R2:W-:Y:S04]  /*48d0*/  STG.E.128 desc[UR4][R146.64+0xa00], R88 ;  /* 0x000a005892007986 */ /* 0x0005e8000c101d04 */
[----:B------:R3:W-:Y:S04]  /*48e0*/  STG.E.128 desc[UR4][R146.64+0x1000], R76 ;  /* 0x0010004c92007986 */ /* 0x0007e8000c101d04 */
[----:B------:R4:W-:Y:S01]  /*48f0*/  STG.E.128 desc[UR4][R146.64+0x1200], R80 ;  /* 0x0012005092007986 */ /* 0x0009e2000c101d04 */
[----:B-1----:R-:W-:Y:S01]  /*4900*/  FMUL R92, R48, R99 ;  /* 0x00000063305c7220 */ /* 0x002fe20000400000 */
[----:B------:R-:W-:-:S02]  /*4910*/  FMUL R93, R49, R98 ;  /* 0x00000062315d7220 */ /* 0x000fc40000400000 */
[----:B------:R1:W-:Y:S01]  /*4920*/  STG.E.128 desc[UR4][R146.64+0x1400], R84 ;  /* 0x0014005492007986 */ /* 0x0003e2000c101d04 */
[----:B------:R-:W-:Y:S01]  /*4930*/  FMUL R94, R50, R143 ;  /* 0x0000008f325e7220 */ /* 0x000fe20000400000 */
[----:B------:R-:W-:Y:S01]  /*4940*/  FMUL R95, R51, R140 ;  /* 0x0000008c335f7220 */ /* 0x000fe20000400000 */
[----:B------:R-:W-:Y:S01]  /*4950*/  FMUL R98, R46, R105 ;  /* 0x000000692e627220 */ /* 0x000fe20000400000 */
[----:B------:R-:W-:Y:S01]  /*4960*/  FMUL R99, R47, R106 ;  /* 0x0000006a2f637220 */ /* 0x000fe20000400000 */
[----:B0-----:R-:W-:Y:S01]  /*4970*/  FMUL R100, R24, R123 ;  /* 0x0000007b18647220 */ /* 0x001fe20000400000 */
[----:B--2---:R-:W-:Y:S01]  /*4980*/  FMUL R88, R28, R119 ;  /* 0x000000771c587220 */ /* 0x004fe20000400000 */
[----:B------:R-:W-:Y:S01]  /*4990*/  FMUL R89, R29, R120 ;  /* 0x000000781d597220 */ /* 0x000fe20000400000 */
[----:B------:R-:W-:Y:S01]  /*49a0*/  FMUL R90, R30, R121 ;  /* 0x000000791e5a7220 */ /* 0x000fe20000400000 */
[----:B------:R-:W-:Y:S01]  /*49b0*/  FMUL R91, R31, R122 ;  /* 0x0000007a1f5b7220 */ /* 0x000fe20000400000 */
        /* <DEDUP_REMOVED lines=11> */
[----:B-1----:R-:W-:Y:S01]  /*4a70*/  FMUL R84, R12, R135 ;  /* 0x000000870c547220 */ /* 0x002fe20000400000 */
        /* <DEDUP_REMOVED lines=36> */
[----:B------:R-:W-:Y:S05]  /*4cc0*/  @!P0 BRA `(.L_x_4914) ;  /* 0xffffffe000cc8947 */ /* 0x000fea000383ffff */
.L_x_4909:
[----:B------:R-:W-:Y:S05]  /*4cd0*/  BSYNC B0 ;  /* 0x0000000000007941 */ /* 0x000fea0003800000 */
.L_x_4908:
[----:B------:R-:W2:Y:S02]  /*4ce0*/  LDCU.64 UR6, c[0x0][0x3f8] ;  /* 0x00007f00ff0677ac */ /* 0x000ea40008000a00 */
[----:B--2---:R-:W-:-:S04]  /*4cf0*/  UISETP.NE.U32.AND UP0, UPT, UR6, URZ, UPT ;  /* 0x000000ff0600728c */ /* 0x004fc8000bf05070 */
[----:B------:R-:W-:-:S09]  /*4d00*/  UISETP.NE.AND.EX UP0, UPT, UR7, URZ, UPT, UP0 ;  /* 0x000000ff0700728c */ /* 0x000fd2000bf05300 */
[----:B------:R-:W-:Y:S05]  /*4d10*/  BRA.U !UP0, `(.L_x_4915) ;  /* 0x0000000108ac7547 */ /* 0x000fea000b800000 */
[----:B------:R-:W-:-:S03]  /*4d20*/  UMOV UR6, 0xffffffff ;  /* 0xffffffff00067882 */ /* 0x000fc60000000000 */
[----:B------:R-:W-:Y:S05]  /*4d30*/  BRA.DIV UR6, `(.L_x_4916) ;  /* 0x0000001e06087947 */ /* 0x000fea000b800000 */
[----:B------:R-:W2:Y:S02]  /*4d40*/  SHFL.DOWN PT, R5, R0, 0x10, 0x1f ;  /* 0x0a001f0000057f89 */ /* 0x000ea400000e0000 */
[----:B--2---:R-:W-:-:S05]  /*4d50*/  FMNMX R5, R5, R0, !PT ;  /* 0x0000000005057209 */ /* 0x004fca0007800000 */
[----:B------:R-:W2:Y:S02]  /*4d60*/  SHFL.DOWN PT, R2, R5, 0x8, 0x1f ;  /* 0x09001f0005027f89 */ /* 0x000ea400000e0000 */
[----:B--2---:R-:W-:-:S05]  /*4d70*/  FMNMX R2, R5, R2, !PT ;  /* 0x0000000205027209 */ /* 0x004fca0007800000 */
[----:B------:R-:W2:Y:S02]  /*4d80*/  SHFL.DOWN PT, R7, R2, 0x4, 0x1f ;  /* 0x08801f0002077f89 */ /* 0x000ea400000e0000 */
[----:B--2---:R-:W-:-:S05]  /*4d90*/  FMNMX R7, R2, R7, !PT ;  /* 0x0000000702077209 */ /* 0x004fca0007800000 */
[----:B------:R-:W2:Y:S02]  /*4da0*/  SHFL.DOWN PT, R6, R7, 0x2, 0x1f ;  /* 0x08401f0007067f89 */ /* 0x000ea400000e0000 */
[----:B--2---:R-:W-:-:S05]  /*4db0*/  FMNMX R6, R7, R6, !PT ;  /* 0x0000000607067209 */ /* 0x004fca0007800000 */
[----:B------:R2:W3:Y:S02]  /*4dc0*/  SHFL.DOWN PT, R9, R6, 0x1, 0x1f ;  /* 0x08201f0006097f89 */ /* 0x0004e400000e0000 */
.L_x_4951:
[----:B------:R-:W-:Y:S01]  /*4dd0*/  LOP3.LUT P0, RZ, R3, 0x1f, RZ, 0xc0, !PT ;  /* 0x0000001f03ff7812 */ /* 0x000fe2000780c0ff */
[----:B------:R-:W-:Y:S05]  /*4de0*/  WARPSYNC.ALL ;  /* 0x0000000000007948 */ /* 0x000fea0003800000 */
[----:B---3--:R-:W-:Y:S01]  /*4df0*/  FMNMX R9, R6, R9, !PT ;  /* 0x0000000906097209 */ /* 0x008fe20007800000 */
[----:B------:R-:W-:Y:S06]  /*4e00*/  BSSY B0, `(.L_x_4915) ;  /* 0x000001c000007945 */ /* 0x000fec0003800000 */
[----:B------:R-:W3:Y:S01]  /*4e10*/  @!P0 S2R R5, SR_CgaCtaId ;  /* 0x0000000000058919 */ /* 0x000ee20000008800 */
[----:B------:R-:W-:-:S02]  /*4e20*/  @!P0 MOV R2, 0x400 ;  /* 0x0000040000028802 */ /* 0x000fc40000000f00 */
[----:B------:R-:W-:-:S04]  /*4e30*/  @!P0 SHF.R.U32.HI R0, RZ, 0x3, R3 ;  /* 0x00000003ff008819 */ /* 0x000fc80000011603 */
[----:B------:R-:W-:Y:S02]  /*4e40*/  @!P0 LOP3.LUT R0, R0, 0x7c, RZ, 0xc0, !PT ;  /* 0x0000007c00008812 */ /* 0x000fe400078ec0ff */
[----:B---3--:R-:W-:-:S04]  /*4e50*/  @!P0 LEA R5, R5, R2, 0x18 ;  /* 0x0000000205058211 */ /* 0x008fc800078ec0ff */
[----:B------:R-:W-:-:S05]  /*4e60*/  @!P0 IADD3 R0, PT, PT, R0, R5, RZ ;  /* 0x0000000500008210 */ /* 0x000fca0007ffe0ff */
        /* <DEDUP_REMOVED lines=9> */
[----:B------:R-:W-:-:S03]  /*4f00*/  HFMA2 R0, -RZ, RZ, 0, 0 ;  /* 0x00000000ff007431 */ /* 0x000fc600000001ff */
[----:B------:R-:W-:-:S05]  /*4f10*/  @!P0 LEA R2, R3, R2, 0x2 ;  /* 0x0000000203028211 */ /* 0x000fca00078e10ff */
[----:B------:R3:W4:Y:S01]  /*4f20*/  @!P0 LDS R0, [R2] ;  /* 0x0000000002008984 */ /* 0x0007220000000800 */
[----:B------:R-:W-:Y:S05]  /*4f30*/  BRA.DIV UR6, `(.L_x_4918) ;  /* 0x0000001e06247947 */ /* 0x000fea000b800000 */
[----:B----4-:R-:W4:Y:S02]  /*4f40*/  SHFL.DOWN PT, R5, R0, 0x2, 0x1f ;  /* 0x08401f0000057f89 */ /* 0x010f2400000e0000 */
[----:B----4-:R-:W-:-:S05]  /*4f50*/  FMNMX R5, R5, R0, !PT ;  /* 0x0000000005057209 */ /* 0x010fca0007800000 */
[----:B---3--:R3:W4:Y:S02]  /*4f60*/  SHFL.DOWN PT, R2, R5, 0x1, 0x1f ;  /* 0x08201f0005027f89 */ /* 0x00872400000e0000 */
.L_x_4954:
[----:B------:R-:W-:Y:S02]  /*4f70*/  ISETP.NE.AND P0, PT, R3, RZ, PT ;  /* 0x000000ff0300720c */ /* 0x000fe40003f05270 */
[----:B---34-:R-:W-:-:S11]  /*4f80*/  FMNMX R5, R5, R2, !PT ;  /* 0x0000000205057209 */ /* 0x018fd60007800000 */
[----:B------:R-:W-:Y:S05]  /*4f90*/  @P0 BRA `(.L_x_4917) ;  /* 0x0000000000080947 */ /* 0x000fea0003800000 */
[----:B--2---:R-:W2:Y:S02]  /*4fa0*/  LDC.64 R6, c[0x0][0x3f8] ;  /* 0x0000fe00ff067b82 */ /* 0x004ea40000000a00 */
[----:B--2---:R3:W-:Y:S02]  /*4fb0*/  REDG.E.MAX.S32.STRONG.GPU desc[UR4][R6.64], R5 ;  /* 0x000000050600798e */ /* 0x0047e4000d12e304 */
.L_x_4917:
[----:B------:R-:W-:Y:S05]  /*4fc0*/  BSYNC B0 ;  /* 0x0000000000007941 */ /* 0x000fea0003800000 */
.L_x_4915:
        /* <DEDUP_REMOVED lines=13> */
[----:B------:R-:W-:-:S07]  /*50a0*/  MOV R9, 0x50c0 ;  /* 0x000050c000097802 */ /* 0x000fce0000000f00 */
[----:B-123--:R-:W-:Y:S05]  /*50b0*/  CALL.REL.NOINC `($__internal_54_$__cuda_sm20_rcp_rn_f32_slowpath) ;  /* 0x0000001c00007944 */ /* 0x00efea0003c00000 */
[----:B------:R-:W-:Y:S05]  /*50c0*/  BRA `(.L_x_4920) ;  /* 0x0000000000107947 */ /* 0x000fea0003800000 */
.L_x_4919:
[----:B---3--:R-:W0:Y:S02]  /*50d0*/  MUFU.RCP R5, R4 ;  /* 0x0000000400057308 */ /* 0x008e240000001000 */
[----:B0-----:R-:W-:-:S04]  /*50e0*/  FFMA R0, R4, R5, -1 ;  /* 0xbf80000004007423 */ /* 0x001fc80000000005 */
[----:B------:R-:W-:-:S04]  /*50f0*/  FADD.FTZ R0, -R0, -RZ ;  /* 0x800000ff00007221 */ /* 0x000fc80000010100 */
[----:B------:R-:W-:-:S07]  /*5100*/  FFMA R5, R5, R0, R5 ;  /* 0x0000000005057223 */ /* 0x000fce0000000005 */
.L_x_4920:
[----:B------:R-:W0:Y:S02]  /*5110*/  LDC.64 R2, c[0x0][0x3f0] ;  /* 0x0000fc00ff027b82 */ /* 0x000e240000000a00 */
[----:B0-----:R-:W-:Y:S01]  /*5120*/  STG.E desc[UR4][R2.64], R5 ;  /* 0x0000000502007986 */ /* 0x001fe2000c101904 */
[----:B------:R-:W-:Y:S05]  /*5130*/  EXIT ;  /* 0x000000000000794d */ /* 0x000fea0003800000 */
.L_x_4911:
[----:B------:R-:W-:Y:S01]  /*5140*/  HFMA2 R6, -RZ, RZ, 0, 5.9604644775390625e-08 ;  /* 0x00000001ff067431 */ /* 0x000fe200000001ff */
[----:B------:R-:W-:Y:S01]  /*5150*/  BSSY B1, `(.L_x_4921) ;  /* 0x0000006000017945 */ /* 0x000fe20003800000 */
[----:B------:R-:W-:Y:S02]  /*5160*/  MOV R7, 0x1f ;  /* 0x0000001f00077802 */ /* 0x000fe40000000f00 */
[----:B------:R-:W-:-:S07]  /*5170*/  MOV R8, 0xffffffff ;  /* 0xffffffff00087802 */ /* 0x000fce0000000f00 */
[----:B------:R-:W-:Y:S05]  /*5180*/  WARPSYNC.COLLECTIVE R8, `(.L_x_4922) ;  /* 0x0000000008087348 */ /* 0x000fea0003c00000 */
[----:B------:R0:W1:Y:S02]  /*5190*/  SHFL.BFLY P0, R9, R5, R6, R7 ;  /* 0x0c00000605097389 */ /* 0x0000640000000007 */
[----:B01----:R-:W-:Y:S05]  /*51a0*/  ENDCOLLECTIVE ;  /* 0x000000000000791b */ /* 0x003fea0003800000 */
.L_x_4922:
[----:B------:R-:W-:Y:S05]  /*51b0*/  BSYNC B1 ;  /* 0x0000000000017941 */ /* 0x000fea0003800000 */
.L_x_4921:
[----:B------:R-:W-:Y:S01]  /*51c0*/  FADD R140, R5, R9 ;  /* 0x00000009058c7221 */ /* 0x000fe20000000000 */
[----:B------:R-:W-:Y:S01]  /*51d0*/  HFMA2 R6, -RZ, RZ, 0, 1.1920928955078125e-07 ;  /* 0x00000002ff067431 */ /* 0x000fe200000001ff */
[----:B------:R-:W-:Y:S02]  /*51e0*/  MOV R7, 0x1f ;  /* 0x0000001f00077802 */ /* 0x000fe40000000f00 */
[----:B------:R-:W-:Y:S02]  /*51f0*/  MOV R8, 0xffffffff ;  /* 0xffffffff00087802 */ /* 0x000fe40000000f00 */
[----:B------:R-:W-:-:S07]  /*5200*/  MOV R5, R140 ;  /* 0x0000008c00057202 */ /* 0x000fce0000000f00 */
[----:B------:R-:W-:Y:S05]  /*5210*/  WARPSYNC.COLLECTIVE R8, `(.L_x_4923) ;  /* 0x0000000008087348 */ /* 0x000fea0003c00000 */
[----:B------:R0:W1:Y:S02]  /*5220*/  SHFL.BFLY P0, R9, R5, R6, R7 ;  /* 0x0c00000605097389 */ /* 0x0000640000000007 */
[----:B01----:R-:W-:Y:S05]  /*5230*/  ENDCOLLECTIVE ;  /* 0x000000000000791b */ /* 0x003fea0003800000 */
.L_x_4923:
[----:B------:R-:W-:Y:S02]  /*5240*/  HFMA2 R6, -RZ, RZ, 0, 2.384185791015625e-07 ;  /* 0x00000004ff067431 */ /* 0x000fe400000001ff */
[----:B------:R-:W-:-:S05]  /*5250*/  FADD R141, R140, R9 ;  /* 0x000000098c8d7221 */ /* 0x000fca0000000000 */
[----:B------:R-:W-:-:S07]  /*5260*/  MOV R5, R141 ;  /* 0x0000008d00057202 */ /* 0x000fce0000000f00 */
[----:B------:R-:W-:Y:S05]  /*5270*/  WARPSYNC.COLLECTIVE R8, `(.L_x_4924) ;  /* 0x0000000008087348 */ /* 0x000fea0003c00000 */
[----:B------:R0:W1:Y:S02]  /*5280*/  SHFL.BFLY P0, R9, R5, R6, R7 ;  /* 0x0c00000605097389 */ /* 0x0000640000000007 */
[----:B01----:R-:W-:Y:S05]  /*5290*/  ENDCOLLECTIVE ;  /* 0x000000000000791b */ /* 0x003fea0003800000 */
.L_x_4924:
[----:B------:R-:W-:Y:S02]  /*52a0*/  HFMA2 R6, -RZ, RZ, 0, 4.76837158203125e-07 ;  /* 0x00000008ff067431 */ /* 0x000fe400000001ff */
[----:B------:R-:W-:-:S05]  /*52b0*/  FADD R142, R141, R9 ;  /* 0x000000098d8e7221 */ /* 0x000fca0000000000 */
[----:B------:R-:W-:-:S07]  /*52c0*/  MOV R5, R142 ;  /* 0x0000008e00057202 */ /* 0x000fce0000000f00 */
[----:B------:R-:W-:Y:S05]  /*52d0*/  WARPSYNC.COLLECTIVE R8, `(.L_x_4925) ;  /* 0x0000000008087348 */ /* 0x000fea0003c00000 */
[----:B------:R0:W1:Y:S02]  /*52e0*/  SHFL.BFLY P0, R9, R5, R6, R7 ;  /* 0x0c00000605097389 */ /* 0x0000640000000007 */
[----:B01----:R-:W-:Y:S05]  /*52f0*/  ENDCOLLECTIVE ;  /* 0x000000000000791b */ /* 0x003fea0003800000 */
.L_x_4925:
[----:B------:R-:W-:Y:S02]  /*5300*/  HFMA2 R6, -RZ, RZ, 0, 9.5367431640625e-07 ;  /* 0x00000010ff067431 */ /* 0x000fe400000001ff */
[----:B------:R-:W-:-:S05]  /*5310*/  FADD R143, R142, R9 ;  /* 0x000000098e8f7221 */ /* 0x000fca0000000000 */
[----:B------:R-:W-:-:S07]  /*5320*/  MOV R5, R143 ;  /* 0x0000008f00057202 */ /* 0x000fce0000000f00 */
[----:B------:R-:W-:Y:S05]  /*5330*/  WARPSYNC.COLLECTIVE R8, `(.L_x_4926) ;  /* 0x0000000008087348 */ /* 0x000fea0003c00000 */
[----:B------:R0:W1:Y:S02]  /*5340*/  SHFL.BFLY P0, R9, R5, R6, R7 ;  /* 0x0c00000605097389 */ /* 0x0000640000000007 */
[----:B01----:R-:W-:Y:S05]  /*5350*/  ENDCOLLECTIVE ;  /* 0x000000000000791b */ /* 0x003fea0003800000 */
.L_x_4926:
        /* <DEDUP_REMOVED lines=130> */
[----:B------:R-:W-:-:S07]  /*5b80*/  MOV R6, 0x1 ;  /* 0x0000000100067802 */ /* 0x000fce0000000f00 */
[----:B------:R-:W-:Y:S05]  /*5b90*/  WARPSYNC.COLLECTIVE R8, `(.L_x_4927) ;  /* 0x0000000008087348 */ /* 0x000fea0003c00000 */
[----:B------:R0:W1:Y:S02]  /*5ba0*/  SHFL.BFLY P0, R9, R5, R6, R7 ;  /* 0x0c00000605097389 */ /* 0x0000640000000007 */
[----:B01----:R-:W-:Y:S05]  /*5bb0*/  ENDCOLLECTIVE ;  /* 0x000000000000791b */ /* 0x003fea0003800000 */
.L_x_4927:
[----:B------:R-:W-:Y:S02]  /*5bc0*/  HFMA2 R6, -RZ, RZ, 0, 1.1920928955078125e-07 ;  /* 0x00000002ff067431 */ /* 0x000fe400000001ff */
[----:B------:R-:W-:-:S05]  /*5bd0*/  FADD R140, R5, R9 ;  /* 0x00000009058c7221 */ /* 0x000fca0000000000 */
[----:B------:R-:W-:-:S07]  /*5be0*/  MOV R5, R140 ;  /* 0x0000008c00057202 */ /* 0x000fce0000000f00 */
[----:B------:R-:W-:Y:S05]  /*5bf0*/  WARPSYNC.COLLECTIVE R8, `(.L_x_4928) ;  /* 0x0000000008087348 */ /* 0x000fea0003c00000 */
[----:B------:R0:W1:Y:S02]  /*5c00*/  SHFL.BFLY P0, R9, R5, R6, R7 ;  /* 0x0c00000605097389 */ /* 0x0000640000000007 */
[----:B01----:R-:W-:Y:S05]  /*5c10*/  ENDCOLLECTIVE ;  /* 0x000000000000791b */ /* 0x003fea0003800000 */
.L_x_4928:
[----:B------:R-:W-:Y:S02]  /*5c20*/  HFMA2 R6, -RZ, RZ, 0, 2.384185791015625e-07 ;  /* 0x00000004ff067431 */ /* 0x000fe400000001ff */
[----:B------:R-:W-:-:S05]  /*5c30*/  FADD R141, R140, R9 ;  /* 0x000000098c8d7221 */ /* 0x000fca0000000000 */
[----:B------:R-:W-:-:S07]  /*5c40*/  MOV R5, R141 ;  /* 0x0000008d00057202 */ /* 0x000fce0000000f00 */
[----:B------:R-:W-:Y:S05]  /*5c50*/  WARPSYNC.COLLECTIVE R8, `(.L_x_4929) ;  /* 0x0000000008087348 */ /* 0x000fea0003c00000 */
[----:B------:R0:W1:Y:S02]  /*5c60*/  SHFL.BFLY P0, R9, R5, R6, R7 ;  /* 0x0c00000605097389 */ /* 0x0000640000000007 */
[----:B01----:R-:W-:Y:S05]  /*5c70*/  ENDCOLLECTIVE ;  /* 0x000000000000791b */ /* 0x003fea0003800000 */
.L_x_4929:
[----:B------:R-:W-:Y:S02]  /*5c80*/  HFMA2 R6, -RZ, RZ, 0, 4.76837158203125e-07 ;  /* 0x00000008ff067431 */ /* 0x000fe400000001ff */
[----:B------:R-:W-:-:S05]  /*5c90*/  FADD R142, R141, R9 ;  /* 0x000000098d8e7221 */ /* 0x000fca0000000000 */
[----:B------:R-:W-:-:S07]  /*5ca0*/  MOV R5, R142 ;  /* 0x0000008e00057202 */ /* 0x000fce0000000f00 */
[----:B------:R-:W-:Y:S05]  /*5cb0*/  WARPSYNC.COLLECTIVE R8, `(.L_x_4930) ;  /* 0x0000000008087348 */ /* 0x000fea0003c00000 */
[----:B------:R0:W1:Y:S02]  /*5cc0*/  SHFL.BFLY P0, R9, R5, R6, R7 ;  /* 0x0c00000605097389 */ /* 0x0000640000000007 */
[----:B01----:R-:W-:Y:S05]  /*5cd0*/  ENDCOLLECTIVE ;  /* 0x000000000000791b */ /* 0x003fea0003800000 */
.L_x_4930:
[----:B------:R-:W-:Y:S02]  /*5ce0*/  HFMA2 R6, -RZ, RZ, 0, 9.5367431640625e-07 ;  /* 0x00000010ff067431 */ /* 0x000fe400000001ff */
[----:B------:R-:W-:-:S05]  /*5cf0*/  FADD R143, R142, R9 ;  /* 0x000000098e8f7221 */ /* 0x000fca0000000000 */
[----:B------:R-:W-:-:S07]  /*5d00*/  MOV R5, R143 ;  /* 0x0000008f00057202 */ /* 0x000fce0000000f00 */
[----:B------:R-:W-:Y:S05]  /*5d10*/  WARPSYNC.COLLECTIVE R8, `(.L_x_4931) ;  /* 0x0000000008087348 */ /* 0x000fea0003c00000 */
[----:B------:R0:W1:Y:S02]  /*5d20*/  SHFL.BFLY P0, R9, R5, R6, R7 ;  /* 0x0c00000605097389 */ /* 0x0000640000000007 */
[----:B01----:R-:W-:Y:S05]  /*5d30*/  ENDCOLLECTIVE ;  /* 0x000000000000791b */ /* 0x003fea0003800000 */
.L_x_4931:
[----:B------:R-:W-:Y:S05]  /*5d40*/  BRA `(.L_x_4932) ;  /* 0xffffffbc00187947 */ /* 0x000fea000383ffff */
.L_x_4913:
[----:B------:R-:W-:Y:S01]  /*5d50*/  HFMA2 R7, -RZ, RZ, 0, 1.847743988037109375e-06 ;  /* 0x0000001fff077431 */ /* 0x000fe200000001ff */
[----:B------:R-:W-:Y:S01]  /*5d60*/  BSSY B1, `(.L_x_4933) ;  /* 0x0000006000017945 */ /* 0x000fe20003800000 */
[----:B------:R-:W-:Y:S02]  /*5d70*/  MOV R6, 0x1 ;  /* 0x0000000100067802 */ /* 0x000fe40000000f00 */
[----:B------:R-:W-:-:S07]  /*5d80*/  MOV R8, 0xffffffff ;  /* 0xffffffff00087802 */ /* 0x000fce0000000f00 */
[----:B------:R-:W-:Y:S05]  /*5d90*/  WARPSYNC.COLLECTIVE R8, `(.L_x_4934) ;  /* 0x0000000008087348 */ /* 0x000fea0003c00000 */
[----:B------:R0:W1:Y:S02]  /*5da0*/  SHFL.BFLY P0, R9, R5, R6, R7 ;  /* 0x0c00000605097389 */ /* 0x0000640000000007 */
[----:B01----:R-:W-:Y:S05]  /*5db0*/  ENDCOLLECTIVE ;  /* 0x000000000000791b */ /* 0x003fea0003800000 */
.L_x_4934:
[----:B------:R-:W-:Y:S05]  /*5dc0*/  BSYNC B1 ;  /* 0x0000000000017941 */ /* 0x000fea0003800000 */
.L_x_4933:
        /* <DEDUP_REMOVED lines=8> */
.L_x_4935:
[----:B------:R-:W-:Y:S02]  /*5e50*/  HFMA2 R6, -RZ, RZ, 0, 2.384185791015625e-07 ;  /* 0x00000004ff067431 */ /* 0x000fe400000001ff */
[----:B------:R-:W-:-:S05]  /*5e60*/  FADD R141, R140, R9 ;  /* 0x000000098c8d7221 */ /* 0x000fca0000000000 */
[----:B------:R-:W-:-:S07]  /*5e70*/  MOV R5, R141 ;  /* 0x0000008d00057202 */ /* 0x000fce0000000f00 */
[----:B------:R-:W-:Y:S05]  /*5e80*/  WARPSYNC.COLLECTIVE R8, `(.L_x_4936) ;  /* 0x0000000008087348 */ /* 0x000fea0003c00000 */
[----:B------:R0:W1:Y:S02]  /*5e90*/  SHFL.BFLY P0, R9, R5, R6, R7 ;  /* 0x0c00000605097389 */ /* 0x0000640000000007 */
[----:B01----:R-:W-:Y:S05]  /*5ea0*/  ENDCOLLECTIVE ;  /* 0x000000000000791b */ /* 0x003fea0003800000 */
.L_x_4936:
[----:B------:R-:W-:Y:S02]  /*5eb0*/  HFMA2 R6, -RZ, RZ, 0, 4.76837158203125e-07 ;  /* 0x00000008ff067431 */ /* 0x000fe400000001ff */
[----:B------:R-:W-:-:S05]  /*5ec0*/  FADD R142, R141, R9 ;  /* 0x000000098d8e7221 */ /* 0x000fca0000000000 */
[----:B------:R-:W-:-:S07]  /*5ed0*/  MOV R5, R142 ;  /* 0x0000008e00057202 */ /* 0x000fce0000000f00 */
[----:B------:R-:W-:Y:S05]  /*5ee0*/  WARPSYNC.COLLECTIVE R8, `(.L_x_4937) ;  /* 0x0000000008087348 */ /* 0x000fea0003c00000 */
[----:B------:R0:W1:Y:S02]  /*5ef0*/  SHFL.BFLY P0, R9, R5, R6, R7 ;  /* 0x0c00000605097389 */ /* 0x0000640000000007 */
[----:B01----:R-:W-:Y:S05]  /*5f00*/  ENDCOLLECTIVE ;  /* 0x000000000000791b */ /* 0x003fea0003800000 */
.L_x_4937:
[----:B------:R-:W-:Y:S02]  /*5f10*/  HFMA2 R6, -RZ, RZ, 0, 9.5367431640625e-07 ;  /* 0x00000010ff067431 */ /* 0x000fe400000001ff */
[----:B------:R-:W-:-:S05]  /*5f20*/  FADD R143, R142, R9 ;  /* 0x000000098e8f7221 */ /* 0x000fca0000000000 */
[----:B------:R-:W-:-:S07]  /*5f30*/  MOV R5, R143 ;  /* 0x0000008f00057202 */ /* 0x000fce0000000f00 */
[----:B------:R-:W-:Y:S05]  /*5f40*/  WARPSYNC.COLLECTIVE R8, `(.L_x_4938) ;  /* 0x0000000008087348 */ /* 0x000fea0003c00000 */
[----:B------:R0:W1:Y:S02]  /*5f50*/  SHFL.BFLY P0, R9, R5, R6, R7 ;  /* 0x0c00000605097389 */ /* 0x0000640000000007 */
[----:B01----:R-:W-:Y:S05]  /*5f60*/  ENDCOLLECTIVE ;  /* 0x000000000000791b */ /* 0x003fea0003800000 */
.L_x_4938:
        /* <DEDUP_REMOVED lines=134> */
.L_x_4939:
[----:B------:R-:W-:Y:S02]  /*67d0*/  HFMA2 R6, -RZ, RZ, 0, 1.1920928955078125e-07 ;  /* 0x00000002ff067431 */ /* 0x000fe400000001ff */
[----:B------:R-:W-:-:S05]  /*67e0*/  FADD R140, R5, R9 ;  /* 0x00000009058c7221 */ /* 0x000fca0000000000 */
[----:B------:R-:W-:-:S07]  /*67f0*/  MOV R5, R140 ;  /* 0x0000008c00057202 */ /* 0x000fce0000000f00 */
[----:B------:R-:W-:Y:S05]  /*6800*/  WARPSYNC.COLLECTIVE R8, `(.L_x_4940) ;  /* 0x0000000008087348 */ /* 0x000fea0003c00000 */
[----:B------:R0:W1:Y:S02]  /*6810*/  SHFL.BFLY P0, R9, R5, R6, R7 ;  /* 0x0c00000605097389 */ /* 0x0000640000000007 */
[----:B01----:R-:W-:Y:S05]  /*6820*/  ENDCOLLECTIVE ;  /* 0x000000000000791b */ /* 0x003fea0003800000 */
.L_x_4940:
[----:B------:R-:W-:Y:S02]  /*6830*/  HFMA2 R6, -RZ, RZ, 0, 2.384185791015625e-07 ;  /* 0x00000004ff067431 */ /* 0x000fe400000001ff */
[----:B------:R-:W-:-:S05]  /*6840*/  FADD R141, R140, R9 ;  /* 0x000000098c8d7221 */ /* 0x000fca0000000000 */
[----:B------:R-:W-:-:S07]  /*6850*/  MOV R5, R141 ;  /* 0x0000008d00057202 */ /* 0x000fce0000000f00 */
[----:B------:R-:W-:Y:S05]  /*6860*/  WARPSYNC.COLLECTIVE R8, `(.L_x_4941) ;  /* 0x0000000008087348 */ /* 0x000fea0003c00000 */
[----:B------:R0:W1:Y:S02]  /*6870*/  SHFL.BFLY P0, R9, R5, R6, R7 ;  /* 0x0c00000605097389 */ /* 0x0000640000000007 */
[----:B01----:R-:W-:Y:S05]  /*6880*/  ENDCOLLECTIVE ;  /* 0x000000000000791b */ /* 0x003fea0003800000 */
.L_x_4941:
[----:B------:R-:W-:Y:S02]  /*6890*/  HFMA2 R6, -RZ, RZ, 0, 4.76837158203125e-07 ;  /* 0x00000008ff067431 */ /* 0x000fe400000001ff */
[----:B------:R-:W-:-:S05]  /*68a0*/  FADD R142, R141, R9 ;  /* 0x000000098d8e7221 */ /* 0x000fca0000000000 */
[----:B------:R-:W-:-:S07]  /*68b0*/  MOV R5, R142 ;  /* 0x0000008e00057202 */ /* 0x000fce0000000f00 */
[----:B------:R-:W-:Y:S05]  /*68c0*/  WARPSYNC.COLLECTIVE R8, `(.L_x_4942) ;  /* 0x0000000008087348 */ /* 0x000fea0003c00000 */
[----:B------:R0:W1:Y:S02]  /*68d0*/  SHFL.BFLY P0, R9, R5, R6, R7 ;  /* 0x0c00000605097389 */ /* 0x0000640000000007 */
[----:B01----:R-:W-:Y:S05]  /*68e0*/  ENDCOLLECTIVE ;  /* 0x000000000000791b */ /* 0x003fea0003800000 */
.L_x_4942:
[----:B------:R-:W-:Y:S02]  /*68f0*/  HFMA2 R6, -RZ, RZ, 0, 9.5367431640625e-07 ;  /* 0x00000010ff067431 */ /* 0x000fe400000001ff */
[----:B------:R-:W-:-:S05]  /*6900*/  FADD R143, R142, R9 ;  /* 0x000000098e8f7221 */ /* 0x000fca0000000000 */
[----:B------:R-:W-:-:S07]  /*6910*/  MOV R5, R143 ;  /* 0x0000008f00057202 */ /* 0x000fce0000000f00 */
[----:B------:R-:W-:Y:S05]  /*6920*/  WARPSYNC.COLLECTIVE R8, `(.L_x_4943) ;  /* 0x0000000008087348 */ /* 0x000fea0003c00000 */
[----:B------:R0:W1:Y:S02]  /*6930*/  SHFL.BFLY P0, R9, R5, R6, R7 ;  /* 0x0c00000605097389 */ /* 0x0000640000000007 */
[----:B01----:R-:W-:Y:S05]  /*6940*/  ENDCOLLECTIVE ;  /* 0x000000000000791b */ /* 0x003fea0003800000 */
.L_x_4943:
[----:B------:R-:W-:Y:S05]  /*6950*/  BRA `(.L_x_4944) ;  /* 0xffffffd400547947 */ /* 0x000fea000383ffff */
.L_x_4916:
[----:B-1----:R-:W-:Y:S01]  /*6960*/  HFMA2 R13, -RZ, RZ, 0, 1.847743988037109375e-06 ;  /* 0x0000001fff0d7431 */ /* 0x002fe200000001ff */
[----:B------:R-:W-:Y:S01]  /*6970*/  BSSY B0, `(.L_x_4945) ;  /* 0x0000006000007945 */ /* 0x000fe20003800000 */
[----:B------:R-:W-:Y:S02]  /*6980*/  MOV R11, 0x10 ;  /* 0x00000010000b7802 */ /* 0x000fe40000000f00 */
[----:B------:R-:W-:-:S07]  /*6990*/  MOV R8, 0xffffffff ;  /* 0xffffffff00087802 */ /* 0x000fce0000000f00 */
[----:B0----5:R-:W-:Y:S05]  /*69a0*/  WARPSYNC.COLLECTIVE R8, `(.L_x_4946) ;  /* 0x0000000008087348 */ /* 0x021fea0003c00000 */
[----:B------:R1:W2:Y:S02]  /*69b0*/  SHFL.DOWN P0, R9, R0, R11, R13 ;  /* 0x0800000b00097389 */ /* 0x0002a4000000000d */
[----:B012--5:R-:W-:Y:S05]  /*69c0*/  ENDCOLLECTIVE ;  /* 0x000000000000791b */ /* 0x027fea0003800000 */
.L_x_4946:
[----:B------:R-:W-:Y:S05]  /*69d0*/  BSYNC B0 ;  /* 0x0000000000007941 */ /* 0x000fea0003800000 */
.L_x_4945:
        /* <DEDUP_REMOVED lines=9> */
.L_x_4947:
[----:B------:R-:W-:Y:S01]  /*6a70*/  HFMA2 R11, -RZ, RZ, 0, 2.384185791015625e-07 ;  /* 0x00000004ff0b7431 */ /* 0x000fe200000001ff */
[----:B------:R-:W-:-:S04]  /*6a80*/  MOV R2, R9 ;  /* 0x0000000900027202 */ /* 0x000fc80000000f00 */
[----:B------:R-:W-:-:S04]  /*6a90*/  FMNMX R2, R5, R2, !PT ;  /* 0x0000000205027209 */ /* 0x000fc80007800000 */
[----:B------:R-:W-:-:S07]  /*6aa0*/  MOV R0, R2 ;  /* 0x0000000200007202 */ /* 0x000fce0000000f00 */
[----:B------:R-:W-:Y:S05]  /*6ab0*/  WARPSYNC.COLLECTIVE R8, `(.L_x_4948) ;  /* 0x0000000008087348 */ /* 0x000fea0003c00000 */
[----:B------:R0:W1:Y:S02]  /*6ac0*/  SHFL.DOWN P0, R9, R0, R11, R13 ;  /* 0x0800000b00097389 */ /* 0x000064000000000d */
[----:B01----:R-:W-:Y:S05]  /*6ad0*/  ENDCOLLECTIVE ;  /* 0x000000000000791b */ /* 0x003fea0003800000 */
.L_x_4948:
[----:B------:R-:W-:Y:S01]  /*6ae0*/  HFMA2 R11, -RZ, RZ, 0, 1.1920928955078125e-07 ;  /* 0x00000002ff0b7431 */ /* 0x000fe200000001ff */
[----:B------:R-:W-:-:S04]  /*6af0*/  MOV R7, R9 ;  /* 0x0000000900077202 */ /* 0x000fc80000000f00 */
[----:B------:R-:W-:-:S04]  /*6b00*/  FMNMX R7, R2, R7, !PT ;  /* 0x0000000702077209 */ /* 0x000fc80007800000 */
[----:B------:R-:W-:-:S07]  /*6b10*/  MOV R0, R7 ;  /* 0x0000000700007202 */ /* 0x000fce0000000f00 */
[----:B------:R-:W-:Y:S05]  /*6b20*/  WARPSYNC.COLLECTIVE R8, `(.L_x_4949) ;  /* 0x0000000008087348 */ /* 0x000fea0003c00000 */
[----:B------:R0:W1:Y:S02]  /*6b30*/  SHFL.DOWN P0, R9, R0, R11, R13 ;  /* 0x0800000b00097389 */ /* 0x000064000000000d */
[----:B01----:R-:W-:Y:S05]  /*6b40*/  ENDCOLLECTIVE ;  /* 0x000000000000791b */ /* 0x003fea0003800000 */
.L_x_4949:
[----:B------:R-:W-:Y:S01]  /*6b50*/  HFMA2 R11, -RZ, RZ, 0, 5.9604644775390625e-08 ;  /* 0x00000001ff0b7431 */ /* 0x000fe200000001ff */
[----:B------:R-:W-:-:S04]  /*6b60*/  MOV R6, R9 ;  /* 0x0000000900067202 */ /* 0x000fc80000000f00 */
[----:B------:R-:W-:-:S04]  /*6b70*/  FMNMX R6, R7, R6, !PT ;  /* 0x0000000607067209 */ /* 0x000fc80007800000 */
[----:B------:R-:W-:-:S07]  /*6b80*/  MOV R0, R6 ;  /* 0x0000000600007202 */ /* 0x000fce0000000f00 */
[----:B------:R-:W-:Y:S05]  /*6b90*/  WARPSYNC.COLLECTIVE R8, `(.L_x_4950) ;  /* 0x0000000008087348 */ /* 0x000fea0003c00000 */
[----:B------:R0:W1:Y:S02]  /*6ba0*/  SHFL.DOWN P0, R9, R0, R11, R13 ;  /* 0x0800000b00097389 */ /* 0x000064000000000d */
[----:B01----:R-:W-:Y:S05]  /*6bb0*/  ENDCOLLECTIVE ;  /* 0x000000000000791b */ /* 0x003fea0003800000 */
.L_x_4950:
[----:B------:R-:W-:Y:S05]  /*6bc0*/  BRA `(.L_x_4951) ;  /* 0xffffffe000807947 */ /* 0x000fea000383ffff */
.L_x_4918:
[----:B------:R-:W-:Y:S02]  /*6bd0*/  MOV R11, 0x2 ;  /* 0x00000002000b7802 */ /* 0x000fe40000000f00 */
[----:B-1----:R-:W-:Y:S02]  /*6be0*/  MOV R13, 0x1f ;  /* 0x0000001f000d7802 */ /* 0x002fe40000000f00 */
[----:B------:R-:W-:-:S07]  /*6bf0*/  MOV R8, 0xffffffff ;  /* 0xffffffff00087802 */ /* 0x000fce0000000f00 */
[----:B0-2345:R-:W-:Y:S05]  /*6c00*/  WARPSYNC.COLLECTIVE R8, `(.L_x_4952) ;  /* 0x0000000008087348 */ /* 0x03dfea0003c00000 */
[----:B----4-:R1:W4:Y:S02]  /*6c10*/  SHFL.DOWN P0, R9, R0, R11, R13 ;  /* 0x0800000b00097389 */ /* 0x010324000000000d */
[----:B012345:R-:W-:Y:S05]  /*6c20*/  ENDCOLLECTIVE ;  /* 0x000000000000791b */ /* 0x03ffea0003800000 */
.L_x_4952:
[----:B------:R-:W-:Y:S02]  /*6c30*/  MOV R11, 0x1 ;  /* 0x00000001000b7802 */ /* 0x000fe40000000f00 */
[----:B------:R-:W-:-:S04]  /*6c40*/  MOV R5, R9 ;  /* 0x0000000900057202 */ /* 0x000fc80000000f00 */
[----:B------:R-:W-:-:S04]  /*6c50*/  FMNMX R5, R5, R0, !PT ;  /* 0x0000000005057209 */ /* 0x000fc80007800000 */
[----:B------:R-:W-:-:S07]  /*6c60*/  MOV R0, R5 ;  /* 0x0000000500007202 */ /* 0x000fce0000000f00 */
[----:B------:R-:W-:Y:S05]  /*6c70*/  WARPSYNC.COLLECTIVE R8, `(.L_x_4953) ;  /* 0x0000000008087348 */ /* 0x000fea0003c00000 */
[----:B------:R0:W1:Y:S02]  /*6c80*/  SHFL.DOWN P0, R9, R0, R11, R13 ;  /* 0x0800000b00097389 */ /* 0x000064000000000d */
[----:B01----:R-:W-:Y:S05]  /*6c90*/  ENDCOLLECTIVE ;  /* 0x000000000000791b */ /* 0x003fea0003800000 */
.L_x_4953:
[----:B------:R-:W-:Y:S01]  /*6ca0*/  MOV R2, R9 ;  /* 0x0000000900027202 */ /* 0x000fe20000000f00 */
[----:B------:R-:W-:Y:S06]  /*6cb0*/  BRA `(.L_x_4954) ;  /* 0xffffffe000ac7947 */ /* 0x000fec000383ffff */
        .weak           $__internal_54_$__cuda_sm20_rcp_rn_f32_slowpath
        .type           $__internal_54_$__cuda_sm20_rcp_rn_f32_slowpath,@function
        .size           $__internal_54_$__cuda_sm20_rcp_rn_f32_slowpath,(.L_x_6096 - $__internal_54_$__cuda_sm20_rcp_rn_f32_slowpath)
$__internal_54_$__cuda_sm20_rcp_rn_f32_slowpath:
[----:B------:R-:W-:-:S04]  /*6cc0*/  SHF.L.U32 R0, R4, 0x1, RZ ;  /* 0x0000000104007819 */ /* 0x000fc800000006ff */
        /* <DEDUP_REMOVED lines=13> */
.L_x_4955:
[----:B------:R-:W-:-:S04]  /*6da0*/  IADD3 R2, PT, PT, R0, -0xfd, RZ ;  /* 0xffffff0300027810 */ /* 0x000fc80007ffe0ff */
[----:B------:R-:W-:-:S13]  /*6db0*/  ISETP.GT.U32.AND P0, PT, R2, 0x1, PT ;  /* 0x000000010200780c */ /* 0x000fda0003f04070 */
[----:B------:R-:W-:Y:S05]  /*6dc0*/  @P0 BRA `(.L_x_4957) ;  /* 0x0000000000780947 */ /* 0x000fea0003800000 */
[----:B------:R-:W-:Y:S02]  /*6dd0*/  LOP3.LUT R3, R4, 0x7fffff, RZ, 0xc0, !PT ;  /* 0x007fffff04037812 */ /* 0x000fe400078ec0ff */
[----:B------:R-:W-:Y:S02]  /*6de0*/  MOV R11, 0x3 ;  /* 0x00000003000b7802 */ /* 0x000fe40000000f00 */
[----:B------:R-:W-:Y:S02]  /*6df0*/  LOP3.LUT R3, R3, 0x3f800000, RZ, 0xfc, !PT ;  /* 0x3f80000003037812 */ /* 0x000fe400078efcff */
[----:B------:R-:W-:Y:S02]  /*6e00*/  SHF.L.U32 R8, R11, R2, RZ ;  /* 0x000000020b087219 */ /* 0x000fe400000006ff */
[----:B------:R-:W0:Y:S01]  /*6e10*/  MUFU.RCP R6, R3 ;  /* 0x0000000300067308 */ /* 0x000e220000001000 */
[----:B------:R-:W-:Y:S01]  /*6e20*/  IADD3 R0, PT, PT, R0, -0xfc, RZ ;  /* 0xffffff0400007810 */ /* 0x000fe20007ffe0ff */
        /* <DEDUP_REMOVED lines=11> */
[--C-:B------:R-:W-:Y:S02]  /*6ee0*/  LOP3.LUT P1, RZ, R6, R2, R5.reuse, 0xf8, !PT ;  /* 0x0000000206ff7212 */ /* 0x100fe4000782f805 */
[C---:B------:R-:W-:Y:S02]  /*6ef0*/  LOP3.LUT P0, RZ, R3.reuse, 0x1, RZ, 0xc0, !PT ;  /* 0x0000000103ff7812 */ /* 0x040fe4000780c0ff */
[----:B------:R-:W-:Y:S02]  /*6f00*/  LOP3.LUT P2, RZ, R3, 0x2, RZ, 0xc0, !PT ;  /* 0x0000000203ff7812 */ /* 0x000fe4000784c0ff */
[----:B------:R-:W-:Y:S02]  /*6f10*/  SHF.R.U32.HI R5, RZ, R0, R5 ;  /* 0x00000000ff057219 */ /* 0x000fe40000011605 */
[----:B------:R-:W-:-:S02]  /*6f20*/  PLOP3.LUT P0, PT, P0, P1, P2, 0xe0, 0x0 ;  /* 0x000000000000781c */ /* 0x000fc40000703c20 */
        /* <DEDUP_REMOVED lines=8> */
.L_x_4957:
[----:B------:R0:W1:Y:S02]  /*6fb0*/  MUFU.RCP R2, R4 ;  /* 0x0000000400027308 */ /* 0x0000640000001000 */
.L_x_4956:
[----:B------:R-:W-:Y:S01]  /*6fc0*/  HFMA2 R3, -RZ, RZ, 0, 0 ;  /* 0x00000000ff037431 */ /* 0x000fe200000001ff */
[----:B-1----:R-:W-:Y:S02]  /*6fd0*/  MOV R5, R2 ;  /* 0x0000000200057202 */ /* 0x002fe40000000f00 */
[----:B------:R-:W-:-:S04]  /*6fe0*/  MOV R2, R9 ;  /* 0x0000000900027202 */ /* 0x000fc80000000f00 */
[----:B0-----:R-:W-:Y:S05]  /*6ff0*/  RET.REL.NODEC R2 `(_ZN18transformer_engine13normalization24rmsnorm_fwd_tuned_kernelINS0_13Kernel_traitsIffffjLj2048ELj1ELj4ELj1ELj16ENS0_18Kernel_traits_baseILj2048EffffjLj128EEEEEEEvNS0_19ForwardKernelParamsE) ;  /* 0xffffff9002007950 */ /* 0x001fea0003c3ffff */
.L_x_4958:
        /* <DEDUP_REMOVED lines=16> */
.L_x_6096:


//--------------------- .text._ZN18transformer_engine13normalization24rmsnorm_fwd_tuned_kernelINS0_13Kernel_traitsIff13__nv_fp8_e4m3fjLj2048ELj1ELj4ELj1ELj16ENS0_18Kernel_traits_baseILj2048EffS3_fjLj128EEEEEEEvNS0_19ForwardKernelParamsE --------------------------
	.section	.text._ZN18transformer_engine13normalization24rmsnorm_fwd_tuned_kernelINS0_13Kernel_traitsIff13__nv_fp8_e4m3fjLj2048ELj1ELj4ELj1ELj16ENS0_18Kernel_traits_baseILj2048EffS3_fjLj128EEEEEEEvNS0_19ForwardKernelParamsE,"ax",@progbits
	.align	128
        .global         _ZN18transformer_engine13normalization24rmsnorm_fwd_tuned_kernelINS0_13Kernel_traitsIff13__nv_fp8_e4m3fjLj2048ELj1ELj4ELj1ELj16ENS0_18Kernel_traits_baseILj2048EffS3_fjLj128EEEEEEEvNS0_19ForwardKernelParamsE
        .type           _ZN18transformer_engine13normalization24rmsnorm_fwd_tuned_kernelINS0_13Kernel_traitsIff13__nv_fp8_e4m3fjLj2048ELj1ELj4ELj1ELj16ENS0_18Kernel_traits_baseILj2048EffS3_fjLj128EEEEEEEvNS0_19ForwardKernelParamsE,@function
        .size           _ZN18transformer_engine13normalization24rmsnorm_fwd_tuned_kernelINS0_13Kernel_traitsIff13__nv_fp8_e4m3fjLj2048ELj1ELj4ELj1ELj16ENS0_18Kernel_traits_baseILj2048EffS3_fjLj128EEEEEEEvNS0_19ForwardKernelParamsE,(.L_x_6097 - _ZN18transformer_engine13normalization24rmsnorm_fwd_tuned_kernelINS0_13Kernel_traitsIff13__nv_fp8_e4m3fjLj2048ELj1ELj4ELj1ELj16ENS0_18Kernel_traits_baseILj2048EffS3_fjLj128EEEEEEEvNS0_19ForwardKernelParamsE)
        .other          _ZN18transformer_engine13normalization24rmsnorm_fwd_tuned_kernelINS0_13Kernel_traitsIff13__nv_fp8_e4m3fjLj2048ELj1ELj4ELj1ELj16ENS0_18Kernel_traits_baseILj2048EffS3_fjLj128EEEEEEEvNS0_19ForwardKernelParamsE,@"STO_CUDA_ENTRY STV_DEFAULT"
_ZN18transformer_engine13normalization24rmsnorm_fwd_tuned_kernelINS0_13Kernel_traitsIff13__nv_fp8_e4m3fjLj2048ELj1ELj4ELj1ELj16ENS0_18Kernel_traits_baseILj2048EffS3_fjLj128EEEEEEEvNS0_19ForwardKernelParamsE:
.text._ZN18transformer_engine13normalization24rmsnorm_fwd_tuned_kernelINS0_13Kernel_traitsIff13__nv_fp8_e4m3fjLj2048ELj1ELj4ELj1ELj16ENS0_18Kernel_traits_baseILj2048EffS3_fjLj128EEEEEEEvNS0_19ForwardKernelParamsE:
[----:B------:R-:W-:Y:S01]  /*0000*/  LDC R1, c[0x0][0x37c] ;  /* 0x0000df00ff017b82 */ /* 0x000fe20000000800 */
[----:B------:R-:W0:Y:S01]  /*0010*/  LDCU.U8 UR4, c[0x0][0x404] ;  /* 0x00008080ff0477ac */ /* 0x000e220008000000 */
[----:B------:R-:W1:Y:S01]  /*0020*/  S2R R3, SR_TID.X ;  /* 0x0000000000037919 */ /* 0x000e620000002100 */
[----:B------:R-:W2:Y:S01]  /*0030*/  LDCU UR8, c[0x0][0x388] ;  /* 0x00007100ff0877ac */ /* 0x000ea20008000800 */
[----:B------:R-:W3:Y:S01]  /*0040*/  S2R R7, SR_CTAID.X ;  /* 0x0000000000077919 */ /* 0x000ee20000002500 */
[----:B------:R-:W4:Y:S01]  /*0050*/  LDCU.64 UR6, c[0x0][0x3a8] ;  /* 0x00007500ff0677ac */ /* 0x000f220008000a00 */
[----:B------:R-:W1:Y:S01]  /*0060*/  LDCU.U8 UR13, c[0x0][0x404] ;  /* 0x00008080ff0d77ac */ /* 0x000e620008000000 */
[----:B------:R-:W1:Y:S01]  /*0070*/  LDCU.U8 UR10, c[0x0][0x404] ;  /* 0x00008080ff0a77ac */ /* 0x000e620008000000 */
[----:B0-----:R-:W-:Y:S01]  /*0080*/  UISETP.NE.AND UP0, UPT, UR4, URZ, UPT ;  /* 0x000000ff0400728c */ /* 0x001fe2000bf05270 */
[----:B------:R-:W0:Y:S05]  /*0090*/  LDCU.64 UR4, c[0x0][0x358] ;  /* 0x00006b00ff0477ac */ /* 0x000e2a0008000a00 */
[----:B------:R-:W-:Y:S01]  /*00a0*/  PLOP3.LUT P0, PT, PT, PT, UP0, 0x80, 0x8 ;  /* 0x000000000008781c */ /* 0x000fe20003f0f008 */
[----:B------:R-:W0:Y:S01]  /*00b0*/  LDCU UR14, c[0x0][0x388] ;  /* 0x00007100ff0e77ac */ /* 0x000e220008000800 */
[----:B------:R-:W0:Y:S01]  /*00c0*/  LDCU UR11, c[0x0][0x388] ;  /* 0x00007100ff0b77ac */ /* 0x000e220008000800 */
[----:B------:R-:W0:Y:S10]  /*00d0*/  LDCU UR9, c[0x0][0x3d8] ;  /* 0x00007b00ff0977ac */ /* 0x000e340008000800 */
[----:B------:R-:W0:Y:S01]  /*00e0*/  @P0 LDC.64 R4, c[0x0][0x3e0] ;  /* 0x0000f800ff040b82 */ /* 0x000e220000000a00 */
[----:B------:R-:W0:Y:S02]  /*00f0*/  LDCU UR12, c[0x0][0x3d8] ;  /* 0x00007b00ff0c77ac */ /* 0x000e240008000800 */
[----:B0-----:R0:W5:Y:S01]  /*0100*/  @P0 LDG.E R132, desc[UR4][R4.64] ;  /* 0x0000000404840981 */ /* 0x001162000c1e1900 */
[----:B-1----:R-:W-:Y:S01]  /*0110*/  SHF.R.U32.HI R2, RZ, 0x5, R3 ;  /* 0x00000005ff027819 */ /* 0x002fe20000011603 */
[----:B------:R-:W-:Y:S01]  /*0120*/  BSSY B0, `(.L_x_4959) ;  /* 0x0000645000007945 */ /* 0x000fe20003800000 */
[----:B------:R-:W-:Y:S01]  /*0130*/  SHF.L.U32 R0, R3, 0x4, RZ ;  /* 0x0000000403007819 */ /* 0x000fe200000006ff */
[----:B------:R-:W-:Y:S01]  /*0140*/  HFMA2 R139, -RZ, RZ, 0, 0 ;  /* 0x00000000ff8b7431 */ /* 0x000fe200000001ff */
[----:B---3--:R-:W-:-:S02]  /*0150*/  LEA R2, R7, R2, 0x2 ;  /* 0x0000000207027211 */ /* 0x008fc400078e10ff */
[----:B------:R-:W-:Y:S02]  /*0160*/  LOP3.LUT R0, R0, 0x1f0, RZ, 0xc0, !PT ;  /* 0x000001f000007812 */ /* 0x000fe400078ec0ff */
[----:B--2---:R-:W-:Y:S02]  /*0170*/  ISETP.GE.AND P1, PT, R2, UR8, PT ;  /* 0x0000000802007c0c */ /* 0x004fe4000bf26270 */
[----:B----4-:R-:W-:-:S04]  /*0180*/  IADD3 R68, P2, PT, R0, UR6, RZ ;  /* 0x0000000600447c10 */ /* 0x010fc8000ff5e0ff */
[----:B------:R-:W-:-:S07]  /*0190*/  IADD3.X R69, PT, PT, RZ, UR7, RZ, P2, !PT ;  /* 0x00000007ff457c10 */ /* 0x000fce00097fe4ff */
[----:B0-----:R-:W-:Y:S05]  /*01a0*/  @P1 BRA `(.L_x_4960) ;  /* 0x0000006000f01947 */ /* 0x001fea0003800000 */
        /* <DEDUP_REMOVED lines=22> */
[----:B------:R-:W-:Y:S01]  /*0310*/  FADD R0, R65, 1 ;  /* 0x3f80000041007421 */ /* 0x000fe20000000000 */
        /* <DEDUP_REMOVED lines=127> */
[----:B------:R-:W-:-:S07]  /*0b10*/  MOV R139, RZ ;  /* 0x000000ff008b7202 */ /* 0x000fce0000000f00 */
.L_x_4963:
[----:B0-----:R-:W0:Y:S01]  /*0b20*/  S2R R3, SR_TID.X ;  /* 0x0000000000037919 */ /* 0x001e220000002100 */
[----:B------:R-:W1:Y:S01]  /*0b30*/  LDC.64 R92, c[0x0][0x390] ;  /* 0x0000e400ff5c7b82 */ /* 0x000e620000000a00 */
[----:B0-2---:R-:W-:-:S04]  /*0b40*/  LOP3.LUT P1, R5, R3, 0x1f, RZ, 0xc0, !PT ;  /* 0x0000001f03057812 */ /* 0x005fc8000782c0ff */
        /* <DEDUP_REMOVED lines=232> */
.L_x_4984:
[----:B-1----:R-:W-:Y:S01]  /*19d0*/  FADD R0, R142, R0 ;  /* 0x000000008e007221 */ /* 0x002fe20000000000 */
[----:B------:R-:W-:-:S03]  /*19e0*/  UISETP.NE.AND UP0, UPT, UR10, URZ, UPT ;  /* 0x000000ff0a00728c */ /* 0x000fc6000bf05270 */
[----:B------:R-:W-:-:S04]  /*19f0*/  FMUL R93, R0, 0.00048828125 ;  /* 0x3a000000005d7820 */ /* 0x000fc80000400000 */
[----:B------:R-:W-:-:S04]  /*1a00*/  FFMA R93, R92, R92, R93 ;  /* 0x0000005c5c5d7223 */ /* 0x000fc8000000005d */
[----:B------:R-:W-:-:S05]  /*1a10*/  FADD R92, R93, UR9 ;  /* 0x000000095d5c7e21 */ /* 0x000fca0008000000 */
[----:B------:R-:W-:-:S13]  /*1a20*/  FSETP.GEU.AND P0, PT, |R92|, 1.175494350822287508e-38, PT ;  /* 0x008000005c00780b */ /* 0x000fda0003f0e200 */
[----:B------:R-:W-:-:S04]  /*1a30*/  @!P0 FMUL R92, R92, 16777216 ;  /* 0x4b8000005c5c8820 */ /* 0x000fc80000400000 */
[----:B------:R-:W1:Y:S02]  /*1a40*/  MUFU.RSQ R0, R92 ;  /* 0x0000005c00007308 */ /* 0x000e640000001400 */
[----:B-1----:R-:W-:Y:S01]  /*1a50*/  @!P0 FMUL R0, R0, 4096 ;  /* 0x4580000000008820 */ /* 0x002fe20000400000 */
[----:B------:R-:W-:-:S03]  /*1a60*/  PLOP3.LUT P0, PT, PT, PT, UP0, 0x80, 0x8 ;  /* 0x000000000008781c */ /* 0x000fc60003f0f008 */
        /* <DEDUP_REMOVED lines=63> */
[-C--:B------:R-:W-:Y:S01]  /*1e60*/  FMUL R62, R63, R0.reuse ;  /* 0x000000003f3e7220 */ /* 0x080fe20000400000 */
[----:B------:R-:W-:Y:S01]  /*1e70*/  FMUL R6, R132, R5 ;  /* 0x0000000584067220 */ /* 0x000fe20000400000 */
[-C--:B------:R-:W-:Y:S01]  /*1e80*/  FMUL R63, R64, R0.reuse ;  /* 0x00000000403f7220 */ /* 0x080fe20000400000 */
[-C--:B------:R-:W-:Y:S01]  /*1e90*/  FMNMX3 R139, R139, |R93|.reuse, |R92|, !PT ;  /* 0x4000005d8b8b7276 */ /* 0x080fe2000780045c */
[----:B------:R-:W-:Y:S01]  /*1ea0*/  FMUL R4, R132, R93 ;  /* 0x0000005d84047220 */ /* 0x000fe20000400000 */
[----:B------:R-:W-:Y:S01]  /*1eb0*/  FMUL R64, R65, R0 ;  /* 0x0000000041407220 */ /* 0x000fe20000400000 */
[----:B------:R-:W-:Y:S01]  /*1ec0*/  FMUL R7, R72, R7 ;  /* 0x0000000748077220 */ /* 0x000fe20000400000 */
[----:B------:R-:W-:Y:S01]  /*1ed0*/  FMUL R65, R74, R9 ;  /* 0x000000094a417220 */ /* 0x000fe20000400000 */
[----:B------:R-:W-:Y:S01]  /*1ee0*/  FMUL R8, R73, R8 ;  /* 0x0000000849087220 */ /* 0x000fe20000400000 */
[----:B------:R-:W-:Y:S01]  /*1ef0*/  FMNMX3 R139, R139, |R5|, |R134|, !PT ;  /* 0x400000058b8b7276 */ /* 0x000fe20007800486 */
[C---:B------:R-:W-:Y:S01]  /*1f00*/  FMUL R136, R132.reuse, R7 ;  /* 0x0000000784887220 */ /* 0x040fe20000400000 */
[----:B------:R-:W-:Y:S01]  /*1f10*/  FSEL R6, R5, R6, !P0 ;  /* 0x0000000605067208 */ /* 0x000fe20004000000 */
[----:B------:R-:W-:Y:S01]  /*1f20*/  FMUL R5, R75, R10 ;  /* 0x0000000a4b057220 */ /* 0x000fe20000400000 */
[----:B------:R-:W-:Y:S01]  /*1f30*/  FSEL R4, R93, R4, !P0 ;  /* 0x000000045d047208 */ /* 0x000fe20004000000 */
[----:B------:R-:W-:Y:S01]  /*1f40*/  FMUL R10, R132, R65 ;  /* 0x00000041840a7220 */ /* 0x000fe20000400000 */
[----:B------:R-:W-:Y:S01]  /*1f50*/  FMNMX3 R140, R139, |R7|, |R8|, !PT ;  /* 0x400000078b8c7276 */ /* 0x000fe20007800408 */
[----:B------:R-:W-:Y:S01]  /*1f60*/  FMUL R11, R76, R11 ;  /* 0x0000000b4c0b7220 */ /* 0x000fe20000400000 */
[C---:B------:R-:W-:Y:S01]  /*1f70*/  @P0 FMUL R92, R132.reuse, R92 ;  /* 0x0000005c845c0220 */ /* 0x040fe20000400000 */
[----:B------:R-:W-:Y:S01]  /*1f80*/  F2FP.SATFINITE.E4M3.F32.PACK_AB_MERGE_C R4, RZ, R4, RZ ;  /* 0x00000004ff04723e */ /* 0x000fe200048070ff */
[----:B------:R-:W-:Y:S01]  /*1f90*/  @P0 FMUL R8, R132, R8 ;  /* 0x0000000884080220 */ /* 0x000fe20000400000 */
[----:B------:R-:W-:Y:S01]  /*1fa0*/  F2FP.SATFINITE.E4M3.F32.PACK_AB_MERGE_C R6, RZ, R6, RZ ;  /* 0x00000006ff06723e */ /* 0x000fe200048070ff */
[----:B------:R-:W-:Y:S01]  /*1fb0*/  FMUL R15, R80, R15 ;  /* 0x0000000f500f7220 */ /* 0x000fe20000400000 */
[----:B------:R-:W-:Y:S01]  /*1fc0*/  FSEL R136, R7, R136, !P0 ;  /* 0x0000008807887208 */ /* 0x000fe20004000000 */
[----:B------:R-:W-:Y:S01]  /*1fd0*/  FMUL R7, R77, R12 ;  /* 0x0000000c4d077220 */ /* 0x000fe20000400000 */
[----:B------:R-:W-:Y:S01]  /*1fe0*/  FSEL R10, R65, R10, !P0 ;  /* 0x0000000a410a7208 */ /* 0x000fe20004000000 */
[----:B------:R-:W-:Y:S01]  /*1ff0*/  FMUL R12, R132, R11 ;  /* 0x0000000b840c7220 */ /* 0x000fe20000400000 */
[----:B------:R-:W-:Y:S01]  /*2000*/  FMNMX3 R140, R140, |R65|, |R5|, !PT ;  /* 0x400000418c8c7276 */ /* 0x000fe20007800405 */
[----:B------:R-:W-:Y:S01]  /*2010*/  FMUL R65, R78, R13 ;  /* 0x0000000d4e417220 */ /* 0x000fe20000400000 */
[----:B------:R-:W-:Y:S01]  /*2020*/  F2FP.SATFINITE.E4M3.F32.PACK_AB_MERGE_C R92, RZ, R92, RZ ;  /* 0x0000005cff5c723e */ /* 0x000fe200048070ff */
[----:B------:R-:W-:Y:S01]  /*2030*/  @P0 FMUL R5, R132, R5 ;  /* 0x0000000584050220 */ /* 0x000fe20000400000 */
[----:B------:R-:W-:Y:S01]  /*2040*/  LOP3.LUT R9, R4, 0xff, RZ, 0xc0, !PT ;  /* 0x000000ff04097812 */ /* 0x000fe200078ec0ff */
[----:B------:R-:W-:Y:S01]  /*2050*/  FMUL R4, R132, R65 ;  /* 0x0000004184047220 */ /* 0x000fe20000400000 */
[----:B------:R-:W-:Y:S01]  /*2060*/  SHF.L.U32 R6, R6, 0x10, RZ ;  /* 0x0000001006067819 */ /* 0x000fe200000006ff */
[----:B------:R-:W-:Y:S01]  /*2070*/  FMUL R13, R79, R14 ;  /* 0x0000000e4f0d7220 */ /* 0x000fe20000400000 */
[----:B------:R-:W-:Y:S01]  /*2080*/  F2FP.SATFINITE.E4M3.F32.PACK_AB_MERGE_C R136, RZ, R136, RZ ;  /* 0x00000088ff88723e */ /* 0x000fe200048070ff */
[----:B------:R-:W-:Y:S01]  /*2090*/  FMUL R17, R82, R17 ;  /* 0x0000001152117220 */ /* 0x000fe20000400000 */
[----:B------:R-:W-:Y:S01]  /*20a0*/  F2FP.SATFINITE.E4M3.F32.PACK_AB_MERGE_C R10, RZ, R10, RZ ;  /* 0x0000000aff0a723e */ /* 0x000fe200048070ff */
[----:B------:R-:W-:Y:S01]  /*20b0*/  FMUL R19, R84, R19 ;  /* 0x0000001354137220 */ /* 0x000fe20000400000 */
[----:B------:R-:W-:Y:S01]  /*20c0*/  LEA R9, R92, R9, 0x8 ;  /* 0x000000095c097211 */ /* 0x000fe200078e40ff */
[----:B------:R-:W-:Y:S01]  /*20d0*/  FMUL R21, R86, R21 ;  /* 0x0000001556157220 */ /* 0x000fe20000400000 */
[----:B------:R-:W-:Y:S01]  /*20e0*/  FSEL R12, R11, R12, !P0 ;  /* 0x0000000c0b0c7208 */ /* 0x000fe20004000000 */
[----:B------:R-:W-:Y:S01]  /*20f0*/  FMUL R23, R88, R23 ;  /* 0x0000001758177220 */ /* 0x000fe20000400000 */
[----:B------:R-:W-:Y:S01]  /*2100*/  LOP3.LUT R6, R6, 0xff0000, RZ, 0xc0, !PT ;  /* 0x00ff000006067812 */ /* 0x000fe200078ec0ff */
[----:B------:R-:W-:Y:S01]  /*2110*/  FMUL R25, R90, R25 ;  /* 0x000000195a197220 */ /* 0x000fe20000400000 */
[----:B------:R-:W-:Y:S01]  /*2120*/  FMNMX3 R140, R140, |R11|, |R7|, !PT ;  /* 0x4000000b8c8c7276 */ /* 0x000fe20007800407 */
[----:B------:R-:W-:Y:S01]  /*2130*/  @P0 FMUL R7, R132, R7 ;  /* 0x0000000784070220 */ /* 0x000fe20000400000 */
[----:B------:R-:W-:Y:S01]  /*2140*/  LOP3.LUT R11, R136, 0xff, RZ, 0xc0, !PT ;  /* 0x000000ff880b7812 */ /* 0x000fe200078ec0ff */
[----:B------:R-:W-:Y:S01]  /*2150*/  FMUL R27, R94, R27 ;  /* 0x0000001b5e1b7220 */ /* 0x000fe20000400000 */
[----:B------:R-:W-:Y:S01]  /*2160*/  F2FP.SATFINITE.E4M3.F32.PACK_AB_MERGE_C R8, RZ, R8, RZ ;  /* 0x00000008ff08723e */ /* 0x000fe200048070ff */
[----:B------:R-:W-:Y:S01]  /*2170*/  FMUL R29, R96, R29 ;  /* 0x0000001d601d7220 */ /* 0x000fe20000400000 */
[----:B------:R-:W-:Y:S01]  /*2180*/  SHF.L.U32 R10, R10, 0x10, RZ ;  /* 0x000000100a0a7819 */ /* 0x000fe200000006ff */
[----:B------:R-:W-:Y:S01]  /*2190*/  FMUL R31, R98, R31 ;  /* 0x0000001f621f7220 */ /* 0x000fe20000400000 */
[----:B------:R-:W-:Y:S01]  /*21a0*/  LOP3.LUT R9, R6, 0xffff, R9, 0xf8, !PT ;  /* 0x0000ffff06097812 */ /* 0x000fe200078ef809 */
        /* <DEDUP_REMOVED lines=9> */
[----:B------:R-:W-:Y:S01]  /*2240*/  LOP3.LUT R11, R11, 0xffff, R8, 0xf8, !PT ;  /* 0x0000ffff0b0b7812 */ /* 0x000fe200078ef808 */
[----:B------:R-:W-:Y:S01]  /*2250*/  FMUL R65, R81, R16 ;  /* 0x0000001051417220 */ /* 0x000fe20000400000 */
[----:B------:R-:W-:Y:S01]  /*2260*/  FSEL R8, R15, R4, !P0 ;  /* 0x000000040f087208 */ /* 0x000fe20004000000 */
[----:B------:R-:W-:Y:S01]  /*2270*/  FMUL R37, R104, R37 ;  /* 0x0000002568257220 */ /* 0x000fe20000400000 */
[----:B------:R-:W-:Y:S01]  /*2280*/  F2FP.SATFINITE.E4M3.F32.PACK_AB_MERGE_C R4, RZ, R5, RZ ;  /* 0x00000005ff04723e */ /* 0x000fe200048070ff */
[----:B------:R-:W-:Y:S01]  /*2290*/  FMUL R5, R83, R18 ;  /* 0x0000001253057220 */ /* 0x000fe20000400000 */
[----:B------:R-:W-:Y:S01]  /*22a0*/  F2FP.SATFINITE.E4M3.F32.PACK_AB_MERGE_C R12, RZ, R12, RZ ;  /* 0x0000000cff0c723e */ /* 0x000fe200048070ff */
[----:B------:R-:W-:Y:S01]  /*22b0*/  FMUL R39, R106, R39 ;  /* 0x000000276a277220 */ /* 0x000fe20000400000 */
[----:B------:R-:W-:Y:S01]  /*22c0*/  F2FP.SATFINITE.E4M3.F32.PACK_AB_MERGE_C R6, RZ, R6, RZ ;  /* 0x00000006ff06723e */ /* 0x000fe200048070ff */
[----:B------:R-:W-:Y:S01]  /*22d0*/  FMUL R41, R108, R41 ;  /* 0x000000296c297220 */ /* 0x000fe20000400000 */
[----:B------:R-:W-:Y:S01]  /*22e0*/  LOP3.LUT R4, R4, 0xffff, RZ, 0xc0, !PT ;  /* 0x0000ffff04047812 */ /* 0x000fe200078ec0ff */
[----:B------:R-:W-:Y:S01]  /*22f0*/  FMUL R43, R110, R43 ;  /* 0x0000002b6e2b7220 */ /* 0x000fe20000400000 */
[----:B------:R-:W-:Y:S01]  /*2300*/  LOP3.LUT R12, R12, 0xff, RZ, 0xc0, !PT ;  /* 0x000000ff0c0c7812 */ /* 0x000fe200078ec0ff */
[----:B------:R-:W-:Y:S01]  /*2310*/  FMUL R45, R112, R45 ;  /* 0x0000002d702d7220 */ /* 0x000fe20000400000 */
[----:B------:R-:W-:Y:S01]  /*2320*/  F2FP.SATFINITE.E4M3.F32.PACK_AB_MERGE_C R7, RZ, R7, RZ ;  /* 0x00000007ff07723e */ /* 0x000fe200048070ff */
[----:B------:R-:W-:Y:S01]  /*2330*/  FMUL R47, R114, R47 ;  /* 0x0000002f722f7220 */ /* 0x000fe20000400000 */
[----:B------:R-:W-:Y:S01]  /*2340*/  SHF.L.U32 R6, R6, 0x10, RZ ;  /* 0x0000001006067819 */ /* 0x000fe200000006ff */
[----:B------:R-:W-:Y:S01]  /*2350*/  FMUL R49, R116, R49 ;  /* 0x0000003174317220 */ /* 0x000fe20000400000 */
[----:B------:R-:W-:Y:S01]  /*2360*/  F2FP.SATFINITE.E4M3.F32.PACK_AB_MERGE_C R13, RZ, R13, RZ ;  /* 0x0000000dff0d723e */ /* 0x000fe200048070ff */
[----:B------:R-:W-:Y:S01]  /*2370*/  FMUL R51, R118, R51 ;  /* 0x0000003376337220 */ /* 0x000fe20000400000 */
[----:B------:R-:W-:Y:S01]  /*2380*/  FMNMX3 R140, R140, |R15|, |R65|, !PT ;  /* 0x4000000f8c8c7276 */ /* 0x000fe20007800441 */
[----:B------:R-:W-:Y:S01]  /*2390*/  FMUL R15, R85, R20 ;  /* 0x00000014550f7220 */ /* 0x000fe20000400000 */
[----:B------:R-:W-:Y:S01]  /*23a0*/  FSEL R10, R17, R10, !P0 ;  /* 0x0000000a110a7208 */ /* 0x000fe20004000000 */
[----:B------:R-:W-:Y:S01]  /*23b0*/  @P0 FMUL R65, R132, R65 ;  /* 0x0000004184410220 */ /* 0x000fe20000400000 */
[----:B------:R-:W-:Y:S01]  /*23c0*/  SHF.L.U32 R4, R4, 0x18, RZ ;  /* 0x0000001804047819 */ /* 0x000fe200000006ff */
[----:B------:R-:W-:Y:S01]  /*23d0*/  FMUL R53, R120, R53 ;  /* 0x0000003578357220 */ /* 0x000fe20000400000 */
[----:B------:R-:W-:Y:S01]  /*23e0*/  LEA R7, R7, R12, 0x8 ;  /* 0x0000000c07077211 */ /* 0x000fe200078e40ff */
[----:B------:R-:W-:Y:S01]  /*23f0*/  FMUL R12, R132, R19 ;  /* 0x00000013840c7220 */ /* 0x000fe20000400000 */
[----:B------:R-:W-:Y:S01]  /*2400*/  LOP3.LUT R6, R6, 0xff0000, RZ, 0xc0, !PT ;  /* 0x00ff000006067812 */ /* 0x000fe200078ec0ff */
[----:B------:R-:W-:Y:S01]  /*2410*/  FMUL R55, R122, R55 ;  /* 0x000000377a377220 */ /* 0x000fe20000400000 */
[----:B------:R-:W-:Y:S01]  /*2420*/  LOP3.LUT R13, R13, 0xffff, RZ, 0xc0, !PT ;  /* 0x0000ffff0d0d7812 */ /* 0x000fe200078ec0ff */
[----:B------:R-:W-:Y:S01]  /*2430*/  FMUL R57, R124, R57 ;  /* 0x000000397c397220 */ /* 0x000fe20000400000 */
[----:B------:R-:W-:Y:S01]  /*2440*/  FMNMX3 R140, R140, |R17|, |R5|, !PT ;  /* 0x400000118c8c7276 */ /* 0x000fe20007800405 */
[----:B------:R-:W-:Y:S01]  /*2450*/  FMUL R17, R87, R22 ;  /* 0x0000001657117220 */ /* 0x000fe20000400000 */
[----:B------:R-:W-:Y:S01]  /*2460*/  LOP3.LUT R11, R11, R4, RZ, 0xfc, !PT ;  /* 0x000000040b0b7212 */ /* 0x000fe200078efcff */
[C---:B------:R-:W-:Y:S01]  /*2470*/  FMUL R4, R132.reuse, R21 ;  /* 0x0000001584047220 */ /* 0x040fe20000400000 */
[----:B------:R-:W-:Y:S01]  /*2480*/  F2FP.SATFINITE.E4M3.F32.PACK_AB_MERGE_C R8, RZ, R8, RZ ;  /* 0x00000008ff08723e */ /* 0x000fe200048070ff */
[----:B------:R-:W-:Y:S01]  /*2490*/  @P0 FMUL R5, R132, R5 ;  /* 0x0000000584050220 */ /* 0x000fe20000400000 */
[----:B------:R-:W-:Y:S01]  /*24a0*/  F2FP.SATFINITE.E4M3.F32.PACK_AB_MERGE_C R10, RZ, R10, RZ ;  /* 0x0000000aff0a723e */ /* 0x000fe200048070ff */
[----:B------:R-:W-:Y:S01]  /*24b0*/  FMUL R63, R130, R63 ;  /* 0x0000003f823f7220 */ /* 0x000fe20000400000 */
[----:B------:R-:W-:Y:S01]  /*24c0*/  LOP3.LUT R6, R6, 0xffff, R7, 0xf8, !PT ;  /* 0x0000ffff06067812 */ /* 0x000fe200078ef807 */
[----:B------:R-:W-:Y:S01]  /*24d0*/  FMUL R59, R126, R59 ;  /* 0x0000003b7e3b7220 */ /* 0x000fe20000400000 */
[----:B------:R-:W-:Y:S01]  /*24e0*/  SHF.L.U32 R13, R13, 0x18, RZ ;  /* 0x000000180d0d7819 */ /* 0x000fe200000006ff */
[----:B------:R-:W-:Y:S01]  /*24f0*/  FMUL R61, R128, R61 ;  /* 0x0000003d803d7220 */ /* 0x000fe20000400000 */
[----:B------:R-:W-:Y:S01]  /*2500*/  FMNMX3 R140, R140, |R19|, |R15|, !PT ;  /* 0x400000138c8c7276 */ /* 0x000fe2000780040f */
[----:B------:R-:W-:Y:S01]  /*2510*/  @P0 FMUL R15, R132, R15 ;  /* 0x0000000f840f0220 */ /* 0x000fe20000400000 */
[----:B------:R-:W-:Y:S01]  /*2520*/  LOP3.LUT R8, R8, 0xff, RZ, 0xc0, !PT ;  /* 0x000000ff08087812 */ /* 0x000fe200078ec0ff */
[-C--:B------:R-:W-:Y:S01]  /*2530*/  FMUL R66, R66, R0.reuse ;  /* 0x0000000042427220 */ /* 0x080fe20000400000 */
[----:B------:R-:W-:Y:S01]  /*2540*/  F2FP.SATFINITE.E4M3.F32.PACK_AB_MERGE_C R65, RZ, R65, RZ ;  /* 0x00000041ff41723e */ /* 0x000fe200048070ff */
[----:B------:R-:W-:Y:S01]  /*2550*/  FMUL R67, R67, R0 ;  /* 0x0000000043437220 */ /* 0x000fe20000400000 */
[----:B------:R-:W-:Y:S01]  /*2560*/  SHF.L.U32 R10, R10, 0x10, RZ ;  /* 0x000000100a0a7819 */ /* 0x000fe200000006ff */
[----:B------:R-:W-:Y:S01]  /*2570*/  FMUL R139, R137, R66 ;  /* 0x00000042898b7220 */ /* 0x000fe20000400000 */
[----:B------:R-:W-:Y:S01]  /*2580*/  FSEL R12, R19, R12, !P0 ;  /* 0x0000000c130c7208 */ /* 0x000fe20004000000 */
[----:B------:R-:W-:Y:S01]  /*2590*/  FMUL R19, R89, R24 ;  /* 0x0000001859137220 */ /* 0x000fe20000400000 */
[----:B------:R-:W-:Y:S01]  /*25a0*/  FSEL R4, R21, R4, !P0 ;  /* 0x0000000415047208 */ /* 0x000fe20004000000 */
[----:B------:R-:W-:Y:S01]  /*25b0*/  FMUL R14, R132, R139 ;  /* 0x0000008b840e7220 */ /* 0x000fe20000400000 */
[----:B------:R-:W-:Y:S01]  /*25c0*/  LOP3.LUT R13, R6, R13, RZ, 0xfc, !PT ;  /* 0x0000000d060d7212 */ /* 0x000fe200078efcff */
[----:B------:R-:W-:Y:S01]  /*25d0*/  FMUL R6, R132, R23 ;  /* 0x0000001784067220 */ /* 0x000fe20000400000 */
[----:B------:R-:W-:Y:S01]  /*25e0*/  LEA R8, R65, R8, 0x8 ;  /* 0x0000000841087211 */ /* 0x000fe200078e40ff */
[----:B------:R-:W-:Y:S01]  /*25f0*/  FMUL R67, R138, R67 ;  /* 0x000000438a437220 */ /* 0x000fe20000400000 */
[----:B------:R-:W-:Y:S01]  /*2600*/  LOP3.LUT R7, R10, 0xff0000, RZ, 0xc0, !PT ;  /* 0x00ff00000a077812 */ /* 0x000fe200078ec0ff */
[----:B------:R-:W-:Y:S01]  /*2610*/  FMUL R10, R132, R25 ;  /* 0x00000019840a7220 */ /* 0x000fe20000400000 */
[----:B------:R-:W-:Y:S01]  /*2620*/  FMNMX3 R140, R140, |R21|, |R17|, !PT ;  /* 0x400000158c8c7276 */ /* 0x000fe20007800411 */
[C---:B------:R-:W-:Y:S01]  /*2630*/  @P0 FMUL R17, R132.reuse, R17 ;  /* 0x0000001184110220 */ /* 0x040fe20000400000 */
[----:B------:R-:W-:Y:S01]  /*2640*/  F2FP.SATFINITE.E4M3.F32.PACK_AB_MERGE_C R5, RZ, R5, RZ ;  /* 0x00000005ff05723e */ /* 0x000fe200048070ff */
[----:B------:R-:W-:Y:S01]  /*2650*/  FMUL R21, R91, R26 ;  /* 0x0000001a5b157220 */ /* 0x000fe20000400000 */
[----:B------:R-:W-:Y:S01]  /*2660*/  F2FP.SATFINITE.E4M3.F32.PACK_AB_MERGE_C R12, RZ, R12, RZ ;  /* 0x0000000cff0c723e */ /* 0x000fe200048070ff */
[----:B------:R-:W-:Y:S01]  /*2670*/  @P0 FMUL R134, R132, R134 ;  /* 0x0000008684860220 */ /* 0x000fe20000400000 */
[----:B------:R-:W-:-:S02]  /*2680*/  F2FP.SATFINITE.E4M3.F32.PACK_AB_MERGE_C R4, RZ, R4, RZ ;  /* 0x00000004ff04723e */ /* 0x000fc400048070ff */
[----:B------:R-:W-:Y:S02]  /*2690*/  LOP3.LUT R7, R7, 0xffff, R8, 0xf8, !PT ;  /* 0x0000ffff07077812 */ /* 0x000fe400078ef808 */
[----:B------:R-:W-:Y:S02]  /*26a0*/  FSEL R8, R23, R6, !P0 ;  /* 0x0000000617087208 */ /* 0x000fe40004000000 */
[----:B------:R-:W-:Y:S02]  /*26b0*/  LOP3.LUT R5, R5, 0xffff, RZ, 0xc0, !PT ;  /* 0x0000ffff05057812 */ /* 0x000fe400078ec0ff */
[----:B------:R-:W-:Y:S02]  /*26c0*/  LOP3.LUT R12, R12, 0xff, RZ, 0xc0, !PT ;  /* 0x000000ff0c0c7812 */ /* 0x000fe400078ec0ff */
[----:B------:R-:W-:Y:S02]  /*26d0*/  F2FP.SATFINITE.E4M3.F32.PACK_AB_MERGE_C R15, RZ, R15, RZ ;  /* 0x0000000fff0f723e */ /* 0x000fe400048070ff */
[----:B------:R-:W-:-:S02]  /*26e0*/  SHF.L.U32 R6, R4, 0x10, RZ ;  /* 0x0000001004067819 */ /* 0x000fc400000006ff */
[----:B------:R-:W-:Y:S02]  /*26f0*/  F2FP.SATFINITE.E4M3.F32.PACK_AB_MERGE_C R17, RZ, R17, RZ ;  /* 0x00000011ff11723e */ /* 0x000fe400048070ff */
[----:B------:R-:W-:Y:S02]  /*2700*/  FSEL R10, R25, R10, !P0 ;  /* 0x0000000a190a7208 */ /* 0x000fe40004000000 */
[----:B------:R-:W-:Y:S01]  /*2710*/  FMNMX3 R140, R140, |R23|, |R19|, !PT ;  /* 0x400000178c8c7276 */ /* 0x000fe20007800413 */
[----:B------:R-:W-:Y:S01]  /*2720*/  @P0 FMUL R19, R132, R19 ;  /* 0x0000001384130220 */ /* 0x000fe20000400000 */
[----:B------:R-:W-:Y:S01]  /*2730*/  SHF.L.U32 R4, R5, 0x18, RZ ;  /* 0x0000001805047819 */ /* 0x000fe200000006ff */
[----:B------:R-:W-:Y:S01]  /*2740*/  FMUL R23, R95, R28 ;  /* 0x0000001c5f177220 */ /* 0x000fe20000400000 */
[----:B------:R-:W-:Y:S02]  /*2750*/  LEA R12, R15, R12, 0x8 ;  /* 0x0000000c0f0c7211 */ /* 0x000fe400078e40ff */
[----:B------:R-:W-:Y:S01]  /*2760*/  LOP3.LUT R5, R6, 0xff0000, RZ, 0xc0, !PT ;  /* 0x00ff000006057812 */ /* 0x000fe200078ec0ff */
[----:B------:R-:W-:Y:S01]  /*2770*/  FMUL R6, R132, R27 ;  /* 0x0000001b84067220 */ /* 0x000fe20000400000 */
[----:B------:R-:W-:-:S02]  /*2780*/  LOP3.LUT R17, R17, 0xffff, RZ, 0xc0, !PT ;  /* 0x0000ffff11117812 */ /* 0x000fc400078ec0ff */
[----:B------:R-:W-:Y:S02]  /*2790*/  F2FP.SATFINITE.E4M3.F32.PACK_AB_MERGE_C R8, RZ, R8, RZ ;  /* 0x00000008ff08723e */ /* 0x000fe400048070ff */
[----:B------:R-:W-:Y:S02]  /*27a0*/  F2FP.SATFINITE.E4M3.F32.PACK_AB_MERGE_C R10, RZ, R10, RZ ;  /* 0x0000000aff0a723e */ /* 0x000fe400048070ff */
[----:B------:R-:W-:Y:S02]  /*27b0*/  LOP3.LUT R15, R7, R4, RZ, 0xfc, !PT ;  /* 0x00000004070f7212 */ /* 0x000fe400078efcff */
[----:B------:R-:W-:Y:S01]  /*27c0*/  LOP3.LUT R5, R5, 0xffff, R12, 0xf8, !PT ;  /* 0x0000ffff05057812 */ /* 0x000fe200078ef80c */
[----:B------:R-:W-:Y:S01]  /*27d0*/  FMUL R12, R132, R29 ;  /* 0x0000001d840c7220 */ /* 0x000fe20000400000 */
[----:B------:R-:W-:Y:S02]  /*27e0*/  SHF.L.U32 R4, R17, 0x18, RZ ;  /* 0x0000001811047819 */ /* 0x000fe400000006ff */
[----:B------:R-:W-:Y:S01]  /*27f0*/  FMNMX3 R140, R140, |R25|, |R21|, !PT ;  /* 0x400000198c8c7276 */ /* 0x000fe20007800415 */
[----:B------:R-:W-:Y:S01]  /*2800*/  FMUL R25, R97, R30 ;  /* 0x0000001e61197220 */ /* 0x000fe20000400000 */
[----:B------:R-:W-:Y:S01]  /*2810*/  LOP3.LUT R8, R8, 0xff, RZ, 0xc0, !PT ;  /* 0x000000ff08087812 */ /* 0x000fe200078ec0ff */
[----:B------:R-:W-:Y:S01]  /*2820*/  @P0 FMUL R21, R132, R21 ;  /* 0x0000001584150220 */ /* 0x000fe20000400000 */
[----:B------:R-:W-:-:S02]  /*2830*/  F2FP.SATFINITE.E4M3.F32.PACK_AB_MERGE_C R19, RZ, R19, RZ ;  /* 0x00000013ff13723e */ /* 0x000fc400048070ff */
[----:B------:R-:W-:Y:S02]  /*2840*/  SHF.L.U32 R10, R10, 0x10, RZ ;  /* 0x000000100a0a7819 */ /* 0x000fe400000006ff */
[----:B------:R-:W-:Y:S01]  /*2850*/  LOP3.LUT R17, R5, R4, RZ, 0xfc, !PT ;  /* 0x0000000405117212 */ /* 0x000fe200078efcff */
[----:B------:R-:W-:Y:S01]  /*2860*/  FMUL R4, R132, R31 ;  /* 0x0000001f84047220 */ /* 0x000fe20000400000 */
[----:B------:R-:W-:Y:S01]  /*2870*/  FMNMX3 R140, R140, |R27|, |R23|, !PT ;  /* 0x4000001b8c8c7276 */ /* 0x000fe20007800417 */
[----:B------:R-:W-:Y:S01]  /*2880*/  @P0 FMUL R23, R132, R23 ;  /* 0x0000001784170220 */ /* 0x000fe20000400000 */
[----:B------:R-:W-:Y:S02]  /*2890*/  LEA R8, R19, R8, 0x8 ;  /* 0x0000000813087211 */ /* 0x000fe400078e40ff */
[----:B------:R-:W-:Y:S02]  /*28a0*/  LOP3.LUT R7, R10, 0xff0000, RZ, 0xc0, !PT ;  /* 0x00ff00000a077812 */ /* 0x000fe400078ec0ff */
[----:B------:R-:W-:Y:S01]  /*28b0*/  FSEL R6, R27, R6, !P0 ;  /* 0x000000061b067208 */ /* 0x000fe20004000000 */
[----:B------:R-:W-:Y:S01]  /*28c0*/  FMUL R27, R99, R32 ;  /* 0x00000020631b7220 */ /* 0x000fe20000400000 */
[----:B------:R-:W-:-:S02]  /*28d0*/  FSEL R12, R29, R12, !P0 ;  /* 0x0000000c1d0c7208 */ /* 0x000fc40004000000 */
[----:B------:R-:W-:Y:S01]  /*28e0*/  FMNMX3 R140, R140, |R29|, |R25|, !PT ;  /* 0x4000001d8c8c7276 */ /* 0x000fe20007800419 */
[C---:B------:R-:W-:Y:S01]  /*28f0*/  @P0 FMUL R25, R132.reuse, R25 ;  /* 0x0000001984190220 */ /* 0x040fe20000400000 */
[----:B------:R-:W-:Y:S01]  /*2900*/  LOP3.LUT R7, R7, 0xffff, R8, 0xf8, !PT ;  /* 0x0000ffff07077812 */ /* 0x000fe200078ef808 */
[----:B------:R-:W-:Y:S01]  /*2910*/  FMUL R29, R103, R36 ;  /* 0x00000024671d7220 */ /* 0x000fe20000400000 */
[----:B------:R-:W-:Y:S02]  /*2920*/  F2FP.SATFINITE.E4M3.F32.PACK_AB_MERGE_C R6, RZ, R6, RZ ;  /* 0x00000006ff06723e */ /* 0x000fe400048070ff */
[----:B------:R-:W-:Y:S01]  /*2930*/  FSEL R8, R31, R4, !P0 ;  /* 0x000000041f087208 */ /* 0x000fe20004000000 */
[----:B------:R-:W-:Y:S01]  /*2940*/  FMUL R4, R132, R33 ;  /* 0x0000002184047220 */ /* 0x000fe20000400000 */
[----:B------:R-:W-:Y:S02]  /*2950*/  F2FP.SATFINITE.E4M3.F32.PACK_AB_MERGE_C R21, RZ, R21, RZ ;  /* 0x00000015ff15723e */ /* 0x000fe400048070ff */
[----:B------:R-:W-:-:S02]  /*2960*/  F2FP.SATFINITE.E4M3.F32.PACK_AB_MERGE_C R12, RZ, R12, RZ ;  /* 0x0000000cff0c723e */ /* 0x000fc400048070ff */
[----:B------:R-:W-:Y:S02]  /*2970*/  LOP3.LUT R6, R6, 0xff, RZ, 0xc0, !PT ;  /* 0x000000ff06067812 */ /* 0x000fe400078ec0ff */
[----:B------:R-:W-:Y:S02]  /*2980*/  F2FP.SATFINITE.E4M3.F32.PACK_AB_MERGE_C R23, RZ, R23, RZ ;  /* 0x00000017ff17723e */ /* 0x000fe400048070ff */
[----:B------:R-:W-:Y:S02]  /*2990*/  LOP3.LUT R21, R21, 0xffff, RZ, 0xc0, !PT ;  /* 0x0000ffff15157812 */ /* 0x000fe400078ec0ff */
[----:B------:R-:W-:Y:S02]  /*29a0*/  SHF.L.U32 R12, R12, 0x10, RZ ;  /* 0x000000100c0c7819 */ /* 0x000fe400000006ff */
[----:B------:R-:W-:Y:S02]  /*29b0*/  F2FP.SATFINITE.E4M3.F32.PACK_AB_MERGE_C R25, RZ, R25, RZ ;  /* 0x00000019ff19723e */ /* 0x000fe400048070ff */
[----:B------:R-:W-:-:S02]  /*29c0*/  FSEL R10, R33, R4, !P0 ;  /* 0x00000004210a7208 */ /* 0x000fc40004000000 */
[----:B------:R-:W-:Y:S01]  /*29d0*/  FMNMX3 R140, R140, |R31|, |R27|, !PT ;  /* 0x4000001f8c8c7276 */ /* 0x000fe2000780041b */
[----:B------:R-:W-:Y:S01]  /*29e0*/  @P0 FMUL R27, R132, R27 ;  /* 0x0000001b841b0220 */ /* 0x000fe20000400000 */
[----:B------:R-:W-:Y:S01]  /*29f0*/  LEA R6, R23, R6, 0x8 ;  /* 0x0000000617067211 */ /* 0x000fe200078e40ff */
[----:B------:R-:W-:Y:S01]  /*2a00*/  FMUL R23, R101, R34 ;  /* 0x0000002265177220 */ /* 0x000fe20000400000 */
[----:B------:R-:W-:Y:S01]  /*2a10*/  SHF.L.U32 R4, R21, 0x18, RZ ;  /* 0x0000001815047819 */ /* 0x000fe200000006ff */
[----:B------:R-:W-:Y:S01]  /*2a20*/  FMUL R31, R105, R38 ;  /* 0x00000026691f7220 */ /* 0x000fe20000400000 */
[----:B------:R-:W-:Y:S01]  /*2a30*/  LOP3.LUT R5, R12, 0xff0000, RZ, 0xc0, !PT ;  /* 0x00ff00000c057812 */ /* 0x000fe200078ec0ff */
[----:B------:R-:W-:Y:S01]  /*2a40*/  FMUL R12, R132, R35 ;  /* 0x00000023840c7220 */ /* 0x000fe20000400000 */
[----:B------:R-:W-:Y:S02]  /*2a50*/  LOP3.LUT R25, R25, 0xffff, RZ, 0xc0, !PT ;  /* 0x0000ffff19197812 */ /* 0x000fe400078ec0ff */
[----:B------:R-:W-:-:S02]  /*2a60*/  F2FP.SATFINITE.E4M3.F32.PACK_AB_MERGE_C R8, RZ, R8, RZ ;  /* 0x00000008ff08723e */ /* 0x000fc400048070ff */
[----:B------:R-:W-:Y:S02]  /*2a70*/  F2FP.SATFINITE.E4M3.F32.PACK_AB_MERGE_C R10, RZ, R10, RZ ;  /* 0x0000000aff0a723e */ /* 0x000fe400048070ff */
[----:B------:R-:W-:Y:S02]  /*2a80*/  LOP3.LUT R19, R7, R4, RZ, 0xfc, !PT ;  /* 0x0000000407137212 */ /* 0x000fe400078efcff */
[----:B------:R-:W-:Y:S01]  /*2a90*/  LOP3.LUT R5, R5, 0xffff, R6, 0xf8, !PT ;  /* 0x0000ffff05057812 */ /* 0x000fe200078ef806 */
[----:B------:R-:W-:Y:S01]  /*2aa0*/  FMUL R6, R132, R37 ;  /* 0x0000002584067220 */ /* 0x000fe20000400000 */
[----:B------:R-:W-:Y:S01]  /*2ab0*/  SHF.L.U32 R4, R25, 0x18, RZ ;  /* 0x0000001819047819 */ /* 0x000fe200000006ff */
[----:B------:R-:W-:Y:S01]  /*2ac0*/  FMUL R25, R107, R40 ;  /* 0x000000286b197220 */ /* 0x000fe20000400000 */
[----:B------:R-:W-:Y:S01]  /*2ad0*/  FMNMX3 R140, R140, |R33|, |R23|, !PT ;  /* 0x400000218c8c7276 */ /* 0x000fe20007800417 */
[----:B------:R-:W-:Y:S01]  /*2ae0*/  @P0 FMUL R23, R132, R23 ;  /* 0x0000001784170220 */ /* 0x000fe20000400000 */
[----:B------:R-:W-:Y:S01]  /*2af0*/  LOP3.LUT R8, R8, 0xff, RZ, 0xc0, !PT ;  /* 0x000000ff08087812 */ /* 0x000fe200078ec0ff */
[----:B------:R-:W-:Y:S01]  /*2b00*/  FMUL R33, R113, R46 ;  /* 0x0000002e71217220 */ /* 0x000fe20000400000 */
[----:B------:R-:W-:-:S02]  /*2b10*/  F2FP.SATFINITE.E4M3.F32.PACK_AB_MERGE_C R27, RZ, R27, RZ ;  /* 0x0000001bff1b723e */ /* 0x000fc400048070ff */
[----:B------:R-:W-:Y:S02]  /*2b20*/  SHF.L.U32 R10, R10, 0x10, RZ ;  /* 0x000000100a0a7819 */ /* 0x000fe400000006ff */
[----:B------:R-:W-:Y:S01]  /*2b30*/  LOP3.LUT R21, R5, R4, RZ, 0xfc, !PT ;  /* 0x0000000405157212 */ /* 0x000fe200078efcff */
[----:B------:R-:W-:Y:S01]  /*2b40*/  FMUL R4, R132, R39 ;  /* 0x0000002784047220 */ /* 0x000fe20000400000 */
[----:B------:R-:W-:Y:S01]  /*2b50*/  FMNMX3 R140, R140, |R35|, |R29|, !PT ;  /* 0x400000238c8c7276 */ /* 0x000fe2000780041d */
[----:B------:R-:W-:Y:S01]  /*2b60*/  @P0 FMUL R29, R132, R29 ;  /* 0x0000001d841d0220 */ /* 0x000fe20000400000 */
[----:B------:R-:W-:Y:S01]  /*2b70*/  LEA R8, R27, R8, 0x8 ;  /* 0x000000081b087211 */ /* 0x000fe200078e40ff */
[----:B------:R-:W-:Y:S01]  /*2b80*/  FMUL R27, R109, R42 ;  /* 0x0000002a6d1b7220 */ /* 0x000fe20000400000 */
        /* <DEDUP_REMOVED lines=8> */
[----:B------:R-:W-:Y:S01]  /*2c10*/  FSEL R8, R39, R4, !P0 ;  /* 0x0000000427087208 */ /* 0x000fe20004000000 */
[----:B------:R-:W-:Y:S01]  /*2c20*/  FMUL R4, R132, R41 ;  /* 0x0000002984047220 */ /* 0x000fe20000400000 */
[----:B------:R-:W-:Y:S02]  /*2c30*/  F2FP.SATFINITE.E4M3.F32.PACK_AB_MERGE_C R23, RZ, R23, RZ ;  /* 0x00000017ff17723e */ /* 0x000fe400048070ff */
[----:B------:R-:W-:Y:S02]  /*2c40*/  F2FP.SATFINITE.E4M3.F32.PACK_AB_MERGE_C R12, RZ, R12, RZ ;  /* 0x0000000cff0c723e */ /* 0x000fe400048070ff */
[----:B------:R-:W-:-:S02]  /*2c50*/  F2FP.SATFINITE.E4M3.F32.PACK_AB_MERGE_C R6, RZ, R6, RZ ;  /* 0x00000006ff06723e */ /* 0x000fc400048070ff */
[----:B------:R-:W-:Y:S02]  /*2c60*/  LOP3.LUT R23, R23, 0xffff, RZ, 0xc0, !PT ;  /* 0x0000ffff17177812 */ /* 0x000fe400078ec0ff */
[----:B------:R-:W-:Y:S02]  /*2c70*/  LOP3.LUT R12, R12, 0xff, RZ, 0xc0, !PT ;  /* 0x000000ff0c0c7812 */ /* 0x000fe400078ec0ff */
[----:B------:R-:W-:Y:S02]  /*2c80*/  F2FP.SATFINITE.E4M3.F32.PACK_AB_MERGE_C R29, RZ, R29, RZ ;  /* 0x0000001dff1d723e */ /* 0x000fe400048070ff */
[----:B------:R-:W-:Y:S02]  /*2c90*/  SHF.L.U32 R6, R6, 0x10, RZ ;  /* 0x0000001006067819 */ /* 0x000fe400000006ff */
[----:B------:R-:W-:Y:S02]  /*2ca0*/  F2FP.SATFINITE.E4M3.F32.PACK_AB_MERGE_C R31, RZ, R31, RZ ;  /* 0x0000001fff1f723e */ /* 0x000fe400048070ff */
[----:B------:R-:W-:Y:S01]  /*2cb0*/  FMNMX3 R140, R140, |R39|, |R25|, !PT ;  /* 0x400000278c8c7276 */ /* 0x000fe20007800419 */
[----:B------:R-:W-:Y:S01]  /*2cc0*/  @P0 FMUL R25, R132, R25 ;  /* 0x0000001984190220 */ /* 0x000fe20000400000 */
[----:B------:R-:W-:Y:S01]  /*2cd0*/  FSEL R10, R41, R4, !P0 ;  /* 0x00000004290a7208 */ /* 0x000fe20004000000 */
[----:B------:R-:W-:Y:S01]  /*2ce0*/  FMUL R39, R121, R54 ;  /* 0x0000003679277220 */ /* 0x000fe20000400000 */
[----:B------:R-:W-:-:S02]  /*2cf0*/  SHF.L.U32 R4, R23, 0x18, RZ ;  /* 0x0000001817047819 */ /* 0x000fc400000006ff */
[----:B------:R-:W-:Y:S02]  /*2d00*/  F2FP.SATFINITE.E4M3.F32.PACK_AB_MERGE_C R8, RZ, R8, RZ ;  /* 0x00000008ff08723e */ /* 0x000fe400048070ff */
[----:B------:R-:W-:Y:S01]  /*2d10*/  LEA R12, R29, R12, 0x8 ;  /* 0x0000000c1d0c7211 */ /* 0x000fe200078e40ff */
[----:B------:R-:W-:Y:S01]  /*2d20*/  FMUL R29, R111, R44 ;  /* 0x0000002c6f1d7220 */ /* 0x000fe20000400000 */
[----:B------:R-:W-:Y:S01]  /*2d30*/  LOP3.LUT R5, R6, 0xff0000, RZ, 0xc0, !PT ;  /* 0x00ff000006057812 */ /* 0x000fe200078ec0ff */
[----:B------:R-:W-:Y:S01]  /*2d40*/  FMUL R6, R132, R43 ;  /* 0x0000002b84067220 */ /* 0x000fe20000400000 */
[----:B------:R-:W-:Y:S02]  /*2d50*/  LOP3.LUT R31, R31, 0xffff, RZ, 0xc0, !PT ;  /* 0x0000ffff1f1f7812 */ /* 0x000fe400078ec0ff */
[----:B------:R-:W-:Y:S02]  /*2d60*/  F2FP.SATFINITE.E4M3.F32.PACK_AB_MERGE_C R10, RZ, R10, RZ ;  /* 0x0000000aff0a723e */ /* 0x000fe400048070ff */
[----:B------:R-:W-:-:S02]  /*2d70*/  LOP3.LUT R23, R7, R4, RZ, 0xfc, !PT ;  /* 0x0000000407177212 */ /* 0x000fc400078efcff */
[----:B------:R-:W-:Y:S02]  /*2d80*/  LOP3.LUT R8, R8, 0xff, RZ, 0xc0, !PT ;  /* 0x000000ff08087812 */ /* 0x000fe400078ec0ff */
[----:B------:R-:W-:Y:S02]  /*2d90*/  F2FP.SATFINITE.E4M3.F32.PACK_AB_MERGE_C R25, RZ, R25, RZ ;  /* 0x00000019ff19723e */ /* 0x000fe400048070ff */
[----:B------:R-:W-:Y:S01]  /*2da0*/  LOP3.LUT R5, R5, 0xffff, R12, 0xf8, !PT ;  /* 0x0000ffff05057812 */ /* 0x000fe200078ef80c */
[----:B------:R-:W-:Y:S01]  /*2db0*/  FMUL R12, R132, R45 ;  /* 0x0000002d840c7220 */ /* 0x000fe20000400000 */
[----:B------:R-:W-:Y:S01]  /*2dc0*/  SHF.L.U32 R4, R31, 0x18, RZ ;  /* 0x000000181f047819 */ /* 0x000fe200000006ff */
[----:B------:R-:W-:Y:S01]  /*2dd0*/  FMUL R31, R115, R48 ;  /* 0x00000030731f7220 */ /* 0x000fe20000400000 */
[----:B------:R-:W-:Y:S01]  /*2de0*/  FMNMX3 R140, R140, |R41|, |R27|, !PT ;  /* 0x400000298c8c7276 */ /* 0x000fe2000780041b */
[----:B------:R-:W-:Y:S01]  /*2df0*/  @P0 FMUL R27, R132, R27 ;  /* 0x0000001b841b0220 */ /* 0x000fe20000400000 */
[----:B------:R-:W-:Y:S01]  /*2e00*/  SHF.L.U32 R10, R10, 0x10, RZ ;  /* 0x000000100a0a7819 */ /* 0x000fe200000006ff */
[----:B------:R-:W-:Y:S01]  /*2e10*/  FMUL R41, R127, R60 ;  /* 0x0000003c7f297220 */ /* 0x000fe20000400000 */
[----:B------:R-:W-:-:S02]  /*2e20*/  LEA R8, R25, R8, 0x8 ;  /* 0x0000000819087211 */ /* 0x000fc400078e40ff */
[----:B------:R-:W-:Y:S01]  /*2e30*/  LOP3.LUT R25, R5, R4, RZ, 0xfc, !PT ;  /* 0x0000000405197212 */ /* 0x000fe200078efcff */
[----:B------:R-:W-:Y:S01]  /*2e40*/  FMUL R4, R132, R47 ;  /* 0x0000002f84047220 */ /* 0x000fe20000400000 */
[----:B------:R-:W-:Y:S01]  /*2e50*/  FMNMX3 R140, R140, |R43|, |R29|, !PT ;  /* 0x4000002b8c8c7276 */ /* 0x000fe2000780041d */
[----:B------:R-:W-:Y:S01]  /*2e60*/  @P0 FMUL R29, R132, R29 ;  /* 0x0000001d841d0220 */ /* 0x000fe20000400000 */
[----:B------:R-:W-:Y:S02]  /*2e70*/  LOP3.LUT R7, R10, 0xff0000, RZ, 0xc0, !PT ;  /* 0x00ff00000a077812 */ /* 0x000fe400078ec0ff */
[----:B------:R-:W-:Y:S01]  /*2e80*/  FSEL R6, R43, R6, !P0 ;  /* 0x000000062b067208 */ /* 0x000fe20004000000 */
[----:B------:R-:W-:Y:S01]  /*2e90*/  FMUL R43, R129, R62 ;  /* 0x0000003e812b7220 */ /* 0x000fe20000400000 */
[----:B------:R-:W-:Y:S02]  /*2ea0*/  FSEL R12, R45, R12, !P0 ;  /* 0x0000000c2d0c7208 */ /* 0x000fe40004000000 */
[----:B------:R-:W-:Y:S01]  /*2eb0*/  FMNMX3 R140, R140, |R45|, |R33|, !PT ;  /* 0x4000002d8c8c7276 */ /* 0x000fe20007800421 */
[----:B------:R-:W-:Y:S01]  /*2ec0*/  @P0 FMUL R33, R132, R33 ;  /* 0x0000002184210220 */ /* 0x000fe20000400000 */
[----:B------:R-:W-:-:S02]  /*2ed0*/  LOP3.LUT R7, R7, 0xffff, R8, 0xf8, !PT ;  /* 0x0000ffff07077812 */ /* 0x000fc400078ef808 */
[----:B------:R-:W-:Y:S01]  /*2ee0*/  FSEL R8, R47, R4, !P0 ;  /* 0x000000042f087208 */ /* 0x000fe20004000000 */
[----:B------:R-:W-:Y:S01]  /*2ef0*/  FMUL R4, R132, R49 ;  /* 0x0000003184047220 */ /* 0x000fe20000400000 */
[----:B------:R-:W-:Y:S02]  /*2f00*/  F2FP.SATFINITE.E4M3.F32.PACK_AB_MERGE_C R27, RZ, R27, RZ ;  /* 0x0000001bff1b723e */ /* 0x000fe400048070ff */
[----:B------:R-:W-:Y:S02]  /*2f10*/  F2FP.SATFINITE.E4M3.F32.PACK_AB_MERGE_C R6, RZ, R6, RZ ;  /* 0x00000006ff06723e */ /* 0x000fe400048070ff */
[----:B------:R-:W-:Y:S02]  /*2f20*/  F2FP.SATFINITE.E4M3.F32.PACK_AB_MERGE_C R12, RZ, R12, RZ ;  /* 0x0000000cff0c723e */ /* 0x000fe400048070ff */
[----:B------:R-:W-:Y:S02]  /*2f30*/  LOP3.LUT R27, R27, 0xffff, RZ, 0xc0, !PT ;  /* 0x0000ffff1b1b7812 */ /* 0x000fe400078ec0ff */
[----:B------:R-:W-:-:S02]  /*2f40*/  LOP3.LUT R6, R6, 0xff, RZ, 0xc0, !PT ;  /* 0x000000ff06067812 */ /* 0x000fc400078ec0ff */
[----:B------:R-:W-:Y:S02]  /*2f50*/  F2FP.SATFINITE.E4M3.F32.PACK_AB_MERGE_C R29, RZ, R29, RZ ;  /* 0x0000001dff1d723e */ /* 0x000fe400048070ff */
[----:B------:R-:W-:Y:S02]  /*2f60*/  SHF.L.U32 R12, R12, 0x10, RZ ;  /* 0x000000100c0c7819 */ /* 0x000fe400000006ff */
[----:B------:R-:W-:Y:S02]  /*2f70*/  F2FP.SATFINITE.E4M3.F32.PACK_AB_MERGE_C R33, RZ, R33, RZ ;  /* 0x00000021ff21723e */ /* 0x000fe400048070ff */
[----:B------:R-:W-:Y:S02]  /*2f80*/  FSEL R10, R49, R4, !P0 ;  /* 0x00000004310a7208 */ /* 0x000fe40004000000 */
[----:B------:R-:W-:Y:S01]  /*2f90*/  FMNMX3 R140, R140, |R47|, |R31|, !PT ;  /* 0x4000002f8c8c7276 */ /* 0x000fe2000780041f */
[----:B------:R-:W-:Y:S01]  /*2fa0*/  @P0 FMUL R31, R132, R31 ;  /* 0x0000001f841f0220 */ /* 0x000fe20000400000 */
[----:B------:R-:W-:-:S02]  /*2fb0*/  SHF.L.U32 R4, R27, 0x18, RZ ;  /* 0x000000181b047819 */ /* 0x000fc400000006ff */
[----:B------:R-:W-:Y:S02]  /*2fc0*/  LEA R6, R29, R6, 0x8 ;  /* 0x000000061d067211 */ /* 0x000fe400078e40ff */
[----:B------:R-:W-:Y:S01]  /*2fd0*/  LOP3.LUT R5, R12, 0xff0000, RZ, 0xc0, !PT ;  /* 0x00ff00000c057812 */ /* 0x000fe200078ec0ff */
[----:B------:R-:W-:Y:S01]  /*2fe0*/  FMUL R12, R132, R51 ;  /* 0x00000033840c7220 */ /* 0x000fe20000400000 */
[----:B------:R-:W-:Y:S02]  /*2ff0*/  LOP3.LUT R33, R33, 0xffff, RZ, 0xc0, !PT ;  /* 0x0000ffff21217812 */ /* 0x000fe400078ec0ff */
[----:B------:R-:W-:Y:S02]  /*3000*/  F2FP.SATFINITE.E4M3.F32.PACK_AB_MERGE_C R8, RZ, R8, RZ ;  /* 0x00000008ff08723e */ /* 0x000fe400048070ff */
[----:B------:R-:W-:Y:S02]  /*3010*/  F2FP.SATFINITE.E4M3.F32.PACK_AB_MERGE_C R10, RZ, R10, RZ ;  /* 0x0000000aff0a723e */ /* 0x000fe400048070ff */
[----:B------:R-:W-:-:S02]  /*3020*/  LOP3.LUT R27, R7, R4, RZ, 0xfc, !PT ;  /* 0x00000004071b7212 */ /* 0x000fc400078efcff */
[----:B------:R-:W-:Y:S01]  /*3030*/  FMNMX3 R140, R140, |R49|, |R35|, !PT ;  /* 0x400000318c8c7276 */ /* 0x000fe20007800423 */
[C---:B------:R-:W-:Y:S01]  /*3040*/  @P0 FMUL R35, R132.reuse, R35 ;  /* 0x0000002384230220 */ /* 0x040fe20000400000 */
[----:B------:R-:W-:Y:S01]  /*3050*/  LOP3.LUT R5, R5, 0xffff, R6, 0xf8, !PT ;  /* 0x0000ffff05057812 */ /* 0x000fe200078ef806 */
[----:B------:R-:W-:Y:S01]  /*3060*/  FMUL R6, R132, R53 ;  /* 0x0000003584067220 */ /* 0x000fe20000400000 */
[----:B------:R-:W-:Y:S01]  /*3070*/  SHF.L.U32 R4, R33, 0x18, RZ ;  /* 0x0000001821047819 */ /* 0x000fe200000006ff */
[----:B------:R-:W-:Y:S01]  /*3080*/  FMUL R33, R123, R56 ;  /* 0x000000387b217220 */ /* 0x000fe20000400000 */
[----:B------:R-:W-:Y:S02]  /*3090*/  LOP3.LUT R8, R8, 0xff, RZ, 0xc0, !PT ;  /* 0x000000ff08087812 */ /* 0x000fe400078ec0ff */
[----:B------:R-:W-:Y:S02]  /*30a0*/  F2FP.SATFINITE.E4M3.F32.PACK_AB_MERGE_C R31, RZ, R31, RZ ;  /* 0x0000001fff1f723e */ /* 0x000fe400048070ff */
[----:B------:R-:W-:-:S02]  /*30b0*/  SHF.L.U32 R10, R10, 0x10, RZ ;  /* 0x000000100a0a7819 */ /* 0x000fc400000006ff */
[----:B------:R-:W-:Y:S01]  /*30c0*/  FMNMX3 R140, R140, |R51|, |R37|, !PT ;  /* 0x400000338c8c7276 */ /* 0x000fe20007800425 */
[C---:B------:R-:W-:Y:S01]  /*30d0*/  @P0 FMUL R37, R132.reuse, R37 ;  /* 0x0000002584250220 */ /* 0x040fe20000400000 */
[----:B------:R-:W-:Y:S01]  /*30e0*/  LOP3.LUT R29, R5, R4, RZ, 0xfc, !PT ;  /* 0x00000004051d7212 */ /* 0x000fe200078efcff */
[----:B------:R-:W-:Y:S01]  /*30f0*/  FMUL R4, R132, R55 ;  /* 0x0000003784047220 */ /* 0x000fe20000400000 */
[----:B------:R-:W-:Y:S02]  /*3100*/  LEA R8, R31, R8, 0x8 ;  /* 0x000000081f087211 */ /* 0x000fe400078e40ff */
[----:B------:R-:W-:Y:S02]  /*3110*/  LOP3.LUT R7, R10, 0xff0000, RZ, 0xc0, !PT ;  /* 0x00ff00000a077812 */ /* 0x000fe400078ec0ff */
[----:B------:R-:W-:Y:S02]  /*3120*/  FSEL R12, R51, R12, !P0 ;  /* 0x0000000c330c7208 */ /* 0x000fe40004000000 */
[----:B------:R-:W-:-:S02]  /*3130*/  FSEL R6, R53, R6, !P0 ;  /* 0x0000000635067208 */ /* 0x000fc40004000000 */
[----:B------:R-:W-:Y:S01]  /*3140*/  FMNMX3 R140, R140, |R53|, |R39|, !PT ;  /* 0x400000358c8c7276 */ /* 0x000fe20007800427 */
[C---:B------:R-:W-:Y:S01]  /*3150*/  @P0 FMUL R39, R132.reuse, R39 ;  /* 0x0000002784270220 */ /* 0x040fe20000400000 */
[----:B------:R-:W-:Y:S02]  /*3160*/  LOP3.LUT R7, R7, 0xffff, R8, 0xf8, !PT ;  /* 0x0000ffff07077812 */ /* 0x000fe400078ef808 */
[----:B------:R-:W-:Y:S02]  /*3170*/  F2FP.SATFINITE.E4M3.F32.PACK_AB_MERGE_C R35, RZ, R35, RZ ;  /* 0x00000023ff23723e */ /* 0x000fe400048070ff */
[----:B------:R-:W-:Y:S02]  /*3180*/  F2FP.SATFINITE.E4M3.F32.PACK_AB_MERGE_C R12, RZ, R12, RZ ;  /* 0x0000000cff0c723e */ /* 0x000fe400048070ff */
[----:B------:R-:W-:Y:S01]  /*3190*/  FSEL R8, R55, R4, !P0 ;  /* 0x0000000437087208 */ /* 0x000fe20004000000 */
[----:B------:R-:W-:Y:S01]  /*31a0*/  FMUL R4, R132, R57 ;  /* 0x0000003984047220 */ /* 0x000fe20000400000 */
[----:B------:R-:W-:-:S02]  /*31b0*/  F2FP.SATFINITE.E4M3.F32.PACK_AB_MERGE_C R6, RZ, R6, RZ ;  /* 0x00000006ff06723e */ /* 0x000fc400048070ff */
[----:B------:R-:W-:Y:S02]  /*31c0*/  LOP3.LUT R35, R35, 0xffff, RZ, 0xc0, !PT ;  /* 0x0000ffff23237812 */ /* 0x000fe400078ec0ff */
[----:B------:R-:W-:Y:S02]  /*31d0*/  LOP3.LUT R12, R12, 0xff, RZ, 0xc0, !PT ;  /* 0x000000ff0c0c7812 */ /* 0x000fe400078ec0ff */
[----:B------:R-:W-:Y:S02]  /*31e0*/  F2FP.SATFINITE.E4M3.F32.PACK_AB_MERGE_C R37, RZ, R37, RZ ;  /* 0x00000025ff25723e */ /* 0x000fe400048070ff */
[----:B------:R-:W-:Y:S02]  /*31f0*/  SHF.L.U32 R6, R6, 0x10, RZ ;  /* 0x0000001006067819 */ /* 0x000fe400000006ff */
[----:B------:R-:W-:Y:S02]  /*3200*/  F2FP.SATFINITE.E4M3.F32.PACK_AB_MERGE_C R39, RZ, R39, RZ ;  /* 0x00000027ff27723e */ /* 0x000fe400048070ff */
[----:B------:R-:W-:-:S02]  /*3210*/  FSEL R10, R57, R4, !P0 ;  /* 0x00000004390a7208 */ /* 0x000fc40004000000 */
[----:B------:R-:W-:Y:S02]  /*3220*/  SHF.L.U32 R4, R35, 0x18, RZ ;  /* 0x0000001823047819 */ /* 0x000fe400000006ff */
[----:B------:R-:W-:Y:S01]  /*3230*/  LEA R12, R37, R12, 0x8 ;  /* 0x0000000c250c7211 */ /* 0x000fe200078e40ff */
[----:B------:R-:W-:Y:S01]  /*3240*/  FMUL R37, R125, R58 ;  /* 0x0000003a7d257220 */ /* 0x000fe20000400000 */
[----:B------:R-:W-:Y:S01]  /*3250*/  LOP3.LUT R5, R6, 0xff0000, RZ, 0xc0, !PT ;  /* 0x00ff000006057812 */ /* 0x000fe200078ec0ff */
[----:B------:R-:W-:Y:S01]  /*3260*/  FMUL R6, R132, R59 ;  /* 0x0000003b84067220 */ /* 0x000fe20000400000 */
[----:B------:R-:W-:Y:S02]  /*3270*/  LOP3.LUT R39, R39, 0xffff, RZ, 0xc0, !PT ;  /* 0x0000ffff27277812 */ /* 0x000fe400078ec0ff */
[----:B------:R-:W-:Y:S01]  /*3280*/  FMNMX3 R140, R140, |R55|, |R33|, !PT ;  /* 0x400000378c8c7276 */ /* 0x000fe20007800421 */
[----:B------:R-:W-:Y:S01]  /*3290*/  @P0 FMUL R33, R132, R33 ;  /* 0x0000002184210220 */ /* 0x000fe20000400000 */
[----:B------:R-:W-:-:S02]  /*32a0*/  LOP3.LUT R31, R7, R4, RZ, 0xfc, !PT ;  /* 0x00000004071f7212 */ /* 0x000fc400078efcff */
[----:B------:R-:W-:Y:S01]  /*32b0*/  LOP3.LUT R5, R5, 0xffff, R12, 0xf8, !PT ;  /* 0x0000ffff05057812 */ /* 0x000fe200078ef80c */
[----:B------:R-:W-:Y:S01]  /*32c0*/  FMUL R12, R132, R61 ;  /* 0x0000003d840c7220 */ /* 0x000fe20000400000 */
[----:B------:R-:W-:Y:S02]  /*32d0*/  SHF.L.U32 R4, R39, 0x18, RZ ;  /* 0x0000001827047819 */ /* 0x000fe400000006ff */
[----:B------:R-:W-:Y:S02]  /*32e0*/  F2FP.SATFINITE.E4M3.F32.PACK_AB_MERGE_C R8, RZ, R8, RZ ;  /* 0x00000008ff08723e */ /* 0x000fe400048070ff */
[----:B------:R-:W-:Y:S02]  /*32f0*/  F2FP.SATFINITE.E4M3.F32.PACK_AB_MERGE_C R10, RZ, R10, RZ ;  /* 0x0000000aff0a723e */ /* 0x000fe400048070ff */
[----:B------:R-:W-:Y:S01]  /*3300*/  FMNMX3 R140, R140, |R57|, |R37|, !PT ;  /* 0x400000398c8c7276 */ /* 0x000fe20007800425 */
[C---:B------:R-:W-:Y:S01]  /*3310*/  @P0 FMUL R37, R132.reuse, R37 ;  /* 0x0000002584250220 */ /* 0x040fe20000400000 */
[----:B------:R-:W-:Y:S01]  /*3320*/  LOP3.LUT R35, R5, R4, RZ, 0xfc, !PT ;  /* 0x0000000405237212 */ /* 0x000fe200078efcff */
[----:B------:R-:W-:Y:S01]  /*3330*/  FMUL R4, R132, R63 ;  /* 0x0000003f84047220 */ /* 0x000fe20000400000 */
[----:B------:R-:W-:-:S02]  /*3340*/  LOP3.LUT R8, R8, 0xff, RZ, 0xc0, !PT ;  /* 0x000000ff08087812 */ /* 0x000fc400078ec0ff */
[----:B------:R-:W-:Y:S02]  /*3350*/  F2FP.SATFINITE.E4M3.F32.PACK_AB_MERGE_C R33, RZ, R33, RZ ;  /* 0x00000021ff21723e */ /* 0x000fe400048070ff */
[----:B------:R-:W-:Y:S02]  /*3360*/  SHF.L.U32 R10, R10, 0x10, RZ ;  /* 0x000000100a0a7819 */ /* 0x000fe400000006ff */
[----:B------:R-:W-:Y:S01]  /*3370*/  FMNMX3 R140, R140, |R59|, |R41|, !PT ;  /* 0x4000003b8c8c7276 */ /* 0x000fe20007800429 */
[----:B------:R-:W-:Y:S01]  /*3380*/  @P0 FMUL R41, R132, R41 ;  /* 0x0000002984290220 */ /* 0x000fe20000400000 */
[----:B------:R-:W-:Y:S01]  /*3390*/  LEA R8, R33, R8, 0x8 ;  /* 0x0000000821087211 */ /* 0x000fe200078e40ff */
[----:B------:R-:W-:Y:S01]  /*33a0*/  FMUL R33, R131, R64 ;  /* 0x0000004083217220 */ /* 0x000fe20000400000 */
[----:B------:R-:W-:Y:S02]  /*33b0*/  LOP3.LUT R7, R10, 0xff0000, RZ, 0xc0, !PT ;  /* 0x00ff00000a077812 */ /* 0x000fe400078ec0ff */
[----:B------:R-:W-:-:S02]  /*33c0*/  FSEL R10, R63, R4, !P0 ;  /* 0x000000043f0a7208 */ /* 0x000fc40004000000 */
[----:B------:R-:W-:Y:S01]  /*33d0*/  FMNMX3 R140, R140, |R61|, |R43|, !PT ;  /* 0x4000003d8c8c7276 */ /* 0x000fe2000780042b */
[----:B------:R-:W1:Y:S01]  /*33e0*/  LDC.64 R4, c[0x0][0x3c8] ;  /* 0x0000f200ff047b82 */ /* 0x000e620000000a00 */
[----:B------:R-:W-:Y:S01]  /*33f0*/  FSEL R6, R59, R6, !P0 ;  /* 0x000000063b067208 */ /* 0x000fe20004000000 */
[----:B------:R-:W-:Y:S01]  /*3400*/  @P0 FMUL R43, R132, R43 ;  /* 0x0000002b842b0220 */ /* 0x000fe20000400000 */
[----:B------:R-:W-:Y:S01]  /*3410*/  FMNMX3 R140, R140, |R63|, |R33|, !PT ;  /* 0x4000003f8c8c7276 */ /* 0x000fe20007800421 */
[----:B------:R-:W-:Y:S01]  /*3420*/  @P0 FMUL R33, R132, R33 ;  /* 0x0000002184210220 */ /* 0x000fe20000400000 */
[----:B------:R-:W-:Y:S02]  /*3430*/  F2FP.SATFINITE.E4M3.F32.PACK_AB_MERGE_C R10, RZ, R10, RZ ;  /* 0x0000000aff0a723e */ /* 0x000fe400048070ff */
[----:B------:R-:W-:Y:S02]  /*3440*/  F2FP.SATFINITE.E4M3.F32.PACK_AB_MERGE_C R6, RZ, R6, RZ ;  /* 0x00000006ff06723e */ /* 0x000fe400048070ff */
[----:B------:R-:W-:-:S02]  /*3450*/  LOP3.LUT R10, R10, 0xff, RZ, 0xc0, !PT ;  /* 0x000000ff0a0a7812 */ /* 0x000fc400078ec0ff */
[----:B------:R-:W-:Y:S02]  /*3460*/  F2FP.SATFINITE.E4M3.F32.PACK_AB_MERGE_C R33, RZ, R33, RZ ;  /* 0x00000021ff21723e */ /* 0x000fe400048070ff */
[----:B------:R-:W-:Y:S02]  /*3470*/  LOP3.LUT R6, R6, 0xff, RZ, 0xc0, !PT ;  /* 0x000000ff06067812 */ /* 0x000fe400078ec0ff */
[----:B------:R-:W-:Y:S02]  /*3480*/  F2FP.SATFINITE.E4M3.F32.PACK_AB_MERGE_C R41, RZ, R41, RZ ;  /* 0x00000029ff29723e */ /* 0x000fe400048070ff */
[----:B------:R-:W-:Y:S02]  /*3490*/  LEA R10, R33, R10, 0x8 ;  /* 0x0000000a210a7211 */ /* 0x000fe400078e40ff */
[----:B------:R-:W-:Y:S02]  /*34a0*/  LOP3.LUT R33, R3, 0x1f, RZ, 0xc0, !PT ;  /* 0x0000001f03217812 */ /* 0x000fe400078ec0ff */
[----:B------:R-:W-:-:S02]  /*34b0*/  LOP3.LUT R8, R7, 0xffff, R8, 0xf8, !PT ;  /* 0x0000ffff07087812 */ /* 0x000fc400078ef808 */
[----:B------:R-:W-:Y:S02]  /*34c0*/  LEA R41, R41, R6, 0x8 ;  /* 0x0000000629297211 */ /* 0x000fe400078e40ff */
[----:B------:R-:W2:Y:S01]  /*34d0*/  @!P1 LDC.64 R6, c[0x0][0x3a0] ;  /* 0x0000e800ff069b82 */ /* 0x000ea20000000a00 */
[----:B------:R-:W-:Y:S02]  /*34e0*/  LEA R33, R2, R33, 0x9 ;  /* 0x0000002102217211 */ /* 0x000fe400078e48ff */
[----:B------:R-:W-:Y:S02]  /*34f0*/  FSEL R12, R61, R12, !P0 ;  /* 0x0000000c3d0c7208 */ /* 0x000fe40004000000 */
[----:B------:R-:W-:Y:S01]  /*3500*/  FSEL R14, R139, R14, !P0 ;  /* 0x0000000e8b0e7208 */ /* 0x000fe20004000000 */
[----:B-1----:R-:W-:Y:S01]  /*3510*/  IMAD.WIDE.U32 R4, R33, 0x4, R4 ;  /* 0x0000000421047825 */ /* 0x002fe200078e0004 */
[----:B------:R-:W-:Y:S01]  /*3520*/  FMNMX3 R139, R140, |R139|, |R67|, !PT ;  /* 0x4000008b8c8b7276 */ /* 0x000fe20007800443 */
[----:B------:R-:W1:Y:S02]  /*3530*/  LDC R33, c[0x0][0x380] ;  /* 0x0000e000ff217b82 */ /* 0x000e640000000800 */
[----:B------:R-:W-:Y:S01]  /*3540*/  @P0 FMUL R67, R132, R67 ;  /* 0x0000004384430220 */ /* 0x000fe20000400000 */
[----:B------:R-:W-:-:S02]  /*3550*/  F2FP.SATFINITE.E4M3.F32.PACK_AB_MERGE_C R12, RZ, R12, RZ ;  /* 0x0000000cff0c723e */ /* 0x000fc400048070ff */
[----:B------:R-:W-:Y:S02]  /*3560*/  F2FP.SATFINITE.E4M3.F32.PACK_AB_MERGE_C R14, RZ, R14, RZ ;  /* 0x0000000eff0e723e */ /* 0x000fe400048070ff */
[----:B------:R-:W-:Y:S02]  /*3570*/  F2FP.SATFINITE.E4M3.F32.PACK_AB_MERGE_C R134, RZ, R134, RZ ;  /* 0x00000086ff86723e */ /* 0x000fe400048070ff */
[----:B------:R-:W-:Y:S02]  /*3580*/  F2FP.SATFINITE.E4M3.F32.PACK_AB_MERGE_C R37, RZ, R37, RZ ;  /* 0x00000025ff25723e */ /* 0x000fe400048070ff */
[----:B------:R-:W-:Y:S02]  /*3590*/  SHF.L.U32 R12, R12, 0x10, RZ ;  /* 0x000000100c0c7819 */ /* 0x000fe400000006ff */
[----:B------:R-:W-:Y:S02]  /*35a0*/  SHF.L.U32 R14, R14, 0x10, RZ ;  /* 0x000000100e0e7819 */ /* 0x000fe400000006ff */
[----:B------:R-:W-:-:S02]  /*35b0*/  F2FP.SATFINITE.E4M3.F32.PACK_AB_MERGE_C R43, RZ, R43, RZ ;  /* 0x0000002bff2b723e */ /* 0x000fc400048070ff */
[----:B------:R-:W-:Y:S01]  /*35c0*/  F2FP.SATFINITE.E4M3.F32.PACK_AB_MERGE_C R67, RZ, R67, RZ ;  /* 0x00000043ff43723e */ /* 0x000fe200048070ff */
[----:B--2---:R-:W-:Y:S01]  /*35d0*/  @!P1 IMAD.WIDE R6, R2, 0x4, R6 ;  /* 0x0000000402069825 */ /* 0x004fe200078e0206 */
[----:B------:R-:W-:Y:S02]  /*35e0*/  LOP3.LUT R134, R134, 0xffff, RZ, 0xc0, !PT ;  /* 0x0000ffff86867812 */ /* 0x000fe400078ec0ff */
[----:B------:R-:W-:Y:S02]  /*35f0*/  LOP3.LUT R37, R37, 0xffff, RZ, 0xc0, !PT ;  /* 0x0000ffff25257812 */ /* 0x000fe400078ec0ff */
[----:B------:R-:W-:Y:S01]  /*3600*/  LOP3.LUT R12, R12, 0xff0000, RZ, 0xc0, !PT ;  /* 0x00ff00000c0c7812 */ /* 0x000fe200078ec0ff */
[----:B------:R2:W-:Y:S01]  /*3610*/  @!P1 STG.E desc[UR4][R6.64], R0 ;  /* 0x0000000006009986 */ /* 0x0005e2000c101904 */
[----:B------:R-:W-:Y:S02]  /*3620*/  LOP3.LUT R39, R14, 0xff0000, RZ, 0xc0, !PT ;  /* 0x00ff00000e277812 */ /* 0x000fe400078ec0ff */
[----:B------:R-:W-:Y:S01]  /*3630*/  LOP3.LUT R43, R43, 0xffff, RZ, 0xc0, !PT ;  /* 0x0000ffff2b2b7812 */ /* 0x000fe200078ec0ff */
[----:B------:R2:W-:Y:S01]  /*3640*/  STG.E desc[UR4][R4.64+0x80], R11 ;  /* 0x0000800b04007986 */ /* 0x0005e2000c101904 */
[----:B------:R-:W-:-:S02]  /*3650*/  LOP3.LUT R67, R67, 0xffff, RZ, 0xc0, !PT ;  /* 0x0000ffff43437812 */ /* 0x000fc400078ec0ff */
[----:B------:R-:W-:Y:S01]  /*3660*/  SHF.L.U32 R134, R134, 0x18, RZ ;  /* 0x0000001886867819 */ /* 0x000fe200000006ff */
[----:B------:R2:W-:Y:S01]  /*3670*/  STG.E desc[UR4][R4.64+0x100], R13 ;  /* 0x0001000d04007986 */ /* 0x0005e2000c101904 */
[----:B------:R-:W-:Y:S02]  /*3680*/  SHF.L.U32 R37, R37, 0x18, RZ ;  /* 0x0000001825257819 */ /* 0x000fe400000006ff */
[----:B------:R-:W-:Y:S01]  /*3690*/  LOP3.LUT R12, R12, 0xffff, R41, 0xf8, !PT ;  /* 0x0000ffff0c0c7812 */ /* 0x000fe200078ef829 */
[----:B------:R2:W-:Y:S01]  /*36a0*/  STG.E desc[UR4][R4.64+0x180], R15 ;  /* 0x0001800f04007986 */ /* 0x0005e2000c101904 */
[----:B------:R-:W-:Y:S02]  /*36b0*/  LOP3.LUT R10, R39, 0xffff, R10, 0xf8, !PT ;  /* 0x0000ffff270a7812 */ /* 0x000fe400078ef80a */
[----:B------:R-:W-:Y:S01]  /*36c0*/  SHF.L.U32 R43, R43, 0x18, RZ ;  /* 0x000000182b2b7819 */ /* 0x000fe200000006ff */
[----:B------:R2:W-:Y:S01]  /*36d0*/  STG.E desc[UR4][R4.64+0x200], R17 ;  /* 0x0002001104007986 */ /* 0x0005e2000c101904 */
[----:B------:R-:W-:-:S02]  /*36e0*/  SHF.L.U32 R67, R67, 0x18, RZ ;  /* 0x0000001843437819 */ /* 0x000fc400000006ff */
[----:B------:R-:W-:Y:S01]  /*36f0*/  LOP3.LUT R9, R9, R134, RZ, 0xfc, !PT ;  /* 0x0000008609097212 */ /* 0x000fe200078efcff */
[----:B------:R2:W-:Y:S01]  /*3700*/  STG.E desc[UR4][R4.64+0x280], R19 ;  /* 0x0002801304007986 */ /* 0x0005e2000c101904 */
[----:B------:R-:W-:Y:S02]  /*3710*/  LOP3.LUT R37, R8, R37, RZ, 0xfc, !PT ;  /* 0x0000002508257212 */ /* 0x000fe400078efcff */
[----:B------:R-:W-:Y:S01]  /*3720*/  LOP3.LUT R43, R12, R43, RZ, 0xfc, !PT ;  /* 0x0000002b0c2b7212 */ /* 0x000fe200078efcff */
[----:B------:R2:W-:Y:S01]  /*3730*/  STG.E desc[UR4][R4.64], R9 ;  /* 0x0000000904007986 */ /* 0x0005e2000c101904 */
[----:B------:R-:W-:Y:S02]  /*3740*/  LOP3.LUT R67, R10, R67, RZ, 0xfc, !PT ;  /* 0x000000430a437212 */ /* 0x000fe400078efcff */
[----:B-1----:R-:W-:Y:S01]  /*3750*/  LEA R2, R33, R2, 0x2 ;  /* 0x0000000221027211 */ /* 0x002fe200078e10ff */
[----:B------:R2:W-:Y:S03]  /*3760*/  STG.E desc[UR4][R4.64+0x300], R21 ;  /* 0x0003001504007986 */ /* 0x0005e6000c101904 */
[----:B------:R-:W-:Y:S01]  /*3770*/  ISETP.GE.AND P1, PT, R2, UR11, PT ;  /* 0x0000000b02007c0c */ /* 0x000fe2000bf26270 */
[----:B------:R2:W-:Y:S04]  /*3780*/  STG.E desc[UR4][R4.64+0x380], R23 ;  /* 0x0003801704007986 */ /* 0x0005e8000c101904 */
[----:B------:R2:W-:Y:S04]  /*3790*/  STG.E desc[UR4][R4.64+0x400], R25 ;  /* 0x0004001904007986 */ /* 0x0005e8000c101904 */
[----:B------:R2:W-:Y:S04]  /*37a0*/  STG.E desc[UR4][R4.64+0x480], R27 ;  /* 0x0004801b04007986 */ /* 0x0005e8000c101904 */
[----:B------:R2:W-:Y:S04]  /*37b0*/  STG.E desc[UR4][R4.64+0x500], R29 ;  /* 0x0005001d04007986 */ /* 0x0005e8000c101904 */
[----:B------:R2:W-:Y:S04]  /*37c0*/  STG.E desc[UR4][R4.64+0x580], R31 ;  /* 0x0005801f04007986 */ /* 0x0005e8000c101904 */
[----:B------:R2:W-:Y:S04]  /*37d0*/  STG.E desc[UR4][R4.64+0x600], R35 ;  /* 0x0006002304007986 */ /* 0x0005e8000c101904 */
[----:B------:R2:W-:Y:S04]  /*37e0*/  STG.E desc[UR4][R4.64+0x680], R37 ;  /* 0x0006802504007986 */ /* 0x0005e8000c101904 */
[----:B------:R2:W-:Y:S04]  /*37f0*/  STG.E desc[UR4][R4.64+0x700], R43 ;  /* 0x0007002b04007986 */ /* 0x0005e8000c101904 */
[----:B------:R2:W-:Y:S01]  /*3800*/  STG.E desc[UR4][R4.64+0x780], R67 ;  /* 0x0007804304007986 */ /* 0x0005e2000c101904 */
[----:B------:R-:W-:Y:S05]  /*3810*/  @!P1 BRA `(.L_x_4963) ;  /* 0xffffffd000c09947 */ /* 0x000fea000383ffff */
[----:B------:R-:W-:Y:S05]  /*3820*/  BRA `(.L_x_4960) ;  /* 0x0000002c00507947 */ /* 0x000fea0003800000 */
.L_x_4961:
[----:B------:R-:W-:Y:S01]  /*3830*/  ISETP.NE.AND P0, PT, RZ, UR8, PT ;  /* 0x00000008ff007c0c */ /* 0x000fe2000bf05270 */
[----:B------:R-:W-:-:S12]  /*3840*/  BSSY B1, `(.L_x_4964) ;  /* 0x00002d1000017945 */ /* 0x000fd80003800000 */
        /* <DEDUP_REMOVED lines=64> */
.L_x_4966:
        /* <DEDUP_REMOVED lines=20> */
[----:B------:R-:W5:Y:S01]  /*3d90*/  LDG.E.128 R128, desc[UR4][R134.64+0x1e00] ;  /* 0x001e000486807981 */ /* 0x000f62000c1e1d00 */
        /* <DEDUP_REMOVED lines=214> */
.L_x_4996:
        /* <DEDUP_REMOVED lines=54> */
[----:B------:R-:W-:Y:S01]  /*4e60*/  FMUL R127, R60, R71 ;  /* 0x000000473c7f7220 */ /* 0x000fe20000400000 */
[-C--:B------:R-:W-:Y:S01]  /*4e70*/  FMUL R110, R119, R0.reuse ;  /* 0x00000000776e7220 */ /* 0x080fe20000400000 */
[-C--:B------:R-:W-:Y:S01]  /*4e80*/  FMUL R113, R122, R0.reuse ;  /* 0x000000007a717220 */ /* 0x080fe20000400000 */
[-C--:B------:R-:W-:Y:S01]  /*4e90*/  FMUL R119, R120, R0.reuse ;  /* 0x0000000078777220 */ /* 0x080fe20000400000 */
[-C--:B------:R-:W-:Y:S01]  /*4ea0*/  FMUL R122, R125, R0.reuse ;  /* 0x000000007d7a7220 */ /* 0x080fe20000400000 */
[----:B------:R-:W-:Y:S01]  /*4eb0*/  FMUL R120, R129, R0 ;  /* 0x0000000081787220 */ /* 0x000fe20000400000 */
[----:B------:R-:W-:Y:S01]  /*4ec0*/  FMUL R125, R65, R68 ;  /* 0x00000044417d7220 */ /* 0x000fe20000400000 */
[C---:B------:R-:W-:Y:S01]  /*4ed0*/  @P0 FMUL R133, R132.reuse, R133 ;  /* 0x0000008584850220 */ /* 0x040fe20000400000 */
[----:B------:R-:W-:Y:S01]  /*4ee0*/  FMUL R129, R61, R72 ;  /* 0x000000483d817220 */ /* 0x000fe20000400000 */
[C---:B------:R-:W-:Y:S01]  /*4ef0*/  @P0 FMUL R127, R132.reuse, R127 ;  /* 0x0000007f847f0220 */ /* 0x040fe20000400000 */
[C---:B------:R-:W-:Y:S01]  /*4f00*/  @P0 FMUL R125, R132.reuse, R125 ;  /* 0x0000007d847d0220 */ /* 0x040fe20000400000 */
[----:B0-----:R-:W-:Y:S01]  /*4f10*/  FMUL R141, R57, R76 ;  /* 0x0000004c398d7220 */ /* 0x001fe20000400000 */
        /* <DEDUP_REMOVED lines=9> */
[----:B------:R-:W-:Y:S01]  /*4fb0*/  F2FP.SATFINITE.E4M3.F32.PACK_AB_MERGE_C R129, RZ, R129, RZ ;  /* 0x00000081ff81723e */ /* 0x000fe200048070ff */
[----:B------:R-:W-:Y:S01]  /*4fc0*/  @P0 FMUL R79, R132, R79 ;  /* 0x0000004f844f0220 */ /* 0x000fe20000400000 */
[----:B------:R-:W-:Y:S01]  /*4fd0*/  LOP3.LUT R76, R127, 0xff, RZ, 0xc0, !PT ;  /* 0x000000ff7f4c7812 */ /* 0x000fe200078ec0ff */
[----:B------:R-:W-:Y:S01]  /*4fe0*/  FMUL R127, R48, R83 ;  /* 0x00000053307f7220 */ /* 0x000fe20000400000 */
[----:B------:R-:W-:Y:S01]  /*4ff0*/  LEA R71, R71, R72, 0x8 ;  /* 0x0000004847477211 */ /* 0x000fe200078e40ff */
[C---:B------:R-:W-:Y:S01]  /*5000*/  @P0 FMUL R125, R132.reuse, R125 ;  /* 0x0000007d847d0220 */ /* 0x040fe20000400000 */
[----:B------:R-:W-:Y:S01]  /*5010*/  LEA R72, R129, R76, 0x8 ;  /* 0x0000004c81487211 */ /* 0x000fe200078e40ff */
[----:B------:R-:W-:Y:S01]  /*5020*/  FMUL R129, R49, R84 ;  /* 0x0000005431817220 */ /* 0x000fe20000400000 */
[C---:B------:R-:W-:Y:S01]  /*5030*/  @P0 FMUL R127, R132.reuse, R127 ;  /* 0x0000007f847f0220 */ /* 0x040fe20000400000 */
[----:B------:R-:W-:Y:S01]  /*5040*/  FMUL R133, R41, R92 ;  /* 0x0000005c29857220 */ /* 0x000fe20000400000 */
[C---:B------:R-:W-:Y:S01]  /*5050*/  @P0 FMUL R87, R132.reuse, R87 ;  /* 0x0000005784570220 */ /* 0x040fe20000400000 */
[----:B------:R-:W-:Y:S01]  /*5060*/  @P0 FMUL R91, R132, R91 ;  /* 0x0000005b845b0220 */ /* 0x000fe20000400000 */
[----:B------:R-:W-:Y:S01]  /*5070*/  FMUL R134, R105, R0 ;  /* 0x0000000069867220 */ /* 0x000fe20000400000 */
[----:B------:R-:W-:Y:S01]  /*5080*/  FMUL R103, R28, R103 ;  /* 0x000000671c677220 */ /* 0x000fe20000400000 */
[C---:B------:R-:W-:Y:S01]  /*5090*/  @P0 FMUL R129, R132.reuse, R129 ;  /* 0x0000008184810220 */ /* 0x040fe20000400000 */
[----:B------:R-:W-:Y:S01]  /*50a0*/  F2FP.SATFINITE.E4M3.F32.PACK_AB_MERGE_C R79, RZ, R79, RZ ;  /* 0x0000004fff4f723e */ /* 0x000fe200048070ff */
[C---:B------:R-:W-:Y:S01]  /*50b0*/  @P0 FMUL R133, R132.reuse, R133 ;  /* 0x0000008584850220 */ /* 0x040fe20000400000 */
[----:B------:R-:W-:Y:S01]  /*50c0*/  F2FP.SATFINITE.E4M3.F32.PACK_AB_MERGE_C R83, RZ, R125, RZ ;  /* 0x0000007dff53723e */ /* 0x000fe200048070ff */
[----:B------:R-:W-:Y:S01]  /*50d0*/  FMUL R125, R29, R134 ;  /* 0x000000861d7d7220 */ /* 0x000fe20000400000 */
[----:B------:R-:W-:Y:S01]  /*50e0*/  F2FP.SATFINITE.E4M3.F32.PACK_AB_MERGE_C R127, RZ, R127, RZ ;  /* 0x0000007fff7f723e */ /* 0x000fe200048070ff */
[----:B------:R-:W-:Y:S01]  /*50f0*/  @P0 FMUL R103, R132, R103 ;  /* 0x0000006784670220 */ /* 0x000fe20000400000 */
[----:B------:R-:W-:Y:S01]  /*5100*/  F2FP.SATFINITE.E4M3.F32.PACK_AB_MERGE_C R87, RZ, R87, RZ ;  /* 0x00000057ff57723e */ /* 0x000fe200048070ff */
[-C--:B------:R-:W-:Y:S01]  /*5110*/  FMUL R135, R108, R0.reuse ;  /* 0x000000006c877220 */ /* 0x080fe20000400000 */
[----:B------:R-:W-:Y:S01]  /*5120*/  F2FP.SATFINITE.E4M3.F32.PACK_AB_MERGE_C R91, RZ, R91, RZ ;  /* 0x0000005bff5b723e */ /* 0x000fe200048070ff */
[----:B------:R-:W-:Y:S01]  /*5130*/  FMUL R95, R36, R95 ;  /* 0x0000005f245f7220 */ /* 0x000fe20000400000 */
[----:B------:R-:W-:Y:S01]  /*5140*/  FMUL R68, R131, R0 ;  /* 0x0000000083447220 */ /* 0x000fe20000400000 */
[----:B------:R-:W-:Y:S01]  /*5150*/  LOP3.LUT R76, R79, 0xff, RZ, 0xc0, !PT ;  /* 0x000000ff4f4c7812 */ /* 0x000fe200078ec0ff */
[----:B------:R-:W-:Y:S01]  /*5160*/  FMUL R131, R45, R88 ;  /* 0x000000582d837220 */ /* 0x000fe20000400000 */
[----:B------:R-:W-:Y:S01]  /*5170*/  F2FP.SATFINITE.E4M3.F32.PACK_AB_MERGE_C R129, RZ, R129, RZ ;  /* 0x00000081ff81723e */ /* 0x000fe200048070ff */
[----:B------:R-:W-:Y:S01]  /*5180*/  @P0 FMUL R125, R132, R125 ;  /* 0x0000007d847d0220 */ /* 0x000fe20000400000 */
[----:B------:R-:W-:Y:S01]  /*5190*/  LOP3.LUT R80, R127, 0xff, RZ, 0xc0, !PT ;  /* 0x000000ff7f507812 */ /* 0x000fe200078ec0ff */
        /* <DEDUP_REMOVED lines=9> */
[----:B------:R-:W-:Y:S01]  /*5230*/  LEA R83, R83, R76, 0x8 ;  /* 0x0000004c53537211 */ /* 0x000fe200078e40ff */
[C---:B------:R-:W-:Y:S01]  /*5240*/  @P0 FMUL R87, R132.reuse, R87 ;  /* 0x0000005784570220 */ /* 0x040fe20000400000 */
[----:B------:R-:W-:Y:S01]  /*5250*/  LEA R76, R129, R80, 0x8 ;  /* 0x00000050814c7211 */ /* 0x000fe200078e40ff */
[----:B------:R-:W-:Y:S01]  /*5260*/  @P0 FMUL R135, R132, R135 ;  /* 0x0000008784870220 */ /* 0x000fe20000400000 */
[----:B------:R-:W-:Y:S01]  /*5270*/  LEA R80, R133, R88, 0x8 ;  /* 0x0000005885507211 */ /* 0x000fe200078e40ff */
[-C--:B------:R-:W-:Y:S01]  /*5280*/  FMUL R116, R117, R0.reuse ;  /* 0x0000000075747220 */ /* 0x080fe20000400000 */
[----:B------:R-:W-:Y:S01]  /*5290*/  F2FP.SATFINITE.E4M3.F32.PACK_AB_MERGE_C R88, RZ, R125, RZ ;  /* 0x0000007dff58723e */ /* 0x000fe200048070ff */
[-C--:B------:R-:W-:Y:S01]  /*52a0*/  FMUL R105, R106, R0.reuse ;  /* 0x000000006a697220 */ /* 0x080fe20000400000 */
[----:B------:R-:W-:Y:S01]  /*52b0*/  LOP3.LUT R103, R103, 0xff, RZ, 0xc0, !PT ;  /* 0x000000ff67677812 */ /* 0x000fe200078ec0ff */
[----:B------:R-:W-:Y:S01]  /*52c0*/  @P0 FMUL R127, R132, R127 ;  /* 0x0000007f847f0220 */ /* 0x000fe20000400000 */
[----:B------:R-:W-:Y:S01]  /*52d0*/  F2FP.SATFINITE.E4M3.F32.PACK_AB_MERGE_C R95, RZ, R95, RZ ;  /* 0x0000005fff5f723e */ /* 0x000fe200048070ff */
[----:B------:R-:W-:Y:S01]  /*52e0*/  FMUL R106, R111, R0 ;  /* 0x000000006f6a7220 */ /* 0x000fe20000400000 */
[----:B------:R-:W-:Y:S01]  /*52f0*/  LEA R88, R88, R103, 0x8 ;  /* 0x0000006758587211 */ /* 0x000fe200078e40ff */
[----:B------:R-:W-:Y:S01]  /*5300*/  FMUL R99, R32, R99 ;  /* 0x0000006320637220 */ /* 0x000fe20000400000 */
[----:B------:R-:W-:Y:S01]  /*5310*/  F2FP.SATFINITE.E4M3.F32.PACK_AB_MERGE_C R92, RZ, R87, RZ ;  /* 0x00000057ff5c723e */ /* 0x000fe200048070ff */
[----:B------:R-:W-:Y:S01]  /*5320*/  FMUL R103, R17, R116 ;  /* 0x0000007411677220 */ /* 0x000fe20000400000 */
[----:B------:R-:W-:Y:S01]  /*5330*/  F2FP.SATFINITE.E4M3.F32.PACK_AB_MERGE_C R135, RZ, R135, RZ ;  /* 0x00000087ff87723e */ /* 0x000fe200048070ff */
[-C--:B------:R-:W-:Y:S01]  /*5340*/  FMUL R111, R118, R0.reuse ;  /* 0x00000000766f7220 */ /* 0x080fe20000400000 */
[----:B------:R-:W-:Y:S01]  /*5350*/  LOP3.LUT R95, R95, 0xff, RZ, 0xc0, !PT ;  /* 0x000000ff5f5f7812 */ /* 0x000fe200078ec0ff */
[----:B------:R-:W-:Y:S01]  /*5360*/  FMUL R118, R121, R0 ;  /* 0x0000000079767220 */ /* 0x000fe20000400000 */
[----:B------:R-:W-:Y:S01]  /*5370*/  FMUL R119, R12, R119 ;  /* 0x000000770c777220 */ /* 0x000fe20000400000 */
[C---:B------:R-:W-:Y:S01]  /*5380*/  @P0 FMUL R131, R132.reuse, R131 ;  /* 0x0000008384830220 */ /* 0x040fe20000400000 */
[C---:B------:R-:W-:Y:S01]  /*5390*/  @P0 FMUL R99, R132.reuse, R99 ;  /* 0x0000006384630220 */ /* 0x040fe20000400000 */
[----:B------:R-:W-:Y:S01]  /*53a0*/  F2FP.SATFINITE.E4M3.F32.PACK_AB_MERGE_C R87, RZ, R127, RZ ;  /* 0x0000007fff57723e */ /* 0x000fe200048070ff */
[----:B------:R-:W-:Y:S01]  /*53b0*/  @P0 FMUL R103, R132, R103 ;  /* 0x0000006784670220 */ /* 0x000fe20000400000 */
[----:B------:R-:W-:Y:S01]  /*53c0*/  LOP3.LUT R96, R135, 0xff, RZ, 0xc0, !PT ;  /* 0x000000ff87607812 */ /* 0x000fe200078ec0ff */
[----:B------:R-:W-:Y:S01]  /*53d0*/  FMUL R125, R13, R118 ;  /* 0x000000760d7d7220 */ /* 0x000fe20000400000 */
[----:B------:R-:W-:Y:S01]  /*53e0*/  LEA R92, R92, R95, 0x8 ;  /* 0x0000005f5c5c7211 */ /* 0x000fe200078e40ff */
[----:B------:R-:W-:Y:S01]  /*53f0*/  FMUL R95, R21, R136 ;  /* 0x00000088155f7220 */ /* 0x000fe20000400000 */
[----:B------:R-:W-:Y:S01]  /*5400*/  @P0 FMUL R119, R132, R119 ;  /* 0x0000007784770220 */ /* 0x000fe20000400000 */
[----:B------:R-:W-:Y:S01]  /*5410*/  FMUL R121, R128, R0 ;  /* 0x0000000080797220 */ /* 0x000fe20000400000 */
[----:B------:R-:W-:Y:S01]  /*5420*/  F2FP.SATFINITE.E4M3.F32.PACK_AB_MERGE_C R131, RZ, R131, RZ ;  /* 0x00000083ff83723e */ /* 0x000fe200048070ff */
[C---:B------:R-:W-:Y:S01]  /*5430*/  @P0 FMUL R95, R132.reuse, R95 ;  /* 0x0000005f845f0220 */ /* 0x040fe20000400000 */
[----:B------:R-:W-:Y:S01]  /*5440*/  LEA R87, R87, R96, 0x8 ;  /* 0x0000006057577211 */ /* 0x000fe200078e40ff */
[----:B------:R-:W-:Y:S01]  /*5450*/  @P0 FMUL R125, R132, R125 ;  /* 0x0000007d847d0220 */ /* 0x000fe20000400000 */
[----:B------:R-:W-:Y:S01]  /*5460*/  F2FP.SATFINITE.E4M3.F32.PACK_AB_MERGE_C R99, RZ, R99, RZ ;  /* 0x00000063ff63723e */ /* 0x000fe200048070ff */
[----:B------:R-:W-:Y:S01]  /*5470*/  FMUL R121, R4, R121 ;  /* 0x0000007904797220 */ /* 0x000fe20000400000 */
[----:B------:R-:W-:Y:S01]  /*5480*/  F2FP.SATFINITE.E4M3.F32.PACK_AB_MERGE_C R96, RZ, R103, RZ ;  /* 0x00000067ff60723e */ /* 0x000fe200048070ff */
[----:B------:R-:W-:Y:S01]  /*5490*/  FMUL R103, R62, R73 ;  /* 0x000000493e677220 */ /* 0x000fe20000400000 */
[----:B------:R-:W-:Y:S01]  /*54a0*/  F2FP.SATFINITE.E4M3.F32.PACK_AB_MERGE_C R119, RZ, R119, RZ ;  /* 0x00000077ff77723e */ /* 0x000fe200048070ff */
[----:B------:R-:W-:Y:S01]  /*54b0*/  FMUL R73, R5, R120 ;  /* 0x0000007805497220 */ /* 0x000fe20000400000 */
[----:B------:R-:W-:Y:S01]  /*54c0*/  LEA R79, R131, R84, 0x8 ;  /* 0x00000054834f7211 */ /* 0x000fe200078e40ff */
[----:B------:R-:W-:Y:S01]  /*54d0*/  FMUL R69, R66, R69 ;  /* 0x0000004542457220 */ /* 0x000fe20000400000 */
[----:B------:R-:W-:Y:S01]  /*54e0*/  LOP3.LUT R84, R99, 0xff, RZ, 0xc0, !PT ;  /* 0x000000ff63547812 */ /* 0x000fe200078ec0ff */
[----:B------:R-:W-:Y:S01]  /*54f0*/  FMUL R91, R33, R100 ;  /* 0x00000064215b7220 */ /* 0x000fe20000400000 */
[----:B------:R-:W-:Y:S01]  /*5500*/  F2FP.SATFINITE.E4M3.F32.PACK_AB_MERGE_C R99, RZ, R95, RZ ;  /* 0x0000005fff63723e */ /* 0x000fe200048070ff */
[C---:B------:R-:W-:Y:S01]  /*5510*/  @P0 FMUL R121, R132.reuse, R121 ;  /* 0x0000007984790220 */ /* 0x040fe20000400000 */
[----:B------:R-:W-:Y:S01]  /*5520*/  F2FP.SATFINITE.E4M3.F32.PACK_AB_MERGE_C R95, RZ, R125, RZ ;  /* 0x0000007dff5f723e */ /* 0x000fe200048070ff */
[----:B------:R-:W-:Y:S01]  /*5530*/  @P0 FMUL R73, R132, R73 ;  /* 0x0000004984490220 */ /* 0x000fe20000400000 */
[----:B------:R-:W-:Y:S01]  /*5540*/  LOP3.LUT R100, R119, 0xff, RZ, 0xc0, !PT ;  /* 0x000000ff77647812 */ /* 0x000fe200078ec0ff */
[-C--:B------:R-:W-:Y:S01]  /*5550*/  FMUL R137, R112, R0.reuse ;  /* 0x0000000070897220 */ /* 0x080fe20000400000 */
[----:B------:R-:W-:Y:S01]  /*5560*/  @P0 FMUL R69, R132, R69 ;  /* 0x0000004584450220 */ /* 0x000fe20000400000 */
[-C--:B------:R-:W-:Y:S01]  /*5570*/  FMUL R112, R123, R0.reuse ;  /* 0x000000007b707220 */ /* 0x080fe20000400000 */
[----:B------:R-:W-:Y:S01]  /*5580*/  FMUL R123, R124, R0 ;  /* 0x000000007c7b7220 */ /* 0x000fe20000400000 */
[----:B------:R-:W-:Y:S01]  /*5590*/  LEA R95, R95, R100, 0x8 ;  /* 0x000000645f5f7211 */ /* 0x000fe200078e40ff */
[----:B------:R-:W-:Y:S01]  /*55a0*/  FMUL R81, R54, R81 ;  /* 0x0000005136517220 */ /* 0x000fe20000400000 */
[----:B------:R-:W-:Y:S01]  /*55b0*/  F2FP.SATFINITE.E4M3.F32.PACK_AB_MERGE_C R121, RZ, R121, RZ ;  /* 0x00000079ff79723e */ /* 0x000fe200048070ff */
[----:B------:R-:W-:Y:S01]  /*55c0*/  FMUL R137, R20, R137 ;  /* 0x0000008914897220 */ /* 0x000fe20000400000 */
[----:B------:R-:W-:Y:S01]  /*55d0*/  F2FP.SATFINITE.E4M3.F32.PACK_AB_MERGE_C R100, RZ, R73, RZ ;  /* 0x00000049ff64723e */ /* 0x000fe200048070ff */
[----:B------:R-:W-:Y:S01]  /*55e0*/  FMUL R123, R8, R123 ;  /* 0x0000007b087b7220 */ /* 0x000fe20000400000 */
[----:B------:R-:W-:Y:S01]  /*55f0*/  F2FP.SATFINITE.E4M3.F32.PACK_AB_MERGE_C R73, RZ, R69, RZ ;  /* 0x00000045ff49723e */ /* 0x000fe200048070ff */
[----:B------:R-:W-:Y:S01]  /*5600*/  FMUL R77, R58, R77 ;  /* 0x0000004d3a4d7220 */ /* 0x000fe20000400000 */
[C---:B------:R-:W-:Y:S01]  /*5610*/  @P0 FMUL R81, R132.reuse, R81 ;  /* 0x0000005184510220 */ /* 0x040fe20000400000 */
[C---:B------:R-:W-:Y:S01]  /*5620*/  @P0 FMUL R91, R132.reuse, R91 ;  /* 0x0000005b845b0220 */ /* 0x040fe20000400000 */
[----:B------:R-:W-:Y:S01]  /*5630*/  LOP3.LUT R121, R121, 0xff, RZ, 0xc0, !PT ;  /* 0x000000ff79797812 */ /* 0x000fe200078ec0ff */
[----:B------:R-:W-:Y:S01]  /*5640*/  @P0 FMUL R137, R132, R137 ;  /* 0x0000008984890220 */ /* 0x000fe20000400000 */
[----:B------:R-:W-:Y:S01]  /*5650*/  SHF.L.U32 R73, R73, 0x10, RZ ;  /* 0x0000001049497819 */ /* 0x000fe200000006ff */
[----:B------:R-:W-:Y:S01]  /*5660*/  FMUL R113, R14, R113 ;  /* 0x000000710e717220 */ /* 0x000fe20000400000 */
[----:B------:R-:W-:Y:S01]  /*5670*/  FMUL R127, R9, R122 ;  /* 0x0000007a097f7220 */ /* 0x000fe20000400000 */
[C---:B------:R-:W-:Y:S01]  /*5680*/  @P0 FMUL R123, R132.reuse, R123 ;  /* 0x0000007b847b0220 */ /* 0x040fe20000400000 */
[----:B------:R-:W-:Y:S01]  /*5690*/  @P0 FMUL R77, R132, R77 ;  /* 0x0000004d844d0220 */ /* 0x000fe20000400000 */
[----:B------:R-:W-:Y:S01]  /*56a0*/  LEA R69, R100, R121, 0x8 ;  /* 0x0000007964457211 */ /* 0x000fe200078e40ff */
[C---:B------:R-:W-:Y:S01]  /*56b0*/  @P0 FMUL R113, R132.reuse, R113 ;  /* 0x0000007184710220 */ /* 0x040fe20000400000 */
[----:B------:R-:W-:Y:S01]  /*56c0*/  F2FP.SATFINITE.E4M3.F32.PACK_AB_MERGE_C R81, RZ, R81, RZ ;  /* 0x00000051ff51723e */ /* 0x000fe200048070ff */
[----:B------:R-:W-:Y:S01]  /*56d0*/  @P0 FMUL R127, R132, R127 ;  /* 0x0000007f847f0220 */ /* 0x000fe20000400000 */
[----:B------:R-:W-:Y:S01]  /*56e0*/  F2FP.SATFINITE.E4M3.F32.PACK_AB_MERGE_C R91, RZ, R91, RZ ;  /* 0x0000005bff5b723e */ /* 0x000fe200048070ff */
[----:B------:R-:W-:Y:S01]  /*56f0*/  FMUL R89, R46, R89 ;  /* 0x000000592e597220 */ /* 0x000fe20000400000 */
[----:B------:R-:W-:Y:S01]  /*5700*/  LOP3.LUT R100, R73, 0xff0000, RZ, 0xc0, !PT ;  /* 0x00ff000049647812 */ /* 0x000fe200078ec0ff */
[----:B------:R-:W-:Y:S01]  /*5710*/  FMUL R73, R67, R70 ;  /* 0x0000004643497220 */ /* 0x000fe20000400000 */
[----:B------:R-:W-:Y:S01]  /*5720*/  F2FP.SATFINITE.E4M3.F32.PACK_AB_MERGE_C R137, RZ, R137, RZ ;  /* 0x00000089ff89723e */ /* 0x000fe200048070ff */
[----:B------:R-:W-:Y:S01]  /*5730*/  FMUL R75, R56, R75 ;  /* 0x0000004b384b7220 */ /* 0x000fe20000400000 */
[----:B------:R-:W-:Y:S01]  /*5740*/  F2FP.SATFINITE.E4M3.F32.PACK_AB_MERGE_C R123, RZ, R123, RZ ;  /* 0x0000007bff7b723e */ /* 0x000fe200048070ff */
[C---:B------:R-:W-:Y:S01]  /*5750*/  @P0 FMUL R73, R132.reuse, R73 ;  /* 0x0000004984490220 */ /* 0x040fe20000400000 */
[----:B------:R-:W-:Y:S01]  /*5760*/  F2FP.SATFINITE.E4M3.F32.PACK_AB_MERGE_C R77, RZ, R77, RZ ;  /* 0x0000004dff4d723e */ /* 0x000fe200048070ff */
[C---:B------:R-:W-:Y:S01]  /*5770*/  @P0 FMUL R89, R132.reuse, R89 ;  /* 0x0000005984590220 */ /* 0x040fe20000400000 */
[----:B------:R-:W-:Y:S01]  /*5780*/  SHF.L.U32 R81, R81, 0x10, RZ ;  /* 0x0000001051517819 */ /* 0x000fe200000006ff */
[----:B------:R-:W-:Y:S01]  /*5790*/  @P0 FMUL R75, R132, R75 ;  /* 0x0000004b844b0220 */ /* 0x000fe20000400000 */
[----:B------:R-:W-:Y:S01]  /*57a0*/  LEA R91, R91, R84, 0x8 ;  /* 0x000000545b5b7211 */ /* 0x000fe200078e40ff */
        /* <DEDUP_REMOVED lines=9> */
[----:B------:R-:W-:Y:S01]  /*5840*/  LOP3.LUT R71, R100, 0xffff, R71, 0xf8, !PT ;  /* 0x0000ffff64477812 */ /* 0x000fe200078ef847 */
[C---:B------:R-:W-:Y:S01]  /*5850*/  @P0 FMUL R117, R132.reuse, R117 ;  /* 0x0000007584750220 */ /* 0x040fe20000400000 */
[----:B------:R-:W-:Y:S01]  /*5860*/  SHF.L.U32 R77, R77, 0x10, RZ ;  /* 0x000000104d4d7819 */ /* 0x000fe200000006ff */
[----:B------:R-:W-:Y:S01]  /*5870*/  @P0 FMUL R93, R132, R93 ;  /* 0x0000005d845d0220 */ /* 0x000fe20000400000 */
[----:B------:R-:W-:Y:S01]  /*5880*/  LOP3.LUT R100, R81, 0xff0000, RZ, 0xc0, !PT ;  /* 0x00ff000051647812 */ /* 0x000fe200078ec0ff */
[----:B------:R-:W-:Y:S01]  /*5890*/  FMUL R81, R59, R78 ;  /* 0x0000004e3b517220 */ /* 0x000fe20000400000 */
[----:B------:R-:W-:Y:S01]  /*58a0*/  LEA R99, R99, R84, 0x8 ;  /* 0x0000005463637211 */ /* 0x000fe200078e40ff */
[----:B------:R-:W-:Y:S01]  /*58b0*/  FMUL R101, R34, R101 ;  /* 0x0000006522657220 */ /* 0x000fe20000400000 */
[----:B------:R-:W-:Y:S01]  /*58c0*/  SHF.L.U32 R113, R113, 0x10, RZ ;  /* 0x0000001071717819 */ /* 0x000fe200000006ff */
[----:B------:R-:W-:Y:S01]  /*58d0*/  @P0 FMUL R81, R132, R81 ;  /* 0x0000005184510220 */ /* 0x000fe20000400000 */
[----:B------:R-:W-:Y:S01]  /*58e0*/  LEA R84, R127, R116, 0x8 ;  /* 0x000000747f547211 */ /* 0x000fe200078e40ff */
[----:B------:R-:W-:Y:S01]  /*58f0*/  FMUL R97, R38, R97 ;  /* 0x0000006126617220 */ /* 0x000fe20000400000 */
[----:B------:R-:W-:Y:S01]  /*5900*/  F2FP.SATFINITE.E4M3.F32.PACK_AB_MERGE_C R73, RZ, R73, RZ ;  /* 0x00000049ff49723e */ /* 0x000fe200048070ff */
[----:B------:R-:W-:Y:S01]  /*5910*/  @P0 FMUL R101, R132, R101 ;  /* 0x0000006584650220 */ /* 0x000fe20000400000 */
[----:B------:R-:W-:Y:S01]  /*5920*/  LOP3.LUT R116, R77, 0xff0000, RZ, 0xc0, !PT ;  /* 0x00ff00004d747812 */ /* 0x000fe200078ec0ff */
        /* <DEDUP_REMOVED lines=9> */
[----:B------:R-:W-:Y:S01]  /*59c0*/  SHF.L.U32 R89, R89, 0x10, RZ ;  /* 0x0000001059597819 */ /* 0x000fe200000006ff */
[C---:B------:R-:W-:Y:S01]  /*59d0*/  @P0 FMUL R97, R132.reuse, R97 ;  /* 0x0000006184610220 */ /* 0x040fe20000400000 */
[----:B------:R-:W-:Y:S01]  /*59e0*/  F2FP.SATFINITE.E4M3.F32.PACK_AB_MERGE_C R141, RZ, R141, RZ ;  /* 0x0000008dff8d723e */ /* 0x000fe200048070ff */
[C---:B------:R-:W-:Y:S01]  /*59f0*/  @P0 FMUL R85, R132.reuse, R85 ;  /* 0x0000005584550220 */ /* 0x040fe20000400000 */
[----:B------:R-:W-:Y:S01]  /*5a00*/  LOP3.LUT R124, R75, 0xff, RZ, 0xc0, !PT ;  /* 0x000000ff4b7c7812 */ /* 0x000fe200078ec0ff */
[C---:B------:R-:W-:Y:S01]  /*5a10*/  @P0 FMUL R105, R132.reuse, R105 ;  /* 0x0000006984690220 */ /* 0x040fe20000400000 */
[----:B------:R-:W-:Y:S01]  /*5a20*/  F2FP.SATFINITE.E4M3.F32.PACK_AB_MERGE_C R103, RZ, R103, RZ ;  /* 0x00000067ff67723e */ /* 0x000fe200048070ff */
[----:B------:R-:W-:Y:S01]  /*5a30*/  @P0 FMUL R107, R132, R107 ;  /* 0x0000006b846b0220 */ /* 0x000fe20000400000 */
[----:B------:R-:W-:Y:S01]  /*5a40*/  LOP3.LUT R95, R70, 0xffff, R95, 0xf8, !PT ;  /* 0x0000ffff465f7812 */ /* 0x000fe200078ef85f */
[----:B------:R-:W-:Y:S01]  /*5a50*/  FMUL R108, R115, R0 ;  /* 0x00000000736c7220 */ /* 0x000fe20000400000 */
[----:B------:R-:W-:Y:S01]  /*5a60*/  F2FP.SATFINITE.E4M3.F32.PACK_AB_MERGE_C R81, RZ, R81, RZ ;  /* 0x00000051ff51723e */ /* 0x000fe200048070ff */
[----:B------:R-:W-:Y:S01]  /*5a70*/  FMUL R109, R22, R109 ;  /* 0x0000006d166d7220 */ /* 0x000fe20000400000 */
[----:B------:R-:W-:Y:S01]  /*5a80*/  SHF.L.U32 R70, R73, 0x18, RZ ;  /* 0x0000001849467819 */ /* 0x000fe200000006ff */
[----:B------:R-:W-:Y:S01]  /*5a90*/  FMUL R73, R55, R82 ;  /* 0x0000005237497220 */ /* 0x000fe20000400000 */
[----:B------:R-:W-:Y:S01]  /*5aa0*/  LOP3.LUT R83, R100, 0xffff, R83, 0xf8, !PT ;  /* 0x0000ffff64537812 */ /* 0x000fe200078ef853 */
[C---:B------:R-:W-:Y:S01]  /*5ab0*/  @P0 FMUL R109, R132.reuse, R109 ;  /* 0x0000006d846d0220 */ /* 0x040fe20000400000 */
[----:B------:R-:W-:Y:S01]  /*5ac0*/  LOP3.LUT R100, R89, 0xff0000, RZ, 0xc0, !PT ;  /* 0x00ff000059647812 */ /* 0x000fe200078ec0ff */
[----:B------:R-:W-:Y:S01]  /*5ad0*/  FMUL R89, R47, R90 ;  /* 0x0000005a2f597220 */ /* 0x000fe20000400000 */
[----:B------:R-:W-:Y:S01]  /*5ae0*/  LEA R75, R141, R124, 0x8 ;  /* 0x0000007c8d4b7211 */ /* 0x000fe200078e40ff */
[C---:B------:R-:W-:Y:S01]  /*5af0*/  @P0 FMUL R73, R132.reuse, R73 ;  /* 0x0000004984490220 */ /* 0x040fe20000400000 */
        /* <DEDUP_REMOVED lines=8> */
[----:B------:R-:W-:Y:S01]  /*5b80*/  LOP3.LUT R71, R71, R70, RZ, 0xfc, !PT ;  /* 0x0000004647477212 */ /* 0x000fe200078efcff */
[----:B------:R-:W-:Y:S01]  /*5b90*/  FMUL R115, R10, R115 ;  /* 0x000000730a737220 */ /* 0x000fe20000400000 */
[----:B------:R-:W-:Y:S01]  /*5ba0*/  LOP3.LUT R103, R103, 0xff0000, RZ, 0xc0, !PT ;  /* 0x00ff000067677812 */ /* 0x000fe200078ec0ff */
[----:B------:R-:W-:Y:S01]  /*5bb0*/  @P0 FMUL R139, R132, R139 ;  /* 0x0000008b848b0220 */ /* 0x000fe20000400000 */
[----:B------:R-:W-:Y:S01]  /*5bc0*/  LOP3.LUT R75, R116, 0xffff, R75, 0xf8, !PT ;  /* 0x0000ffff744b7812 */ /* 0x000fe200078ef84b */
[C---:B------:R-:W-:Y:S01]  /*5bd0*/  @P0 FMUL R111, R132.reuse, R111 ;  /* 0x0000006f846f0220 */ /* 0x040fe20000400000 */
[----:B------:R-:W-:Y:S01]  /*5be0*/  LOP3.LUT R77, R77, 0xffff, RZ, 0xc0, !PT ;  /* 0x0000ffff4d4d7812 */ /* 0x000fe200078ec0ff */
[----:B------:R-:W-:Y:S01]  /*5bf0*/  @P0 FMUL R115, R132, R115 ;  /* 0x0000007384730220 */ /* 0x000fe20000400000 */
[----:B------:R-:W-:-:S02]  /*5c00*/  SHF.L.U32 R70, R81, 0x18, RZ ;  /* 0x0000001851467819 */ /* 0x000fc400000006ff */
[----:B------:R-:W-:Y:S02]  /*5c10*/  F2FP.SATFINITE.E4M3.F32.PACK_AB_MERGE_C R93, RZ, R93, RZ ;  /* 0x0000005dff5d723e */ /* 0x000fe400048070ff */
[----:B------:R-:W-:Y:S02]  /*5c20*/  SHF.L.U32 R117, R117, 0x10, RZ ;  /* 0x0000001075757819 */ /* 0x000fe400000006ff */
[----:B------:R-:W-:Y:S02]  /*5c30*/  F2FP.SATFINITE.E4M3.F32.PACK_AB_MERGE_C R73, RZ, R73, RZ ;  /* 0x00000049ff49723e */ /* 0x000fe400048070ff */
[----:B------:R-:W-:Y:S01]  /*5c40*/  LOP3.LUT R72, R103, 0xffff, R72, 0xf8, !PT ;  /* 0x0000ffff67487812 */ /* 0x000fe200078ef848 */
[----:B------:R-:W-:Y:S01]  /*5c50*/  FMUL R103, R11, R114 ;  /* 0x000000720b677220 */ /* 0x000fe20000400000 */
[----:B------:R-:W-:Y:S02]  /*5c60*/  SHF.L.U32 R77, R77, 0x18, RZ ;  /* 0x000000184d4d7819 */ /* 0x000fe400000006ff */
[----:B------:R-:W-:Y:S01]  /*5c70*/  LOP3.LUT R70, R75, R70, RZ, 0xfc, !PT ;  /* 0x000000464b467212 */ /* 0x000fe200078efcff */
[----:B------:R-:W-:Y:S01]  /*5c80*/  FMUL R75, R43, R94 ;  /* 0x0000005e2b4b7220 */ /* 0x000fe20000400000 */
[----:B------:R-:W-:Y:S01]  /*5c90*/  SHF.L.U32 R93, R93, 0x10, RZ ;  /* 0x000000105d5d7819 */ /* 0x000fe200000006ff */
[C---:B------:R-:W-:Y:S01]  /*5ca0*/  @P0 FMUL R103, R132.reuse, R103 ;  /* 0x0000006784670220 */ /* 0x040fe20000400000 */
[----:B------:R-:W-:Y:S01]  /*5cb0*/  F2FP.SATFINITE.E4M3.F32.PACK_AB_MERGE_C R89, RZ, R89, RZ ;  /* 0x00000059ff59723e */ /* 0x000fe200048070ff */
[----:B------:R-:W-:Y:S01]  /*5cc0*/  @P0 FMUL R75, R132, R75 ;  /* 0x0000004b844b0220 */ /* 0x000fe20000400000 */
[----:B------:R-:W-:-:S02]  /*5cd0*/  LOP3.LUT R74, R117, 0xff0000, RZ, 0xc0, !PT ;  /* 0x00ff0000754a7812 */ /* 0x000fc400078ec0ff */
[----:B------:R-:W-:Y:S02]  /*5ce0*/  LOP3.LUT R73, R73, 0xffff, RZ, 0xc0, !PT ;  /* 0x0000ffff49497812 */ /* 0x000fe400078ec0ff */
[----:B------:R-:W-:Y:S01]  /*5cf0*/  LOP3.LUT R72, R72, R77, RZ, 0xfc, !PT ;  /* 0x0000004d48487212 */ /* 0x000fe200078efcff */
[----:B------:R-:W-:Y:S01]  /*5d00*/  FMUL R77, R35, R102 ;  /* 0x00000066234d7220 */ /* 0x000fe20000400000 */
[----:B------:R-:W-:Y:S02]  /*5d10*/  LOP3.LUT R93, R93, 0xff0000, RZ, 0xc0, !PT ;  /* 0x00ff00005d5d7812 */ /* 0x000fe400078ec0ff */
[----:B------:R-:W-:Y:S01]  /*5d20*/  LOP3.LUT R89, R89, 0xffff, RZ, 0xc0, !PT ;  /* 0x0000ffff59597812 */ /* 0x000fe200078ec0ff */
[----:B------:R-:W-:Y:S01]  /*5d30*/  @P0 FMUL R77, R132, R77 ;  /* 0x0000004d844d0220 */ /* 0x000fe20000400000 */
[----:B------:R-:W-:Y:S02]  /*5d40*/  LOP3.LUT R69, R74, 0xffff, R69, 0xf8, !PT ;  /* 0x0000ffff4a457812 */ /* 0x000fe400078ef845 */
[----:B------:R-:W-:Y:S01]  /*5d50*/  SHF.L.U32 R74, R73, 0x18, RZ ;  /* 0x00000018494a7819 */ /* 0x000fe200000006ff */
[----:B------:R-:W-:Y:S01]  /*5d60*/  FMUL R73, R39, R98 ;  /* 0x0000006227497220 */ /* 0x000fe20000400000 */
[----:B------:R-:W-:Y:S01]  /*5d70*/  LOP3.LUT R80, R93, 0xffff, R80, 0xf8, !PT ;  /* 0x0000ffff5d507812 */ /* 0x000fe200078ef850 */
[----:B------:R-:W-:Y:S01]  /*5d80*/  FMUL R93, R27, R106 ;  /* 0x0000006a1b5d7220 */ /* 0x000fe20000400000 */
[----:B------:R-:W-:Y:S01]  /*5d90*/  SHF.L.U32 R78, R89, 0x18, RZ ;  /* 0x00000018594e7819 */ /* 0x000fe200000006ff */
[----:B------:R-:W-:Y:S01]  /*5da0*/  FMUL R89, R31, R104 ;  /* 0x000000681f597220 */ /* 0x000fe20000400000 */
[----:B------:R-:W-:Y:S01]  /*5db0*/  F2FP.SATFINITE.E4M3.F32.PACK_AB_MERGE_C R101, RZ, R101, RZ ;  /* 0x00000065ff65723e */ /* 0x000fe200048070ff */
[C---:B------:R-:W-:Y:S01]  /*5dc0*/  @P0 FMUL R73, R132.reuse, R73 ;  /* 0x0000004984490220 */ /* 0x040fe20000400000 */
[----:B------:R-:W-:Y:S01]  /*5dd0*/  F2FP.SATFINITE.E4M3.F32.PACK_AB_MERGE_C R75, RZ, R75, RZ ;  /* 0x0000004bff4b723e */ /* 0x000fe200048070ff */
[C---:B------:R-:W-:Y:S01]  /*5de0*/  @P0 FMUL R89, R132.reuse, R89 ;  /* 0x0000005984590220 */ /* 0x040fe20000400000 */
[----:B------:R-:W-:Y:S01]  /*5df0*/  F2FP.SATFINITE.E4M3.F32.PACK_AB_MERGE_C R97, RZ, R97, RZ ;  /* 0x00000061ff61723e */ /* 0x000fe200048070ff */
[----:B------:R-:W-:Y:S01]  /*5e00*/  @P0 FMUL R93, R132, R93 ;  /* 0x0000005d845d0220 */ /* 0x000fe20000400000 */
[----:B------:R-:W-:-:S02]  /*5e10*/  SHF.L.U32 R101, R101, 0x10, RZ ;  /* 0x0000001065657819 */ /* 0x000fc400000006ff */
[----:B------:R-:W-:Y:S02]  /*5e20*/  LOP3.LUT R75, R75, 0xffff, RZ, 0xc0, !PT ;  /* 0x0000ffff4b4b7812 */ /* 0x000fe400078ec0ff */
[----:B------:R-:W-:Y:S02]  /*5e30*/  F2FP.SATFINITE.E4M3.F32.PACK_AB_MERGE_C R77, RZ, R77, RZ ;  /* 0x0000004dff4d723e */ /* 0x000fe400048070ff */
[----:B------:R-:W-:Y:S02]  /*5e40*/  F2FP.SATFINITE.E4M3.F32.PACK_AB_MERGE_C R85, RZ, R85, RZ ;  /* 0x00000055ff55723e */ /* 0x000fe400048070ff */
[----:B------:R-:W-:Y:S02]  /*5e50*/  F2FP.SATFINITE.E4M3.F32.PACK_AB_MERGE_C R105, RZ, R105, RZ ;  /* 0x00000069ff69723e */ /* 0x000fe400048070ff */
[----:B------:R-:W-:Y:S02]  /*5e60*/  F2FP.SATFINITE.E4M3.F32.PACK_AB_MERGE_C R107, RZ, R107, RZ ;  /* 0x0000006bff6b723e */ /* 0x000fe400048070ff */
[----:B------:R-:W-:-:S02]  /*5e70*/  LOP3.LUT R79, R100, 0xffff, R79, 0xf8, !PT ;  /* 0x0000ffff644f7812 */ /* 0x000fc400078ef84f */
[----:B------:R-:W-:Y:S02]  /*5e80*/  SHF.L.U32 R97, R97, 0x10, RZ ;  /* 0x0000001061617819 */ /* 0x000fe400000006ff */
[----:B------:R-:W-:Y:S02]  /*5e90*/  F2FP.SATFINITE.E4M3.F32.PACK_AB_MERGE_C R73, RZ, R73, RZ ;  /* 0x00000049ff49723e */ /* 0x000fe400048070ff */
[----:B------:R-:W-:Y:S01]  /*5ea0*/  LOP3.LUT R100, R101, 0xff0000, RZ, 0xc0, !PT ;  /* 0x00ff000065647812 */ /* 0x000fe200078ec0ff */
[----:B------:R-:W-:Y:S01]  /*5eb0*/  FMUL R101, R15, R112 ;  /* 0x000000700f657220 */ /* 0x000fe20000400000 */
[----:B------:R-:W-:Y:S02]  /*5ec0*/  SHF.L.U32 R75, R75, 0x18, RZ ;  /* 0x000000184b4b7819 */ /* 0x000fe400000006ff */
[----:B------:R-:W-:Y:S01]  /*5ed0*/  LOP3.LUT R77, R77, 0xffff, RZ, 0xc0, !PT ;  /* 0x0000ffff4d4d7812 */ /* 0x000fe200078ec0ff */
[----:B------:R-:W-:Y:S01]  /*5ee0*/  @P0 FMUL R101, R132, R101 ;  /* 0x0000006584650220 */ /* 0x000fe20000400000 */
[----:B------:R-:W-:-:S02]  /*5ef0*/  F2FP.SATFINITE.E4M3.F32.PACK_AB_MERGE_C R89, RZ, R89, RZ ;  /* 0x00000059ff59723e */ /* 0x000fc400048070ff */
[----:B------:R-:W-:Y:S02]  /*5f00*/  F2FP.SATFINITE.E4M3.F32.PACK_AB_MERGE_C R93, RZ, R93, RZ ;  /* 0x0000005dff5d723e */ /* 0x000fe400048070ff */
[----:B------:R-:W-:Y:S02]  /*5f10*/  SHF.L.U32 R85, R85, 0x10, RZ ;  /* 0x0000001055557819 */ /* 0x000fe400000006ff */
[----:B------:R-:W-:Y:S02]  /*5f20*/  SHF.L.U32 R105, R105, 0x10, RZ ;  /* 0x0000001069697819 */ /* 0x000fe400000006ff */
[----:B------:R-:W-:Y:S02]  /*5f30*/  SHF.L.U32 R107, R107, 0x10, RZ ;  /* 0x000000106b6b7819 */ /* 0x000fe400000006ff */
[----:B------:R-:W-:Y:S02]  /*5f40*/  LOP3.LUT R97, R97, 0xff0000, RZ, 0xc0, !PT ;  /* 0x00ff000061617812 */ /* 0x000fe400078ec0ff */
[----:B------:R-:W-:-:S02]  /*5f50*/  LOP3.LUT R83, R83, R74, RZ, 0xfc, !PT ;  /* 0x0000004a53537212 */ /* 0x000fc400078efcff */
[----:B------:R-:W-:Y:S02]  /*5f60*/  LOP3.LUT R73, R73, 0xffff, RZ, 0xc0, !PT ;  /* 0x0000ffff49497812 */ /* 0x000fe400078ec0ff */
[----:B------:R-:W-:Y:S02]  /*5f70*/  LOP3.LUT R91, R100, 0xffff, R91, 0xf8, !PT ;  /* 0x0000ffff645b7812 */ /* 0x000fe400078ef85b */
[----:B------:R-:W-:Y:S02]  /*5f80*/  LOP3.LUT R81, R80, R75, RZ, 0xfc, !PT ;  /* 0x0000004b50517212 */ /* 0x000fe400078efcff */
[----:B------:R-:W-:Y:S02]  /*5f90*/  SHF.L.U32 R74, R77, 0x18, RZ ;  /* 0x000000184d4a7819 */ /* 0x000fe400000006ff */
[----:B------:R-:W-:Y:S02]  /*5fa0*/  LOP3.LUT R75, R89, 0xffff, RZ, 0xc0, !PT ;  /* 0x0000ffff594b7812 */ /* 0x000fe400078ec0ff */
[----:B------:R-:W-:-:S02]  /*5fb0*/  LOP3.LUT R93, R93, 0xffff, RZ, 0xc0, !PT ;  /* 0x0000ffff5d5d7812 */ /* 0x000fc400078ec0ff */
[----:B------:R-:W-:Y:S02]  /*5fc0*/  LOP3.LUT R85, R85, 0xff0000, RZ, 0xc0, !PT ;  /* 0x00ff000055557812 */ /* 0x000fe400078ec0ff */
[----:B------:R-:W-:Y:S02]  /*5fd0*/  LOP3.LUT R105, R105, 0xff0000, RZ, 0xc0, !PT ;  /* 0x00ff000069697812 */ /* 0x000fe400078ec0ff */
[----:B------:R-:W-:Y:S02]  /*5fe0*/  LOP3.LUT R100, R107, 0xff0000, RZ, 0xc0, !PT ;  /* 0x00ff00006b647812 */ /* 0x000fe400078ec0ff */
[----:B------:R-:W-:Y:S01]  /*5ff0*/  LOP3.LUT R92, R97, 0xffff, R92, 0xf8, !PT ;  /* 0x0000ffff615c7812 */ /* 0x000fe200078ef85c */
[----:B------:R-:W-:Y:S01]  /*6000*/  FMUL R97, R19, R110 ;  /* 0x0000006e13617220 */ /* 0x000fe20000400000 */
[----:B------:R-:W-:Y:S02]  /*6010*/  SHF.L.U32 R73, R73, 0x18, RZ ;  /* 0x0000001849497819 */ /* 0x000fe400000006ff */
[----:B------:R-:W-:Y:S01]  /*6020*/  LOP3.LUT R91, R91, R74, RZ, 0xfc, !PT ;  /* 0x0000004a5b5b7212 */ /* 0x000fe200078efcff */
[----:B------:R-:W-:Y:S01]  /*6030*/  @P0 FMUL R97, R132, R97 ;  /* 0x0000006184610220 */ /* 0x000fe20000400000 */
[----:B------:R-:W-:-:S02]  /*6040*/  SHF.L.U32 R75, R75, 0x18, RZ ;  /* 0x000000184b4b7819 */ /* 0x000fc400000006ff */
[----:B------:R-:W-:Y:S02]  /*6050*/  SHF.L.U32 R74, R93, 0x18, RZ ;  /* 0x000000185d4a7819 */ /* 0x000fe400000006ff */
[----:B------:R-:W-:Y:S01]  /*6060*/  LOP3.LUT R76, R85, 0xffff, R76, 0xf8, !PT ;  /* 0x0000ffff554c7812 */ /* 0x000fe200078ef84c */
[----:B------:R-:W-:Y:S01]  /*6070*/  FMUL R85, R51, R86 ;  /* 0x0000005633557220 */ /* 0x000fe20000400000 */
[----:B------:R-:W-:Y:S01]  /*6080*/  LOP3.LUT R88, R105, 0xffff, R88, 0xf8, !PT ;  /* 0x0000ffff69587812 */ /* 0x000fe200078ef858 */
[----:B------:R-:W-:Y:S01]  /*6090*/  FMUL R105, R7, R68 ;  /* 0x0000004407697220 */ /* 0x000fe20000400000 */
[----:B------:R-:W-:Y:S01]  /*60a0*/  LOP3.LUT R87, R100, 0xffff, R87, 0xf8, !PT ;  /* 0x0000ffff64577812 */ /* 0x000fe200078ef857 */
[----:B------:R-:W-:Y:S01]  /*60b0*/  @P0 FMUL R85, R132, R85 ;  /* 0x0000005584550220 */ /* 0x000fe20000400000 */
[----:B------:R-:W-:Y:S01]  /*60c0*/  LOP3.LUT R89, R92, R73, RZ, 0xfc, !PT ;  /* 0x000000495c597212 */ /* 0x000fe200078efcff */
[----:B------:R-:W-:Y:S01]  /*60d0*/  FMUL R73, R23, R108 ;  /* 0x0000006c17497220 */ /* 0x000fe20000400000 */
[----:B------:R-:W-:Y:S01]  /*60e0*/  LOP3.LUT R93, R88, R75, RZ, 0xfc, !PT ;  /* 0x0000004b585d7212 */ /* 0x000fe200078efcff */
[C---:B------:R-:W-:Y:S01]  /*60f0*/  @P0 FMUL R105, R132.reuse, R105 ;  /* 0x0000006984690220 */ /* 0x040fe20000400000 */
[----:B------:R-:W-:Y:S01]  /*6100*/  LOP3.LUT R87, R87, R74, RZ, 0xfc, !PT ;  /* 0x0000004a57577212 */ /* 0x000fe200078efcff */
[----:B------:R-:W-:Y:S01]  /*6110*/  @P0 FMUL R73, R132, R73 ;  /* 0x0000004984490220 */ /* 0x000fe20000400000 */
[----:B------:R-:W0:Y:S01]  /*6120*/  LDC.64 R74, c[0x0][0x3c8] ;  /* 0x0000f200ff4a7b82 */ /* 0x000e220000000a00 */
[----:B------:R-:W-:-:S02]  /*6130*/  F2FP.SATFINITE.E4M3.F32.PACK_AB_MERGE_C R85, RZ, R85, RZ ;  /* 0x00000055ff55723e */ /* 0x000fc400048070ff */
[----:B------:R-:W-:Y:S02]  /*6140*/  F2FP.SATFINITE.E4M3.F32.PACK_AB_MERGE_C R109, RZ, R109, RZ ;  /* 0x0000006dff6d723e */ /* 0x000fe400048070ff */
[----:B------:R-:W-:Y:S02]  /*6150*/  F2FP.SATFINITE.E4M3.F32.PACK_AB_MERGE_C R73, RZ, R73, RZ ;  /* 0x00000049ff49723e */ /* 0x000fe400048070ff */
[----:B------:R-:W-:Y:S02]  /*6160*/  LOP3.LUT R85, R85, 0xffff, RZ, 0xc0, !PT ;  /* 0x0000ffff55557812 */ /* 0x000fe400078ec0ff */
[----:B------:R-:W-:Y:S02]  /*6170*/  LOP3.LUT R73, R73, 0xffff, RZ, 0xc0, !PT ;  /* 0x0000ffff49497812 */ /* 0x000fe400078ec0ff */
[----:B------:R-:W-:Y:S02]  /*6180*/  SHF.L.U32 R85, R85, 0x18, RZ ;  /* 0x0000001855557819 */ /* 0x000fe400000006ff */
[----:B------:R-:W-:-:S02]  /*6190*/  SHF.L.U32 R68, R73, 0x18, RZ ;  /* 0x0000001849447819 */ /* 0x000fc400000006ff */
[----:B------:R-:W-:Y:S02]  /*61a0*/  LOP3.LUT R73, R3, 0x1f, RZ, 0xc0, !PT ;  /* 0x0000001f03497812 */ /* 0x000fe400078ec0ff */
[----:B------:R-:W-:Y:S02]  /*61b0*/  LOP3.LUT R85, R76, R85, RZ, 0xfc, !PT ;  /* 0x000000554c557212 */ /* 0x000fe400078efcff */
[----:B------:R-:W1:Y:S01]  /*61c0*/  @!P1 LDC.64 R76, c[0x0][0x3a0] ;  /* 0x0000e800ff4c9b82 */ /* 0x000e620000000a00 */
[----:B------:R-:W-:Y:S02]  /*61d0*/  LEA R73, R2, R73, 0x9 ;  /* 0x0000004902497211 */ /* 0x000fe400078e48ff */
[----:B------:R-:W-:Y:S02]  /*61e0*/  SHF.L.U32 R109, R109, 0x10, RZ ;  /* 0x000000106d6d7819 */ /* 0x000fe400000006ff */
[----:B------:R-:W-:Y:S01]  /*61f0*/  F2FP.SATFINITE.E4M3.F32.PACK_AB_MERGE_C R101, RZ, R101, RZ ;  /* 0x00000065ff65723e */ /* 0x000fe200048070ff */
[----:B0-----:R-:W-:Y:S01]  /*6200*/  IMAD.WIDE.U32 R74, R73, 0x4, R74 ;  /* 0x00000004494a7825 */ /* 0x001fe200078e004a */
[----:B------:R-:W-:Y:S01]  /*6210*/  LOP3.LUT R116, R109, 0xff0000, RZ, 0xc0, !PT ;  /* 0x00ff00006d747812 */ /* 0x000fe200078ec0ff */
[----:B------:R-:W0:Y:S01]  /*6220*/  LDC R73, c[0x0][0x380] ;  /* 0x0000e000ff497b82 */ /* 0x000e220000000800 */
[----:B------:R-:W-:-:S02]  /*6230*/  F2FP.SATFINITE.E4M3.F32.PACK_AB_MERGE_C R139, RZ, R139, RZ ;  /* 0x0000008bff8b723e */ /* 0x000fc400048070ff */
[----:B------:R-:W-:Y:S02]  /*6240*/  F2FP.SATFINITE.E4M3.F32.PACK_AB_MERGE_C R111, RZ, R111, RZ ;  /* 0x0000006fff6f723e */ /* 0x000fe400048070ff */
[----:B------:R-:W-:Y:S02]  /*6250*/  F2FP.SATFINITE.E4M3.F32.PACK_AB_MERGE_C R115, RZ, R115, RZ ;  /* 0x00000073ff73723e */ /* 0x000fe400048070ff */
[----:B------:R-:W-:Y:S02]  /*6260*/  LOP3.LUT R99, R116, 0xffff, R99, 0xf8, !PT ;  /* 0x0000ffff74637812 */ /* 0x000fe400078ef863 */
[----:B------:R-:W-:Y:S02]  /*6270*/  LOP3.LUT R101, R101, 0xffff, RZ, 0xc0, !PT ;  /* 0x0000ffff65657812 */ /* 0x000fe400078ec0ff */
[----:B------:R-:W-:Y:S02]  /*6280*/  LOP3.LUT R139, R139, 0xff, RZ, 0xc0, !PT ;  /* 0x000000ff8b8b7812 */ /* 0x000fe400078ec0ff */
[----:B------:R-:W-:-:S02]  /*6290*/  SHF.L.U32 R111, R111, 0x10, RZ ;  /* 0x000000106f6f7819 */ /* 0x000fc400000006ff */
[----:B------:R-:W-:Y:S01]  /*62a0*/  SHF.L.U32 R115, R115, 0x10, RZ ;  /* 0x0000001073737819 */ /* 0x000fe200000006ff */
[----:B-1----:R-:W-:Y:S01]  /*62b0*/  @!P1 IMAD.WIDE R76, R2, 0x4, R76 ;  /* 0x00000004024c9825 */ /* 0x002fe200078e024c */
[----:B------:R-:W-:Y:S02]  /*62c0*/  F2FP.SATFINITE.E4M3.F32.PACK_AB_MERGE_C R97, RZ, R97, RZ ;  /* 0x00000061ff61723e */ /* 0x000fe400048070ff */
[----:B------:R-:W-:Y:S02]  /*62d0*/  F2FP.SATFINITE.E4M3.F32.PACK_AB_MERGE_C R103, RZ, R103, RZ ;  /* 0x00000067ff67723e */ /* 0x000fe400048070ff */
[----:B------:R-:W-:Y:S01]  /*62e0*/  F2FP.SATFINITE.E4M3.F32.PACK_AB_MERGE_C R105, RZ, R105, RZ ;  /* 0x00000069ff69723e */ /* 0x000fe200048070ff */
[----:B------:R1:W-:Y:S01]  /*62f0*/  @!P1 STG.E desc[UR4][R76.64], R0 ;  /* 0x000000004c009986 */ /* 0x0003e2000c101904 */
[----:B------:R-:W-:Y:S02]  /*6300*/  LOP3.LUT R99, R99, R68, RZ, 0xfc, !PT ;  /* 0x0000004463637212 */ /* 0x000fe400078efcff */
[----:B------:R-:W-:Y:S01]  /*6310*/  SHF.L.U32 R68, R101, 0x18, RZ ;  /* 0x0000001865447819 */ /* 0x000fe200000006ff */
        /* <DEDUP_REMOVED lines=10> */
[----:B------:R-:W-:-:S02]  /*63c0*/  LOP3.LUT R95, R95, R68, RZ, 0xfc, !PT ;  /* 0x000000445f5f7212 */ /* 0x000fc400078efcff */
[----:B------:R-:W-:Y:S01]  /*63d0*/  LOP3.LUT R96, R111, 0xffff, R96, 0xf8, !PT ;  /* 0x0000ffff6f607812 */ /* 0x000fe200078ef860 */
[----:B------:R1:W-:Y:S01]  /*63e0*/  STG.E desc[UR4][R74.64+0x200], R85 ;  /* 0x000200554a007986 */ /* 0x0003e2000c101904 */
[----:B------:R-:W-:Y:S02]  /*63f0*/  LOP3.LUT R84, R115, 0xffff, R84, 0xf8, !PT ;  /* 0x0000ffff73547812 */ /* 0x000fe400078ef854 */
[----:B------:R-:W-:Y:S01]  /*6400*/  SHF.L.U32 R97, R97, 0x18, RZ ;  /* 0x0000001861617819 */ /* 0x000fe200000006ff */
[----:B------:R1:W-:Y:S01]  /*6410*/  STG.E desc[UR4][R74.64+0x300], R81 ;  /* 0x000300514a007986 */ /* 0x0003e2000c101904 */
[----:B------:R-:W-:Y:S02]  /*6420*/  SHF.L.U32 R103, R103, 0x18, RZ ;  /* 0x0000001867677819 */ /* 0x000fe400000006ff */
[----:B------:R-:W-:Y:S01]  /*6430*/  SHF.L.U32 R68, R105, 0x18, RZ ;  /* 0x0000001869447819 */ /* 0x000fe200000006ff */
[----:B------:R1:W-:Y:S01]  /*6440*/  STG.E desc[UR4][R74.64+0x380], R89 ;  /* 0x000380594a007986 */ /* 0x0003e2000c101904 */
[----:B------:R-:W-:-:S02]  /*6450*/  LOP3.LUT R79, R79, R78, RZ, 0xfc, !PT ;  /* 0x0000004e4f4f7212 */ /* 0x000fc400078efcff */
[----:B------:R-:W-:Y:S01]  /*6460*/  LOP3.LUT R97, R96, R97, RZ, 0xfc, !PT ;  /* 0x0000006160617212 */ /* 0x000fe200078efcff */
[----:B------:R1:W-:Y:S01]  /*6470*/  STG.E desc[UR4][R74.64+0x400], R91 ;  /* 0x0004005b4a007986 */ /* 0x0003e2000c101904 */
[----:B------:R-:W-:Y:S02]  /*6480*/  LOP3.LUT R103, R84, R103, RZ, 0xfc, !PT ;  /* 0x0000006754677212 */ /* 0x000fe400078efcff */
[----:B------:R-:W-:Y:S01]  /*6490*/  LOP3.LUT R69, R69, R68, RZ, 0xfc, !PT ;  /* 0x0000004445457212 */ /* 0x000fe200078efcff */
[----:B------:R1:W-:Y:S01]  /*64a0*/  STG.E desc[UR4][R74.64+0x280], R79 ;  /* 0x0002804f4a007986 */ /* 0x0003e2000c101904 */
[----:B0-----:R-:W-:-:S03]  /*64b0*/  LEA R2, R73, R2, 0x2 ;  /* 0x0000000249027211 */ /* 0x001fc600078e10ff */
[----:B------:R1:W-:Y:S01]  /*64c0*/  STG.E desc[UR4][R74.64+0x480], R93 ;  /* 0x0004805d4a007986 */ /* 0x0003e2000c101904 */
[----:B------:R-:W-:-:S03]  /*64d0*/  ISETP.GE.AND P1, PT, R2, UR14, PT ;  /* 0x0000000e02007c0c */ /* 0x000fc6000bf26270 */
[----:B------:R1:W-:Y:S04]  /*64e0*/  STG.E desc[UR4][R74.64+0x500], R87 ;  /* 0x000500574a007986 */ /* 0x0003e8000c101904 */
[----:B------:R1:W-:Y:S04]  /*64f0*/  STG.E desc[UR4][R74.64+0x580], R99 ;  /* 0x000580634a007986 */ /* 0x0003e8000c101904 */
[----:B------:R1:W-:Y:S04]  /*6500*/  STG.E desc[UR4][R74.64+0x600], R97 ;  /* 0x000600614a007986 */ /* 0x0003e8000c101904 */
[----:B------:R1:W-:Y:S04]  /*6510*/  STG.E desc[UR4][R74.64+0x680], R95 ;  /* 0x0006805f4a007986 */ /* 0x0003e8000c101904 */
[----:B------:R1:W-:Y:S04]  /*6520*/  STG.E desc[UR4][R74.64+0x700], R103 ;  /* 0x000700674a007986 */ /* 0x0003e8000c101904 */
[----:B------:R1:W-:Y:S01]  /*6530*/  STG.E desc[UR4][R74.64+0x780], R69 ;  /* 0x000780454a007986 */ /* 0x0003e2000c101904 */
[----:B------:R-:W-:Y:S05]  /*6540*/  @!P1 BRA `(.L_x_4966) ;  /* 0xffffffd400c09947 */ /* 0x000fea000383ffff */
[----:B------:R-:W-:Y:S05]  /*6550*/  BSYNC B1 ;  /* 0x0000000000017941 */ /* 0x000fea0003800000 */
.L_x_4964:
[----:B------:R-:W-:-:S07]  /*6560*/  HFMA2 R139, -RZ, RZ, 0, 0 ;  /* 0x00000000ff8b7431 */ /* 0x000fce00000001ff */
.L_x_4960:
[----:B------:R-:W-:Y:S05]  /*6570*/  BSYNC B0 ;  /* 0x0000000000007941 */ /* 0x000fea0003800000 */
.L_x_4959:
[----:B------:R-:W3:Y:S02]  /*6580*/  LDCU.64 UR6, c[0x0][0x3f8] ;  /* 0x00007f00ff0677ac */ /* 0x000ee40008000a00 */
[----:B---3--:R-:W-:-:S04]  /*6590*/  UISETP.NE.U32.AND UP0, UPT, UR6, URZ, UPT ;  /* 0x000000ff0600728c */ /* 0x008fc8000bf05070 */
[----:B------:R-:W-:-:S09]  /*65a0*/  UISETP.NE.AND.EX UP0, UPT, UR7, URZ, UPT, UP0 ;  /* 0x000000ff0700728c */ /* 0x000fd2000bf05300 */
[----:B------:R-:W-:Y:S05]  /*65b0*/  BRA.U !UP0, `(.L_x_4967) ;  /* 0x0000000108ac7547 */ /* 0x000fea000b800000 */
[----:B------:R-:W-:-:S03]  /*65c0*/  UMOV UR6, 0xffffffff ;  /* 0xffffffff00067882 */ /* 0x000fc60000000000 */
[----:B------:R-:W-:Y:S05]  /*65d0*/  BRA.DIV UR6, `(.L_x_4968) ;  /* 0x0000001a06f87947 */ /* 0x000fea000b800000 */
[----:B-12---:R-:W1:Y:S02]  /*65e0*/  SHFL.DOWN PT, R0, R139, 0x10, 0x1f ;  /* 0x0a001f008b007f89 */ /* 0x006e6400000e0000 */
[----:B-1----:R-:W-:-:S05]  /*65f0*/  FMNMX R0, R0, R139, !PT ;  /* 0x0000008b00007209 */ /* 0x002fca0007800000 */
[----:B------:R-:W1:Y:S02]  /*6600*/  SHFL.DOWN PT, R5, R0, 0x8, 0x1f ;  /* 0x09001f0000057f89 */ /* 0x000e6400000e0000 */
[----:B-1----:R-:W-:-:S05]  /*6610*/  FMNMX R5, R0, R5, !PT ;  /* 0x0000000500057209 */ /* 0x002fca0007800000 */
[----:B------:R-:W1:Y:S02]  /*6620*/  SHFL.DOWN PT, R2, R5, 0x4, 0x1f ;  /* 0x08801f0005027f89 */ /* 0x000e6400000e0000 */
[----:B-1----:R-:W-:-:S05]  /*6630*/  FMNMX R2, R5, R2, !PT ;  /* 0x0000000205027209 */ /* 0x002fca0007800000 */
[----:B------:R-:W1:Y:S02]  /*6640*/  SHFL.DOWN PT, R7, R2, 0x2, 0x1f ;  /* 0x08401f0002077f89 */ /* 0x000e6400000e0000 */
[----:B-1----:R-:W-:-:S05]  /*6650*/  FMNMX R7, R2, R7, !PT ;  /* 0x0000000702077209 */ /* 0x002fca0007800000 */
[----:B------:R1:W2:Y:S02]  /*6660*/  SHFL.DOWN PT, R4, R7, 0x1, 0x1f ;  /* 0x08201f0007047f89 */ /* 0x0002a400000e0000 */
.L_x_5003:
[----:B------:R-:W-:Y:S01]  /*6670*/  LOP3.LUT P1, RZ, R3, 0x1f, RZ, 0xc0, !PT ;  /* 0x0000001f03ff7812 */ /* 0x000fe2000782c0ff */
[----:B------:R-:W-:Y:S05]  /*6680*/  WARPSYNC.ALL ;  /* 0x0000000000007948 */ /* 0x000fea0003800000 */
[----:B-12---:R-:W-:Y:S01]  /*6690*/  FMNMX R7, R7, R4, !PT ;  /* 0x0000000407077209 */ /* 0x006fe20007800000 */
        /* <DEDUP_REMOVED lines=16> */
[----:B------:R-:W-:-:S03]  /*67a0*/  HFMA2 R0, -RZ, RZ, 0, 0 ;  /* 0x00000000ff007431 */ /* 0x000fc600000001ff */
[----:B------:R-:W-:-:S05]  /*67b0*/  @!P1 LEA R2, R3, R2, 0x2 ;  /* 0x0000000203029211 */ /* 0x000fca00078e10ff */
[----:B------:R1:W2:Y:S01]  /*67c0*/  @!P1 LDS R0, [R2] ;  /* 0x0000000002009984 */ /* 0x0002a20000000800 */
[----:B------:R-:W-:Y:S05]  /*67d0*/  BRA.DIV UR6, `(.L_x_4970) ;  /* 0x0000001e06147947 */ /* 0x000fea000b800000 */
[----:B--2---:R-:W2:Y:S02]  /*67e0*/  SHFL.DOWN PT, R5, R0, 0x2, 0x1f ;  /* 0x08401f0000057f89 */ /* 0x004ea400000e0000 */
[----:B--2---:R-:W-:-:S05]  /*67f0*/  FMNMX R5, R5, R0, !PT ;  /* 0x0000000005057209 */ /* 0x004fca0007800000 */
[----:B-1----:R1:W2:Y:S02]  /*6800*/  SHFL.DOWN PT, R2, R5, 0x1, 0x1f ;  /* 0x08201f0005027f89 */ /* 0x0022a400000e0000 */
.L_x_5006:
[----:B------:R-:W-:Y:S02]  /*6810*/  ISETP.NE.AND P1, PT, R3, RZ, PT ;  /* 0x000000ff0300720c */ /* 0x000fe40003f25270 */
[----:B--2---:R-:W-:-:S11]  /*6820*/  FMNMX R7, R5, R2, !PT ;  /* 0x0000000205077209 */ /* 0x004fd60007800000 */
[----:B------:R-:W-:Y:S05]  /*6830*/  @P1 BRA `(.L_x_4969) ;  /* 0x0000000000081947 */ /* 0x000fea0003800000 */
[----:B-1----:R-:W1:Y:S02]  /*6840*/  LDC.64 R4, c[0x0][0x3f8] ;  /* 0x0000fe00ff047b82 */ /* 0x002e640000000a00 */
[----:B-1----:R2:W-:Y:S02]  /*6850*/  REDG.E.MAX.S32.STRONG.GPU desc[UR4][R4.64], R7 ;  /* 0x000000070400798e */ /* 0x0025e4000d12e304 */
.L_x_4969:
[----:B------:R-:W-:Y:S05]  /*6860*/  BSYNC B0 ;  /* 0x0000000000007941 */ /* 0x000fea0003800000 */
.L_x_4967:
[----:B------:R-:W-:Y:S05]  /*6870*/  @!P0 EXIT ;  /* 0x000000000000894d */ /* 0x000fea0003800000 */
[----:B------:R-:W3:Y:S01]  /*6880*/  S2UR UR8, SR_CTAID.X ;  /* 0x00000000000879c3 */ /* 0x000ee20000002500 */
[----:B------:R-:W4:Y:S02]  /*6890*/  LDCU.64 UR6, c[0x0][0x3f0] ;  /* 0x00007e00ff0677ac */ /* 0x000f240008000a00 */
[----:B----4-:R-:W-:Y:S02]  /*68a0*/  ISETP.EQ.U32.AND P1, PT, RZ, UR6, PT ;  /* 0x00000006ff007c0c */ /* 0x010fe4000bf22070 */
[----:B---3--:R-:W-:-:S04]  /*68b0*/  LOP3.LUT P0, RZ, R3, UR8, RZ, 0xfc, !PT ;  /* 0x0000000803ff7c12 */ /* 0x008fc8000f80fcff */
[----:B------:R-:W-:-:S13]  /*68c0*/  ISETP.EQ.OR.EX P0, PT, RZ, UR7, P0, P1 ;  /* 0x00000007ff007c0c */ /* 0x000fda0008702710 */
[----:B------:R-:W-:Y:S05]  /*68d0*/  @P0 EXIT ;  /* 0x000000000000094d */ /* 0x000fea0003800000 */
[----:B-12--5:R-:W-:-:S04]  /*68e0*/  IADD3 R0, PT, PT, R132, 0x1800000, RZ ;  /* 0x0180000084007810 */ /* 0x026fc80007ffe0ff */
[----:B------:R-:W-:-:S04]  /*68f0*/  LOP3.LUT R0, R0, 0x7f800000, RZ, 0xc0, !PT ;  /* 0x7f80000000007812 */ /* 0x000fc800078ec0ff */
[----:B------:R-:W-:-:S13]  /*6900*/  ISETP.GT.U32.AND P0, PT, R0, 0x1ffffff, PT ;  /* 0x01ffffff0000780c */ /* 0x000fda0003f04070 */
[----:B------:R-:W-:Y:S05]  /*6910*/  @P0 BRA `(.L_x_4971) ;  /* 0x00000000000c0947 */ /* 0x000fea0003800000 */
[----:B------:R-:W-:-:S07]  /*6920*/  MOV R8, 0x6940 ;  /* 0x0000694000087802 */ /* 0x000fce0000000f00 */
[----:B0-----:R-:W-:Y:S05]  /*6930*/  CALL.REL.NOINC `($__internal_55_$__cuda_sm20_rcp_rn_f32_slowpath) ;  /* 0x0000001800fc7944 */ /* 0x001fea0003c00000 */
[----:B------:R-:W-:Y:S05]  /*6940*/  BRA `(.L_x_4972) ;  /* 0x0000000000107947 */ /* 0x000fea0003800000 */
.L_x_4971:
[----:B------:R-:W1:Y:S02]  /*6950*/  MUFU.RCP R5, R132 ;  /* 0x0000008400057308 */ /* 0x000e640000001000 */
[----:B-1----:R-:W-:-:S04]  /*6960*/  FFMA R0, R132, R5, -1 ;  /* 0xbf80000084007423 */ /* 0x002fc80000000005 */
[----:B------:R-:W-:-:S04]  /*6970*/  FADD.FTZ R0, -R0, -RZ ;  /* 0x800000ff00007221 */ /* 0x000fc80000010100 */
[----:B------:R-:W-:-:S07]  /*6980*/  FFMA R5, R5, R0, R5 ;  /* 0x0000000005057223 */ /* 0x000fce0000000005 */
.L_x_4972:
[----:B------:R-:W1:Y:S02]  /*6990*/  LDC.64 R2, c[0x0][0x3f0] ;  /* 0x0000fc00ff027b82 */ /* 0x000e640000000a00 */
[----:B-1----:R-:W-:Y:S01]  /*69a0*/  STG.E desc[UR4][R2.64], R5 ;  /* 0x0000000502007986 */ /* 0x002fe2000c101904 */
[----:B------:R-:W-:Y:S05]  /*69b0*/  EXIT ;  /* 0x000000000000794d */ /* 0x000fea0003800000 */
.L_x_4962:
[----:B------:R-:W-:Y:S01]  /*69c0*/  HFMA2 R134, -RZ, RZ, 0, 5.9604644775390625e-08 ;  /* 0x00000001ff867431 */ /* 0x000fe200000001ff */
[----:B------:R-:W-:Y:S01]  /*69d0*/  BSSY B1, `(.L_x_4973) ;  /* 0x0000006000017945 */ /* 0x000fe20003800000 */
[----:B------:R-:W-:Y:S02]  /*69e0*/  MOV R135, 0x1f ;  /* 0x0000001f00877802 */ /* 0x000fe40000000f00 */
[----:B------:R-:W-:-:S07]  /*69f0*/  MOV R136, 0xffffffff ;  /* 0xffffffff00887802 */ /* 0x000fce0000000f00 */
[----:B------:R-:W-:Y:S05]  /*6a00*/  WARPSYNC.COLLECTIVE R136, `(.L_x_4974) ;  /* 0x0000000088087348 */ /* 0x000fea0003c00000 */
[----:B------:R0:W1:Y:S02]  /*6a10*/  SHFL.BFLY P0, R0, R133, R134, R135 ;  /* 0x0c00008685007389 */ /* 0x0000640000000087 */
[----:B01----:R-:W-:Y:S05]  /*6a20*/  ENDCOLLECTIVE ;  /* 0x000000000000791b */ /* 0x003fea0003800000 */
.L_x_4974:
[----:B------:R-:W-:Y:S05]  /*6a30*/  BSYNC B1 ;  /* 0x0000000000017941 */ /* 0x000fea0003800000 */
.L_x_4973:
[----:B------:R-:W-:Y:S02]  /*6a40*/  HFMA2 R134, -RZ, RZ, 0, 1.1920928955078125e-07 ;  /* 0x00000002ff867431 */ /* 0x000fe400000001ff */
[----:B------:R-:W-:Y:S01]  /*6a50*/  FADD R133, R133, R0 ;  /* 0x0000000085857221 */ /* 0x000fe20000000000 */
[----:B------:R-:W-:Y:S02]  /*6a60*/  MOV R135, 0x1f ;  /* 0x0000001f00877802 */ /* 0x000fe40000000f00 */
[----:B------:R-:W-:-:S07]  /*6a70*/  MOV R136, 0xffffffff ;  /* 0xffffffff00887802 */ /* 0x000fce0000000f00 */
[----:B------:R-:W-:Y:S05]  /*6a80*/  WARPSYNC.COLLECTIVE R136, `(.L_x_4975) ;  /* 0x0000000088087348 */ /* 0x000fea0003c00000 */
[----:B------:R0:W1:Y:S02]  /*6a90*/  SHFL.BFLY P0, R0, R133, R134, R135 ;  /* 0x0c00008685007389 */ /* 0x0000640000000087 */
[----:B01----:R-:W-:Y:S05]  /*6aa0*/  ENDCOLLECTIVE ;  /* 0x000000000000791b */ /* 0x003fea0003800000 */
.L_x_4975:
[----:B------:R-:W-:Y:S02]  /*6ab0*/  HFMA2 R134, -RZ, RZ, 0, 2.384185791015625e-07 ;  /* 0x00000004ff867431 */ /* 0x000fe400000001ff */
[----:B------:R-:W-:-:S05]  /*6ac0*/  FADD R93, R133, R0 ;  /* 0x00000000855d7221 */ /* 0x000fca0000000000 */
[----:B------:R-:W-:-:S07]  /*6ad0*/  MOV R133, R93 ;  /* 0x0000005d00857202 */ /* 0x000fce0000000f00 */
[----:B------:R-:W-:Y:S05]  /*6ae0*/  WARPSYNC.COLLECTIVE R136, `(.L_x_4976) ;  /* 0x0000000088087348 */ /* 0x000fea0003c00000 */
[----:B------:R0:W1:Y:S02]  /*6af0*/  SHFL.BFLY P0, R0, R133, R134, R135 ;  /* 0x0c00008685007389 */ /* 0x0000640000000087 */
[----:B01----:R-:W-:Y:S05]  /*6b00*/  ENDCOLLECTIVE ;  /* 0x000000000000791b */ /* 0x003fea0003800000 */
.L_x_4976:
[----:B------:R-:W-:Y:S02]  /*6b10*/  HFMA2 R134, -RZ, RZ, 0, 4.76837158203125e-07 ;  /* 0x00000008ff867431 */ /* 0x000fe400000001ff */
[----:B------:R-:W-:-:S05]  /*6b20*/  FADD R140, R93, R0 ;  /* 0x000000005d8c7221 */ /* 0x000fca0000000000 */
[----:B------:R-:W-:-:S07]  /*6b30*/  MOV R133, R140 ;  /* 0x0000008c00857202 */ /* 0x000fce0000000f00 */
[----:B------:R-:W-:Y:S05]  /*6b40*/  WARPSYNC.COLLECTIVE R136, `(.L_x_4977) ;  /* 0x0000000088087348 */ /* 0x000fea0003c00000 */
[----:B------:R0:W1:Y:S02]  /*6b50*/  SHFL.BFLY P0, R0, R133, R134, R135 ;  /* 0x0c00008685007389 */ /* 0x0000640000000087 */
[----:B01----:R-:W-:Y:S05]  /*6b60*/  ENDCOLLECTIVE ;  /* 0x000000000000791b */ /* 0x003fea0003800000 */
.L_x_4977:
[----:B------:R-:W-:Y:S02]  /*6b70*/  HFMA2 R134, -RZ, RZ, 0, 9.5367431640625e-07 ;  /* 0x00000010ff867431 */ /* 0x000fe400000001ff */
[----:B------:R-:W-:-:S05]  /*6b80*/  FADD R141, R140, R0 ;  /* 0x000000008c8d7221 */ /* 0x000fca0000000000 */
[----:B------:R-:W-:-:S07]  /*6b90*/  MOV R133, R141 ;  /* 0x0000008d00857202 */ /* 0x000fce0000000f00 */
[----:B------:R-:W-:Y:S05]  /*6ba0*/  WARPSYNC.COLLECTIVE R136, `(.L_x_4978) ;  /* 0x0000000088087348 */ /* 0x000fea0003c00000 */
[----:B------:R0:W1:Y:S02]  /*6bb0*/  SHFL.BFLY P0, R0, R133, R134, R135 ;  /* 0x0c00008685007389 */ /* 0x0000640000000087 */
[----:B01----:R-:W-:Y:S05]  /*6bc0*/  ENDCOLLECTIVE ;  /* 0x000000000000791b */ /* 0x003fea0003800000 */
.L_x_4978:
        /* <DEDUP_REMOVED lines=134> */
.L_x_4979:
[----:B------:R-:W-:Y:S02]  /*7430*/  HFMA2 R134, -RZ, RZ, 0, 1.1920928955078125e-07 ;  /* 0x00000002ff867431 */ /* 0x000fe400000001ff */
[----:B------:R-:W-:-:S05]  /*7440*/  FADD R93, R133, R0 ;  /* 0x00000000855d7221 */ /* 0x000fca0000000000 */
[----:B------:R-:W-:-:S07]  /*7450*/  MOV R133, R93 ;  /* 0x0000005d00857202 */ /* 0x000fce0000000f00 */
[----:B------:R-:W-:Y:S05]  /*7460*/  WARPSYNC.COLLECTIVE R136, `(.L_x_4980) ;  /* 0x0000000088087348 */ /* 0x000fea0003c00000 */
[----:B------:R0:W1:Y:S02]  /*7470*/  SHFL.BFLY P0, R0, R133, R134, R135 ;  /* 0x0c00008685007389 */ /* 0x0000640000000087 */
[----:B01----:R-:W-:Y:S05]  /*7480*/  ENDCOLLECTIVE ;  /* 0x000000000000791b */ /* 0x003fea0003800000 */
.L_x_4980:
[----:B------:R-:W-:Y:S02]  /*7490*/  HFMA2 R134, -RZ, RZ, 0, 2.384185791015625e-07 ;  /* 0x00000004ff867431 */ /* 0x000fe400000001ff */
[----:B------:R-:W-:-:S05]  /*74a0*/  FADD R140, R93, R0 ;  /* 0x000000005d8c7221 */ /* 0x000fca0000000000 */
[----:B------:R-:W-:-:S07]  /*74b0*/  MOV R133, R140 ;  /* 0x0000008c00857202 */ /* 0x000fce0000000f00 */
[----:B------:R-:W-:Y:S05]  /*74c0*/  WARPSYNC.COLLECTIVE R136, `(.L_x_4981) ;  /* 0x0000000088087348 */ /* 0x000fea0003c00000 */
[----:B------:R0:W1:Y:S02]  /*74d0*/  SHFL.BFLY P0, R0, R133, R134, R135 ;  /* 0x0c00008685007389 */ /* 0x0000640000000087 */
[----:B01----:R-:W-:Y:S05]  /*74e0*/  ENDCOLLECTIVE ;  /* 0x000000000000791b */ /* 0x003fea0003800000 */
.L_x_4981:
[----:B------:R-:W-:Y:S02]  /*74f0*/  HFMA2 R134, -RZ, RZ, 0, 4.76837158203125e-07 ;  /* 0x00000008ff867431 */ /* 0x000fe400000001ff */
[----:B------:R-:W-:-:S05]  /*7500*/  FADD R141, R140, R0 ;  /* 0x000000008c8d7221 */ /* 0x000fca0000000000 */
[----:B------:R-:W-:-:S07]  /*7510*/  MOV R133, R141 ;  /* 0x0000008d00857202 */ /* 0x000fce0000000f00 */
[----:B------:R-:W-:Y:S05]  /*7520*/  WARPSYNC.COLLECTIVE R136, `(.L_x_4982) ;  /* 0x0000000088087348 */ /* 0x000fea0003c00000 */
[----:B------:R0:W1:Y:S02]  /*7530*/  SHFL.BFLY P0, R0, R133, R134, R135 ;  /* 0x0c00008685007389 */ /* 0x0000640000000087 */
[----:B01----:R-:W-:Y:S05]  /*7540*/  ENDCOLLECTIVE ;  /* 0x000000000000791b */ /* 0x003fea0003800000 */
.L_x_4982:
[----:B------:R-:W-:Y:S02]  /*7550*/  HFMA2 R134, -RZ, RZ, 0, 9.5367431640625e-07 ;  /* 0x00000010ff867431 */ /* 0x000fe400000001ff */
[----:B------:R-:W-:-:S05]  /*7560*/  FADD R142, R141, R0 ;  /* 0x000000008d8e7221 */ /* 0x000fca0000000000 */
[----:B------:R-:W-:-:S07]  /*7570*/  MOV R133, R142 ;  /* 0x0000008e00857202 */ /* 0x000fce0000000f00 */
[----:B------:R-:W-:Y:S05]  /*7580*/  WARPSYNC.COLLECTIVE R136, `(.L_x_4983) ;  /* 0x0000000088087348 */ /* 0x000fea0003c00000 */
[----:B------:R0:W1:Y:S02]  /*7590*/  SHFL.BFLY P0, R0, R133, R134, R135 ;  /* 0x0c00008685007389 */ /* 0x0000640000000087 */
[----:B01----:R-:W-:Y:S05]  /*75a0*/  ENDCOLLECTIVE ;  /* 0x000000000000791b */ /* 0x003fea0003800000 */
.L_x_4983:
[----:B------:R-:W-:Y:S05]  /*75b0*/  BRA `(.L_x_4984) ;  /* 0xffffffa400047947 */ /* 0x000fea000383ffff */
.L_x_4965:
[----:B------:R-:W-:Y:S01]  /*75c0*/  HFMA2 R135, -RZ, RZ, 0, 1.847743988037109375e-06 ;  /* 0x0000001fff877431 */ /* 0x000fe200000001ff */
[----:B------:R-:W-:Y:S01]  /*75d0*/  BSSY B2, `(.L_x_4985) ;  /* 0x0000006000027945 */ /* 0x000fe20003800000 */
[----:B------:R-:W-:Y:S02]  /*75e0*/  MOV R134, 0x1 ;  /* 0x0000000100867802 */ /* 0x000fe40000000f00 */
[----:B------:R-:W-:-:S07]  /*75f0*/  MOV R136, 0xffffffff ;  /* 0xffffffff00887802 */ /* 0x000fce0000000f00 */
[----:B------:R-:W-:Y:S05]  /*7600*/  WARPSYNC.COLLECTIVE R136, `(.L_x_4986) ;  /* 0x0000000088087348 */ /* 0x000fea0003c00000 */
[----:B------:R0:W1:Y:S02]  /*7610*/  SHFL.BFLY P0, R0, R133, R134, R135 ;  /* 0x0c00008685007389 */ /* 0x0000640000000087 */
[----:B01----:R-:W-:Y:S05]  /*7620*/  ENDCOLLECTIVE ;  /* 0x000000000000791b */ /* 0x003fea0003800000 */
.L_x_4986:
[----:B------:R-:W-:Y:S05]  /*7630*/  BSYNC B2 ;  /* 0x0000000000027941 */ /* 0x000fea0003800000 */
.L_x_4985:
[----:B------:R-:W-:Y:S02]  /*7640*/  HFMA2 R134, -RZ, RZ, 0, 1.1920928955078125e-07 ;  /* 0x00000002ff867431 */ /* 0x000fe400000001ff */
[----:B------:R-:W-:Y:S01]  /*7650*/  FADD R133, R133, R0 ;  /* 0x0000000085857221 */ /* 0x000fe20000000000 */
[----:B------:R-:W-:Y:S02]  /*7660*/  MOV R135, 0x1f ;  /* 0x0000001f00877802 */ /* 0x000fe40000000f00 */
[----:B------:R-:W-:-:S07]  /*7670*/  MOV R136, 0xffffffff ;  /* 0xffffffff00887802 */ /* 0x000fce0000000f00 */
[----:B------:R-:W-:Y:S05]  /*7680*/  WARPSYNC.COLLECTIVE R136, `(.L_x_4987) ;  /* 0x0000000088087348 */ /* 0x000fea0003c00000 */
[----:B------:R0:W1:Y:S02]  /*7690*/  SHFL.BFLY P0, R0, R133, R134, R135 ;  /* 0x0c00008685007389 */ /* 0x0000640000000087 */
[----:B01----:R-:W-:Y:S05]  /*76a0*/  ENDCOLLECTIVE ;  /* 0x000000000000791b */ /* 0x003fea0003800000 */
.L_x_4987:
[----:B------:R-:W-:Y:S02]  /*76b0*/  HFMA2 R134, -RZ, RZ, 0, 2.384185791015625e-07 ;  /* 0x00000004ff867431 */ /* 0x000fe400000001ff */
[----:B------:R-:W-:-:S05]  /*76c0*/  FADD R138, R133, R0 ;  /* 0x00000000858a7221 */ /* 0x000fca0000000000 */
[----:B------:R-:W-:-:S07]  /*76d0*/  MOV R133, R138 ;  /* 0x0000008a00857202 */ /* 0x000fce0000000f00 */
[----:B------:R-:W-:Y:S05]  /*76e0*/  WARPSYNC.COLLECTIVE R136, `(.L_x_4988) ;  /* 0x0000000088087348 */ /* 0x000fea0003c00000 */
[----:B------:R0:W1:Y:S02]  /*76f0*/  SHFL.BFLY P0, R0, R133, R134, R135 ;  /* 0x0c00008685007389 */ /* 0x0000640000000087 */
[----:B01----:R-:W-:Y:S05]  /*7700*/  ENDCOLLECTIVE ;  /* 0x000000000000791b */ /* 0x003fea0003800000 */
.L_x_4988:
[----:B------:R-:W-:Y:S02]  /*7710*/  HFMA2 R134, -RZ, RZ, 0, 4.76837158203125e-07 ;  /* 0x00000008ff867431 */ /* 0x000fe400000001ff */
[----:B------:R-:W-:-:S05]  /*7720*/  FADD R139, R138, R0 ;  /* 0x000000008a8b7221 */ /* 0x000fca0000000000 */
[----:B------:R-:W-:-:S07]  /*7730*/  MOV R133, R139 ;  /* 0x0000008b00857202 */ /* 0x000fce0000000f00 */
[----:B------:R-:W-:Y:S05]  /*7740*/  WARPSYNC.COLLECTIVE R136, `(.L_x_4989) ;  /* 0x0000000088087348 */ /* 0x000fea0003c00000 */
[----:B------:R0:W1:Y:S02]  /*7750*/  SHFL.BFLY P0, R0, R133, R134, R135 ;  /* 0x0c00008685007389 */ /* 0x0000640000000087 */
[----:B01----:R-:W-:Y:S05]  /*7760*/  ENDCOLLECTIVE ;  /* 0x000000000000791b */ /* 0x003fea0003800000 */
.L_x_4989:
[----:B------:R-:W-:Y:S02]  /*7770*/  HFMA2 R134, -RZ, RZ, 0, 9.5367431640625e-07 ;  /* 0x00000010ff867431 */ /* 0x000fe400000001ff */
[----:B------:R-:W-:-:S05]  /*7780*/  FADD R140, R139, R0 ;  /* 0x000000008b8c7221 */ /* 0x000fca0000000000 */
[----:B------:R-:W-:-:S07]  /*7790*/  MOV R133, R140 ;  /* 0x0000008c00857202 */ /* 0x000fce0000000f00 */
[----:B------:R-:W-:Y:S05]  /*77a0*/  WARPSYNC.COLLECTIVE R136, `(.L_x_4990) ;  /* 0x0000000088087348 */ /* 0x000fea0003c00000 */
[----:B------:R0:W1:Y:S02]  /*77b0*/  SHFL.BFLY P0, R0, R133, R134, R135 ;  /* 0x0c00008685007389 */ /* 0x0000640000000087 */
[----:B01----:R-:W-:Y:S05]  /*77c0*/  ENDCOLLECTIVE ;  /* 0x000000000000791b */ /* 0x003fea0003800000 */
.L_x_4990:
        /* <DEDUP_REMOVED lines=130> */
[----:B------:R-:W-:-:S07]  /*7ff0*/  FFMA R133, R133, R133, R0 ;  /* 0x0000008585857223 */ /* 0x000fce0000000000 */
[----:B------:R-:W-:Y:S05]  /*8000*/  WARPSYNC.COLLECTIVE R136, `(.L_x_4991) ;  /* 0x0000000088087348 */ /* 0x000fea0003c00000 */
[----:B------:R0:W1:Y:S02]  /*8010*/  SHFL.BFLY P0, R0, R133, R134, R135 ;  /* 0x0c00008685007389 */ /* 0x0000640000000087 */
[----:B01----:R-:W-:Y:S05]  /*8020*/  ENDCOLLECTIVE ;  /* 0x000000000000791b */ /* 0x003fea0003800000 */
.L_x_4991:
[----:B------:R-:W-:Y:S02]  /*8030*/  HFMA2 R134, -RZ, RZ, 0, 1.1920928955078125e-07 ;  /* 0x00000002ff867431 */ /* 0x000fe400000001ff */
[----:B------:R-:W-:-:S05]  /*8040*/  FADD R138, R133, R0 ;  /* 0x00000000858a7221 */ /* 0x000fca0000000000 */
[----:B------:R-:W-:-:S07]  /*8050*/  MOV R133, R138 ;  /* 0x0000008a00857202 */ /* 0x000fce0000000f00 */
[----:B------:R-:W-:Y:S05]  /*8060*/  WARPSYNC.COLLECTIVE R136, `(.L_x_4992) ;  /* 0x0000000088087348 */ /* 0x000fea0003c00000 */
[----:B------:R0:W1:Y:S02]  /*8070*/  SHFL.BFLY P0, R0, R133, R134, R135 ;  /* 0x0c00008685007389 */ /* 0x0000640000000087 */
[----:B01----:R-:W-:Y:S05]  /*8080*/  ENDCOLLECTIVE ;  /* 0x000000000000791b */ /* 0x003fea0003800000 */
.L_x_4992:
[----:B------:R-:W-:Y:S02]  /*8090*/  HFMA2 R134, -RZ, RZ, 0, 2.384185791015625e-07 ;  /* 0x00000004ff867431 */ /* 0x000fe400000001ff */
[----:B------:R-:W-:-:S05]  /*80a0*/  FADD R139, R138, R0 ;  /* 0x000000008a8b7221 */ /* 0x000fca0000000000 */
[----:B------:R-:W-:-:S07]  /*80b0*/  MOV R133, R139 ;  /* 0x0000008b00857202 */ /* 0x000fce0000000f00 */
[----:B------:R-:W-:Y:S05]  /*80c0*/  WARPSYNC.COLLECTIVE R136, `(.L_x_4993) ;  /* 0x0000000088087348 */ /* 0x000fea0003c00000 */
[----:B------:R0:W1:Y:S02]  /*80d0*/  SHFL.BFLY P0, R0, R133, R134, R135 ;  /* 0x0c00008685007389 */ /* 0x0000640000000087 */
[----:B01----:R-:W-:Y:S05]  /*80e0*/  ENDCOLLECTIVE ;  /* 0x000000000000791b */ /* 0x003fea0003800000 */
.L_x_4993:
[----:B------:R-:W-:Y:S02]  /*80f0*/  HFMA2 R134, -RZ, RZ, 0, 4.76837158203125e-07 ;  /* 0x00000008ff867431 */ /* 0x000fe400000001ff */
[----:B------:R-:W-:-:S05]  /*8100*/  FADD R140, R139, R0 ;  /* 0x000000008b8c7221 */ /* 0x000fca0000000000 */
[----:B------:R-:W-:-:S07]  /*8110*/  MOV R133, R140 ;  /* 0x0000008c00857202 */ /* 0x000fce0000000f00 */
[----:B------:R-:W-:Y:S05]  /*8120*/  WARPSYNC.COLLECTIVE R136, `(.L_x_4994) ;  /* 0x0000000088087348 */ /* 0x000fea0003c00000 */
[----:B------:R0:W1:Y:S02]  /*8130*/  SHFL.BFLY P0, R0, R133, R134, R135 ;  /* 0x0c00008685007389 */ /* 0x0000640000000087 */
[----:B01----:R-:W-:Y:S05]  /*8140*/  ENDCOLLECTIVE ;  /* 0x000000000000791b */ /* 0x003fea0003800000 */
.L_x_4994:
[----:B------:R-:W-:Y:S02]  /*8150*/  HFMA2 R134, -RZ, RZ, 0, 9.5367431640625e-07 ;  /* 0x00000010ff867431 */ /* 0x000fe400000001ff */
[----:B------:R-:W-:-:S05]  /*8160*/  FADD R141, R140, R0 ;  /* 0x000000008c8d7221 */ /* 0x000fca0000000000 */
[----:B------:R-:W-:-:S07]  /*8170*/  MOV R133, R141 ;  /* 0x0000008d00857202 */ /* 0x000fce0000000f00 */
[----:B------:R-:W-:Y:S05]  /*8180*/  WARPSYNC.COLLECTIVE R136, `(.L_x_4995) ;  /* 0x0000000088087348 */ /* 0x000fea0003c00000 */
[----:B------:R0:W1:Y:S02]  /*8190*/  SHFL.BFLY P0, R0, R133, R134, R135 ;  /* 0x0c00008685007389 */ /* 0x0000640000000087 */
[----:B01----:R-:W-:Y:S05]  /*81a0*/  ENDCOLLECTIVE ;  /* 0x000000000000791b */ /* 0x003fea0003800000 */
.L_x_4995:
[----:B------:R-:W-:Y:S05]  /*81b0*/  BRA `(.L_x_4996) ;  /* 0xffffffc800507947 */ /* 0x000fea000383ffff */
.L_x_4968:
[----:B--2---:R-:W-:Y:S01]  /*81c0*/  HFMA2 R9, -RZ, RZ, 0, 1.847743988037109375e-06 ;  /* 0x0000001fff097431 */ /* 0x004fe200000001ff */
[----:B------:R-:W-:Y:S01]  /*81d0*/  BSSY B0, `(.L_x_4997) ;  /* 0x0000006000007945 */ /* 0x000fe20003800000 */
[----:B------:R-:W-:Y:S02]  /*81e0*/  MOV R6, 0x10 ;  /* 0x0000001000067802 */ /* 0x000fe40000000f00 */
[----:B------:R-:W-:-:S07]  /*81f0*/  MOV R136, 0xffffffff ;  /* 0xffffffff00887802 */ /* 0x000fce0000000f00 */
[----:B01---5:R-:W-:Y:S05]  /*8200*/  WARPSYNC.COLLECTIVE R136, `(.L_x_4998) ;  /* 0x0000000088087348 */ /* 0x023fea0003c00000 */
[----:B------:R2:W3:Y:S02]  /*8210*/  SHFL.DOWN P1, R4, R139, R6, R9 ;  /* 0x080000068b047389 */ /* 0x0004e40000020009 */
[----:B0123-5:R-:W-:Y:S05]  /*8220*/  ENDCOLLECTIVE ;  /* 0x000000000000791b */ /* 0x02ffea0003800000 */
.L_x_4998:
[----:B------:R-:W-:Y:S05]  /*8230*/  BSYNC B0 ;  /* 0x0000000000007941 */ /* 0x000fea0003800000 */
.L_x_4997:
        /* <DEDUP_REMOVED lines=9> */
.L_x_4999:
[----:B------:R-:W-:Y:S01]  /*82d0*/  HFMA2 R6, -RZ, RZ, 0, 2.384185791015625e-07 ;  /* 0x00000004ff067431 */ /* 0x000fe200000001ff */
[----:B------:R-:W-:-:S04]  /*82e0*/  MOV R5, R4 ;  /* 0x0000000400057202 */ /* 0x000fc80000000f00 */
[----:B------:R-:W-:-:S04]  /*82f0*/  FMNMX R5, R0, R5, !PT ;  /* 0x0000000500057209 */ /* 0x000fc80007800000 */
[----:B------:R-:W-:-:S07]  /*8300*/  MOV R139, R5 ;  /* 0x00000005008b7202 */ /* 0x000fce0000000f00 */
[----:B------:R-:W-:Y:S05]  /*8310*/  WARPSYNC.COLLECTIVE R136, `(.L_x_5000) ;  /* 0x0000000088087348 */ /* 0x000fea0003c00000 */
[----:B------:R0:W1:Y:S02]  /*8320*/  SHFL.DOWN P1, R4, R139, R6, R9 ;  /* 0x080000068b047389 */ /* 0x0000640000020009 */
[----:B01----:R-:W-:Y:S05]  /*8330*/  ENDCOLLECTIVE ;  /* 0x000000000000791b */ /* 0x003fea0003800000 */
.L_x_5000:
[----:B------:R-:W-:Y:S01]  /*8340*/  HFMA2 R6, -RZ, RZ, 0, 1.1920928955078125e-07 ;  /* 0x00000002ff067431 */ /* 0x000fe200000001ff */
[----:B------:R-:W-:-:S04]  /*8350*/  MOV R2, R4 ;  /* 0x0000000400027202 */ /* 0x000fc80000000f00 */
[----:B------:R-:W-:-:S04]  /*8360*/  FMNMX R2, R5, R2, !PT ;  /* 0x0000000205027209 */ /* 0x000fc80007800000 */
[----:B------:R-:W-:-:S07]  /*8370*/  MOV R139, R2 ;  /* 0x00000002008b7202 */ /* 0x000fce0000000f00 */
[----:B------:R-:W-:Y:S05]  /*8380*/  WARPSYNC.COLLECTIVE R136, `(.L_x_5001) ;  /* 0x0000000088087348 */ /* 0x000fea0003c00000 */
[----:B------:R0:W1:Y:S02]  /*8390*/  SHFL.DOWN P1, R4, R139, R6, R9 ;  /* 0x080000068b047389 */ /* 0x0000640000020009 */
[----:B01----:R-:W-:Y:S05]  /*83a0*/  ENDCOLLECTIVE ;  /* 0x000000000000791b */ /* 0x003fea0003800000 */
.L_x_5001:
[----:B------:R-:W-:Y:S01]  /*83b0*/  HFMA2 R6, -RZ, RZ, 0, 5.9604644775390625e-08 ;  /* 0x00000001ff067431 */ /* 0x000fe200000001ff */
[----:B------:R-:W-:-:S04]  /*83c0*/  MOV R7, R4 ;  /* 0x0000000400077202 */ /* 0x000fc80000000f00 */
[----:B------:R-:W-:-:S04]  /*83d0*/  FMNMX R7, R2, R7, !PT ;  /* 0x0000000702077209 */ /* 0x000fc80007800000 */
[----:B------:R-:W-:-:S07]  /*83e0*/  MOV R139, R7 ;  /* 0x00000007008b7202 */ /* 0x000fce0000000f00 */
[----:B------:R-:W-:Y:S05]  /*83f0*/  WARPSYNC.COLLECTIVE R136, `(.L_x_5002) ;  /* 0x0000000088087348 */ /* 0x000fea0003c00000 */
[----:B------:R0:W1:Y:S02]  /*8400*/  SHFL.DOWN P1, R4, R139, R6, R9 ;  /* 0x080000068b047389 */ /* 0x0000640000020009 */
[----:B01----:R-:W-:Y:S05]  /*8410*/  ENDCOLLECTIVE ;  /* 0x000000000000791b */ /* 0x003fea0003800000 */
.L_x_5002:
[----:B------:R-:W-:Y:S05]  /*8420*/  BRA `(.L_x_5003) ;  /* 0xffffffe000907947 */ /* 0x000fea000383ffff */
.L_x_4970:
[----:B--2---:R-:W-:Y:S02]  /*8430*/  MOV R139, R0 ;  /* 0x00000000008b7202 */ /* 0x004fe40000000f00 */
[----:B------:R-:W-:Y:S02]  /*8440*/  MOV R6, 0x2 ;  /* 0x0000000200067802 */ /* 0x000fe40000000f00 */
[----:B------:R-:W-:Y:S02]  /*8450*/  MOV R9, 0x1f ;  /* 0x0000001f00097802 */ /* 0x000fe40000000f00 */
[----:B------:R-:W-:-:S07]  /*8460*/  MOV R136, 0xffffffff ;  /* 0xffffffff00887802 */ /* 0x000fce0000000f00 */
[----:B01---5:R-:W-:Y:S05]  /*8470*/  WARPSYNC.COLLECTIVE R136, `(.L_x_5004) ;  /* 0x0000000088087348 */ /* 0x023fea0003c00000 */
[----:B------:R2:W3:Y:S02]  /*8480*/  SHFL.DOWN P1, R4, R139, R6, R9 ;  /* 0x080000068b047389 */ /* 0x0004e40000020009 */
[----:B0123-5:R-:W-:Y:S05]  /*8490*/  ENDCOLLECTIVE ;  /* 0x000000000000791b */ /* 0x02ffea0003800000 */
.L_x_5004:
[----:B------:R-:W-:Y:S02]  /*84a0*/  MOV R6, 0x1 ;  /* 0x0000000100067802 */ /* 0x000fe40000000f00 */
[----:B------:R-:W-:-:S04]  /*84b0*/  MOV R5, R4 ;  /* 0x0000000400057202 */ /* 0x000fc80000000f00 */
[----:B------:R-:W-:-:S04]  /*84c0*/  FMNMX R5, R5, R0, !PT ;  /* 0x0000000005057209 */ /* 0x000fc80007800000 */
[----:B------:R-:W-:-:S07]  /*84d0*/  MOV R139, R5 ;  /* 0x00000005008b7202 */ /* 0x000fce0000000f00 */
[----:B------:R-:W-:Y:S05]  /*84e0*/  WARPSYNC.COLLECTIVE R136, `(.L_x_5005) ;  /* 0x0000000088087348 */ /* 0x000fea0003c00000 */
[----:B------:R0:W1:Y:S02]  /*84f0*/  SHFL.DOWN P1, R4, R139, R6, R9 ;  /* 0x080000068b047389 */ /* 0x0000640000020009 */
[----:B01----:R-:W-:Y:S05]  /*8500*/  ENDCOLLECTIVE ;  /* 0x000000000000791b */ /* 0x003fea0003800000 */
.L_x_5005:
[----:B------:R-:W-:Y:S01]  /*8510*/  MOV R2, R4 ;  /* 0x0000000400027202 */ /* 0x000fe20000000f00 */
[----:B------:R-:W-:Y:S06]  /*8520*/  BRA `(.L_x_5006) ;  /* 0xffffffe000b87947 */ /* 0x000fec000383ffff */
        .weak           $__internal_55_$__cuda_sm20_rcp_rn_f32_slowpath
        .type           $__internal_55_$__cuda_sm20_rcp_rn_f32_slowpath,@function
        .size           $__internal_55_$__cuda_sm20_rcp_rn_f32_slowpath,(.L_x_6097 - $__internal_55_$__cuda_sm20_rcp_rn_f32_slowpath)
$__internal_55_$__cuda_sm20_rcp_rn_f32_slowpath:
        /* <DEDUP_REMOVED lines=15> */
.L_x_5007:
        /* <DEDUP_REMOVED lines=33> */
.L_x_5009:
[----:B------:R0:W1:Y:S02]  /*8830*/  MUFU.RCP R3, R0 ;  /* 0x0000000000037308 */ /* 0x0000640000001000 */
.L_x_5008:
[----:B-1----:R-:W-:Y:S02]  /*8840*/  MOV R5, R3 ;  /* 0x0000000300057202 */ /* 0x002fe40000000f00 */
[----:B------:R-:W-:Y:S02]  /*8850*/  MOV R2, R8 ;  /* 0x0000000800027202 */ /* 0x000fe40000000f00 */
[----:B------:R-:W-:-:S04]  /*8860*/  MOV R3, 0x0 ;  /* 0x0000000000037802 */ /* 0x000fc80000000f00 */
[----:B0-----:R-:W-:Y:S05]  /*8870*/  RET.REL.NODEC R2 `(_ZN18transformer_engine13normalization24rmsnorm_fwd_tuned_kernelINS0_13Kernel_traitsIff13__nv_fp8_e4m3fjLj2048ELj1ELj4ELj1ELj16ENS0_18Kernel_traits_baseILj2048EffS3_fjLj128EEEEEEEvNS0_19ForwardKernelParamsE) ;  /* 0xffffff7402e07950 */ /* 0x001fea0003c3ffff */
.L_x_5010:
        /* <DEDUP_REMOVED lines=16> */
.L_x_6097:


//--------------------- .text._ZN18transformer_engine13normalization24rmsnorm_fwd_tuned_kernelINS0_13Kernel_traitsI6__halfS3_13__nv_fp8_e4m3fjLj2048ELj1ELj4ELj1ELj16ENS0_18Kernel_traits_baseILj2048ES3_S3_S4_fjLj128EEEEEEEvNS0_19ForwardKernelParamsE --------------------------
	.section	.text._ZN18transformer_engine13normalization24rmsnorm_fwd_tuned_kernelINS0_13Kernel_traitsI6__halfS3_13__nv_fp8_e4m3fjLj2048ELj1ELj4ELj1ELj16ENS0_18Kernel_traits_baseILj2048ES3_S3_S4_fjLj128EEEEEEEvNS0_19ForwardKernelParamsE,"ax",@progbits
	.align	128
        .global         _ZN18transformer_engine13normalization24rmsnorm_fwd_tuned_kernelINS0_13Kernel_traitsI6__halfS3_13__nv_fp8_e4m3fjLj2048ELj1ELj4ELj1ELj16ENS0_18Kernel_traits_baseILj2048ES3_S3_S4_fjLj128EEEEEEEvNS0_19ForwardKernelParamsE
        .type           _ZN18transformer_engine13normalization24rmsnorm_fwd_tuned_kernelINS0_13Kernel_traitsI6__halfS3_13__nv_fp8_e4m3fjLj2048ELj1ELj4ELj1ELj16ENS0_18Kernel_traits_baseILj2048ES3_S3_S4_fjLj128EEEEEEEvNS0_19ForwardKernelParamsE,@function
        .size           _ZN18transformer_engine13normalization24rmsnorm_fwd_tuned_kernelINS0_13Kernel_traitsI6__halfS3_13__nv_fp8_e4m3fjLj2048ELj1ELj4ELj1ELj16ENS0_18Kernel_traits_baseILj2048ES3_S3_S4_fjLj128EEEEEEEvNS0_19ForwardKernelParamsE,(.L_x_6098 - _ZN18transformer_engine13normalization24rmsnorm_fwd_tuned_kernelINS0_13Kernel_traitsI6__halfS3_13__nv_fp8_e4m3fjLj2048ELj1ELj4ELj1ELj16ENS0_18Kernel_traits_baseILj2048ES3_S3_S4_fjLj128EEEEEEEvNS0_19ForwardKernelParamsE)
        .other          _ZN18transformer_engine13normalization24rmsnorm_fwd_tuned_kernelINS0_13Kernel_traitsI6__halfS3_13__nv_fp8_e4m3fjLj2048ELj1ELj4ELj1ELj16ENS0_18Kernel_traits_baseILj2048ES3_S3_S4_fjLj128EEEEEEEvNS0_19ForwardKernelParamsE,@"STO_CUDA_ENTRY STV_DEFAULT"
_ZN18transformer_engine13normalization24rmsnorm_fwd_tuned_kernelINS0_13Kernel_traitsI6__halfS3_13__nv_fp8_e4m3fjLj2048ELj1ELj4ELj1ELj16ENS0_18Kernel_traits_baseILj2048ES3_S3_S4_fjLj128EEEEEEEvNS0_19ForwardKernelParamsE:
.text._ZN18transformer_engine13normalization24rmsnorm_fwd_tuned_kernelINS0_13Kernel_traitsI6__halfS3_13__nv_fp8_e4m3fjLj2048ELj1ELj4ELj1ELj16ENS0_18Kernel_traits_baseILj2048ES3_S3_S4_fjLj128EEEEEEEvNS0_19ForwardKernelParamsE:
[----:B------:R-:W-:Y:S01]  /*0000*/  LDC R1, c[0x0][0x37c] ;  /* 0x0000df00ff017b82 */ /* 0x000fe20000000800 */
[----:B------:R-:W0:Y:S01]  /*0010*/  LDCU.U8 UR8, c[0x0][0x404] ;  /* 0x00008080ff0877ac */ /* 0x000e220008000000 */
[----:B------:R-:W1:Y:S01]  /*0020*/  S2R R4, SR_TID.X ;  /* 0x0000000000047919 */ /* 0x000e620000002100 */
[----:B------:R-:W2:Y:S01]  /*0030*/  LDCU.64 UR4, c[0x0][0x358] ;  /* 0x00006b00ff0477ac */ /* 0x000ea20008000a00 */
[----:B------:R-:W3:Y:S01]  /*0040*/  S2R R64, SR_CTAID.X ;  /* 0x0000000000407919 */ /* 0x000ee20000002500 */
[----:B------:R-:W4:Y:S01]  /*0050*/  LDCU UR9, c[0x0][0x388] ;  /* 0x00007100ff0977ac */ /* 0x000f220008000800 */
[----:B------:R-:W2:Y:S01]  /*0060*/  LDCU.64 UR6, c[0x0][0x3a8] ;  /* 0x00007500ff0677ac */ /* 0x000ea20008000a00 */
[----:B------:R-:W1:Y:S01]  /*0070*/  LDCU UR13, c[0x0][0x388] ;  /* 0x00007100ff0d77ac */ /* 0x000e620008000800 */
[----:B0-----:R-:W-:Y:S01]  /*0080*/  UISETP.NE.AND UP0, UPT, UR8, URZ, UPT ;  /* 0x000000ff0800728c */ /* 0x001fe2000bf05270 */
[----:B------:R-:W0:Y:S05]  /*0090*/  LDCU UR11, c[0x0][0x388] ;  /* 0x00007100ff0b77ac */ /* 0x000e2a0008000800 */
[----:B------:R-:W-:Y:S01]  /*00a0*/  PLOP3.LUT P0, PT, PT, PT, UP0, 0x80, 0x8 ;  /* 0x000000000008781c */ /* 0x000fe20003f0f008 */
[----:B------:R-:W0:Y:S01]  /*00b0*/  LDCU UR10, c[0x0][0x3d8] ;  /* 0x00007b00ff0a77ac */ /* 0x000e220008000800 */
[----:B------:R-:W0:Y:S11]  /*00c0*/  LDCU UR12, c[0x0][0x3d8] ;  /* 0x00007b00ff0c77ac */ /* 0x000e360008000800 */
[----:B------:R-:W4:Y:S01]  /*00d0*/  @P0 LDC.64 R2, c[0x0][0x3e0] ;  /* 0x0000f800ff020b82 */ /* 0x000f220000000a00 */
[----:B-1----:R-:W-:-:S02]  /*00e0*/  SHF.R.U32.HI R5, RZ, 0x5, R4 ;  /* 0x00000005ff057819 */ /* 0x002fc40000011604 */
[----:B------:R-:W-:-:S04]  /*00f0*/  SHF.L.U32 R0, R4, 0x4, RZ ;  /* 0x0000000404007819 */ /* 0x000fc800000006ff */
[----:B------:R-:W-:-:S04]  /*0100*/  LOP3.LUT R0, R0, 0x1f0, RZ, 0xc0, !PT ;  /* 0x000001f000007812 */ /* 0x000fc800078ec0ff */
[----:B--2---:R-:W-:Y:S01]  /*0110*/  IADD3 R32, P2, PT, R0, UR6, RZ ;  /* 0x0000000600207c10 */ /* 0x004fe2000ff5e0ff */
[----:B----4-:R3:W5:Y:S03]  /*0120*/  @P0 LDG.E R65, desc[UR4][R2.64] ;  /* 0x0000000402410981 */ /* 0x010766000c1e1900 */
[----:B------:R-:W-:Y:S01]  /*0130*/  IADD3.X R33, PT, PT, RZ, UR7, RZ, P2, !PT ;  /* 0x00000007ff217c10 */ /* 0x000fe200097fe4ff */
[----:B------:R-:W-:Y:S01]  /*0140*/  BSSY B0, `(.L_x_5011) ;  /* 0x00006f8000007945 */ /* 0x000fe20003800000 */
[----:B------:R-:W-:Y:S01]  /*0150*/  HFMA2 R68, -RZ, RZ, 0, 0 ;  /* 0x00000000ff447431 */ /* 0x000fe200000001ff */
[----:B---3--:R-:W-:Y:S02]  /*0160*/  LEA R3, R64, R5, 0x2 ;  /* 0x0000000540037211 */ /* 0x008fe400078e10ff */
[----:B------:R-:W-:Y:S02]  /*0170*/  LOP3.LUT R2, R4, 0x1f, RZ, 0xc0, !PT ;  /* 0x0000001f04027812 */ /* 0x000fe400078ec0ff */
[----:B------:R-:W-:-:S13]  /*0180*/  ISETP.GE.AND P1, PT, R3, UR9, PT ;  /* 0x0000000903007c0c */ /* 0x000fda000bf26270 */
[----:B0-----:R-:W-:Y:S05]  /*0190*/  @P1 BRA `(.L_x_5012) ;  /* 0x0000006c00c81947 */ /* 0x001fea0003800000 */
        /* <DEDUP_REMOVED lines=12> */
[----:B------:R-:W0:Y:S01]  /*0260*/  LDC.U8 R102, c[0x0][0x3c0] ;  /* 0x0000f000ff667b82 */ /* 0x000e220000000000 */
[----:B------:R-:W-:-:S07]  /*0270*/  MOV R68, RZ ;  /* 0x000000ff00447202 */ /* 0x000fce0000000f00 */
.L_x_5015:
[----:B-1----:R-:W1:Y:S01]  /*0280*/  LDC.64 R88, c[0x0][0x390] ;  /* 0x0000e400ff587b82 */ /* 0x002e620000000a00 */
[----:B------:R-:W-:-:S05]  /*0290*/  LEA R67, R3, R2, 0x8 ;  /* 0x0000000203437211 */ /* 0x000fca00078e40ff */
[----:B-1----:R-:W-:-:S05]  /*02a0*/  IMAD.WIDE.U32 R88, R67, 0x10, R88 ;  /* 0x0000001043587825 */ /* 0x002fca00078e0058 */
[----:B----4-:R-:W2:Y:S04]  /*02b0*/  LDG.E.128 R32, desc[UR4][R88.64] ;  /* 0x0000000458207981 */ /* 0x010ea8000c1e1d00 */
[----:B------:R-:W3:Y:S04]  /*02c0*/  LDG.E.128 R36, desc[UR4][R88.64+0x200] ;  /* 0x0002000458247981 */ /* 0x000ee8000c1e1d00 */
[----:B------:R-:W4:Y:S04]  /*02d0*/  LDG.E.128 R40, desc[UR4][R88.64+0x400] ;  /* 0x0004000458287981 */ /* 0x000f28000c1e1d00 */
[----:B------:R-:W4:Y:S04]  /*02e0*/  LDG.E.128 R44, desc[UR4][R88.64+0x600] ;  /* 0x00060004582c7981 */ /* 0x000f28000c1e1d00 */
[----:B------:R-:W4:Y:S04]  /*02f0*/  LDG.E.128 R48, desc[UR4][R88.64+0x800] ;  /* 0x0008000458307981 */ /* 0x000f28000c1e1d00 */
[----:B------:R-:W4:Y:S04]  /*0300*/  LDG.E.128 R52, desc[UR4][R88.64+0xa00] ;  /* 0x000a000458347981 */ /* 0x000f28000c1e1d00 */
[----:B------:R-:W4:Y:S04]  /*0310*/  LDG.E.128 R56, desc[UR4][R88.64+0xc00] ;  /* 0x000c000458387981 */ /* 0x000f28000c1e1d00 */
[----:B------:R1:W4:Y:S01]  /*0320*/  LDG.E.128 R60, desc[UR4][R88.64+0xe00] ;  /* 0x000e0004583c7981 */ /* 0x000322000c1e1d00 */
[----:B------:R-:W-:Y:S01]  /*0330*/  UMOV UR6, 0xffffffff ;  /* 0xffffffff00067882 */ /* 0x000fe20000000000 */
[----:B------:R-:W-:Y:S01]  /*0340*/  ISETP.NE.AND P1, PT, R2, RZ, PT ;  /* 0x000000ff0200720c */ /* 0x000fe20003f25270 */
        /* <DEDUP_REMOVED lines=15> */
[----:B-1----:R-:W-:Y:S01]  /*0440*/  FADD R89, R33, R0 ;  /* 0x0000000021597221 */ /* 0x002fe20000000000 */
[----:B------:R-:W-:Y:S02]  /*0450*/  HADD2.F32 R84, -RZ, R37.H1_H1 ;  /* 0x30000025ff547230 */ /* 0x000fe40000004100 */
[--C-:B------:R-:W-:Y:S02]  /*0460*/  HADD2.F32 R37, -RZ, R38.reuse.H0_H0 ;  /* 0x20000026ff257230 */ /* 0x100fe40000004100 */
[----:B------:R-:W-:Y:S01]  /*0470*/  FADD R89, R74, R89 ;  /* 0x000000594a597221 */ /* 0x000fe20000000000 */
[----:B------:R-:W-:Y:S02]  /*0480*/  HADD2.F32 R86, -RZ, R38.H1_H1 ;  /* 0x30000026ff567230 */ /* 0x000fe40000004100 */
[--C-:B------:R-:W-:Y:S02]  /*0490*/  HADD2.F32 R38, -RZ, R39.reuse.H0_H0 ;  /* 0x20000027ff267230 */ /* 0x100fe40000004100 */
[----:B------:R-:W-:Y:S01]  /*04a0*/  FADD R89, R34, R89 ;  /* 0x0000005922597221 */ /* 0x000fe20000000000 */
[----:B------:R-:W-:-:S02]  /*04b0*/  HADD2.F32 R88, -RZ, R39.H1_H1 ;  /* 0x30000027ff587230 */ /* 0x000fc40000004100 */
[----:B----4-:R-:W-:Y:S02]  /*04c0*/  HADD2.F32 R39, -RZ, R40.H0_H0 ;  /* 0x20000028ff277230 */ /* 0x010fe40000004100 */
[----:B------:R-:W-:Y:S01]  /*04d0*/  FADD R0, R80, R89 ;  /* 0x0000005950007221 */ /* 0x000fe20000000000 */
[----:B------:R-:W-:Y:S02]  /*04e0*/  HADD2.F32 R90, -RZ, R41.H1_H1 ;  /* 0x30000029ff5a7230 */ /* 0x000fe40000004100 */
[----:B------:R-:W-:Y:S02]  /*04f0*/  HADD2.F32 R92, -RZ, R43.H1_H1 ;  /* 0x3000002bff5c7230 */ /* 0x000fe40000004100 */
[----:B------:R-:W-:Y:S01]  /*0500*/  FADD R89, R35, R0 ;  /* 0x0000000023597221 */ /* 0x000fe20000000000 */
[----:B------:R-:W-:Y:S02]  /*0510*/  HADD2.F32 R94, -RZ, R45.H1_H1 ;  /* 0x3000002dff5e7230 */ /* 0x000fe40000004100 */
[----:B------:R-:W-:-:S02]  /*0520*/  HADD2.F32 R96, -RZ, R47.H1_H1 ;  /* 0x3000002fff607230 */ /* 0x000fc40000004100 */
[----:B------:R-:W-:Y:S01]  /*0530*/  FADD R89, R82, R89 ;  /* 0x0000005952597221 */ /* 0x000fe20000000000 */
[----:B------:R-:W-:Y:S02]  /*0540*/  HADD2.F32 R98, -RZ, R49.H1_H1 ;  /* 0x30000031ff627230 */ /* 0x000fe40000004100 */
[----:B------:R-:W-:Y:S02]  /*0550*/  HADD2.F32 R100, -RZ, R51.H1_H1 ;  /* 0x30000033ff647230 */ /* 0x000fe40000004100 */
[----:B------:R-:W-:Y:S01]  /*0560*/  FADD R89, R36, R89 ;  /* 0x0000005924597221 */ /* 0x000fe20000000000 */
[----:B------:R-:W-:Y:S02]  /*0570*/  HADD2.F32 R104, -RZ, R54.H1_H1 ;  /* 0x30000036ff687230 */ /* 0x000fe40000004100 */
        /* <DEDUP_REMOVED lines=10> */
[----:B------:R-:W-:-:S04]  /*0620*/  FADD R89, R38, R89 ;  /* 0x0000005926597221 */ /* 0x000fc80000000000 */
[----:B------:R-:W-:Y:S01]  /*0630*/  FADD R0, R88, R89 ;  /* 0x0000005958007221 */ /* 0x000fe20000000000 */
[----:B------:R-:W-:Y:S02]  /*0640*/  HADD2.F32 R89, -RZ, R40.H1_H1 ;  /* 0x30000028ff597230 */ /* 0x000fe40000004100 */
[----:B------:R-:W-:Y:S02]  /*0650*/  HADD2.F32 R40, -RZ, R41.H0_H0 ;  /* 0x20000029ff287230 */ /* 0x000fe40000004100 */
[----:B------:R-:W-:Y:S01]  /*0660*/  FADD R0, R39, R0 ;  /* 0x0000000027007221 */ /* 0x000fe20000000000 */
[----:B------:R-:W-:-:S03]  /*0670*/  HADD2.F32 R41, -RZ, R42.H0_H0 ;  /* 0x2000002aff297230 */ /* 0x000fc60000004100 */
[----:B------:R-:W-:-:S04]  /*0680*/  FADD R91, R89, R0 ;  /* 0x00000000595b7221 */ /* 0x000fc80000000000 */
        /* <DEDUP_REMOVED lines=33> */
[--C-:B------:R-:W-:Y:S02]  /*08a0*/  HADD2.F32 R51, -RZ, R52.reuse.H0_H0 ;  /* 0x20000034ff337230 */ /* 0x100fe40000004100 */
[----:B------:R-:W-:Y:S02]  /*08b0*/  HADD2.F32 R52, -RZ, R52.H1_H1 ;  /* 0x30000034ff347230 */ /* 0x000fe40000004100 */
[----:B------:R-:W-:-:S04]  /*08c0*/  FADD R101, R99, R0 ;  /* 0x0000000063657221 */ /* 0x000fc80000000000 */
[----:B------:R-:W-:-:S04]  /*08d0*/  FADD R101, R50, R101 ;  /* 0x0000006532657221 */ /* 0x000fc80000000000 */
[----:B------:R-:W-:Y:S01]  /*08e0*/  FADD R0, R100, R101 ;  /* 0x0000006564007221 */ /* 0x000fe20000000000 */
[--C-:B------:R-:W-:Y:S02]  /*08f0*/  HADD2.F32 R101, -RZ, R53.reuse.H0_H0 ;  /* 0x20000035ff657230 */ /* 0x100fe40000004100 */
[----:B------:R-:W-:Y:S02]  /*0900*/  HADD2.F32 R53, -RZ, R53.H1_H1 ;  /* 0x30000035ff357230 */ /* 0x000fe40000004100 */
[----:B------:R-:W-:-:S04]  /*0910*/  FADD R103, R51, R0 ;  /* 0x0000000033677221 */ /* 0x000fc80000000000 */
[----:B------:R-:W-:Y:S01]  /*0920*/  FADD R0, R52, R103 ;  /* 0x0000006734007221 */ /* 0x000fe20000000000 */
[----:B------:R-:W-:Y:S02]  /*0930*/  HADD2.F32 R103, -RZ, R54.H0_H0 ;  /* 0x20000036ff677230 */ /* 0x000fe40000004100 */
[----:B------:R-:W-:Y:S02]  /*0940*/  HADD2.F32 R54, -RZ, R55.H0_H0 ;  /* 0x20000037ff367230 */ /* 0x000fe40000004100 */
[----:B------:R-:W-:-:S04]  /*0950*/  FADD R0, R101, R0 ;  /* 0x0000000065007221 */ /* 0x000fc80000000000 */
        /* <DEDUP_REMOVED lines=17> */
[----:B------:R-:W-:Y:S01]  /*0a70*/  FADD R0, R108, R109 ;  /* 0x0000006d6c007221 */ /* 0x000fe20000000000 */
[--C-:B------:R-:W-:Y:S02]  /*0a80*/  HADD2.F32 R109, -RZ, R60.reuse.H0_H0 ;  /* 0x2000003cff6d7230 */ /* 0x100fe40000004100 */
[----:B------:R-:W-:Y:S02]  /*0a90*/  HADD2.F32 R60, -RZ, R60.H1_H1 ;  /* 0x3000003cff3c7230 */ /* 0x000fe40000004100 */
        /* <DEDUP_REMOVED lines=10> */
[----:B------:R-:W-:Y:S01]  /*0b40*/  FADD R116, R63, R0 ;  /* 0x000000003f747221 */ /* 0x000fe20000000000 */
[----:B------:R-:W-:Y:S06]  /*0b50*/  BRA.DIV UR6, `(.L_x_5014) ;  /* 0x0000006a06687947 */ /* 0x000fec000b800000 */
[----:B------:R-:W1:Y:S02]  /*0b60*/  SHFL.BFLY PT, R0, R116, 0x1, 0x1f ;  /* 0x0c201f0074007f89 */ /* 0x000e6400000e0000 */
        /* <DEDUP_REMOVED lines=8> */
[----:B-1----:R-:W-:-:S04]  /*0bf0*/  FADD R0, R120, R0 ;  /* 0x0000000078007221 */ /* 0x002fc80000000000 */
[----:B------:R-:W-:-:S04]  /*0c00*/  FMUL R117, R0, 0.00048828125 ;  /* 0x3a00000000757820 */ /* 0x000fc80000400000 */
[--C-:B------:R-:W-:Y:S01]  /*0c10*/  FADD R0, R66, -R117.reuse ;  /* 0x8000007542007221 */ /* 0x100fe20000000000 */
[----:B------:R-:W-:-:S03]  /*0c20*/  FADD R113, R70, -R117 ;  /* 0x8000007546717221 */ /* 0x000fc60000000000 */
        /* <DEDUP_REMOVED lines=125> */
[----:B------:R-:W-:-:S05]  /*1400*/  FFMA R116, R113, R113, R0 ;  /* 0x0000007171747223 */ /* 0x000fca0000000000 */
        /* <DEDUP_REMOVED lines=8> */
[----:B------:R1:W2:Y:S02]  /*1490*/  SHFL.BFLY PT, R0, R121, 0x10, 0x1f ;  /* 0x0e001f0079007f89 */ /* 0x0002a400000e0000 */
.L_x_5036:
[----:B--2---:R-:W-:Y:S01]  /*14a0*/  FADD R0, R121, R0 ;  /* 0x0000000079007221 */ /* 0x004fe20000000000 */
[----:B0-----:R-:W-:Y:S01]  /*14b0*/  ISETP.NE.AND P2, PT, R102, RZ, PT ;  /* 0x000000ff6600720c */ /* 0x001fe20003f45270 */
[----:B-----5:R-:W-:Y:S01]  /*14c0*/  HADD2.F32 R115, -RZ, R76.H0_H0 ;  /* 0x2000004cff737230 */ /* 0x020fe20000004100 */
[----:B------:R-:W-:Y:S01]  /*14d0*/  UISETP.NE.AND UP0, UPT, UR8, URZ, UPT ;  /* 0x000000ff0800728c */ /* 0x000fe2000bf05270 */
[----:B------:R-:W-:Y:S01]  /*14e0*/  FMUL R0, R0, 0.00048828125 ;  /* 0x3a00000000007820 */ /* 0x000fe20000400000 */
[----:B------:R-:W-:Y:S01]  /*14f0*/  HADD2.F32 R116, -RZ, R21.H0_H0 ;  /* 0x20000015ff747230 */ /* 0x000fe20000004100 */
[----:B------:R-:W-:Y:S01]  /*1500*/  LOP3.LUT R75, R75, 0xffffff00, RZ, 0xc0, !PT ;  /* 0xffffff004b4b7812 */ /* 0x000fe200078ec0ff */
[----:B------:R-:W-:Y:S02]  /*1510*/  HADD2.F32 R118, -RZ, R23.H0_H0 ;  /* 0x20000017ff767230 */ /* 0x000fe40000004100 */
[----:B------:R-:W-:Y:S01]  /*1520*/  FFMA R0, R117, R117, R0 ;  /* 0x0000007575007223 */ /* 0x000fe20000000000 */
[----:B------:R-:W-:Y:S01]  /*1530*/  HADD2.F32 R117, -RZ, R77.H0_H0 ;  /* 0x2000004dff757230 */ /* 0x000fe20000004100 */
[----:B------:R-:W-:Y:S01]  /*1540*/  LOP3.LUT R81, R81, 0xffffff00, RZ, 0xc0, !PT ;  /* 0xffffff0051517812 */ /* 0x000fe200078ec0ff */
[----:B------:R-:W-:-:S02]  /*1550*/  HADD2.F32 R120, -RZ, R17.H0_H0 ;  /* 0x20000011ff787230 */ /* 0x000fc40000004100 */
[----:B------:R-:W-:Y:S01]  /*1560*/  FADD R114, R0, UR10 ;  /* 0x0000000a00727e21 */ /* 0x000fe20008000000 */
[----:B------:R-:W-:Y:S02]  /*1570*/  HADD2.F32 R122, -RZ, R19.H0_H0 ;  /* 0x20000013ff7a7230 */ /* 0x000fe40000004100 */
[----:B------:R-:W-:Y:S01]  /*1580*/  @P2 FADD R117, R117, 1 ;  /* 0x3f80000075752421 */ /* 0x000fe20000000000 */
[----:B------:R-:W-:Y:S01]  /*1590*/  @P2 FADD R115, R115, 1 ;  /* 0x3f80000073732421 */ /* 0x000fe20000000000 */
[----:B------:R-:W-:Y:S01]  /*15a0*/  @P2 FADD R116, R116, 1 ;  /* 0x3f80000074742421 */ /* 0x000fe20000000000 */
[----:B------:R-:W-:Y:S01]  /*15b0*/  FSETP.GEU.AND P0, PT, |R114|, 1.175494350822287508e-38, PT ;  /* 0x008000007200780b */ /* 0x000fe20003f0e200 */
[----:B------:R-:W-:Y:S01]  /*15c0*/  @P2 FADD R118, R118, 1 ;  /* 0x3f80000076762421 */ /* 0x000fe20000000000 */
[----:B------:R-:W-:Y:S01]  /*15d0*/  @P2 FADD R120, R120, 1 ;  /* 0x3f80000078782421 */ /* 0x000fe20000000000 */
[----:B------:R-:W-:Y:S01]  /*15e0*/  @P2 FADD R122, R122, 1 ;  /* 0x3f8000007a7a2421 */ /* 0x000fe20000000000 */
[----:B------:R-:W-:Y:S01]  /*15f0*/  HADD2.F32 R124, -RZ, R13.H1_H1 ;  /* 0x3000000dff7c7230 */ /* 0x000fe20000004100 */
[----:B------:R-:W-:Y:S01]  /*1600*/  LOP3.LUT R83, R83, 0xffffff00, RZ, 0xc0, !PT ;  /* 0xffffff0053537812 */ /* 0x000fe200078ec0ff */
[----:B------:R-:W-:Y:S01]  /*1610*/  HADD2.F32 R119, -RZ, R78.H0_H0 ;  /* 0x2000004eff777230 */ /* 0x000fe20000004100 */
[----:B------:R-:W-:-:S02]  /*1620*/  LOP3.LUT R87, R87, 0xffffff00, RZ, 0xc0, !PT ;  /* 0xffffff0057577812 */ /* 0x000fc400078ec0ff */
[----:B------:R-:W-:Y:S02]  /*1630*/  @P2 FADD R124, R124, 1 ;  /* 0x3f8000007c7c2421 */ /* 0x000fe40000000000 */
[----:B------:R-:W-:Y:S02]  /*1640*/  @P2 FADD R119, R119, 1 ;  /* 0x3f80000077772421 */ /* 0x000fe40000000000 */
[----:B------:R-:W-:-:S04]  /*1650*/  @!P0 FMUL R114, R114, 16777216 ;  /* 0x4b80000072728820 */ /* 0x000fc80000400000 */
[----:B------:R0:W2:Y:S02]  /*1660*/  MUFU.RSQ R113, R114 ;  /* 0x0000007200717308 */ /* 0x0000a40000001400 */
[----:B0-----:R-:W-:-:S05]  /*1670*/  HADD2.F32 R114, -RZ, R27.H0_H0 ;  /* 0x2000001bff727230 */ /* 0x001fca0000004100 */
[----:B------:R-:W-:Y:S01]  /*1680*/  @P2 FADD R114, R114, 1 ;  /* 0x3f80000072722421 */ /* 0x000fe20000000000 */
[----:B--2---:R-:W-:Y:S01]  /*1690*/  @!P0 FMUL R113, R113, 4096 ;  /* 0x4580000071718820 */ /* 0x004fe20000400000 */
[----:B------:R-:W-:-:S03]  /*16a0*/  PLOP3.LUT P0, PT, PT, PT, UP0, 0x80, 0x8 ;  /* 0x000000000008781c */ /* 0x000fc60003f0f008 */
[-C--:B------:R-:W-:Y:S01]  /*16b0*/  FMUL R32, R32, R113.reuse ;  /* 0x0000007120207220 */ /* 0x080fe20000400000 */
[-C--:B------:R-:W-:Y:S01]  /*16c0*/  FMUL R0, R66, R113.reuse ;  /* 0x0000007142007220 */ /* 0x080fe20000400000 */
[-C--:B------:R-:W-:Y:S01]  /*16d0*/  FMUL R72, R72, R113.reuse ;  /* 0x0000007148487220 */ /* 0x080fe20000400000 */
[----:B------:R-:W-:Y:S01]  /*16e0*/  FMUL R66, R33, R113 ;  /* 0x0000007121427220 */ /* 0x000fe20000400000 */
[----:B------:R-:W-:Y:S01]  /*16f0*/  FMUL R32, R32, R117 ;  /* 0x0000007520207220 */ /* 0x000fe20000400000 */
[----:B------:R-:W-:Y:S02]  /*1700*/  HADD2.F32 R117, -RZ, R77.H1_H1 ;  /* 0x3000004dff757230 */ /* 0x000fe40000004100 */
        /* <DEDUP_REMOVED lines=19> */
[----:B------:R-:W-:Y:S02]  /*1840*/  HADD2.F32 R117, -RZ, R79.H1_H1 ;  /* 0x3000004fff757230 */ /* 0x000fe40000004100 */
        /* <DEDUP_REMOVED lines=25> */
[----:B------:R-:W-:Y:S01]  /*19e0*/  FMUL R53, R53, R124 ;  /* 0x0000007c35357220 */ /* 0x000fe20000400000 */
        /* <DEDUP_REMOVED lines=14> */
[----:B------:R-:W-:Y:S01]  /*1ad0*/  FMUL R66, R66, R119 ;  /* 0x0000007742427220 */ /* 0x000fe20000400000 */
[----:B------:R-:W-:-:S02]  /*1ae0*/  HADD2.F32 R86, -RZ, R24.H1_H1 ;  /* 0x30000018ff567230 */ /* 0x000fc40000004100 */
[-C--:B------:R-:W-:Y:S01]  /*1af0*/  FMUL R110, R110, R113.reuse ;  /* 0x000000716e6e7220 */ /* 0x080fe20000400000 */
[----:B------:R-:W-:Y:S02]  /*1b00*/  HADD2.F32 R119, -RZ, R79.H0_H0 ;  /* 0x2000004fff777230 */ /* 0x000fe40000004100 */
[----:B------:R-:W-:Y:S01]  /*1b10*/  @P2 FADD R117, R117, 1 ;  /* 0x3f80000075752421 */ /* 0x000fe20000000000 */
[-C--:B------:R-:W-:Y:S01]  /*1b20*/  FMUL R61, R61, R113.reuse ;  /* 0x000000713d3d7220 */ /* 0x080fe20000400000 */
[----:B------:R-:W-:Y:S01]  /*1b30*/  @P2 FADD R86, R86, 1 ;  /* 0x3f80000056562421 */ /* 0x000fe20000000000 */
[----:B------:R-:W-:Y:S01]  /*1b40*/  FMUL R111, R111, R113 ;  /* 0x000000716f6f7220 */ /* 0x000fe20000400000 */
[----:B------:R-:W-:Y:S01]  /*1b50*/  FMUL R39, R88, R117 ;  /* 0x0000007558277220 */ /* 0x000fe20000400000 */
[--C-:B------:R-:W-:Y:S02]  /*1b60*/  HADD2.F32 R117, -RZ, R25.reuse.H0_H0 ;  /* 0x20000019ff757230 */ /* 0x100fe40000004100 */
[----:B------:R-:W-:Y:S01]  /*1b70*/  FMUL R88, R40, R113 ;  /* 0x0000007128587220 */ /* 0x000fe20000400000 */
[----:B------:R-:W-:Y:S01]  /*1b80*/  FMUL R40, R89, R86 ;  /* 0x0000005659287220 */ /* 0x000fe20000400000 */
[----:B------:R-:W-:-:S02]  /*1b90*/  HADD2.F32 R89, -RZ, R25.H1_H1 ;  /* 0x30000019ff597230 */ /* 0x000fc40000004100 */
        /* <DEDUP_REMOVED lines=8> */
[----:B------:R-:W-:Y:S01]  /*1c20*/  FMUL R41, R90, R89 ;  /* 0x000000595a297220 */ /* 0x000fe20000400000 */
[----:B------:R-:W-:Y:S02]  /*1c30*/  HADD2.F32 R90, -RZ, R26.H1_H1 ;  /* 0x3000001aff5a7230 */ /* 0x000fe40000004100 */
[----:B------:R-:W-:Y:S01]  /*1c40*/  FMUL R89, R42, R113 ;  /* 0x000000712a597220 */ /* 0x000fe20000400000 */
[----:B------:R-:W-:-:S02]  /*1c50*/  HADD2.F32 R119, -RZ, R28.H0_H0 ;  /* 0x2000001cff777230 */ /* 0x000fc40000004100 */
[-C--:B------:R-:W-:Y:S01]  /*1c60*/  FMUL R112, R112, R113.reuse ;  /* 0x0000007170707220 */ /* 0x080fe20000400000 */
[----:B------:R-:W-:Y:S02]  /*1c70*/  HADD2.F32 R117, -RZ, R26.H0_H0 ;  /* 0x2000001aff757230 */ /* 0x000fe40000004100 */
[----:B------:R-:W-:Y:S01]  /*1c80*/  @P2 FADD R90, R90, 1 ;  /* 0x3f8000005a5a2421 */ /* 0x000fe20000000000 */
[----:B------:R-:W-:Y:S01]  /*1c90*/  FMUL R63, R63, R113 ;  /* 0x000000713f3f7220 */ /* 0x000fe20000400000 */
[----:B------:R-:W-:Y:S01]  /*1ca0*/  @P2 FADD R119, R119, 1 ;  /* 0x3f80000077772421 */ /* 0x000fe20000000000 */
[----:B------:R-:W-:Y:S01]  /*1cb0*/  @P0 FMUL R115, R65, R115 ;  /* 0x0000007341730220 */ /* 0x000fe20000400000 */
[----:B------:R-:W-:Y:S01]  /*1cc0*/  FMUL R42, R91, R90 ;  /* 0x0000005a5b2a7220 */ /* 0x000fe20000400000 */
[----:B------:R-:W-:Y:S01]  /*1cd0*/  FMUL R90, R89, R114 ;  /* 0x00000072595a7220 */ /* 0x000fe20000400000 */
[----:B------:R-:W-:Y:S02]  /*1ce0*/  HADD2.F32 R89, -RZ, R27.H1_H1 ;  /* 0x3000001bff597230 */ /* 0x000fe40000004100 */
[----:B------:R-:W-:Y:S01]  /*1cf0*/  FMUL R91, R43, R113 ;  /* 0x000000712b5b7220 */ /* 0x000fe20000400000 */
[----:B------:R-:W-:-:S02]  /*1d00*/  HADD2.F32 R114, -RZ, R20.H0_H0 ;  /* 0x20000014ff727230 */ /* 0x000fc40000004100 */
[----:B------:R-:W-:Y:S01]  /*1d10*/  FMUL R72, R72, R119 ;  /* 0x0000007748487220 */ /* 0x000fe20000400000 */
[----:B------:R-:W-:Y:S02]  /*1d20*/  HADD2.F32 R119, -RZ, R29.H0_H0 ;  /* 0x2000001dff777230 */ /* 0x000fe40000004100 */
[----:B------:R-:W-:Y:S01]  /*1d30*/  @P2 FADD R89, R89, 1 ;  /* 0x3f80000059592421 */ /* 0x000fe20000000000 */
[----:B------:R-:W-:Y:S01]  /*1d40*/  @P2 FADD R117, R117, 1 ;  /* 0x3f80000075752421 */ /* 0x000fe20000000000 */
[----:B------:R-:W-:Y:S01]  /*1d50*/  @P2 FADD R114, R114, 1 ;  /* 0x3f80000072722421 */ /* 0x000fe20000000000 */
[----:B------:R-:W-:Y:S01]  /*1d60*/  F2FP.SATFINITE.E4M3.F32.PACK_AB_MERGE_C R115, RZ, R115, RZ ;  /* 0x00000073ff73723e */ /* 0x000fe200048070ff */
[----:B------:R-:W-:Y:S01]  /*1d70*/  FMUL R43, R92, R89 ;  /* 0x000000595c2b7220 */ /* 0x000fe20000400000 */
[----:B------:R-:W-:Y:S01]  /*1d80*/  FMUL R89, R44, R113 ;  /* 0x000000712c597220 */ /* 0x000fe20000400000 */
[----:B------:R-:W-:Y:S01]  /*1d90*/  FMUL R92, R91, R114 ;  /* 0x000000725b5c7220 */ /* 0x000fe20000400000 */
[----:B------:R-:W-:-:S02]  /*1da0*/  HADD2.F32 R114, -RZ, R20.H1_H1 ;  /* 0x30000014ff727230 */ /* 0x000fc40000004100 */
[----:B------:R-:W-:Y:S01]  /*1db0*/  FMUL R91, R45, R113 ;  /* 0x000000712d5b7220 */ /* 0x000fe20000400000 */
[----:B------:R-:W-:Y:S01]  /*1dc0*/  @P2 FADD R119, R119, 1 ;  /* 0x3f80000077772421 */ /* 0x000fe20000000000 */
[----:B------:R-:W-:Y:S01]  /*1dd0*/  FMUL R88, R88, R117 ;  /* 0x0000007558587220 */ /* 0x000fe20000400000 */
[----:B------:R-:W-:Y:S01]  /*1de0*/  SHF.L.U32 R115, R115, 0x8, RZ ;  /* 0x0000000873737819 */ /* 0x000fe200000006ff */
[----:B------:R-:W-:Y:S01]  /*1df0*/  @P2 FADD R114, R114, 1 ;  /* 0x3f80000072722421 */ /* 0x000fe20000000000 */
[----:B------:R-:W-:Y:S01]  /*1e00*/  FMUL R74, R74, R119 ;  /* 0x000000774a4a7220 */ /* 0x000fe20000400000 */
[----:B------:R-:W-:Y:S02]  /*1e10*/  HADD2.F32 R119, -RZ, R30.H0_H0 ;  /* 0x2000001eff777230 */ /* 0x000fe40000004100 */
[----:B------:R-:W-:Y:S01]  /*1e20*/  FMUL R44, R93, R114 ;  /* 0x000000725d2c7220 */ /* 0x000fe20000400000 */
[----:B------:R-:W-:Y:S01]  /*1e30*/  FMUL R114, R89, R116 ;  /* 0x0000007459727220 */ /* 0x000fe20000400000 */
[----:B------:R-:W-:-:S02]  /*1e40*/  HADD2.F32 R89, -RZ, R21.H1_H1 ;  /* 0x30000015ff597230 */ /* 0x000fc40000004100 */
[----:B------:R-:W-:Y:S01]  /*1e50*/  @P2 FADD R119, R119, 1 ;  /* 0x3f80000077772421 */ /* 0x000fe20000000000 */
[--C-:B------:R-:W-:Y:S02]  /*1e60*/  HADD2.F32 R116, -RZ, R22.reuse.H0_H0 ;  /* 0x20000016ff747230 */ /* 0x100fe40000004100 */
[----:B------:R-:W-:Y:S02]  /*1e70*/  HADD2.F32 R93, -RZ, R15.H0_H0 ;  /* 0x2000000fff5d7230 */ /* 0x000fe40000004100 */
[----:B------:R-:W-:Y:S01]  /*1e80*/  @P2 FADD R89, R89, 1 ;  /* 0x3f80000059592421 */ /* 0x000fe20000000000 */
[----:B------:R-:W-:Y:S01]  /*1e90*/  FMUL R80, R80, R119 ;  /* 0x0000007750507220 */ /* 0x000fe20000400000 */
[----:B------:R-:W-:Y:S01]  /*1ea0*/  @P2 FADD R116, R116, 1 ;  /* 0x3f80000074742421 */ /* 0x000fe20000000000 */
[----:B------:R-:W-:Y:S02]  /*1eb0*/  HADD2.F32 R119, -RZ, R31.H0_H0 ;  /* 0x2000001fff777230 */ /* 0x000fe40000004100 */
[----:B------:R-:W-:Y:S01]  /*1ec0*/  FMUL R45, R94, R89 ;  /* 0x000000595e2d7220 */ /* 0x000fe20000400000 */
[----:B------:R-:W-:Y:S01]  /*1ed0*/  FMUL R89, R46, R113 ;  /* 0x000000712e597220 */ /* 0x000fe20000400000 */
[----:B------:R-:W-:Y:S01]  /*1ee0*/  FMUL R94, R91, R116 ;  /* 0x000000745b5e7220 */ /* 0x000fe20000400000 */
[----:B------:R-:W-:-:S02]  /*1ef0*/  HADD2.F32 R116, -RZ, R22.H1_H1 ;  /* 0x30000016ff747230 */ /* 0x000fc40000004100 */
[----:B------:R-:W-:Y:S01]  /*1f00*/  FMUL R91, R47, R113 ;  /* 0x000000712f5b7220 */ /* 0x000fe20000400000 */
[----:B------:R-:W-:Y:S01]  /*1f10*/  @P2 FADD R93, R93, 1 ;  /* 0x3f8000005d5d2421 */ /* 0x000fe20000000000 */
[----:B------:R-:W-:Y:S01]  /*1f20*/  @P2 FADD R119, R119, 1 ;  /* 0x3f80000077772421 */ /* 0x000fe20000000000 */
[----:B------:R-:W-:-:S03]  /*1f30*/  @P2 FADD R116, R116, 1 ;  /* 0x3f80000074742421 */ /* 0x000fc60000000000 */
[----:B------:R-:W-:Y:S01]  /*1f40*/  FMUL R82, R82, R119 ;  /* 0x0000007752527220 */ /* 0x000fe20000400000 */
[----:B------:R-:W-:Y:S02]  /*1f50*/  HADD2.F32 R119, -RZ, R24.H0_H0 ;  /* 0x20000018ff777230 */ /* 0x000fe40000004100 */
[----:B------:R-:W-:Y:S01]  /*1f60*/  FMUL R46, R95, R116 ;  /* 0x000000745f2e7220 */ /* 0x000fe20000400000 */
[----:B------:R-:W-:Y:S01]  /*1f70*/  FMUL R116, R89, R118 ;  /* 0x0000007659747220 */ /* 0x000fe20000400000 */
[----:B------:R-:W-:Y:S02]  /*1f80*/  HADD2.F32 R89, -RZ, R23.H1_H1 ;  /* 0x30000017ff597230 */ /* 0x000fe40000004100 */
[----:B------:R-:W-:Y:S02]  /*1f90*/  HADD2.F32 R118, -RZ, R16.H0_H0 ;  /* 0x20000010ff767230 */ /* 0x000fe40000004100 */
[----:B------:R-:W-:Y:S01]  /*1fa0*/  @P2 FADD R119, R119, 1 ;  /* 0x3f80000077772421 */ /* 0x000fe20000000000 */
[----:B------:R-:W-:-:S02]  /*1fb0*/  HADD2.F32 R95, -RZ, R9.H0_H0 ;  /* 0x20000009ff5f7230 */ /* 0x000fc40000004100 */
[----:B------:R-:W-:Y:S01]  /*1fc0*/  @P2 FADD R89, R89, 1 ;  /* 0x3f80000059592421 */ /* 0x000fe20000000000 */
[----:B------:R-:W-:Y:S01]  /*1fd0*/  @P2 FADD R118, R118, 1 ;  /* 0x3f80000076762421 */ /* 0x000fe20000000000 */
[----:B------:R-:W-:Y:S02]  /*1fe0*/  FMUL R84, R84, R119 ;  /* 0x0000007754547220 */ /* 0x000fe40000400000 */
[----:B------:R-:W-:Y:S01]  /*1ff0*/  FMUL R47, R96, R89 ;  /* 0x00000059602f7220 */ /* 0x000fe20000400000 */
[-C--:B------:R-:W-:Y:S01]  /*2000*/  FMUL R89, R48, R113.reuse ;  /* 0x0000007130597220 */ /* 0x080fe20000400000 */
[----:B------:R-:W-:Y:S01]  /*2010*/  FMUL R96, R91, R118 ;  /* 0x000000765b607220 */ /* 0x000fe20000400000 */
[----:B------:R-:W-:Y:S02]  /*2020*/  HADD2.F32 R118, -RZ, R16.H1_H1 ;  /* 0x30000010ff767230 */ /* 0x000fe40000004100 */
[----:B------:R-:W-:Y:S01]  /*2030*/  FMUL R91, R49, R113 ;  /* 0x00000071315b7220 */ /* 0x000fe20000400000 */
[----:B------:R-:W-:-:S02]  /*2040*/  @P2 FADD R95, R95, 1 ;  /* 0x3f8000005f5f2421 */ /* 0x000fc40000000000 */
[----:B------:R-:W-:-:S04]  /*2050*/  @P2 FADD R118, R118, 1 ;  /* 0x3f80000076762421 */ /* 0x000fc80000000000 */
[----:B------:R-:W-:Y:S01]  /*2060*/  FMUL R48, R97, R118 ;  /* 0x0000007661307220 */ /* 0x000fe20000400000 */
[----:B------:R-:W-:Y:S01]  /*2070*/  FMUL R118, R89, R120 ;  /* 0x0000007859767220 */ /* 0x000fe20000400000 */
[----:B------:R-:W-:Y:S02]  /*2080*/  HADD2.F32 R89, -RZ, R17.H1_H1 ;  /* 0x30000011ff597230 */ /* 0x000fe40000004100 */
[----:B------:R-:W-:Y:S02]  /*2090*/  HADD2.F32 R120, -RZ, R18.H0_H0 ;  /* 0x20000012ff787230 */ /* 0x000fe40000004100 */
[----:B------:R-:W-:Y:S02]  /*20a0*/  HADD2.F32 R97, -RZ, R5.H0_H0 ;  /* 0x20000005ff617230 */ /* 0x000fe40000004100 */
[----:B------:R-:W-:Y:S01]  /*20b0*/  @P2 FADD R89, R89, 1 ;  /* 0x3f80000059592421 */ /* 0x000fe20000000000 */
[----:B------:R-:W-:-:S03]  /*20c0*/  @P2 FADD R120, R120, 1 ;  /* 0x3f80000078782421 */ /* 0x000fc60000000000 */
[----:B------:R-:W-:Y:S01]  /*20d0*/  FMUL R49, R98, R89 ;  /* 0x0000005962317220 */ /* 0x000fe20000400000 */
[-C--:B------:R-:W-:Y:S01]  /*20e0*/  FMUL R89, R50, R113.reuse ;  /* 0x0000007132597220 */ /* 0x080fe20000400000 */
[----:B------:R-:W-:Y:S01]  /*20f0*/  FMUL R98, R91, R120 ;  /* 0x000000785b627220 */ /* 0x000fe20000400000 */
[----:B------:R-:W-:Y:S02]  /*2100*/  HADD2.F32 R120, -RZ, R18.H1_H1 ;  /* 0x30000012ff787230 */ /* 0x000fe40000004100 */
[----:B------:R-:W-:Y:S01]  /*2110*/  FMUL R91, R51, R113 ;  /* 0x00000071335b7220 */ /* 0x000fe20000400000 */
[----:B------:R-:W-:Y:S02]  /*2120*/  @P2 FADD R97, R97, 1 ;  /* 0x3f80000061612421 */ /* 0x000fe40000000000 */
[----:B------:R-:W-:Y:S02]  /*2130*/  @P2 FADD R120, R120, 1 ;  /* 0x3f80000078782421 */ /* 0x000fe40000000000 */
[----:B------:R-:W-:Y:S01]  /*2140*/  FMUL R110, R110, R97 ;  /* 0x000000616e6e7220 */ /* 0x000fe20000400000 */
[----:B------:R-:W-:-:S02]  /*2150*/  HADD2.F32 R97, -RZ, R6.H0_H0 ;  /* 0x20000006ff617230 */ /* 0x000fc40000004100 */
[----:B------:R-:W-:Y:S01]  /*2160*/  FMUL R50, R99, R120 ;  /* 0x0000007863327220 */ /* 0x000fe20000400000 */
[----:B------:R-:W-:Y:S01]  /*2170*/  FMUL R120, R89, R122 ;  /* 0x0000007a59787220 */ /* 0x000fe20000400000 */
[----:B------:R-:W-:Y:S02]  /*2180*/  HADD2.F32 R89, -RZ, R19.H1_H1 ;  /* 0x30000013ff597230 */ /* 0x000fe40000004100 */
[----:B------:R-:W-:Y:S01]  /*2190*/  @P2 FADD R97, R97, 1 ;  /* 0x3f80000061612421 */ /* 0x000fe20000000000 */
[----:B------:R-:W-:Y:S02]  /*21a0*/  HADD2.F32 R122, -RZ, R12.H0_H0 ;  /* 0x2000000cff7a7230 */ /* 0x000fe40000004100 */
[----:B------:R-:W-:Y:S02]  /*21b0*/  HADD2.F32 R99, -RZ, R7.H0_H0 ;  /* 0x20000007ff637230 */ /* 0x000fe40000004100 */
[----:B------:R-:W-:Y:S01]  /*21c0*/  @P2 FADD R89, R89, 1 ;  /* 0x3f80000059592421 */ /* 0x000fe20000000000 */
[----:B------:R-:W-:-:S03]  /*21d0*/  @P2 FADD R122, R122, 1 ;  /* 0x3f8000007a7a2421 */ /* 0x000fc60000000000 */
[----:B------:R-:W-:Y:S01]  /*21e0*/  FMUL R51, R100, R89 ;  /* 0x0000005964337220 */ /* 0x000fe20000400000 */
[----:B------:R-:W-:Y:S02]  /*21f0*/  HADD2.F32 R89, -RZ, R12.H1_H1 ;  /* 0x3000000cff597230 */ /* 0x000fe40000004100 */
[----:B------:R-:W-:Y:S01]  /*2200*/  FMUL R100, R91, R122 ;  /* 0x0000007a5b647220 */ /* 0x000fe20000400000 */
[----:B------:R-:W-:Y:S02]  /*2210*/  HADD2.F32 R91, -RZ, R13.H0_H0 ;  /* 0x2000000dff5b7230 */ /* 0x000fe40000004100 */
[----:B------:R-:W-:Y:S01]  /*2220*/  FMUL R122, R101, R113 ;  /* 0x00000071657a7220 */ /* 0x000fe20000400000 */
[----:B------:R-:W-:Y:S01]  /*2230*/  @P2 FADD R99, R99, 1 ;  /* 0x3f80000063632421 */ /* 0x000fe20000000000 */
[----:B------:R-:W-:Y:S01]  /*2240*/  @P2 FADD R89, R89, 1 ;  /* 0x3f80000059592421 */ /* 0x000fe20000000000 */
[----:B------:R-:W-:Y:S01]  /*2250*/  LOP3.LUT R101, R69, 0xffffff00, RZ, 0xc0, !PT ;  /* 0xffffff0045657812 */ /* 0x000fe200078ec0ff */
[----:B------:R-:W-:Y:S01]  /*2260*/  @P2 FADD R91, R91, 1 ;  /* 0x3f8000005b5b2421 */ /* 0x000fe20000000000 */
[----:B------:R-:W-:Y:S01]  /*2270*/  FMNMX3 R69, R68, |R32|, |R33|, !PT ;  /* 0x4000002044457276 */ /* 0x000fe20007800421 */
[----:B------:R-:W-:Y:S01]  /*2280*/  FMUL R52, R52, R89 ;  /* 0x0000005934347220 */ /* 0x000fe20000400000 */
[----:B------:R-:W-:-:S02]  /*2290*/  HADD2.F32 R89, -RZ, R14.H0_H0 ;  /* 0x2000000eff597230 */ /* 0x000fc40000004100 */
[----:B------:R-:W-:Y:S01]  /*22a0*/  FMUL R122, R122, R91 ;  /* 0x0000005b7a7a7220 */ /* 0x000fe20000400000 */
[----:B------:R-:W-:Y:S01]  /*22b0*/  FMUL R91, R54, R113 ;  /* 0x00000071365b7220 */ /* 0x000fe20000400000 */
[----:B------:R-:W-:Y:S01]  /*22c0*/  FMUL R112, R112, R99 ;  /* 0x0000006370707220 */ /* 0x000fe20000400000 */
[----:B------:R-:W-:Y:S02]  /*22d0*/  HADD2.F32 R99, -RZ, R7.H1_H1 ;  /* 0x30000007ff637230 */ /* 0x000fe40000004100 */
[----:B------:R-:W-:Y:S01]  /*22e0*/  @P2 FADD R89, R89, 1 ;  /* 0x3f80000059592421 */ /* 0x000fe20000000000 */
[----:B------:R-:W-:-:S03]  /*22f0*/  @P0 FMUL R33, R65, R33 ;  /* 0x0000002141210220 */ /* 0x000fc60000400000 */
[----:B------:R-:W-:Y:S01]  /*2300*/  FMUL R124, R103, R89 ;  /* 0x00000059677c7220 */ /* 0x000fe20000400000 */
[----:B------:R-:W-:Y:S02]  /*2310*/  HADD2.F32 R89, -RZ, R14.H1_H1 ;  /* 0x3000000eff597230 */ /* 0x000fe40000004100 */
[----:B------:R-:W-:Y:S01]  /*2320*/  @P2 FADD R99, R99, 1 ;  /* 0x3f80000063632421 */ /* 0x000fe20000000000 */
[----:B------:R-:W-:Y:S02]  /*2330*/  LOP3.LUT R103, R73, 0xffffff00, RZ, 0xc0, !PT ;  /* 0xffffff0049677812 */ /* 0x000fe400078ec0ff */
[----:B------:R-:W-:Y:S01]  /*2340*/  F2FP.SATFINITE.E4M3.F32.PACK_AB_MERGE_C R33, RZ, R33, RZ ;  /* 0x00000021ff21723e */ /* 0x000fe200048070ff */
[----:B------:R-:W-:Y:S01]  /*2350*/  @P2 FADD R89, R89, 1 ;  /* 0x3f80000059592421 */ /* 0x000fe20000000000 */
[----:B------:R-:W-:Y:S01]  /*2360*/  FMUL R63, R63, R99 ;  /* 0x000000633f3f7220 */ /* 0x000fe20000400000 */
[----:B------:R-:W-:Y:S02]  /*2370*/  FMUL R99, R65, R88 ;  /* 0x0000005841637220 */ /* 0x000fe40000400000 */
[----:B------:R-:W-:Y:S01]  /*2380*/  FMUL R54, R104, R89 ;  /* 0x0000005968367220 */ /* 0x000fe20000400000 */
[----:B------:R-:W-:Y:S01]  /*2390*/  FMUL R104, R91, R93 ;  /* 0x0000005d5b687220 */ /* 0x000fe20000400000 */
[----:B------:R-:W-:-:S02]  /*23a0*/  HADD2.F32 R89, -RZ, R15.H1_H1 ;  /* 0x3000000fff597230 */ /* 0x000fc40000004100 */
[----:B------:R-:W-:Y:S01]  /*23b0*/  FMUL R91, R55, R113 ;  /* 0x00000071375b7220 */ /* 0x000fe20000400000 */
[----:B------:R-:W-:Y:S01]  /*23c0*/  HADD2.F32 R93, -RZ, R8.H0_H0 ;  /* 0x20000008ff5d7230 */ /* 0x000fe20000004100 */
[----:B------:R-:W-:Y:S01]  /*23d0*/  FSEL R99, R88, R99, !P0 ;  /* 0x0000006358637208 */ /* 0x000fe20004000000 */
[----:B------:R-:W-:-:S03]  /*23e0*/  @P2 FADD R89, R89, 1 ;  /* 0x3f80000059592421 */ /* 0x000fc60000000000 */
[----:B------:R-:W-:Y:S01]  /*23f0*/  @P2 FADD R93, R93, 1 ;  /* 0x3f8000005d5d2421 */ /* 0x000fe20000000000 */
[----:B------:R-:W-:Y:S01]  /*2400*/  F2FP.SATFINITE.E4M3.F32.PACK_AB_MERGE_C R73, RZ, R99, RZ ;  /* 0x00000063ff49723e */ /* 0x000fe200048070ff */
[----:B------:R-:W-:Y:S01]  /*2410*/  FMUL R55, R105, R89 ;  /* 0x0000005969377220 */ /* 0x000fe20000400000 */
[----:B------:R-:W-:Y:S01]  /*2420*/  LOP3.LUT R105, R71, 0xffffff00, RZ, 0xc0, !PT ;  /* 0xffffff0047697812 */ /* 0x000fe200078ec0ff */
[----:B------:R-:W-:Y:S01]  /*2430*/  FMUL R89, R91, R93 ;  /* 0x0000005d5b597220 */ /* 0x000fe20000400000 */
[----:B------:R-:W-:Y:S02]  /*2440*/  HADD2.F32 R91, -RZ, R8.H1_H1 ;  /* 0x30000008ff5b7230 */ /* 0x000fe40000004100 */
[----:B------:R-:W-:Y:S01]  /*2450*/  FMUL R93, R56, R113 ;  /* 0x00000071385d7220 */ /* 0x000fe20000400000 */
[----:B------:R-:W-:Y:S01]  /*2460*/  FMUL R99, R65, R124 ;  /* 0x0000007c41637220 */ /* 0x000fe20000400000 */
[----:B------:R-:W-:Y:S01]  /*2470*/  LOP3.LUT R73, R103, 0xffff, R73, 0xf8, !PT ;  /* 0x0000ffff67497812 */ /* 0x000fe200078ef849 */
[----:B------:R-:W-:-:S03]  /*2480*/  @P2 FADD R91, R91, 1 ;  /* 0x3f8000005b5b2421 */ /* 0x000fc60000000000 */
[----:B------:R-:W-:Y:S01]  /*2490*/  FSEL R99, R124, R99, !P0 ;  /* 0x000000637c637208 */ /* 0x000fe20004000000 */
[----:B------:R-:W-:Y:S01]  /*24a0*/  FMUL R56, R106, R91 ;  /* 0x0000005b6a387220 */ /* 0x000fe20000400000 */
[----:B------:R-:W-:Y:S01]  /*24b0*/  FMUL R106, R93, R95 ;  /* 0x0000005f5d6a7220 */ /* 0x000fe20000400000 */
[----:B------:R-:W-:Y:S02]  /*24c0*/  HADD2.F32 R91, -RZ, R9.H1_H1 ;  /* 0x30000009ff5b7230 */ /* 0x000fe40000004100 */
[----:B------:R-:W-:Y:S01]  /*24d0*/  FMUL R93, R57, R113 ;  /* 0x00000071395d7220 */ /* 0x000fe20000400000 */
[----:B------:R-:W-:Y:S01]  /*24e0*/  HADD2.F32 R95, -RZ, R10.H0_H0 ;  /* 0x2000000aff5f7230 */ /* 0x000fe20000004100 */
[----:B------:R-:W-:Y:S01]  /*24f0*/  F2FP.SATFINITE.E4M3.F32.PACK_AB_MERGE_C R99, RZ, R99, RZ ;  /* 0x00000063ff63723e */ /* 0x000fe200048070ff */
[----:B------:R-:W-:Y:S01]  /*2500*/  @P2 FADD R91, R91, 1 ;  /* 0x3f8000005b5b2421 */ /* 0x000fe20000000000 */
[----:B------:R-:W-:Y:S02]  /*2510*/  LOP3.LUT R73, R73, 0xff, RZ, 0xc0, !PT ;  /* 0x000000ff49497812 */ /* 0x000fe400078ec0ff */
[----:B------:R-:W-:Y:S01]  /*2520*/  @P2 FADD R95, R95, 1 ;  /* 0x3f8000005f5f2421 */ /* 0x000fe20000000000 */
[----:B------:R-:W-:-:S03]  /*2530*/  FMUL R57, R107, R91 ;  /* 0x0000005b6b397220 */ /* 0x000fc60000400000 */
[----:B------:R-:W-:Y:S01]  /*2540*/  FMUL R91, R93, R95 ;  /* 0x0000005f5d5b7220 */ /* 0x000fe20000400000 */
[----:B------:R-:W-:Y:S02]  /*2550*/  HADD2.F32 R93, -RZ, R10.H1_H1 ;  /* 0x3000000aff5d7230 */ /* 0x000fe40000004100 */
[----:B------:R-:W-:-:S03]  /*2560*/  HADD2.F32 R95, -RZ, R11.H0_H0 ;  /* 0x2000000bff5f7230 */ /* 0x000fc60000004100 */
[----:B------:R-:W-:Y:S02]  /*2570*/  @P2 FADD R93, R93, 1 ;  /* 0x3f8000005d5d2421 */ /* 0x000fe40000000000 */
[----:B------:R-:W-:Y:S02]  /*2580*/  @P2 FADD R95, R95, 1 ;  /* 0x3f8000005f5f2421 */ /* 0x000fe40000000000 */
[----:B------:R-:W-:Y:S01]  /*2590*/  FMUL R58, R58, R93 ;  /* 0x0000005d3a3a7220 */ /* 0x000fe20000400000 */
[----:B------:R-:W-:Y:S02]  /*25a0*/  HADD2.F32 R93, -RZ, R11.H1_H1 ;  /* 0x3000000bff5d7230 */ /* 0x000fe40000004100 */
[----:B------:R-:W-:Y:S01]  /*25b0*/  FMUL R108, R108, R95 ;  /* 0x0000005f6c6c7220 */ /* 0x000fe20000400000 */
[----:B------:R-:W-:Y:S02]  /*25c0*/  HADD2.F32 R95, -RZ, R4.H0_H0 ;  /* 0x20000004ff5f7230 */ /* 0x000fe40000004100 */
[----:B------:R-:W-:-:S03]  /*25d0*/  @P2 FADD R93, R93, 1 ;  /* 0x3f8000005d5d2421 */ /* 0x000fc60000000000 */
[----:B------:R-:W-:Y:S01]  /*25e0*/  @P2 FADD R95, R95, 1 ;  /* 0x3f8000005f5f2421 */ /* 0x000fe20000000000 */
[----:B------:R-:W-:-:S03]  /*25f0*/  FMUL R59, R59, R93 ;  /* 0x0000005d3b3b7220 */ /* 0x000fc60000400000 */
[----:B------:R-:W-:Y:S01]  /*2600*/  FMUL R93, R109, R95 ;  /* 0x0000005f6d5d7220 */ /* 0x000fe20000400000 */
[----:B------:R-:W-:-:S05]  /*2610*/  HADD2.F32 R95, -RZ, R4.H1_H1 ;  /* 0x30000004ff5f7230 */ /* 0x000fca0000004100 */
[----:B------:R-:W-:-:S04]  /*2620*/  @P2 FADD R95, R95, 1 ;  /* 0x3f8000005f5f2421 */ /* 0x000fc80000000000 */
[----:B------:R-:W-:Y:S01]  /*2630*/  FMUL R60, R60, R95 ;  /* 0x0000005f3c3c7220 */ /* 0x000fe20000400000 */
[----:B------:R-:W-:-:S05]  /*2640*/  HADD2.F32 R95, -RZ, R5.H1_H1 ;  /* 0x30000005ff5f7230 */ /* 0x000fca0000004100 */
[----:B------:R-:W-:-:S04]  /*2650*/  @P2 FADD R95, R95, 1 ;  /* 0x3f8000005f5f2421 */ /* 0x000fc80000000000 */
[----:B------:R-:W-:Y:S01]  /*2660*/  FMUL R61, R61, R95 ;  /* 0x0000005f3d3d7220 */ /* 0x000fe20000400000 */
[----:B------:R-:W-:Y:S01]  /*2670*/  FMUL R95, R111, R97 ;  /* 0x000000616f5f7220 */ /* 0x000fe20000400000 */
[----:B------:R-:W-:-:S05]  /*2680*/  HADD2.F32 R97, -RZ, R6.H1_H1 ;  /* 0x30000006ff617230 */ /* 0x000fca0000004100 */
[----:B------:R-:W-:-:S04]  /*2690*/  @P2 FADD R97, R97, 1 ;  /* 0x3f80000061612421 */ /* 0x000fc80000000000 */
[----:B------:R-:W-:Y:S01]  /*26a0*/  FMUL R62, R62, R97 ;  /* 0x000000613e3e7220 */ /* 0x000fe20000400000 */
[----:B------:R-:W-:-:S05]  /*26b0*/  FMUL R97, R65, R66 ;  /* 0x0000004241617220 */ /* 0x000fca0000400000 */
[----:B------:R-:W-:Y:S02]  /*26c0*/  FSEL R97, R66, R97, !P0 ;  /* 0x0000006142617208 */ /* 0x000fe40004000000 */
[----:B------:R-:W-:Y:S01]  /*26d0*/  FMNMX3 R66, R69, |R66|, |R34|, !PT ;  /* 0x4000004245427276 */ /* 0x000fe20007800422 */
[----:B------:R-:W-:Y:S01]  /*26e0*/  @P0 FMUL R34, R65, R34 ;  /* 0x0000002241220220 */ /* 0x000fe20000400000 */
[----:B------:R-:W-:-:S04]  /*26f0*/  F2FP.SATFINITE.E4M3.F32.PACK_AB_MERGE_C R97, RZ, R97, RZ ;  /* 0x00000061ff61723e */ /* 0x000fc800048070ff */
[----:B------:R-:W-:Y:S01]  /*2700*/  LOP3.LUT R69, R101, 0xffff, R97, 0xf8, !PT ;  /* 0x0000ffff65457812 */ /* 0x000fe200078ef861 */
[C---:B------:R-:W-:Y:S01]  /*2710*/  FMUL R101, R65.reuse, R94 ;  /* 0x0000005e41657220 */ /* 0x040fe20000400000 */
[----:B------:R-:W-:Y:S01]  /*2720*/  FMUL R97, R65, R80 ;  /* 0x0000005041617220 */ /* 0x000fe20000400000 */
[----:B------:R-:W-:Y:S02]  /*2730*/  F2FP.SATFINITE.E4M3.F32.PACK_AB_MERGE_C R34, RZ, R34, RZ ;  /* 0x00000022ff22723e */ /* 0x000fe400048070ff */
[----:B------:R-:W-:Y:S02]  /*2740*/  LOP3.LUT R69, R69, 0xff, RZ, 0xc0, !PT ;  /* 0x000000ff45457812 */ /* 0x000fe400078ec0ff */
[----:B------:R-:W-:Y:S02]  /*2750*/  FSEL R101, R94, R101, !P0 ;  /* 0x000000655e657208 */ /* 0x000fe40004000000 */
[----:B------:R-:W-:Y:S02]  /*2760*/  FSEL R97, R80, R97, !P0 ;  /* 0x0000006150617208 */ /* 0x000fe40004000000 */
[----:B------:R-:W-:Y:S01]  /*2770*/  F2FP.SATFINITE.E4M3.F32.PACK_AB_MERGE_C R68, RZ, R101, RZ ;  /* 0x00000065ff44723e */ /* 0x000fe200048070ff */
[C---:B------:R-:W-:Y:S01]  /*2780*/  FMUL R101, R65.reuse, R95 ;  /* 0x0000005f41657220 */ /* 0x040fe20000400000 */
[----:B------:R-:W-:Y:S01]  /*2790*/  F2FP.SATFINITE.E4M3.F32.PACK_AB_MERGE_C R71, RZ, R97, RZ ;  /* 0x00000061ff47723e */ /* 0x000fe200048070ff */
[----:B------:R-:W-:Y:S01]  /*27a0*/  FMUL R97, R65, R98 ;  /* 0x0000006241617220 */ /* 0x000fe20000400000 */
[----:B------:R-:W-:Y:S01]  /*27b0*/  LOP3.LUT R68, R75, 0xffff, R68, 0xf8, !PT ;  /* 0x0000ffff4b447812 */ /* 0x000fe200078ef844 */
[----:B------:R-:W-:Y:S01]  /*27c0*/  FMUL R75, R65, R0 ;  /* 0x00000000414b7220 */ /* 0x000fe20000400000 */
[----:B------:R-:W-:-:S02]  /*27d0*/  FSEL R101, R95, R101, !P0 ;  /* 0x000000655f657208 */ /* 0x000fc40004000000 */
[----:B------:R-:W-:Y:S02]  /*27e0*/  PRMT R34, R34, 0x7104, RZ ;  /* 0x0000710422227816 */ /* 0x000fe400000000ff */
[----:B------:R-:W-:Y:S02]  /*27f0*/  FSEL R75, R0, R75, !P0 ;  /* 0x0000004b004b7208 */ /* 0x000fe40004000000 */
[----:B------:R-:W-:Y:S01]  /*2800*/  FSEL R0, R98, R97, !P0 ;  /* 0x0000006162007208 */ /* 0x000fe20004000000 */
[C---:B------:R-:W-:Y:S01]  /*2810*/  FMUL R97, R65.reuse, R32 ;  /* 0x0000002041617220 */ /* 0x040fe20000400000 */
[----:B------:R-:W-:Y:S02]  /*2820*/  F2FP.SATFINITE.E4M3.F32.PACK_AB_MERGE_C R75, RZ, R75, RZ ;  /* 0x0000004bff4b723e */ /* 0x000fe400048070ff */
[----:B------:R-:W-:Y:S02]  /*2830*/  F2FP.SATFINITE.E4M3.F32.PACK_AB_MERGE_C R0, RZ, R0, RZ ;  /* 0x00000000ff00723e */ /* 0x000fe400048070ff */
[----:B------:R-:W-:Y:S01]  /*2840*/  FSEL R32, R32, R97, !P0 ;  /* 0x0000006120207208 */ /* 0x000fe20004000000 */
[----:B------:R-:W-:Y:S01]  /*2850*/  FMUL R97, R65, R70 ;  /* 0x0000004641617220 */ /* 0x000fe20000400000 */
[----:B------:R-:W-:-:S02]  /*2860*/  LOP3.LUT R81, R81, 0xffff, R0, 0xf8, !PT ;  /* 0x0000ffff51517812 */ /* 0x000fc400078ef800 */
[----:B------:R-:W-:Y:S01]  /*2870*/  LOP3.LUT R0, R83, 0xffff, R99, 0xf8, !PT ;  /* 0x0000ffff53007812 */ /* 0x000fe200078ef863 */
[C---:B------:R-:W-:Y:S01]  /*2880*/  FMUL R99, R65.reuse, R91 ;  /* 0x0000005b41637220 */ /* 0x040fe20000400000 */
[----:B------:R-:W-:Y:S01]  /*2890*/  FMNMX3 R83, R66, |R70|, |R35|, !PT ;  /* 0x4000004642537276 */ /* 0x000fe20007800423 */
[----:B------:R-:W-:Y:S01]  /*28a0*/  @P0 FMUL R35, R65, R35 ;  /* 0x0000002341230220 */ /* 0x000fe20000400000 */
[----:B------:R-:W-:Y:S02]  /*28b0*/  F2FP.SATFINITE.E4M3.F32.PACK_AB_MERGE_C R66, RZ, R101, RZ ;  /* 0x00000065ff42723e */ /* 0x000fe400048070ff */
[----:B------:R-:W-:Y:S02]  /*28c0*/  LOP3.LUT R75, R75, 0xff, RZ, 0xc0, !PT ;  /* 0x000000ff4b4b7812 */ /* 0x000fe400078ec0ff */
[----:B------:R-:W-:Y:S02]  /*28d0*/  F2FP.SATFINITE.E4M3.F32.PACK_AB_MERGE_C R32, RZ, R32, RZ ;  /* 0x00000020ff20723e */ /* 0x000fe400048070ff */
[----:B------:R-:W-:Y:S01]  /*28e0*/  LOP3.LUT R66, R87, 0xffff, R66, 0xf8, !PT ;  /* 0x0000ffff57427812 */ /* 0x000fe200078ef842 */
[----:B------:R-:W-:Y:S01]  /*28f0*/  FMUL R87, R65, R72 ;  /* 0x0000004841577220 */ /* 0x000fe20000400000 */
[----:B------:R-:W-:-:S02]  /*2900*/  LOP3.LUT R115, R75, 0xffff, R115, 0xf8, !PT ;  /* 0x0000ffff4b737812 */ /* 0x000fc400078ef873 */
[----:B------:R-:W-:Y:S02]  /*2910*/  SHF.L.U32 R32, R32, 0x10, RZ ;  /* 0x0000001020207819 */ /* 0x000fe400000006ff */
[----:B------:R-:W-:Y:S02]  /*2920*/  FSEL R99, R91, R99, !P0 ;  /* 0x000000635b637208 */ /* 0x000fe40004000000 */
[----:B------:R-:W-:Y:S02]  /*2930*/  FSEL R70, R70, R97, !P0 ;  /* 0x0000006146467208 */ /* 0x000fe40004000000 */
[----:B------:R-:W-:Y:S02]  /*2940*/  FSEL R75, R72, R87, !P0 ;  /* 0x00000057484b7208 */ /* 0x000fe40004000000 */
[----:B------:R-:W-:Y:S02]  /*2950*/  LOP3.LUT R97, R85, 0xffffff00, RZ, 0xc0, !PT ;  /* 0xffffff0055617812 */ /* 0x000fe400078ec0ff */
[----:B------:R-:W-:-:S02]  /*2960*/  LOP3.LUT R87, R115, 0xff0000, R32, 0xf8, !PT ;  /* 0x00ff000073577812 */ /* 0x000fc400078ef820 */
[----:B------:R-:W-:Y:S02]  /*2970*/  F2FP.SATFINITE.E4M3.F32.PACK_AB_MERGE_C R85, RZ, R99, RZ ;  /* 0x00000063ff55723e */ /* 0x000fe400048070ff */
[----:B------:R-:W-:Y:S02]  /*2980*/  LOP3.LUT R32, R33, 0xffff, RZ, 0xc0, !PT ;  /* 0x0000ffff21207812 */ /* 0x000fe400078ec0ff */
[----:B------:R-:W-:Y:S01]  /*2990*/  LOP3.LUT R85, R97, 0xffff, R85, 0xf8, !PT ;  /* 0x0000ffff61557812 */ /* 0x000fe200078ef855 */
[----:B------:R-:W-:Y:S01]  /*29a0*/  FMUL R97, R65, R74 ;  /* 0x0000004a41617220 */ /* 0x000fe20000400000 */
[----:B------:R-:W-:Y:S01]  /*29b0*/  FMNMX3 R83, R83, |R72|, |R36|, !PT ;  /* 0x4000004853537276 */ /* 0x000fe20007800424 */
[----:B------:R-:W-:Y:S01]  /*29c0*/  @P0 FMUL R36, R65, R36 ;  /* 0x0000002441240220 */ /* 0x000fe20000400000 */
[----:B------:R-:W-:Y:S02]  /*29d0*/  SHF.L.U32 R32, R32, 0x18, RZ ;  /* 0x0000001820207819 */ /* 0x000fe400000006ff */
[----:B------:R-:W-:-:S02]  /*29e0*/  F2FP.SATFINITE.E4M3.F32.PACK_AB_MERGE_C R70, RZ, R70, RZ ;  /* 0x00000046ff46723e */ /* 0x000fc400048070ff */
[----:B------:R-:W-:Y:S02]  /*29f0*/  F2FP.SATFINITE.E4M3.F32.PACK_AB_MERGE_C R35, RZ, R35, RZ ;  /* 0x00000023ff23723e */ /* 0x000fe400048070ff */
[----:B------:R-:W-:Y:S01]  /*2a00*/  FMNMX3 R83, R83, |R74|, |R37|, !PT ;  /* 0x4000004a53537276 */ /* 0x000fe20007800425 */
[----:B------:R-:W-:Y:S01]  /*2a10*/  @P0 FMUL R37, R65, R37 ;  /* 0x0000002541250220 */ /* 0x000fe20000400000 */
[----:B------:R-:W-:Y:S02]  /*2a20*/  LOP3.LUT R32, R87, 0xff000000, R32, 0xf8, !PT ;  /* 0xff00000057207812 */ /* 0x000fe400078ef820 */
[----:B------:R-:W-:Y:S01]  /*2a30*/  LOP3.LUT R87, R69, 0xff00, R34, 0xf8, !PT ;  /* 0x0000ff0045577812 */ /* 0x000fe200078ef822 */
[----:B------:R-:W-:Y:S01]  /*2a40*/  FMUL R69, R65, R82 ;  /* 0x0000005241457220 */ /* 0x000fe20000400000 */
[----:B------:R-:W-:Y:S02]  /*2a50*/  SHF.L.U32 R70, R70, 0x10, RZ ;  /* 0x0000001046467819 */ /* 0x000fe400000006ff */
[----:B------:R-:W-:-:S02]  /*2a60*/  LOP3.LUT R35, R35, 0xffff, RZ, 0xc0, !PT ;  /* 0x0000ffff23237812 */ /* 0x000fc400078ec0ff */
[----:B------:R-:W-:Y:S02]  /*2a70*/  FSEL R33, R74, R97, !P0 ;  /* 0x000000614a217208 */ /* 0x000fe40004000000 */
[----:B------:R-:W-:Y:S02]  /*2a80*/  F2FP.SATFINITE.E4M3.F32.PACK_AB_MERGE_C R75, RZ, R75, RZ ;  /* 0x0000004bff4b723e */ /* 0x000fe400048070ff */
[----:B------:R-:W-:Y:S02]  /*2a90*/  F2FP.SATFINITE.E4M3.F32.PACK_AB_MERGE_C R36, RZ, R36, RZ ;  /* 0x00000024ff24723e */ /* 0x000fe400048070ff */
[----:B------:R-:W-:Y:S01]  /*2aa0*/  FMNMX3 R83, R83, |R80|, |R38|, !PT ;  /* 0x4000005053537276 */ /* 0x000fe20007800426 */
[----:B------:R-:W-:Y:S01]  /*2ab0*/  @P0 FMUL R38, R65, R38 ;  /* 0x0000002641260220 */ /* 0x000fe20000400000 */
[----:B------:R-:W-:Y:S02]  /*2ac0*/  LOP3.LUT R70, R87, 0xff0000, R70, 0xf8, !PT ;  /* 0x00ff000057467812 */ /* 0x000fe400078ef846 */
[----:B------:R-:W-:-:S02]  /*2ad0*/  SHF.L.U32 R35, R35, 0x18, RZ ;  /* 0x0000001823237819 */ /* 0x000fc400000006ff */
[----:B------:R-:W-:Y:S02]  /*2ae0*/  LOP3.LUT R75, R75, 0xff, RZ, 0xc0, !PT ;  /* 0x000000ff4b4b7812 */ /* 0x000fe400078ec0ff */
[----:B------:R-:W-:Y:S02]  /*2af0*/  SHF.L.U32 R36, R36, 0x8, RZ ;  /* 0x0000000824247819 */ /* 0x000fe400000006ff */
[----:B------:R-:W-:Y:S02]  /*2b00*/  F2FP.SATFINITE.E4M3.F32.PACK_AB_MERGE_C R33, RZ, R33, RZ ;  /* 0x00000021ff21723e */ /* 0x000fe400048070ff */
[----:B------:R-:W-:Y:S02]  /*2b10*/  F2FP.SATFINITE.E4M3.F32.PACK_AB_MERGE_C R37, RZ, R37, RZ ;  /* 0x00000025ff25723e */ /* 0x000fe400048070ff */
[----:B------:R-:W-:Y:S02]  /*2b20*/  FSEL R34, R82, R69, !P0 ;  /* 0x0000004552227208 */ /* 0x000fe40004000000 */
[----:B------:R-:W-:Y:S01]  /*2b30*/  FMNMX3 R83, R83, |R82|, |R39|, !PT ;  /* 0x4000005253537276 */ /* 0x000fe20007800427 */
[C---:B------:R-:W-:Y:S01]  /*2b40*/  @P0 FMUL R39, R65.reuse, R39 ;  /* 0x0000002741270220 */ /* 0x040fe20000400000 */
[----:B------:R-:W-:Y:S01]  /*2b50*/  LOP3.LUT R69, R70, R35, RZ, 0xfc, !PT ;  /* 0x0000002346457212 */ /* 0x000fe200078efcff */
[----:B------:R-:W-:Y:S01]  /*2b60*/  FMUL R35, R65, R84 ;  /* 0x0000005441237220 */ /* 0x000fe20000400000 */
[----:B------:R-:W-:Y:S01]  /*2b70*/  LOP3.LUT R70, R75, 0xffff, R36, 0xf8, !PT ;  /* 0x0000ffff4b467812 */ /* 0x000fe200078ef824 */
[----:B------:R-:W-:Y:S01]  /*2b80*/  FMUL R75, R65, R86 ;  /* 0x00000056414b7220 */ /* 0x000fe20000400000 */
[----:B------:R-:W-:-:S02]  /*2b90*/  SHF.L.U32 R33, R33, 0x10, RZ ;  /* 0x0000001021217819 */ /* 0x000fc400000006ff */
[----:B------:R-:W-:Y:S02]  /*2ba0*/  LOP3.LUT R37, R37, 0xffff, RZ, 0xc0, !PT ;  /* 0x0000ffff25257812 */ /* 0x000fe400078ec0ff */
[----:B------:R-:W-:Y:S02]  /*2bb0*/  LOP3.LUT R71, R105, 0xffff, R71, 0xf8, !PT ;  /* 0x0000ffff69477812 */ /* 0x000fe400078ef847 */
[----:B------:R-:W-:Y:S02]  /*2bc0*/  F2FP.SATFINITE.E4M3.F32.PACK_AB_MERGE_C R38, RZ, R38, RZ ;  /* 0x00000026ff26723e */ /* 0x000fe400048070ff */
[----:B------:R-:W-:Y:S01]  /*2bd0*/  FMNMX3 R83, R83, |R84|, |R40|, !PT ;  /* 0x4000005453537276 */ /* 0x000fe20007800428 */
[C---:B------:R-:W-:Y:S01]  /*2be0*/  @P0 FMUL R40, R65.reuse, R40 ;  /* 0x0000002841280220 */ /* 0x040fe20000400000 */
[----:B------:R-:W-:Y:S01]  /*2bf0*/  LOP3.LUT R70, R70, 0xff0000, R33, 0xf8, !PT ;  /* 0x00ff000046467812 */ /* 0x000fe200078ef821 */
[----:B------:R-:W-:Y:S01]  /*2c00*/  FMUL R33, R65, R90 ;  /* 0x0000005a41217220 */ /* 0x000fe20000400000 */
[----:B------:R-:W-:-:S02]  /*2c10*/  SHF.L.U32 R37, R37, 0x18, RZ ;  /* 0x0000001825257819 */ /* 0x000fc400000006ff */
[----:B------:R-:W-:Y:S02]  /*2c20*/  LOP3.LUT R71, R71, 0xff, RZ, 0xc0, !PT ;  /* 0x000000ff47477812 */ /* 0x000fe400078ec0ff */
[----:B------:R-:W-:Y:S02]  /*2c30*/  PRMT R38, R38, 0x7104, RZ ;  /* 0x0000710426267816 */ /* 0x000fe400000000ff */
[----:B------:R-:W-:Y:S02]  /*2c40*/  F2FP.SATFINITE.E4M3.F32.PACK_AB_MERGE_C R34, RZ, R34, RZ ;  /* 0x00000022ff22723e */ /* 0x000fe400048070ff */
[----:B------:R-:W-:Y:S02]  /*2c50*/  F2FP.SATFINITE.E4M3.F32.PACK_AB_MERGE_C R39, RZ, R39, RZ ;  /* 0x00000027ff27723e */ /* 0x000fe400048070ff */
[----:B------:R-:W-:Y:S01]  /*2c60*/  FMNMX3 R83, R83, |R86|, |R41|, !PT ;  /* 0x4000005653537276 */ /* 0x000fe20007800429 */
[----:B------:R-:W-:Y:S01]  /*2c70*/  @P0 FMUL R41, R65, R41 ;  /* 0x0000002941290220 */ /* 0x000fe20000400000 */
[----:B------:R-:W-:-:S02]  /*2c80*/  LOP3.LUT R70, R70, 0xff000000, R37, 0xf8, !PT ;  /* 0xff00000046467812 */ /* 0x000fc400078ef825 */
[----:B------:R-:W-:Y:S02]  /*2c90*/  FSEL R36, R84, R35, !P0 ;  /* 0x0000002354247208 */ /* 0x000fe40004000000 */
[----:B------:R-:W-:Y:S02]  /*2ca0*/  LOP3.LUT R37, R71, 0xff00, R38, 0xf8, !PT ;  /* 0x0000ff0047257812 */ /* 0x000fe400078ef826 */
[----:B------:R-:W-:Y:S02]  /*2cb0*/  SHF.L.U32 R34, R34, 0x10, RZ ;  /* 0x0000001022227819 */ /* 0x000fe400000006ff */
[----:B------:R-:W-:Y:S02]  /*2cc0*/  LOP3.LUT R39, R39, 0xffff, RZ, 0xc0, !PT ;  /* 0x0000ffff27277812 */ /* 0x000fe400078ec0ff */
[----:B------:R-:W-:Y:S01]  /*2cd0*/  FMNMX3 R83, R83, |R88|, |R42|, !PT ;  /* 0x4000005853537276 */ /* 0x000fe2000780042a */
[----:B------:R-:W-:Y:S01]  /*2ce0*/  @P0 FMUL R42, R65, R42 ;  /* 0x0000002a412a0220 */ /* 0x000fe20000400000 */
[----:B------:R-:W-:-:S02]  /*2cf0*/  LOP3.LUT R34, R37, 0xff0000, R34, 0xf8, !PT ;  /* 0x00ff000025227812 */ /* 0x000fc400078ef822 */
        /* <DEDUP_REMOVED lines=8> */
[----:B------:R-:W-:Y:S02]  /*2d80*/  SHF.L.U32 R40, R40, 0x8, RZ ;  /* 0x0000000828287819 */ /* 0x000fe400000006ff */
[----:B------:R-:W-:Y:S02]  /*2d90*/  FSEL R35, R86, R75, !P0 ;  /* 0x0000004b56237208 */ /* 0x000fe40004000000 */
[----:B------:R-:W-:Y:S01]  /*2da0*/  FMNMX3 R83, R83, |R92|, |R44|, !PT ;  /* 0x4000005c53537276 */ /* 0x000fe2000780042c */
[----:B------:R-:W-:Y:S01]  /*2db0*/  @P0 FMUL R44, R65, R44 ;  /* 0x0000002c412c0220 */ /* 0x000fe20000400000 */
[----:B------:R-:W-:Y:S01]  /*2dc0*/  LOP3.LUT R40, R37, 0xffff, R40, 0xf8, !PT ;  /* 0x0000ffff25287812 */ /* 0x000fe200078ef828 */
[----:B------:R-:W-:Y:S01]  /*2dd0*/  FMUL R37, R65, R114 ;  /* 0x0000007241257220 */ /* 0x000fe20000400000 */
[----:B------:R-:W-:Y:S02]  /*2de0*/  FSEL R33, R90, R33, !P0 ;  /* 0x000000215a217208 */ /* 0x000fe40004000000 */
[----:B------:R-:W-:-:S02]  /*2df0*/  F2FP.SATFINITE.E4M3.F32.PACK_AB_MERGE_C R35, RZ, R35, RZ ;  /* 0x00000023ff23723e */ /* 0x000fc400048070ff */
[----:B------:R-:W-:Y:S02]  /*2e00*/  F2FP.SATFINITE.E4M3.F32.PACK_AB_MERGE_C R42, RZ, R42, RZ ;  /* 0x0000002aff2a723e */ /* 0x000fe400048070ff */
[----:B------:R-:W-:Y:S02]  /*2e10*/  FSEL R39, R92, R39, !P0 ;  /* 0x000000275c277208 */ /* 0x000fe40004000000 */
[----:B------:R-:W-:Y:S01]  /*2e20*/  FMNMX3 R83, R83, |R114|, |R45|, !PT ;  /* 0x4000007253537276 */ /* 0x000fe2000780042d */
[----:B------:R-:W-:Y:S01]  /*2e30*/  @P0 FMUL R45, R65, R45 ;  /* 0x0000002d412d0220 */ /* 0x000fe20000400000 */
[----:B------:R-:W-:Y:S02]  /*2e40*/  SHF.L.U32 R35, R35, 0x10, RZ ;  /* 0x0000001023237819 */ /* 0x000fe400000006ff */
[----:B------:R-:W-:Y:S02]  /*2e50*/  PRMT R42, R42, 0x7104, RZ ;  /* 0x000071042a2a7816 */ /* 0x000fe400000000ff */
[----:B------:R-:W-:-:S02]  /*2e60*/  F2FP.SATFINITE.E4M3.F32.PACK_AB_MERGE_C R33, RZ, R33, RZ ;  /* 0x00000021ff21723e */ /* 0x000fc400048070ff */
[----:B------:R-:W-:Y:S02]  /*2e70*/  FSEL R37, R114, R37, !P0 ;  /* 0x0000002572257208 */ /* 0x000fe40004000000 */
[----:B------:R-:W-:Y:S02]  /*2e80*/  F2FP.SATFINITE.E4M3.F32.PACK_AB_MERGE_C R39, RZ, R39, RZ ;  /* 0x00000027ff27723e */ /* 0x000fe400048070ff */
[----:B------:R-:W-:Y:S02]  /*2e90*/  F2FP.SATFINITE.E4M3.F32.PACK_AB_MERGE_C R44, RZ, R44, RZ ;  /* 0x0000002cff2c723e */ /* 0x000fe400048070ff */
[----:B------:R-:W-:Y:S01]  /*2ea0*/  FMNMX3 R83, R83, |R94|, |R46|, !PT ;  /* 0x4000005e53537276 */ /* 0x000fe2000780042e */
[C---:B------:R-:W-:Y:S01]  /*2eb0*/  @P0 FMUL R46, R65.reuse, R46 ;  /* 0x0000002e412e0220 */ /* 0x040fe20000400000 */
[----:B------:R-:W-:Y:S01]  /*2ec0*/  LOP3.LUT R72, R40, 0xff0000, R35, 0xf8, !PT ;  /* 0x00ff000028487812 */ /* 0x000fe200078ef823 */
[----:B------:R-:W-:Y:S01]  /*2ed0*/  FMUL R35, R65, R116 ;  /* 0x0000007441237220 */ /* 0x000fe20000400000 */
[----:B------:R-:W-:-:S02]  /*2ee0*/  LOP3.LUT R34, R73, 0xff00, R42, 0xf8, !PT ;  /* 0x0000ff0049227812 */ /* 0x000fc400078ef82a */
[----:B------:R-:W-:Y:S02]  /*2ef0*/  SHF.L.U32 R33, R33, 0x10, RZ ;  /* 0x0000001021217819 */ /* 0x000fe400000006ff */
[----:B------:R-:W-:Y:S02]  /*2f00*/  F2FP.SATFINITE.E4M3.F32.PACK_AB_MERGE_C R43, RZ, R43, RZ ;  /* 0x0000002bff2b723e */ /* 0x000fe400048070ff */
[----:B------:R-:W-:Y:S02]  /*2f10*/  LOP3.LUT R39, R39, 0xff, RZ, 0xc0, !PT ;  /* 0x000000ff27277812 */ /* 0x000fe400078ec0ff */
[----:B------:R-:W-:Y:S02]  /*2f20*/  SHF.L.U32 R44, R44, 0x8, RZ ;  /* 0x000000082c2c7819 */ /* 0x000fe400000006ff */
[----:B------:R-:W-:Y:S02]  /*2f30*/  F2FP.SATFINITE.E4M3.F32.PACK_AB_MERGE_C R37, RZ, R37, RZ ;  /* 0x00000025ff25723e */ /* 0x000fe400048070ff */
[----:B------:R-:W-:Y:S01]  /*2f40*/  FMNMX3 R83, R83, |R116|, |R47|, !PT ;  /* 0x4000007453537276 */ /* 0x000fe2000780042f */
[C---:B------:R-:W-:Y:S01]  /*2f50*/  @P0 FMUL R47, R65.reuse, R47 ;  /* 0x0000002f412f0220 */ /* 0x040fe20000400000 */
[----:B------:R-:W-:Y:S01]  /*2f60*/  LOP3.LUT R34, R34, 0xff0000, R33, 0xf8, !PT ;  /* 0x00ff000022227812 */ /* 0x000fe200078ef821 */
[----:B------:R-:W-:Y:S01]  /*2f70*/  FMUL R33, R65, R96 ;  /* 0x0000006041217220 */ /* 0x000fe20000400000 */
[----:B------:R-:W-:-:S02]  /*2f80*/  LOP3.LUT R43, R43, 0xffff, RZ, 0xc0, !PT ;  /* 0x0000ffff2b2b7812 */ /* 0x000fc400078ec0ff */
[----:B------:R-:W-:Y:S01]  /*2f90*/  LOP3.LUT R44, R39, 0xffff, R44, 0xf8, !PT ;  /* 0x0000ffff272c7812 */ /* 0x000fe200078ef82c */
[----:B------:R-:W-:Y:S01]  /*2fa0*/  FMUL R39, R65, R118 ;  /* 0x0000007641277220 */ /* 0x000fe20000400000 */
[----:B------:R-:W-:Y:S02]  /*2fb0*/  SHF.L.U32 R37, R37, 0x10, RZ ;  /* 0x0000001025257819 */ /* 0x000fe400000006ff */
[----:B------:R-:W-:Y:S02]  /*2fc0*/  FSEL R35, R116, R35, !P0 ;  /* 0x0000002374237208 */ /* 0x000fe40004000000 */
[----:B------:R-:W-:Y:S01]  /*2fd0*/  FMNMX3 R83, R83, |R96|, |R48|, !PT ;  /* 0x4000006053537276 */ /* 0x000fe20007800430 */
[----:B------:R-:W-:Y:S01]  /*2fe0*/  @P0 FMUL R48, R65, R48 ;  /* 0x0000003041300220 */ /* 0x000fe20000400000 */
[----:B------:R-:W-:Y:S02]  /*2ff0*/  F2FP.SATFINITE.E4M3.F32.PACK_AB_MERGE_C R46, RZ, R46, RZ ;  /* 0x0000002eff2e723e */ /* 0x000fe400048070ff */
[----:B------:R-:W-:-:S02]  /*3000*/  SHF.L.U32 R43, R43, 0x18, RZ ;  /* 0x000000182b2b7819 */ /* 0x000fc400000006ff */
[----:B------:R-:W-:Y:S02]  /*3010*/  LOP3.LUT R74, R44, 0xff0000, R37, 0xf8, !PT ;  /* 0x00ff00002c4a7812 */ /* 0x000fe400078ef825 */
[----:B------:R-:W-:Y:S02]  /*3020*/  FSEL R33, R96, R33, !P0 ;  /* 0x0000002160217208 */ /* 0x000fe40004000000 */
[----:B------:R-:W-:Y:S02]  /*3030*/  LOP3.LUT R37, R68, 0xff, RZ, 0xc0, !PT ;  /* 0x000000ff44257812 */ /* 0x000fe400078ec0ff */
[----:B------:R-:W-:Y:S02]  /*3040*/  PRMT R46, R46, 0x7104, RZ ;  /* 0x000071042e2e7816 */ /* 0x000fe400000000ff */
[----:B------:R-:W-:Y:S01]  /*3050*/  FMNMX3 R83, R83, |R118|, |R49|, !PT ;  /* 0x4000007653537276 */ /* 0x000fe20007800431 */
[----:B------:R-:W-:Y:S01]  /*3060*/  @P0 FMUL R49, R65, R49 ;  /* 0x0000003141310220 */ /* 0x000fe20000400000 */
[----:B------:R-:W-:-:S02]  /*3070*/  F2FP.SATFINITE.E4M3.F32.PACK_AB_MERGE_C R35, RZ, R35, RZ ;  /* 0x00000023ff23723e */ /* 0x000fc400048070ff */
[----:B------:R-:W-:Y:S02]  /*3080*/  LOP3.LUT R73, R34, R43, RZ, 0xfc, !PT ;  /* 0x0000002b22497212 */ /* 0x000fe400078efcff */
[----:B------:R-:W-:Y:S01]  /*3090*/  LOP3.LUT R34, R37, 0xff00, R46, 0xf8, !PT ;  /* 0x0000ff0025227812 */ /* 0x000fe200078ef82e */
[----:B------:R-:W-:Y:S01]  /*30a0*/  FMUL R37, R65, R120 ;  /* 0x0000007841257220 */ /* 0x000fe20000400000 */
[----:B------:R-:W-:Y:S02]  /*30b0*/  SHF.L.U32 R35, R35, 0x10, RZ ;  /* 0x0000001023237819 */ /* 0x000fe400000006ff */
[----:B------:R-:W-:Y:S01]  /*30c0*/  FMNMX3 R83, R83, |R98|, |R50|, !PT ;  /* 0x4000006253537276 */ /* 0x000fe20007800432 */
[----:B------:R-:W-:Y:S01]  /*30d0*/  @P0 FMUL R50, R65, R50 ;  /* 0x0000003241320220 */ /* 0x000fe20000400000 */
[----:B------:R-:W-:Y:S02]  /*30e0*/  F2FP.SATFINITE.E4M3.F32.PACK_AB_MERGE_C R33, RZ, R33, RZ ;  /* 0x00000021ff21723e */ /* 0x000fe400048070ff */
[----:B------:R-:W-:-:S02]  /*30f0*/  F2FP.SATFINITE.E4M3.F32.PACK_AB_MERGE_C R48, RZ, R48, RZ ;  /* 0x00000030ff30723e */ /* 0x000fc400048070ff */
[----:B------:R-:W-:Y:S01]  /*3100*/  LOP3.LUT R34, R34, 0xff0000, R35, 0xf8, !PT ;  /* 0x00ff000022227812 */ /* 0x000fe200078ef823 */
[----:B------:R-:W-:Y:S01]  /*3110*/  FMUL R35, R65, R100 ;  /* 0x0000006441237220 */ /* 0x000fe20000400000 */
[----:B------:R-:W-:Y:S01]  /*3120*/  FMNMX3 R83, R83, |R120|, |R51|, !PT ;  /* 0x4000007853537276 */ /* 0x000fe20007800433 */
[----:B------:R-:W-:Y:S01]  /*3130*/  @P0 FMUL R51, R65, R51 ;  /* 0x0000003341330220 */ /* 0x000fe20000400000 */
[----:B------:R-:W-:Y:S02]  /*3140*/  LOP3.LUT R33, R33, 0xff, RZ, 0xc0, !PT ;  /* 0x000000ff21217812 */ /* 0x000fe400078ec0ff */
[----:B------:R-:W-:Y:S02]  /*3150*/  SHF.L.U32 R48, R48, 0x8, RZ ;  /* 0x0000000830307819 */ /* 0x000fe400000006ff */
[----:B------:R-:W-:Y:S02]  /*3160*/  F2FP.SATFINITE.E4M3.F32.PACK_AB_MERGE_C R47, RZ, R47, RZ ;  /* 0x0000002fff2f723e */ /* 0x000fe400048070ff */
[----:B------:R-:W-:Y:S01]  /*3170*/  LOP3.LUT R48, R33, 0xffff, R48, 0xf8, !PT ;  /* 0x0000ffff21307812 */ /* 0x000fe200078ef830 */
[----:B------:R-:W-:Y:S01]  /*3180*/  FMUL R33, R65, R122 ;  /* 0x0000007a41217220 */ /* 0x000fe20000400000 */
[----:B------:R-:W-:Y:S01]  /*3190*/  FMNMX3 R83, R83, |R100|, |R52|, !PT ;  /* 0x4000006453537276 */ /* 0x000fe20007800434 */
[----:B------:R-:W-:Y:S01]  /*31a0*/  @P0 FMUL R52, R65, R52 ;  /* 0x0000003441340220 */ /* 0x000fe20000400000 */
[----:B------:R-:W-:-:S02]  /*31b0*/  FSEL R35, R100, R35, !P0 ;  /* 0x0000002364237208 */ /* 0x000fc40004000000 */
[----:B------:R-:W-:Y:S02]  /*31c0*/  LOP3.LUT R47, R47, 0xffff, RZ, 0xc0, !PT ;  /* 0x0000ffff2f2f7812 */ /* 0x000fe400078ec0ff */
[----:B------:R-:W-:Y:S02]  /*31d0*/  FSEL R37, R120, R37, !P0 ;  /* 0x0000002578257208 */ /* 0x000fe40004000000 */
[----:B------:R-:W-:Y:S02]  /*31e0*/  F2FP.SATFINITE.E4M3.F32.PACK_AB_MERGE_C R50, RZ, R50, RZ ;  /* 0x00000032ff32723e */ /* 0x000fe400048070ff */
[----:B------:R-:W-:Y:S01]  /*31f0*/  FMNMX3 R83, R83, |R122|, |R53|, !PT ;  /* 0x4000007a53537276 */ /* 0x000fe20007800435 */
[----:B------:R-:W-:Y:S01]  /*3200*/  @P0 FMUL R53, R65, R53 ;  /* 0x0000003541350220 */ /* 0x000fe20000400000 */
[----:B------:R-:W-:Y:S02]  /*3210*/  FSEL R33, R122, R33, !P0 ;  /* 0x000000217a217208 */ /* 0x000fe40004000000 */
[----:B------:R-:W-:-:S02]  /*3220*/  F2FP.SATFINITE.E4M3.F32.PACK_AB_MERGE_C R35, RZ, R35, RZ ;  /* 0x00000023ff23723e */ /* 0x000fc400048070ff */
[----:B------:R-:W-:Y:S02]  /*3230*/  F2FP.SATFINITE.E4M3.F32.PACK_AB_MERGE_C R52, RZ, R52, RZ ;  /* 0x00000034ff34723e */ /* 0x000fe400048070ff */
[----:B------:R-:W-:Y:S02]  /*3240*/  SHF.L.U32 R47, R47, 0x18, RZ ;  /* 0x000000182f2f7819 */ /* 0x000fe400000006ff */
[----:B------:R-:W-:Y:S02]  /*3250*/  LOP3.LUT R81, R81, 0xff, RZ, 0xc0, !PT ;  /* 0x000000ff51517812 */ /* 0x000fe400078ec0ff */
[----:B------:R-:W-:Y:S02]  /*3260*/  PRMT R50, R50, 0x7104, RZ ;  /* 0x0000710432327816 */ /* 0x000fe400000000ff */
[----:B------:R-:W-:Y:S02]  /*3270*/  F2FP.SATFINITE.E4M3.F32.PACK_AB_MERGE_C R37, RZ, R37, RZ ;  /* 0x00000025ff25723e */ /* 0x000fe400048070ff */
[----:B------:R-:W-:-:S02]  /*3280*/  F2FP.SATFINITE.E4M3.F32.PACK_AB_MERGE_C R51, RZ, R51, RZ ;  /* 0x00000033ff33723e */ /* 0x000fc400048070ff */
[----:B------:R-:W-:Y:S01]  /*3290*/  FMNMX3 R83, R83, |R124|, |R54|, !PT ;  /* 0x4000007c53537276 */ /* 0x000fe20007800436 */
[----:B------:R-:W-:Y:S01]  /*32a0*/  @P0 FMUL R54, R65, R54 ;  /* 0x0000003641360220 */ /* 0x000fe20000400000 */
[----:B------:R-:W-:Y:S02]  /*32b0*/  LOP3.LUT R35, R35, 0xff, RZ, 0xc0, !PT ;  /* 0x000000ff23237812 */ /* 0x000fe400078ec0ff */
[----:B------:R-:W-:Y:S02]  /*32c0*/  SHF.L.U32 R52, R52, 0x8, RZ ;  /* 0x0000000834347819 */ /* 0x000fe400000006ff */
[----:B------:R-:W-:Y:S02]  /*32d0*/  F2FP.SATFINITE.E4M3.F32.PACK_AB_MERGE_C R33, RZ, R33, RZ ;  /* 0x00000021ff21723e */ /* 0x000fe400048070ff */
[----:B------:R-:W-:Y:S02]  /*32e0*/  LOP3.LUT R75, R34, R47, RZ, 0xfc, !PT ;  /* 0x0000002f224b7212 */ /* 0x000fe400078efcff */
[----:B------:R-:W-:-:S02]  /*32f0*/  LOP3.LUT R34, R81, 0xff00, R50, 0xf8, !PT ;  /* 0x0000ff0051227812 */ /* 0x000fc400078ef832 */
[----:B------:R-:W-:Y:S02]  /*3300*/  SHF.L.U32 R37, R37, 0x10, RZ ;  /* 0x0000001025257819 */ /* 0x000fe400000006ff */
[----:B------:R-:W-:Y:S02]  /*3310*/  LOP3.LUT R51, R51, 0xffff, RZ, 0xc0, !PT ;  /* 0x0000ffff33337812 */ /* 0x000fe400078ec0ff */
[----:B------:R-:W-:Y:S01]  /*3320*/  FMNMX3 R83, R83, |R104|, |R55|, !PT ;  /* 0x4000006853537276 */ /* 0x000fe20007800437 */
[----:B------:R-:W-:Y:S01]  /*3330*/  @P0 FMUL R55, R65, R55 ;  /* 0x0000003741370220 */ /* 0x000fe20000400000 */
[----:B------:R-:W-:Y:S01]  /*3340*/  LOP3.LUT R52, R35, 0xffff, R52, 0xf8, !PT ;  /* 0x0000ffff23347812 */ /* 0x000fe200078ef834 */
[----:B------:R-:W-:Y:S01]  /*3350*/  FMUL R35, R65, R106 ;  /* 0x0000006a41237220 */ /* 0x000fe20000400000 */
[----:B------:R-:W-:Y:S02]  /*3360*/  SHF.L.U32 R33, R33, 0x10, RZ ;  /* 0x0000001021217819 */ /* 0x000fe400000006ff */
[----:B------:R-:W-:-:S02]  /*3370*/  F2FP.SATFINITE.E4M3.F32.PACK_AB_MERGE_C R54, RZ, R54, RZ ;  /* 0x00000036ff36723e */ /* 0x000fc400048070ff */
[----:B------:R-:W-:Y:S01]  /*3380*/  LOP3.LUT R34, R34, 0xff0000, R37, 0xf8, !PT ;  /* 0x00ff000022227812 */ /* 0x000fe200078ef825 */
[----:B------:R-:W-:Y:S01]  /*3390*/  FMUL R37, R65, R110 ;  /* 0x0000006e41257220 */ /* 0x000fe20000400000 */
[----:B------:R-:W-:Y:S02]  /*33a0*/  SHF.L.U32 R51, R51, 0x18, RZ ;  /* 0x0000001833337819 */ /* 0x000fe400000006ff */
[----:B------:R-:W-:Y:S01]  /*33b0*/  FMNMX3 R83, R83, |R89|, |R56|, !PT ;  /* 0x4000005953537276 */ /* 0x000fe20007800438 */
[----:B------:R-:W-:Y:S01]  /*33c0*/  @P0 FMUL R56, R65, R56 ;  /* 0x0000003841380220 */ /* 0x000fe20000400000 */
[----:B------:R-:W-:Y:S02]  /*33d0*/  LOP3.LUT R82, R52, 0xff0000, R33, 0xf8, !PT ;  /* 0x00ff000034527812 */ /* 0x000fe400078ef821 */
[----:B------:R-:W-:Y:S02]  /*33e0*/  LOP3.LUT R33, R0, 0xff, RZ, 0xc0, !PT ;  /* 0x000000ff00217812 */ /* 0x000fe400078ec0ff */
[----:B------:R-:W-:-:S02]  /*33f0*/  PRMT R54, R54, 0x7104, RZ ;  /* 0x0000710436367816 */ /* 0x000fc400000000ff */
[----:B------:R-:W-:Y:S01]  /*3400*/  LOP3.LUT R81, R34, R51, RZ, 0xfc, !PT ;  /* 0x0000003322517212 */ /* 0x000fe200078efcff */
[----:B------:R-:W-:Y:S01]  /*3410*/  FMUL R34, R65, R89 ;  /* 0x0000005941227220 */ /* 0x000fe20000400000 */
[----:B------:R-:W-:Y:S02]  /*3420*/  FSEL R39, R118, R39, !P0 ;  /* 0x0000002776277208 */ /* 0x000fe40004000000 */
[----:B------:R-:W-:Y:S01]  /*3430*/  FMNMX3 R83, R83, |R106|, |R57|, !PT ;  /* 0x4000006a53537276 */ /* 0x000fe20007800439 */
[----:B------:R-:W-:Y:S01]  /*3440*/  @P0 FMUL R57, R65, R57 ;  /* 0x0000003941390220 */ /* 0x000fe20000400000 */
[----:B------:R-:W-:Y:S01]  /*3450*/  LOP3.LUT R36, R33, 0xff00, R54, 0xf8, !PT ;  /* 0x0000ff0021247812 */ /* 0x000fe200078ef836 */
[----:B------:R-:W-:Y:S01]  /*3460*/  FMUL R33, R65, R108 ;  /* 0x0000006c41217220 */ /* 0x000fe20000400000 */
[----:B------:R-:W-:Y:S02]  /*3470*/  F2FP.SATFINITE.E4M3.F32.PACK_AB_MERGE_C R39, RZ, R39, RZ ;  /* 0x00000027ff27723e */ /* 0x000fe400048070ff */
[----:B------:R-:W-:-:S02]  /*3480*/  FSEL R34, R89, R34, !P0 ;  /* 0x0000002259227208 */ /* 0x000fc40004000000 */
[----:B------:R-:W-:Y:S01]  /*3490*/  FMNMX3 R83, R83, |R91|, |R58|, !PT ;  /* 0x4000005b53537276 */ /* 0x000fe2000780043a */
[----:B------:R-:W-:Y:S01]  /*34a0*/  @P0 FMUL R58, R65, R58 ;  /* 0x0000003a413a0220 */ /* 0x000fe20000400000 */
[----:B------:R-:W-:Y:S02]  /*34b0*/  SHF.L.U32 R39, R39, 0x10, RZ ;  /* 0x0000001027277819 */ /* 0x000fe400000006ff */
[----:B------:R-:W-:Y:S02]  /*34c0*/  FSEL R0, R108, R33, !P0 ;  /* 0x000000216c007208 */ /* 0x000fe40004000000 */
[----:B------:R-:W-:Y:S02]  /*34d0*/  FSEL R35, R106, R35, !P0 ;  /* 0x000000236a237208 */ /* 0x000fe40004000000 */
[----:B------:R-:W-:Y:S02]  /*34e0*/  F2FP.SATFINITE.E4M3.F32.PACK_AB_MERGE_C R34, RZ, R34, RZ ;  /* 0x00000022ff22723e */ /* 0x000fe400048070ff */
[----:B------:R-:W-:-:S02]  /*34f0*/  F2FP.SATFINITE.E4M3.F32.PACK_AB_MERGE_C R56, RZ, R56, RZ ;  /* 0x00000038ff38723e */ /* 0x000fc400048070ff */
[----:B------:R-:W-:Y:S01]  /*3500*/  FMNMX3 R108, R83, |R108|, |R59|, !PT ;  /* 0x4000006c536c7276 */ /* 0x000fe2000780043b */
[C---:B------:R-:W-:Y:S01]  /*3510*/  @P0 FMUL R59, R65.reuse, R59 ;  /* 0x0000003b413b0220 */ /* 0x040fe20000400000 */
[----:B------:R-:W-:Y:S01]  /*3520*/  LOP3.LUT R80, R48, 0xff0000, R39, 0xf8, !PT ;  /* 0x00ff000030507812 */ /* 0x000fe200078ef827 */
[C---:B------:R-:W-:Y:S01]  /*3530*/  FMUL R39, R65.reuse, R104 ;  /* 0x0000006841277220 */ /* 0x040fe20000400000 */
[----:B------:R-:W-:Y:S01]  /*3540*/  LOP3.LUT R33, R34, 0xff, RZ, 0xc0, !PT ;  /* 0x000000ff22217812 */ /* 0x000fe200078ec0ff */
[C---:B------:R-:W-:Y:S01]  /*3550*/  FMUL R34, R65.reuse, R93 ;  /* 0x0000005d41227220 */ /* 0x040fe20000400000 */
[----:B------:R-:W-:Y:S02]  /*3560*/  SHF.L.U32 R56, R56, 0x8, RZ ;  /* 0x0000000838387819 */ /* 0x000fe400000006ff */
[----:B------:R-:W-:Y:S02]  /*3570*/  F2FP.SATFINITE.E4M3.F32.PACK_AB_MERGE_C R35, RZ, R35, RZ ;  /* 0x00000023ff23723e */ /* 0x000fe400048070ff */
[----:B------:R-:W-:Y:S01]  /*3580*/  FMNMX3 R108, R108, |R93|, |R60|, !PT ;  /* 0x4000005d6c6c7276 */ /* 0x000fe2000780043c */
[----:B------:R-:W-:Y:S01]  /*3590*/  @P0 FMUL R60, R65, R60 ;  /* 0x0000003c413c0220 */ /* 0x000fe20000400000 */
[----:B------:R-:W-:-:S02]  /*35a0*/  F2FP.SATFINITE.E4M3.F32.PACK_AB_MERGE_C R58, RZ, R58, RZ ;  /* 0x0000003aff3a723e */ /* 0x000fc400048070ff */
[----:B------:R-:W-:Y:S02]  /*35b0*/  LOP3.LUT R56, R33, 0xffff, R56, 0xf8, !PT ;  /* 0x0000ffff21387812 */ /* 0x000fe400078ef838 */
[----:B------:R-:W-:Y:S02]  /*35c0*/  SHF.L.U32 R35, R35, 0x10, RZ ;  /* 0x0000001023237819 */ /* 0x000fe400000006ff */
[----:B------:R-:W-:Y:S02]  /*35d0*/  FSEL R38, R110, R37, !P0 ;  /* 0x000000256e267208 */ /* 0x000fe40004000000 */
[----:B------:R-:W-:Y:S01]  /*35e0*/  FMNMX3 R108, R108, |R110|, |R61|, !PT ;  /* 0x4000006e6c6c7276 */ /* 0x000fe2000780043d */
[----:B------:R-:W-:Y:S01]  /*35f0*/  @P0 FMUL R61, R65, R61 ;  /* 0x0000003d413d0220 */ /* 0x000fe20000400000 */
[----:B------:R-:W-:Y:S02]  /*3600*/  FSEL R39, R104, R39, !P0 ;  /* 0x0000002768277208 */ /* 0x000fe40004000000 */
[----:B------:R-:W-:-:S02]  /*3610*/  LOP3.LUT R37, R85, 0xff, RZ, 0xc0, !PT ;  /* 0x000000ff55257812 */ /* 0x000fc400078ec0ff */
[----:B------:R-:W-:Y:S02]  /*3620*/  PRMT R58, R58, 0x7104, RZ ;  /* 0x000071043a3a7816 */ /* 0x000fe400000000ff */
[----:B------:R-:W-:Y:S02]  /*3630*/  F2FP.SATFINITE.E4M3.F32.PACK_AB_MERGE_C R0, RZ, R0, RZ ;  /* 0x00000000ff00723e */ /* 0x000fe400048070ff */
[----:B------:R-:W-:Y:S02]  /*3640*/  F2FP.SATFINITE.E4M3.F32.PACK_AB_MERGE_C R41, RZ, R41, RZ ;  /* 0x00000029ff29723e */ /* 0x000fe400048070ff */
[----:B------:R-:W-:Y:S01]  /*3650*/  LOP3.LUT R84, R56, 0xff0000, R35, 0xf8, !PT ;  /* 0x00ff000038547812 */ /* 0x000fe200078ef823 */
[C---:B------:R-:W-:Y:S01]  /*3660*/  FMUL R35, R65.reuse, R112 ;  /* 0x0000007041237220 */ /* 0x040fe20000400000 */
[----:B------:R-:W-:Y:S01]  /*3670*/  FMNMX3 R108, R108, |R95|, |R62|, !PT ;  /* 0x4000005f6c6c7276 */ /* 0x000fe2000780043e */
[----:B------:R-:W-:Y:S01]  /*3680*/  @P0 FMUL R62, R65, R62 ;  /* 0x0000003e413e0220 */ /* 0x000fe20000400000 */
[----:B------:R-:W-:-:S02]  /*3690*/  F2FP.SATFINITE.E4M3.F32.PACK_AB_MERGE_C R39, RZ, R39, RZ ;  /* 0x00000027ff27723e */ /* 0x000fc400048070ff */
[----:B------:R-:W-:Y:S02]  /*36a0*/  FSEL R33, R93, R34, !P0 ;  /* 0x000000225d217208 */ /* 0x000fe40004000000 */
[----:B------:R-:W-:Y:S02]  /*36b0*/  LOP3.LUT R37, R37, 0xff00, R58, 0xf8, !PT ;  /* 0x0000ff0025257812 */ /* 0x000fe400078ef83a */
[----:B------:R-:W-:Y:S02]  /*36c0*/  SHF.L.U32 R0, R0, 0x10, RZ ;  /* 0x0000001000007819 */ /* 0x000fe400000006ff */
[----:B------:R-:W-:Y:S02]  /*36d0*/  LOP3.LUT R41, R41, 0xffff, RZ, 0xc0, !PT ;  /* 0x0000ffff29297812 */ /* 0x000fe400078ec0ff */
[----:B------:R-:W-:Y:S02]  /*36e0*/  F2FP.SATFINITE.E4M3.F32.PACK_AB_MERGE_C R59, RZ, R59, RZ ;  /* 0x0000003bff3b723e */ /* 0x000fe400048070ff */
[----:B------:R-:W-:-:S02]  /*36f0*/  SHF.L.U32 R39, R39, 0x10, RZ ;  /* 0x0000001027277819 */ /* 0x000fc400000006ff */
[----:B------:R-:W-:Y:S02]  /*3700*/  F2FP.SATFINITE.E4M3.F32.PACK_AB_MERGE_C R55, RZ, R55, RZ ;  /* 0x00000037ff37723e */ /* 0x000fe400048070ff */
[----:B------:R-:W-:Y:S02]  /*3710*/  LOP3.LUT R34, R37, 0xff0000, R0, 0xf8, !PT ;  /* 0x00ff000025227812 */ /* 0x000fe400078ef800 */
[----:B------:R-:W-:Y:S01]  /*3720*/  FMNMX3 R68, R108, |R112|, |R63|, !PT ;  /* 0x400000706c447276 */ /* 0x000fe2000780043f */
[----:B------:R-:W-:Y:S01]  /*3730*/  @P0 FMUL R63, R65, R63 ;  /* 0x0000003f413f0220 */ /* 0x000fe20000400000 */
[----:B------:R-:W-:Y:S02]  /*3740*/  F2FP.SATFINITE.E4M3.F32.PACK_AB_MERGE_C R33, RZ, R33, RZ ;  /* 0x00000021ff21723e */ /* 0x000fe400048070ff */
[----:B------:R-:W-:Y:S02]  /*3750*/  F2FP.SATFINITE.E4M3.F32.PACK_AB_MERGE_C R60, RZ, R60, RZ ;  /* 0x0000003cff3c723e */ /* 0x000fe400048070ff */
[----:B------:R-:W-:-:S02]  /*3760*/  FSEL R0, R112, R35, !P0 ;  /* 0x0000002370007208 */ /* 0x000fc40004000000 */
[----:B------:R-:W-:Y:S02]  /*3770*/  F2FP.SATFINITE.E4M3.F32.PACK_AB_MERGE_C R62, RZ, R62, RZ ;  /* 0x0000003eff3e723e */ /* 0x000fe400048070ff */
[----:B------:R-:W-:Y:S02]  /*3780*/  SHF.L.U32 R41, R41, 0x18, RZ ;  /* 0x0000001829297819 */ /* 0x000fe400000006ff */
[----:B------:R-:W-:Y:S02]  /*3790*/  LOP3.LUT R59, R59, 0xffff, RZ, 0xc0, !PT ;  /* 0x0000ffff3b3b7812 */ /* 0x000fe400078ec0ff */
[----:B------:R-:W-:Y:S02]  /*37a0*/  LOP3.LUT R36, R36, 0xff0000, R39, 0xf8, !PT ;  /* 0x00ff000024247812 */ /* 0x000fe400078ef827 */
[----:B------:R-:W-:Y:S02]  /*37b0*/  LOP3.LUT R55, R55, 0xffff, RZ, 0xc0, !PT ;  /* 0x0000ffff37377812 */ /* 0x000fe400078ec0ff */
[----:B------:R-:W-:-:S02]  /*37c0*/  LOP3.LUT R33, R33, 0xff, RZ, 0xc0, !PT ;  /* 0x000000ff21217812 */ /* 0x000fc400078ec0ff */
[----:B------:R-:W-:Y:S02]  /*37d0*/  SHF.L.U32 R60, R60, 0x8, RZ ;  /* 0x000000083c3c7819 */ /* 0x000fe400000006ff */
[----:B------:R-:W-:Y:S02]  /*37e0*/  LOP3.LUT R39, R66, 0xff, RZ, 0xc0, !PT ;  /* 0x000000ff42277812 */ /* 0x000fe400078ec0ff */
[----:B------:R-:W-:Y:S02]  /*37f0*/  PRMT R62, R62, 0x7104, RZ ;  /* 0x000071043e3e7816 */ /* 0x000fe400000000ff */
[----:B------:R-:W-:Y:S02]  /*3800*/  F2FP.SATFINITE.E4M3.F32.PACK_AB_MERGE_C R0, RZ, R0, RZ ;  /* 0x00000000ff00723e */ /* 0x000fe400048070ff */
[----:B------:R-:W-:Y:S02]  /*3810*/  F2FP.SATFINITE.E4M3.F32.PACK_AB_MERGE_C R63, RZ, R63, RZ ;  /* 0x0000003fff3f723e */ /* 0x000fe400048070ff */
[----:B------:R-:W-:-:S02]  /*3820*/  LOP3.LUT R72, R72, 0xff000000, R41, 0xf8, !PT ;  /* 0xff00000048487812 */ /* 0x000fc400078ef829 */
[----:B------:R-:W-:Y:S02]  /*3830*/  SHF.L.U32 R59, R59, 0x18, RZ ;  /* 0x000000183b3b7819 */ /* 0x000fe400000006ff */
[----:B------:R-:W-:Y:S02]  /*3840*/  SHF.L.U32 R55, R55, 0x18, RZ ;  /* 0x0000001837377819 */ /* 0x000fe400000006ff */
[----:B------:R-:W-:Y:S02]  /*3850*/  LOP3.LUT R41, R33, 0xffff, R60, 0xf8, !PT ;  /* 0x0000ffff21297812 */ /* 0x000fe400078ef83c */
[----:B------:R-:W-:Y:S02]  /*3860*/  LOP3.LUT R33, R39, 0xff00, R62, 0xf8, !PT ;  /* 0x0000ff0027217812 */ /* 0x000fe400078ef83e */
[----:B------:R-:W-:Y:S02]  /*3870*/  SHF.L.U32 R0, R0, 0x10, RZ ;  /* 0x0000001000007819 */ /* 0x000fe400000006ff */
[----:B------:R-:W-:-:S02]  /*3880*/  LOP3.LUT R63, R63, 0xffff, RZ, 0xc0, !PT ;  /* 0x0000ffff3f3f7812 */ /* 0x000fc400078ec0ff */
[----:B------:R-:W-:Y:S02]  /*3890*/  LOP3.LUT R85, R34, R59, RZ, 0xfc, !PT ;  /* 0x0000003b22557212 */ /* 0x000fe400078efcff */
[----:B------:R-:W-:Y:S01]  /*38a0*/  LOP3.LUT R83, R36, R55, RZ, 0xfc, !PT ;  /* 0x0000003724537212 */ /* 0x000fe200078efcff */
[----:B------:R-:W0:Y:S01]  /*38b0*/  @!P1 LDC.64 R34, c[0x0][0x3a0] ;  /* 0x0000e800ff229b82 */ /* 0x000e220000000a00 */
[----:B------:R-:W-:Y:S02]  /*38c0*/  LOP3.LUT R0, R33, 0xff0000, R0, 0xf8, !PT ;  /* 0x00ff000021007812 */ /* 0x000fe400078ef800 */
[----:B------:R-:W-:Y:S02]  /*38d0*/  SHF.L.U32 R63, R63, 0x18, RZ ;  /* 0x000000183f3f7819 */ /* 0x000fe400000006ff */
[----:B------:R-:W-:Y:S02]  /*38e0*/  F2FP.SATFINITE.E4M3.F32.PACK_AB_MERGE_C R45, RZ, R45, RZ ;  /* 0x0000002dff2d723e */ /* 0x000fe400048070ff */
[----:B------:R-:W-:Y:S01]  /*38f0*/  LOP3.LUT R87, R0, R63, RZ, 0xfc, !PT ;  /* 0x0000003f00577212 */ /* 0x000fe200078efcff */
[----:B------:R-:W2:Y:S01]  /*3900*/  LDC.64 R36, c[0x0][0x3c8] ;  /* 0x0000f200ff247b82 */ /* 0x000ea20000000a00 */
[----:B------:R-:W-:-:S02]  /*3910*/  F2FP.SATFINITE.E4M3.F32.PACK_AB_MERGE_C R49, RZ, R49, RZ ;  /* 0x00000031ff31723e */ /* 0x000fc400048070ff */
[----:B------:R-:W-:Y:S02]  /*3920*/  F2FP.SATFINITE.E4M3.F32.PACK_AB_MERGE_C R53, RZ, R53, RZ ;  /* 0x00000035ff35723e */ /* 0x000fe400048070ff */
[----:B------:R-:W-:Y:S02]  /*3930*/  F2FP.SATFINITE.E4M3.F32.PACK_AB_MERGE_C R57, RZ, R57, RZ ;  /* 0x00000039ff39723e */ /* 0x000fe400048070ff */
[----:B------:R-:W-:Y:S01]  /*3940*/  F2FP.SATFINITE.E4M3.F32.PACK_AB_MERGE_C R38, RZ, R38, RZ ;  /* 0x00000026ff26723e */ /* 0x000fe200048070ff */
[----:B------:R-:W3:Y:S01]  /*3950*/  LDC R0, c[0x0][0x380] ;  /* 0x0000e000ff007b82 */ /* 0x000ee20000000800 */
[----:B------:R-:W-:Y:S02]  /*3960*/  F2FP.SATFINITE.E4M3.F32.PACK_AB_MERGE_C R61, RZ, R61, RZ ;  /* 0x0000003dff3d723e */ /* 0x000fe400048070ff */
[----:B------:R-:W-:Y:S02]  /*3970*/  LOP3.LUT R45, R45, 0xffff, RZ, 0xc0, !PT ;  /* 0x0000ffff2d2d7812 */ /* 0x000fe400078ec0ff */
[----:B------:R-:W-:-:S02]  /*3980*/  LOP3.LUT R49, R49, 0xffff, RZ, 0xc0, !PT ;  /* 0x0000ffff31317812 */ /* 0x000fc400078ec0ff */
[----:B------:R-:W-:Y:S01]  /*3990*/  LOP3.LUT R53, R53, 0xffff, RZ, 0xc0, !PT ;  /* 0x0000ffff35357812 */ /* 0x000fe200078ec0ff */
[----:B0-----:R-:W-:Y:S01]  /*39a0*/  @!P1 IMAD.WIDE R34, R3, 0x4, R34 ;  /* 0x0000000403229825 */ /* 0x001fe200078e0222 */
[----:B------:R-:W-:Y:S02]  /*39b0*/  LOP3.LUT R57, R57, 0xffff, RZ, 0xc0, !PT ;  /* 0x0000ffff39397812 */ /* 0x000fe400078ec0ff */
[----:B------:R-:W-:Y:S02]  /*39c0*/  SHF.L.U32 R38, R38, 0x10, RZ ;  /* 0x0000001026267819 */ /* 0x000fe400000006ff */
[----:B------:R-:W-:Y:S01]  /*39d0*/  LOP3.LUT R61, R61, 0xffff, RZ, 0xc0, !PT ;  /* 0x0000ffff3d3d7812 */ /* 0x000fe200078ec0ff */
[----:B------:R4:W-:Y:S01]  /*39e0*/  @!P1 STG.E desc[UR4][R34.64], R113 ;  /* 0x0000007122009986 */ /* 0x0009e2000c101904 */
[----:B------:R-:W-:Y:S01]  /*39f0*/  SHF.L.U32 R45, R45, 0x18, RZ ;  /* 0x000000182d2d7819 */ /* 0x000fe200000006ff */
[----:B--2---:R-:W-:Y:S01]  /*3a00*/  IMAD.WIDE.U32 R36, R67, 0x8, R36 ;  /* 0x0000000843247825 */ /* 0x004fe200078e0024 */
[----:B------:R-:W-:-:S02]  /*3a10*/  SHF.L.U32 R49, R49, 0x18, RZ ;  /* 0x0000001831317819 */ /* 0x000fc400000006ff */
[----:B------:R-:W-:Y:S02]  /*3a20*/  SHF.L.U32 R53, R53, 0x18, RZ ;  /* 0x0000001835357819 */ /* 0x000fe400000006ff */
[----:B------:R-:W-:Y:S01]  /*3a30*/  SHF.L.U32 R57, R57, 0x18, RZ ;  /* 0x0000001839397819 */ /* 0x000fe200000006ff */
[----:B------:R4:W-:Y:S01]  /*3a40*/  STG.E.64 desc[UR4][R36.64+0x100], R70 ;  /* 0x0001004624007986 */ /* 0x0009e2000c101b04 */
[----:B------:R-:W-:Y:S02]  /*3a50*/  LOP3.LUT R38, R41, 0xff0000, R38, 0xf8, !PT ;  /* 0x00ff000029267812 */ /* 0x000fe400078ef826 */
[----:B------:R-:W-:Y:S01]  /*3a60*/  SHF.L.U32 R61, R61, 0x18, RZ ;  /* 0x000000183d3d7819 */ /* 0x000fe200000006ff */
[----:B------:R4:W-:Y:S01]  /*3a70*/  STG.E.64 desc[UR4][R36.64+0x200], R72 ;  /* 0x0002004824007986 */ /* 0x0009e2000c101b04 */
[----:B------:R-:W-:Y:S02]  /*3a80*/  LOP3.LUT R74, R74, 0xff000000, R45, 0xf8, !PT ;  /* 0xff0000004a4a7812 */ /* 0x000fe400078ef82d */
[----:B------:R-:W-:-:S02]  /*3a90*/  LOP3.LUT R80, R80, 0xff000000, R49, 0xf8, !PT ;  /* 0xff00000050507812 */ /* 0x000fc400078ef831 */
[----:B------:R-:W-:Y:S01]  /*3aa0*/  LOP3.LUT R82, R82, 0xff000000, R53, 0xf8, !PT ;  /* 0xff00000052527812 */ /* 0x000fe200078ef835 */
[----:B------:R4:W-:Y:S01]  /*3ab0*/  STG.E.64 desc[UR4][R36.64+0x300], R74 ;  /* 0x0003004a24007986 */ /* 0x0009e2000c101b04 */
[----:B------:R-:W-:Y:S02]  /*3ac0*/  LOP3.LUT R84, R84, 0xff000000, R57, 0xf8, !PT ;  /* 0xff00000054547812 */ /* 0x000fe400078ef839 */
[----:B------:R-:W-:Y:S01]  /*3ad0*/  LOP3.LUT R86, R38, 0xff000000, R61, 0xf8, !PT ;  /* 0xff00000026567812 */ /* 0x000fe200078ef83d */
[----:B------:R4:W-:Y:S01]  /*3ae0*/  STG.E.64 desc[UR4][R36.64+0x400], R80 ;  /* 0x0004005024007986 */ /* 0x0009e2000c101b04 */
[----:B------:R-:W-:Y:S02]  /*3af0*/  MOV R33, R69 ;  /* 0x0000004500217202 */ /* 0x000fe40000000f00 */
[----:B---3--:R-:W-:Y:S01]  /*3b00*/  LEA R3, R0, R3, 0x2 ;  /* 0x0000000300037211 */ /* 0x008fe200078e10ff */
[----:B------:R4:W-:Y:S03]  /*3b10*/  STG.E.64 desc[UR4][R36.64+0x500], R82 ;  /* 0x0005005224007986 */ /* 0x0009e6000c101b04 */
[----:B------:R-:W-:Y:S01]  /*3b20*/  ISETP.GE.AND P1, PT, R3, UR11, PT ;  /* 0x0000000b03007c0c */ /* 0x000fe2000bf26270 */
[----:B------:R4:W-:Y:S04]  /*3b30*/  STG.E.64 desc[UR4][R36.64], R32 ;  /* 0x0000002024007986 */ /* 0x0009e8000c101b04 */
[----:B------:R4:W-:Y:S04]  /*3b40*/  STG.E.64 desc[UR4][R36.64+0x600], R84 ;  /* 0x0006005424007986 */ /* 0x0009e8000c101b04 */
[----:B------:R4:W-:Y:S04]  /*3b50*/  STG.E.64 desc[UR4][R36.64+0x700], R86 ;  /* 0x0007005624007986 */ /* 0x0009e8000c101b04 */
[----:B------:R-:W-:Y:S05]  /*3b60*/  @!P1 BRA `(.L_x_5015) ;  /* 0xffffffc400c49947 */ /* 0x000fea000383ffff */
[----:B------:R-:W-:Y:S05]  /*3b70*/  BRA `(.L_x_5012) ;  /* 0x0000003400507947 */ /* 0x000fea0003800000 */
.L_x_5013:
[----:B------:R-:W0:Y:S01]  /*3b80*/  LDC.U8 R99, c[0x0][0x3c0] ;  /* 0x0000f000ff637b82 */ /* 0x000e220000000000 */
[----:B------:R-:W-:Y:S01]  /*3b90*/  BSSY B1, `(.L_x_5016) ;  /* 0x0000351000017945 */ /* 0x000fe20003800000 */
.L_x_5018:
[----:B------:R-:W1:Y:S01]  /*3ba0*/  LDC.64 R88, c[0x0][0x390] ;  /* 0x0000e400ff587b82 */ /* 0x000e620000000a00 */
[----:B------:R-:W-:-:S05]  /*3bb0*/  LEA R67, R3, R2, 0x8 ;  /* 0x0000000203437211 */ /* 0x000fca00078e40ff */
[----:B-1----:R-:W-:-:S05]  /*3bc0*/  IMAD.WIDE.U32 R88, R67, 0x10, R88 ;  /* 0x0000001043587825 */ /* 0x002fca00078e0058 */
[----:B---3--:R-:W2:Y:S04]  /*3bd0*/  LDG.E.128 R32, desc[UR4][R88.64] ;  /* 0x0000000458207981 */ /* 0x008ea8000c1e1d00 */
        /* <DEDUP_REMOVED lines=35> */
[----:B------:R-:W-:Y:S02]  /*3e10*/  HADD2.F32 R40, -RZ, R41.H0_H0 ;  /* 0x20000029ff287230 */ /* 0x000fe40000004100 */
        /* <DEDUP_REMOVED lines=10> */
[----:B------:R-:W-:-:S02]  /*3ec0*/  HADD2.F32 R102, -RZ, R53.H1_H1 ;  /* 0x30000035ff667230 */ /* 0x000fc40000004100 */
[----:B------:R-:W-:Y:S02]  /*3ed0*/  HADD2.F32 R104, -RZ, R56.H0_H0 ;  /* 0x20000038ff687230 */ /* 0x000fe40000004100 */
[----:B------:R-:W-:Y:S01]  /*3ee0*/  FADD R89, R37, R0 ;  /* 0x0000000025597221 */ /* 0x000fe20000000000 */
[----:B------:R-:W-:Y:S02]  /*3ef0*/  HADD2.F32 R106, -RZ, R57.H1_H1 ;  /* 0x30000039ff6a7230 */ /* 0x000fe40000004100 */
[----:B------:R-:W-:Y:S02]  /*3f00*/  HADD2.F32 R108, -RZ, R60.H0_H0 ;  /* 0x2000003cff6c7230 */ /* 0x000fe40000004100 */
[----:B------:R-:W-:Y:S01]  /*3f10*/  FADD R89, R84, R89 ;  /* 0x0000005954597221 */ /* 0x000fe20000000000 */
[----:B------:R-:W-:-:S03]  /*3f20*/  HADD2.F32 R110, -RZ, R62.H0_H0 ;  /* 0x2000003eff6e7230 */ /* 0x000fc60000004100 */
        /* <DEDUP_REMOVED lines=35> */
[----:B------:R-:W-:Y:S02]  /*4160*/  HADD2.F32 R50, -RZ, R51.H0_H0 ;  /* 0x20000033ff327230 */ /* 0x000fe40000004100 */
[----:B------:R-:W-:Y:S02]  /*4170*/  HADD2.F32 R51, -RZ, R52.H0_H0 ;  /* 0x20000034ff337230 */ /* 0x000fe40000004100 */
[----:B------:R-:W-:-:S04]  /*4180*/  FADD R0, R97, R0 ;  /* 0x0000000061007221 */ /* 0x000fc80000000000 */
        /* <DEDUP_REMOVED lines=195> */
.L_x_5048:
[----:B--2---:R-:W-:Y:S01]  /*4dc0*/  FADD R0, R120, R0 ;  /* 0x0000000078007221 */ /* 0x004fe20000000000 */
[----:B0-----:R-:W-:Y:S01]  /*4dd0*/  ISETP.NE.AND P2, PT, R99, RZ, PT ;  /* 0x000000ff6300720c */ /* 0x001fe20003f45270 */
[----:B-----5:R-:W-:Y:S01]  /*4de0*/  HADD2.F32 R114, -RZ, R29.H1_H1 ;  /* 0x3000001dff727230 */ /* 0x020fe20000004100 */
[----:B------:R-:W-:Y:S01]  /*4df0*/  UISETP.NE.AND UP0, UPT, UR8, URZ, UPT ;  /* 0x000000ff0800728c */ /* 0x000fe2000bf05270 */
[----:B------:R-:W-:Y:S01]  /*4e00*/  FMUL R0, R0, 0.00048828125 ;  /* 0x3a00000000007820 */ /* 0x000fe20000400000 */
[----:B------:R-:W-:Y:S01]  /*4e10*/  HADD2.F32 R116, -RZ, R30.H0_H0 ;  /* 0x2000001eff747230 */ /* 0x000fe20000004100 */
[----:B------:R-:W-:Y:S01]  /*4e20*/  LOP3.LUT R81, R81, 0xffffff00, RZ, 0xc0, !PT ;  /* 0xffffff0051517812 */ /* 0x000fe200078ec0ff */
[----:B------:R-:W-:Y:S02]  /*4e30*/  HADD2.F32 R124, -RZ, R27.H1_H1 ;  /* 0x3000001bff7c7230 */ /* 0x000fe40000004100 */
[----:B------:R-:W-:Y:S01]  /*4e40*/  FFMA R0, R117, R117, R0 ;  /* 0x0000007575007223 */ /* 0x000fe20000000000 */
[----:B-1----:R-:W-:Y:S01]  /*4e50*/  HADD2.F32 R120, -RZ, R26.H0_H0 ;  /* 0x2000001aff787230 */ /* 0x002fe20000004100 */
[----:B------:R-:W-:Y:S01]  /*4e60*/  LOP3.LUT R85, R85, 0xffffff00, RZ, 0xc0, !PT ;  /* 0xffffff0055557812 */ /* 0x000fe200078ec0ff */
[----:B------:R-:W-:-:S02]  /*4e70*/  HADD2.F32 R118, -RZ, R25.H1_H1 ;  /* 0x30000019ff767230 */ /* 0x000fc40000004100 */
[----:B------:R-:W-:Y:S01]  /*4e80*/  FADD R112, R0, UR12 ;  /* 0x0000000c00707e21 */ /* 0x000fe20008000000 */
[--C-:B------:R-:W-:Y:S02]  /*4e90*/  HADD2.F32 R115, -RZ, R76.reuse.H0_H0 ;  /* 0x2000004cff737230 */ /* 0x100fe40000004100 */
[----:B------:R-:W-:Y:S01]  /*4ea0*/  @P2 FADD R114, R114, 1 ;  /* 0x3f80000072722421 */ /* 0x000fe20000000000 */
[----:B------:R-:W-:Y:S01]  /*4eb0*/  @P2 FADD R116, R116, 1 ;  /* 0x3f80000074742421 */ /* 0x000fe20000000000 */
[----:B------:R-:W-:Y:S01]  /*4ec0*/  @P2 FADD R124, R124, 1 ;  /* 0x3f8000007c7c2421 */ /* 0x000fe20000000000 */
[----:B------:R-:W-:Y:S01]  /*4ed0*/  FSETP.GEU.AND P0, PT, |R112|, 1.175494350822287508e-38, PT ;  /* 0x008000007000780b */ /* 0x000fe20003f0e200 */
[----:B------:R-:W-:Y:S01]  /*4ee0*/  @P2 FADD R120, R120, 1 ;  /* 0x3f80000078782421 */ /* 0x000fe20000000000 */
[----:B------:R-:W-:Y:S01]  /*4ef0*/  @P2 FADD R118, R118, 1 ;  /* 0x3f80000076762421 */ /* 0x000fe20000000000 */
[----:B------:R-:W-:Y:S01]  /*4f00*/  @P2 FADD R115, R115, 1 ;  /* 0x3f80000073732421 */ /* 0x000fe20000000000 */
[----:B------:R-:W-:-:S02]  /*4f10*/  HADD2.F32 R117, -RZ, R76.H1_H1 ;  /* 0x3000004cff757230 */ /* 0x000fc40000004100 */
[----:B------:R-:W-:-:S03]  /*4f20*/  HADD2.F32 R119, -RZ, R77.H0_H0 ;  /* 0x2000004dff777230 */ /* 0x000fc60000004100 */
[----:B------:R-:W-:Y:S02]  /*4f30*/  @P2 FADD R117, R117, 1 ;  /* 0x3f80000075752421 */ /* 0x000fe40000000000 */
[----:B------:R-:W-:Y:S02]  /*4f40*/  @P2 FADD R119, R119, 1 ;  /* 0x3f80000077772421 */ /* 0x000fe40000000000 */
[----:B------:R-:W-:-:S04]  /*4f50*/  @!P0 FMUL R112, R112, 16777216 ;  /* 0x4b80000070708820 */ /* 0x000fc80000400000 */
[----:B------:R0:W1:Y:S02]  /*4f60*/  MUFU.RSQ R113, R112 ;  /* 0x0000007000717308 */ /* 0x0000640000001400 */
[----:B0-----:R-:W-:-:S05]  /*4f70*/  HADD2.F32 R112, -RZ, R78.H0_H0 ;  /* 0x2000004eff707230 */ /* 0x001fca0000004100 */
[----:B------:R-:W-:Y:S01]  /*4f80*/  @P2 FADD R112, R112, 1 ;  /* 0x3f80000070702421 */ /* 0x000fe20000000000 */
[----:B-1----:R-:W-:Y:S01]  /*4f90*/  @!P0 FMUL R113, R113, 4096 ;  /* 0x4580000071718820 */ /* 0x002fe20000400000 */
[----:B------:R-:W-:-:S03]  /*4fa0*/  PLOP3.LUT P0, PT, PT, PT, UP0, 0x80, 0x8 ;  /* 0x000000000008781c */ /* 0x000fc60003f0f008 */
[-C--:B------:R-:W-:Y:S01]  /*4fb0*/  FMUL R0, R66, R113.reuse ;  /* 0x0000007142007220 */ /* 0x080fe20000400000 */
[-C--:B------:R-:W-:Y:S01]  /*4fc0*/  FMUL R33, R33, R113.reuse ;  /* 0x0000007121217220 */ /* 0x080fe20000400000 */
[-C--:B------:R-:W-:Y:S01]  /*4fd0*/  FMUL R66, R68, R113.reuse ;  /* 0x0000007144427220 */ /* 0x080fe20000400000 */
[-C--:B------:R-:W-:Y:S01]  /*4fe0*/  FMUL R68, R70, R113.reuse ;  /* 0x0000007146447220 */ /* 0x080fe20000400000 */
[----:B------:R-:W-:Y:S01]  /*4ff0*/  FMUL R70, R72, R113 ;  /* 0x0000007148467220 */ /* 0x000fe20000400000 */
[----:B------:R-:W-:Y:S01]  /*5000*/  FMUL R72, R112, R33 ;  /* 0x0000002170487220 */ /* 0x000fe20000400000 */
[----:B------:R-:W-:Y:S02]  /*5010*/  HADD2.F32 R112, -RZ, R28.H0_H0 ;  /* 0x2000001cff707230 */ /* 0x000fe40000004100 */
[-C--:B------:R-:W-:Y:S01]  /*5020*/  FMUL R35, R35, R113.reuse ;  /* 0x0000007123237220 */ /* 0x080fe20000400000 */
        /* <DEDUP_REMOVED lines=8> */
[----:B------:R-:W-:-:S02]  /*50b0*/  HADD2.F32 R35, -RZ, R29.H0_H0 ;  /* 0x2000001dff237230 */ /* 0x000fc40000004100 */
        /* <DEDUP_REMOVED lines=9> */
[----:B------:R-:W-:Y:S01]  /*5150*/  FMUL R36, R114, R33 ;  /* 0x0000002172247220 */ /* 0x000fe20000400000 */
[----:B------:R-:W-:-:S02]  /*5160*/  HADD2.F32 R33, -RZ, R30.H1_H1 ;  /* 0x3000001eff217230 */ /* 0x000fc40000004100 */
[----:B------:R-:W-:Y:S01]  /*5170*/  FMUL R114, R116, R37 ;  /* 0x0000002574727220 */ /* 0x000fe20000400000 */
[--C-:B------:R-:W-:Y:S02]  /*5180*/  HADD2.F32 R35, -RZ, R31.reuse.H0_H0 ;  /* 0x2000001fff237230 */ /* 0x100fe40000004100 */
[-C--:B------:R-:W-:Y:S01]  /*5190*/  FMUL R86, R86, R113.reuse ;  /* 0x0000007156567220 */ /* 0x080fe20000400000 */
[--C-:B------:R-:W-:Y:S02]  /*51a0*/  HADD2.F32 R116, -RZ, R24.reuse.H0_H0 ;  /* 0x20000018ff747230 */ /* 0x100fe40000004100 */
[----:B------:R-:W-:Y:S01]  /*51b0*/  @P2 FADD R33, R33, 1 ;  /* 0x3f80000021212421 */ /* 0x000fe20000000000 */
[----:B------:R-:W-:Y:S02]  /*51c0*/  HADD2.F32 R37, -RZ, R31.H1_H1 ;  /* 0x3000001fff257230 */ /* 0x000fe40000004100 */
[----:B------:R-:W-:Y:S01]  /*51d0*/  @P2 FADD R35, R35, 1 ;  /* 0x3f80000023232421 */ /* 0x000fe20000000000 */
[----:B------:R-:W-:Y:S01]  /*51e0*/  FMUL R42, R42, R113 ;  /* 0x000000712a2a7220 */ /* 0x000fe20000400000 */
[----:B------:R-:W-:Y:S01]  /*51f0*/  FMUL R84, R33, R84 ;  /* 0x0000005421547220 */ /* 0x000fe20000400000 */
[----:B------:R-:W-:-:S02]  /*5200*/  HADD2.F32 R33, -RZ, R24.H1_H1 ;  /* 0x30000018ff217230 */ /* 0x000fc40000004100 */
[----:B------:R-:W-:Y:S01]  /*5210*/  FMUL R38, R35, R38 ;  /* 0x0000002623267220 */ /* 0x000fe20000400000 */
        /* <DEDUP_REMOVED lines=8> */
[----:B------:R-:W-:-:S02]  /*52a0*/  HADD2.F32 R33, -RZ, R26.H1_H1 ;  /* 0x3000001aff217230 */ /* 0x000fc40000004100 */
[----:B------:R-:W-:Y:S01]  /*52b0*/  FMUL R40, R35, R40 ;  /* 0x0000002823287220 */ /* 0x000fe20000400000 */
[----:B------:R-:W-:Y:S02]  /*52c0*/  HADD2.F32 R35, -RZ, R27.H0_H0 ;  /* 0x2000001bff237230 */ /* 0x000fe40000004100 */
[----:B------:R-:W-:Y:S01]  /*52d0*/  FMUL R43, R43, R113 ;  /* 0x000000712b2b7220 */ /* 0x000fe20000400000 */
        /* <DEDUP_REMOVED lines=9> */
[-C--:B------:R-:W-:Y:S01]  /*5370*/  FMUL R41, R41, R113.reuse ;  /* 0x0000007129297220 */ /* 0x080fe20000400000 */
[----:B------:R-:W-:Y:S02]  /*5380*/  HADD2.F32 R35, -RZ, R20.H1_H1 ;  /* 0x30000014ff237230 */ /* 0x000fe40000004100 */
[----:B------:R-:W-:Y:S01]  /*5390*/  @P2 FADD R33, R33, 1 ;  /* 0x3f80000021212421 */ /* 0x000fe20000000000 */
[----:B------:R-:W-:Y:S01]  /*53a0*/  @P2 FADD R39, R39, 1 ;  /* 0x3f80000027272421 */ /* 0x000fe20000000000 */
[----:B------:R-:W-:Y:S01]  /*53b0*/  @P2 FADD R37, R37, 1 ;  /* 0x3f80000025252421 */ /* 0x000fe20000000000 */
[----:B------:R-:W-:Y:S01]  /*53c0*/  FMUL R44, R44, R113 ;  /* 0x000000712c2c7220 */ /* 0x000fe20000400000 */
[----:B------:R-:W-:Y:S01]  /*53d0*/  FMUL R124, R33, R43 ;  /* 0x0000002b217c7220 */ /* 0x000fe20000400000 */
[----:B------:R-:W-:Y:S01]  /*53e0*/  FMUL R33, R93, R113 ;  /* 0x000000715d217220 */ /* 0x000fe20000400000 */
        /* <DEDUP_REMOVED lines=8> */
[----:B------:R-:W-:Y:S02]  /*5470*/  HADD2.F32 R37, -RZ, R22.H0_H0 ;  /* 0x20000016ff257230 */ /* 0x000fe40000004100 */
[----:B------:R-:W-:Y:S01]  /*5480*/  @P2 FADD R41, R41, 1 ;  /* 0x3f80000029292421 */ /* 0x000fe20000000000 */
[-C--:B------:R-:W-:Y:S01]  /*5490*/  FMUL R35, R94, R113.reuse ;  /* 0x000000715e237220 */ /* 0x080fe20000400000 */
[----:B------:R-:W-:Y:S01]  /*54a0*/  @P2 FADD R39, R39, 1 ;  /* 0x3f80000027272421 */ /* 0x000fe20000000000 */
[----:B------:R-:W-:Y:S01]  /*54b0*/  FMUL R46, R46, R113 ;  /* 0x000000712e2e7220 */ /* 0x000fe20000400000 */
[----:B------:R-:W-:-:S02]  /*54c0*/  HADD2.F32 R43, -RZ, R16.H0_H0 ;  /* 0x20000010ff2b7230 */ /* 0x000fc40000004100 */
[----:B------:R-:W-:Y:S01]  /*54d0*/  @P2 FADD R37, R37, 1 ;  /* 0x3f80000025252421 */ /* 0x000fe20000000000 */
[----:B------:R-:W-:Y:S01]  /*54e0*/  FMUL R45, R45, R113 ;  /* 0x000000712d2d7220 */ /* 0x000fe20000400000 */
[----:B------:R-:W-:Y:S01]  /*54f0*/  FMUL R35, R41, R35 ;  /* 0x0000002329237220 */ /* 0x000fe20000400000 */
[----:B------:R-:W-:Y:S01]  /*5500*/  FMUL R46, R39, R46 ;  /* 0x0000002e272e7220 */ /* 0x000fe20000400000 */
[----:B------:R-:W-:Y:S02]  /*5510*/  HADD2.F32 R41, -RZ, R23.H1_H1 ;  /* 0x30000017ff297230 */ /* 0x000fe40000004100 */
[----:B------:R-:W-:Y:S01]  /*5520*/  @P2 FADD R43, R43, 1 ;  /* 0x3f8000002b2b2421 */ /* 0x000fe20000000000 */
[----:B------:R-:W-:Y:S01]  /*5530*/  FMUL R39, R47, R113 ;  /* 0x000000712f277220 */ /* 0x000fe20000400000 */
[----:B------:R-:W-:Y:S01]  /*5540*/  FMUL R94, R37, R45 ;  /* 0x0000002d255e7220 */ /* 0x000fe20000400000 */
[----:B------:R-:W-:Y:S02]  /*5550*/  HADD2.F32 R45, -RZ, R16.H1_H1 ;  /* 0x30000010ff2d7230 */ /* 0x000fe40000004100 */
[----:B------:R-:W-:Y:S01]  /*5560*/  @P2 FADD R41, R41, 1 ;  /* 0x3f80000029292421 */ /* 0x000fe20000000000 */
[----:B------:R-:W-:Y:S01]  /*5570*/  FMUL R39, R43, R39 ;  /* 0x000000272b277220 */ /* 0x000fe20000400000 */
[----:B------:R-:W-:Y:S01]  /*5580*/  FMUL R37, R95, R113 ;  /* 0x000000715f257220 */ /* 0x000fe20000400000 */
[----:B------:R-:W-:-:S02]  /*5590*/  HADD2.F32 R43, -RZ, R17.H0_H0 ;  /* 0x20000011ff2b7230 */ /* 0x000fc40000004100 */
[----:B------:R-:W-:Y:S01]  /*55a0*/  @P2 FADD R45, R45, 1 ;  /* 0x3f8000002d2d2421 */ /* 0x000fe20000000000 */
[----:B------:R-:W-:Y:S01]  /*55b0*/  FMUL R96, R96, R113 ;  /* 0x0000007160607220 */ /* 0x000fe20000400000 */
[----:B------:R-:W-:Y:S01]  /*55c0*/  FMUL R37, R41, R37 ;  /* 0x0000002529257220 */ /* 0x000fe20000400000 */
[----:B------:R-:W-:Y:S01]  /*55d0*/  FMUL R41, R48, R113 ;  /* 0x0000007130297220 */ /* 0x000fe20000400000 */
[----:B------:R-:W-:Y:S01]  /*55e0*/  @P2 FADD R43, R43, 1 ;  /* 0x3f8000002b2b2421 */ /* 0x000fe20000000000 */
[----:B------:R-:W-:Y:S02]  /*55f0*/  HADD2.F32 R47, -RZ, R17.H1_H1 ;  /* 0x30000011ff2f7230 */ /* 0x000fe40000004100 */
[----:B------:R-:W-:Y:S01]  /*5600*/  FMUL R96, R45, R96 ;  /* 0x000000602d607220 */ /* 0x000fe20000400000 */
[----:B------:R-:W-:Y:S02]  /*5610*/  HADD2.F32 R45, -RZ, R18.H0_H0 ;  /* 0x20000012ff2d7230 */ /* 0x000fe40000004100 */
[----:B------:R-:W-:Y:S01]  /*5620*/  FMUL R41, R43, R41 ;  /* 0x000000292b297220 */ /* 0x000fe20000400000 */
[-C--:B------:R-:W-:Y:S01]  /*5630*/  FMUL R43, R49, R113.reuse ;  /* 0x00000071312b7220 */ /* 0x080fe20000400000 */
[----:B------:R-:W-:Y:S01]  /*5640*/  @P2 FADD R47, R47, 1 ;  /* 0x3f8000002f2f2421 */ /* 0x000fe20000000000 */
[----:B------:R-:W-:Y:S01]  /*5650*/  FMUL R48, R97, R113 ;  /* 0x0000007161307220 */ /* 0x000fe20000400000 */
[----:B------:R-:W-:-:S02]  /*5660*/  HADD2.F32 R49, -RZ, R19.H0_H0 ;  /* 0x20000013ff317230 */ /* 0x000fc40000004100 */
[----:B------:R-:W-:Y:S01]  /*5670*/  @P2 FADD R45, R45, 1 ;  /* 0x3f8000002d2d2421 */ /* 0x000fe20000000000 */
[----:B------:R-:W-:Y:S01]  /*5680*/  FMUL R50, R50, R113 ;  /* 0x0000007132327220 */ /* 0x000fe20000400000 */
[----:B------:R-:W-:Y:S01]  /*5690*/  FMUL R48, R47, R48 ;  /* 0x000000302f307220 */ /* 0x000fe20000400000 */
[----:B------:R-:W-:Y:S02]  /*56a0*/  HADD2.F32 R47, -RZ, R18.H1_H1 ;  /* 0x30000012ff2f7230 */ /* 0x000fe40000004100 */
[----:B------:R-:W-:Y:S01]  /*56b0*/  @P2 FADD R49, R49, 1 ;  /* 0x3f80000031312421 */ /* 0x000fe20000000000 */
[----:B------:R-:W-:Y:S01]  /*56c0*/  FMUL R43, R45, R43 ;  /* 0x0000002b2d2b7220 */ /* 0x000fe20000400000 */
[-C--:B------:R-:W-:Y:S01]  /*56d0*/  FMUL R89, R89, R113.reuse ;  /* 0x0000007159597220 */ /* 0x080fe20000400000 */
[----:B------:R-:W-:Y:S02]  /*56e0*/  HADD2.F32 R45, -RZ, R19.H1_H1 ;  /* 0x30000013ff2d7230 */ /* 0x000fe40000004100 */
[----:B------:R-:W-:Y:S01]  /*56f0*/  FMUL R50, R49, R50 ;  /* 0x0000003231327220 */ /* 0x000fe20000400000 */
[----:B------:R-:W-:Y:S01]  /*5700*/  @P2 FADD R47, R47, 1 ;  /* 0x3f8000002f2f2421 */ /* 0x000fe20000000000 */
[----:B------:R-:W-:Y:S01]  /*5710*/  FMUL R98, R98, R113 ;  /* 0x0000007162627220 */ /* 0x000fe20000400000 */
[----:B------:R-:W-:-:S02]  /*5720*/  HADD2.F32 R49, -RZ, R12.H0_H0 ;  /* 0x2000000cff317230 */ /* 0x000fc40000004100 */
[----:B------:R-:W-:Y:S01]  /*5730*/  FMUL R118, R118, R89 ;  /* 0x0000005976767220 */ /* 0x000fe20000400000 */
[----:B------:R-:W-:Y:S01]  /*5740*/  @P2 FADD R45, R45, 1 ;  /* 0x3f8000002d2d2421 */ /* 0x000fe20000000000 */
[-C--:B------:R-:W-:Y:S01]  /*5750*/  FMUL R100, R100, R113.reuse ;  /* 0x0000007164647220 */ /* 0x080fe20000400000 */
[----:B------:R-:W-:Y:S02]  /*5760*/  HADD2.F32 R89, -RZ, R12.H1_H1 ;  /* 0x3000000cff597230 */ /* 0x000fe40000004100 */
[----:B------:R-:W-:Y:S01]  /*5770*/  FMUL R98, R47, R98 ;  /* 0x000000622f627220 */ /* 0x000fe20000400000 */
[----:B------:R-:W-:Y:S01]  /*5780*/  @P2 FADD R49, R49, 1 ;  /* 0x3f80000031312421 */ /* 0x000fe20000000000 */
[-C--:B------:R-:W-:Y:S01]  /*5790*/  FMUL R47, R51, R113.reuse ;  /* 0x00000071332f7220 */ /* 0x080fe20000400000 */
[----:B------:R-:W-:Y:S01]  /*57a0*/  FMUL R100, R45, R100 ;  /* 0x000000642d647220 */ /* 0x000fe20000400000 */
[----:B------:R-:W-:Y:S02]  /*57b0*/  HADD2.F32 R51, -RZ, R13.H0_H0 ;  /* 0x2000000dff337230 */ /* 0x000fe40000004100 */
[----:B------:R-:W-:Y:S01]  /*57c0*/  @P2 FADD R89, R89, 1 ;  /* 0x3f80000059592421 */ /* 0x000fe20000000000 */
[----:B------:R-:W-:Y:S01]  /*57d0*/  FMUL R45, R101, R113 ;  /* 0x00000071652d7220 */ /* 0x000fe20000400000 */
[----:B------:R-:W-:-:S02]  /*57e0*/  HADD2.F32 R91, -RZ, R14.H0_H0 ;  /* 0x2000000eff5b7230 */ /* 0x000fc40000004100 */
[----:B------:R-:W-:Y:S01]  /*57f0*/  FMUL R47, R49, R47 ;  /* 0x0000002f312f7220 */ /* 0x000fe20000400000 */
[----:B------:R-:W-:Y:S01]  /*5800*/  FMUL R49, R53, R113 ;  /* 0x0000007135317220 */ /* 0x000fe20000400000 */
[----:B------:R-:W-:Y:S01]  /*5810*/  FMUL R45, R89, R45 ;  /* 0x0000002d592d7220 */ /* 0x000fe20000400000 */
[----:B------:R-:W-:Y:S01]  /*5820*/  @P2 FADD R51, R51, 1 ;  /* 0x3f80000033332421 */ /* 0x000fe20000000000 */
[-C--:B------:R-:W-:Y:S01]  /*5830*/  FMUL R52, R52, R113.reuse ;  /* 0x0000007134347220 */ /* 0x080fe20000400000 */
[----:B------:R-:W-:Y:S02]  /*5840*/  HADD2.F32 R53, -RZ, R14.H1_H1 ;  /* 0x3000000eff357230 */ /* 0x000fe40000004100 */
[----:B------:R-:W-:Y:S01]  /*5850*/  @P2 FADD R91, R91, 1 ;  /* 0x3f8000005b5b2421 */ /* 0x000fe20000000000 */
[----:B------:R-:W-:Y:S02]  /*5860*/  HADD2.F32 R89, -RZ, R13.H1_H1 ;  /* 0x3000000dff597230 */ /* 0x000fe40000004100 */
[----:B------:R-:W-:Y:S01]  /*5870*/  FMUL R52, R51, R52 ;  /* 0x0000003433347220 */ /* 0x000fe20000400000 */
[----:B------:R-:W-:Y:S01]  /*5880*/  FMUL R51, R103, R113 ;  /* 0x0000007167337220 */ /* 0x000fe20000400000 */
[----:B------:R-:W-:Y:S01]  /*5890*/  FMUL R49, R91, R49 ;  /* 0x000000315b317220 */ /* 0x000fe20000400000 */
[----:B------:R-:W-:Y:S01]  /*58a0*/  @P2 FADD R53, R53, 1 ;  /* 0x3f80000035352421 */ /* 0x000fe20000000000 */
[----:B------:R-:W-:Y:S01]  /*58b0*/  @P2 FADD R89, R89, 1 ;  /* 0x3f80000059592421 */ /* 0x000fe20000000000 */
[----:B------:R-:W-:Y:S01]  /*58c0*/  FMUL R102, R102, R113 ;  /* 0x0000007166667220 */ /* 0x000fe20000400000 */
[----:B------:R-:W-:-:S02]  /*58d0*/  HADD2.F32 R91, -RZ, R15.H1_H1 ;  /* 0x3000000fff5b7230 */ /* 0x000fc40000004100 */
[----:B------:R-:W-:Y:S01]  /*58e0*/  FMUL R51, R53, R51 ;  /* 0x0000003335337220 */ /* 0x000fe20000400000 */
[-C--:B------:R-:W-:Y:S01]  /*58f0*/  FMUL R53, R54, R113.reuse ;  /* 0x0000007136357220 */ /* 0x080fe20000400000 */
[----:B------:R-:W-:Y:S01]  /*5900*/  FMUL R102, R89, R102 ;  /* 0x0000006659667220 */ /* 0x000fe20000400000 */
[----:B------:R-:W-:Y:S02]  /*5910*/  HADD2.F32 R89, -RZ, R15.H0_H0 ;  /* 0x2000000fff597230 */ /* 0x000fe40000004100 */
[----:B------:R-:W-:Y:S01]  /*5920*/  @P2 FADD R91, R91, 1 ;  /* 0x3f8000005b5b2421 */ /* 0x000fe20000000000 */
[-C--:B------:R-:W-:Y:S01]  /*5930*/  FMUL R54, R55, R113.reuse ;  /* 0x0000007137367220 */ /* 0x080fe20000400000 */
[--C-:B------:R-:W-:Y:S02]  /*5940*/  HADD2.F32 R93, -RZ, R8.reuse.H0_H0 ;  /* 0x20000008ff5d7230 */ /* 0x100fe40000004100 */
[----:B------:R-:W-:Y:S01]  /*5950*/  FMUL R55, R104, R113 ;  /* 0x0000007168377220 */ /* 0x000fe20000400000 */
[----:B------:R-:W-:Y:S01]  /*5960*/  @P2 FADD R89, R89, 1 ;  /* 0x3f80000059592421 */ /* 0x000fe20000000000 */
[----:B------:R-:W-:Y:S01]  /*5970*/  FMUL R54, R91, R54 ;  /* 0x000000365b367220 */ /* 0x000fe20000400000 */
[----:B------:R-:W-:-:S02]  /*5980*/  HADD2.F32 R91, -RZ, R8.H1_H1 ;  /* 0x30000008ff5b7230 */ /* 0x000fc40000004100 */
[----:B------:R-:W-:Y:S01]  /*5990*/  @P2 FADD R93, R93, 1 ;  /* 0x3f8000005d5d2421 */ /* 0x000fe20000000000 */
[--C-:B------:R-:W-:Y:S02]  /*59a0*/  HADD2.F32 R95, -RZ, R9.reuse.H0_H0 ;  /* 0x20000009ff5f7230 */ /* 0x100fe40000004100 */
[----:B------:R-:W-:Y:S01]  /*59b0*/  FMUL R53, R89, R53 ;  /* 0x0000003559357220 */ /* 0x000fe20000400000 */
[-C--:B------:R-:W-:Y:S01]  /*59c0*/  FMUL R89, R105, R113.reuse ;  /* 0x0000007169597220 */ /* 0x080fe20000400000 */
[----:B------:R-:W-:Y:S01]  /*59d0*/  @P2 FADD R91, R91, 1 ;  /* 0x3f8000005b5b2421 */ /* 0x000fe20000000000 */
[----:B------:R-:W-:Y:S01]  /*59e0*/  FMUL R56, R56, R113 ;  /* 0x0000007138387220 */ /* 0x000fe20000400000 */
[----:B------:R-:W-:Y:S01]  /*59f0*/  @P2 FADD R95, R95, 1 ;  /* 0x3f8000005f5f2421 */ /* 0x000fe20000000000 */
[----:B------:R-:W-:Y:S01]  /*5a00*/  FMUL R55, R93, R55 ;  /* 0x000000375d377220 */ /* 0x000fe20000400000 */
[----:B------:R-:W-:Y:S02]  /*5a10*/  HADD2.F32 R93, -RZ, R9.H1_H1 ;  /* 0x30000009ff5d7230 */ /* 0x000fe40000004100 */
[----:B------:R-:W-:Y:S01]  /*5a20*/  FMUL R89, R91, R89 ;  /* 0x000000595b597220 */ /* 0x000fe20000400000 */
[----:B------:R-:W-:Y:S01]  /*5a30*/  FMUL R91, R95, R56 ;  /* 0x000000385f5b7220 */ /* 0x000fe20000400000 */
[----:B------:R-:W-:-:S02]  /*5a40*/  HADD2.F32 R104, -RZ, R10.H0_H0 ;  /* 0x2000000aff687230 */ /* 0x000fc40000004100 */
[-C--:B------:R-:W-:Y:S01]  /*5a50*/  FMUL R56, R106, R113.reuse ;  /* 0x000000716a387220 */ /* 0x080fe20000400000 */
[----:B------:R-:W-:Y:S02]  /*5a60*/  HADD2.F32 R95, -RZ, R10.H1_H1 ;  /* 0x3000000aff5f7230 */ /* 0x000fe40000004100 */
[----:B------:R-:W-:Y:S01]  /*5a70*/  @P2 FADD R93, R93, 1 ;  /* 0x3f8000005d5d2421 */ /* 0x000fe20000000000 */
[-C--:B------:R-:W-:Y:S01]  /*5a80*/  FMUL R57, R57, R113.reuse ;  /* 0x0000007139397220 */ /* 0x080fe20000400000 */
[----:B------:R-:W-:Y:S01]  /*5a90*/  @P2 FADD R104, R104, 1 ;  /* 0x3f80000068682421 */ /* 0x000fe20000000000 */
[----:B------:R-:W-:Y:S01]  /*5aa0*/  FMUL R107, R107, R113 ;  /* 0x000000716b6b7220 */ /* 0x000fe20000400000 */
[----:B------:R-:W-:Y:S01]  /*5ab0*/  @P2 FADD R95, R95, 1 ;  /* 0x3f8000005f5f2421 */ /* 0x000fe20000000000 */
[----:B------:R-:W-:Y:S01]  /*5ac0*/  FMUL R56, R93, R56 ;  /* 0x000000385d387220 */ /* 0x000fe20000400000 */
[----:B------:R-:W-:Y:S02]  /*5ad0*/  HADD2.F32 R93, -RZ, R11.H0_H0 ;  /* 0x2000000bff5d7230 */ /* 0x000fe40000004100 */
[----:B------:R-:W-:Y:S01]  /*5ae0*/  FMUL R106, R104, R57 ;  /* 0x00000039686a7220 */ /* 0x000fe20000400000 */
[----:B------:R-:W-:Y:S01]  /*5af0*/  FMUL R57, R95, R107 ;  /* 0x0000006b5f397220 */ /* 0x000fe20000400000 */
[----:B------:R-:W-:-:S02]  /*5b00*/  HADD2.F32 R95, -RZ, R4.H0_H0 ;  /* 0x20000004ff5f7230 */ /* 0x000fc40000004100 */
[----:B------:R-:W-:Y:S01]  /*5b10*/  FMUL R0, R115, R0 ;  /* 0x0000000073007220 */ /* 0x000fe20000400000 */
[----:B------:R-:W-:Y:S02]  /*5b20*/  HADD2.F32 R115, -RZ, R77.H1_H1 ;  /* 0x3000004dff737230 */ /* 0x000fe40000004100 */
[----:B------:R-:W-:Y:S01]  /*5b30*/  @P2 FADD R93, R93, 1 ;  /* 0x3f8000005d5d2421 */ /* 0x000fe20000000000 */
[----:B------:R-:W-:Y:S02]  /*5b40*/  HADD2.F32 R104, -RZ, R11.H1_H1 ;  /* 0x3000000bff687230 */ /* 0x000fe40000004100 */
[-C--:B------:R-:W-:Y:S01]  /*5b50*/  FMUL R58, R58, R113.reuse ;  /* 0x000000713a3a7220 */ /* 0x080fe20000400000 */
[----:B------:R-:W-:Y:S01]  /*5b60*/  @P2 FADD R95, R95, 1 ;  /* 0x3f8000005f5f2421 */ /* 0x000fe20000000000 */
[-C--:B------:R-:W-:Y:S01]  /*5b70*/  FMUL R108, R108, R113.reuse ;  /* 0x000000716c6c7220 */ /* 0x080fe20000400000 */
[----:B------:R-:W-:Y:S01]  /*5b80*/  @P2 FADD R115, R115, 1 ;  /* 0x3f80000073732421 */ /* 0x000fe20000000000 */
[----:B------:R-:W-:Y:S01]  /*5b90*/  FMUL R58, R93, R58 ;  /* 0x0000003a5d3a7220 */ /* 0x000fe20000400000 */
[----:B------:R-:W-:Y:S01]  /*5ba0*/  @P2 FADD R104, R104, 1 ;  /* 0x3f80000068682421 */ /* 0x000fe20000000000 */
[----:B------:R-:W-:Y:S01]  /*5bb0*/  FMUL R59, R59, R113 ;  /* 0x000000713b3b7220 */ /* 0x000fe20000400000 */
[----:B------:R-:W-:-:S02]  /*5bc0*/  HADD2.F32 R93, -RZ, R4.H1_H1 ;  /* 0x30000004ff5d7230 */ /* 0x000fc40000004100 */
[----:B------:R-:W-:Y:S01]  /*5bd0*/  FMUL R108, R95, R108 ;  /* 0x0000006c5f6c7220 */ /* 0x000fe20000400000 */
[----:B------:R-:W-:Y:S02]  /*5be0*/  HADD2.F32 R95, -RZ, R5.H0_H0 ;  /* 0x20000005ff5f7230 */ /* 0x000fe40000004100 */
[----:B------:R-:W-:Y:S01]  /*5bf0*/  FMUL R68, R115, R68 ;  /* 0x0000004473447220 */ /* 0x000fe20000400000 */
[----:B------:R-:W-:Y:S02]  /*5c00*/  HADD2.F32 R115, -RZ, R79.H0_H0 ;  /* 0x2000004fff737230 */ /* 0x000fe40000004100 */
[----:B------:R-:W-:Y:S01]  /*5c10*/  FMUL R104, R104, R59 ;  /* 0x0000003b68687220 */ /* 0x000fe20000400000 */
[----:B------:R-:W-:Y:S01]  /*5c20*/  @P2 FADD R93, R93, 1 ;  /* 0x3f8000005d5d2421 */ /* 0x000fe20000000000 */
[-C--:B------:R-:W-:Y:S01]  /*5c30*/  FMUL R59, R109, R113.reuse ;  /* 0x000000716d3b7220 */ /* 0x080fe20000400000 */
[----:B------:R-:W-:Y:S02]  /*5c40*/  HADD2.F32 R97, -RZ, R5.H1_H1 ;  /* 0x30000005ff617230 */ /* 0x000fe40000004100 */
[----:B------:R-:W-:Y:S01]  /*5c50*/  @P2 FADD R95, R95, 1 ;  /* 0x3f8000005f5f2421 */ /* 0x000fe20000000000 */
[-C--:B------:R-:W-:Y:S01]  /*5c60*/  FMUL R60, R60, R113.reuse ;  /* 0x000000713c3c7220 */ /* 0x080fe20000400000 */
[----:B------:R-:W-:Y:S01]  /*5c70*/  @P2 FADD R115, R115, 1 ;  /* 0x3f80000073732421 */ /* 0x000fe20000000000 */
[----:B------:R-:W-:Y:S01]  /*5c80*/  FMUL R34, R34, R113 ;  /* 0x0000007122227220 */ /* 0x000fe20000400000 */
[----:B------:R-:W-:Y:S01]  /*5c90*/  FMUL R59, R93, R59 ;  /* 0x0000003b5d3b7220 */ /* 0x000fe20000400000 */
[----:B------:R-:W-:Y:S01]  /*5ca0*/  FMUL R93, R61, R113 ;  /* 0x000000713d5d7220 */ /* 0x000fe20000400000 */
[----:B------:R-:W-:Y:S01]  /*5cb0*/  FMUL R61, R95, R60 ;  /* 0x0000003c5f3d7220 */ /* 0x000fe20000400000 */
[----:B------:R-:W-:Y:S01]  /*5cc0*/  @P2 FADD R97, R97, 1 ;  /* 0x3f80000061612421 */ /* 0x000fe20000000000 */
[----:B------:R-:W-:-:S02]  /*5cd0*/  HADD2.F32 R95, -RZ, R6.H0_H0 ;  /* 0x20000006ff5f7230 */ /* 0x000fc40000004100 */
[----:B------:R-:W-:Y:S01]  /*5ce0*/  FMUL R34, R115, R34 ;  /* 0x0000002273227220 */ /* 0x000fe20000400000 */
[----:B------:R-:W-:Y:S02]  /*5cf0*/  HADD2.F32 R115, -RZ, R28.H1_H1 ;  /* 0x3000001cff737230 */ /* 0x000fe40000004100 */
[----:B------:R-:W-:Y:S01]  /*5d00*/  FMUL R60, R97, R93 ;  /* 0x0000005d613c7220 */ /* 0x000fe20000400000 */
[-C--:B------:R-:W-:Y:S01]  /*5d10*/  FMUL R93, R110, R113.reuse ;  /* 0x000000716e5d7220 */ /* 0x080fe20000400000 */
[----:B------:R-:W-:Y:S01]  /*5d20*/  @P2 FADD R95, R95, 1 ;  /* 0x3f8000005f5f2421 */ /* 0x000fe20000000000 */
[----:B------:R-:W-:Y:S01]  /*5d30*/  FMUL R80, R80, R113 ;  /* 0x0000007150507220 */ /* 0x000fe20000400000 */
[----:B------:R-:W-:Y:S01]  /*5d40*/  @P2 FADD R115, R115, 1 ;  /* 0x3f80000073732421 */ /* 0x000fe20000000000 */
[----:B------:R-:W-:Y:S01]  /*5d50*/  @P0 FMUL R114, R65, R114 ;  /* 0x0000007241720220 */ /* 0x000fe20000400000 */
[----:B------:R-:W-:Y:S01]  /*5d60*/  FMUL R66, R117, R66 ;  /* 0x0000004275427220 */ /* 0x000fe20000400000 */
[----:B------:R-:W-:Y:S01]  /*5d70*/  FMUL R93, R95, R93 ;  /* 0x0000005d5f5d7220 */ /* 0x000fe20000400000 */
[----:B------:R-:W-:Y:S01]  /*5d80*/  LOP3.LUT R95, R71, 0xffffff00, RZ, 0xc0, !PT ;  /* 0xffffff00475f7812 */ /* 0x000fe200078ec0ff */
[----:B------:R-:W-:Y:S01]  /*5d90*/  @P0 FMUL R43, R65, R43 ;  /* 0x0000002b412b0220 */ /* 0x000fe20000400000 */
[----:B------:R-:W-:Y:S01]  /*5da0*/  FMUL R80, R115, R80 ;  /* 0x0000005073507220 */ /* 0x000fe20000400000 */
[----:B------:R-:W-:Y:S01]  /*5db0*/  FMUL R71, R63, R113 ;  /* 0x000000713f477220 */ /* 0x000fe20000400000 */
[----:B------:R-:W-:Y:S01]  /*5dc0*/  F2FP.SATFINITE.E4M3.F32.PACK_AB_MERGE_C R63, RZ, R114, RZ ;  /* 0x00000072ff3f723e */ /* 0x000fe200048070ff */
[C---:B------:R-:W-:Y:S01]  /*5dd0*/  @P0 FMUL R66, R65.reuse, R66 ;  /* 0x0000004241420220 */ /* 0x040fe20000400000 */
[C---:B------:R-:W-:Y:S01]  /*5de0*/  @P0 FMUL R49, R65.reuse, R49 ;  /* 0x0000003141310220 */ /* 0x040fe20000400000 */
[C---:B------:R-:W-:Y:S01]  /*5df0*/  @P0 FMUL R106, R65.reuse, R106 ;  /* 0x0000006a416a0220 */ /* 0x040fe20000400000 */
[----:B------:R-:W-:Y:S01]  /*5e00*/  FMUL R32, R32, R113 ;  /* 0x0000007120207220 */ /* 0x000fe20000400000 */
[C---:B------:R-:W-:Y:S01]  /*5e10*/  @P0 FMUL R88, R65.reuse, R88 ;  /* 0x0000005841580220 */ /* 0x040fe20000400000 */
[----:B------:R-:W-:Y:S01]  /*5e20*/  F2FP.SATFINITE.E4M3.F32.PACK_AB_MERGE_C R43, RZ, R43, RZ ;  /* 0x0000002bff2b723e */ /* 0x000fe200048070ff */
[C---:B------:R-:W-:Y:S01]  /*5e30*/  @P0 FMUL R80, R65.reuse, R80 ;  /* 0x0000005041500220 */ /* 0x040fe20000400000 */
[C---:B------:R-:W-:Y:S01]  /*5e40*/  @P0 FMUL R39, R65.reuse, R39 ;  /* 0x0000002741270220 */ /* 0x040fe20000400000 */
[----:B------:R-:W-:Y:S01]  /*5e50*/  @P0 FMUL R96, R65, R96 ;  /* 0x0000006041600220 */ /* 0x000fe20000400000 */
[----:B------:R-:W-:Y:S01]  /*5e60*/  LOP3.LUT R63, R95, 0xffff, R63, 0xf8, !PT ;  /* 0x0000ffff5f3f7812 */ /* 0x000fe200078ef83f */
[----:B------:R-:W-:Y:S01]  /*5e70*/  @P0 FMUL R0, R65, R0 ;  /* 0x0000000041000220 */ /* 0x000fe20000400000 */
[----:B------:R-:W-:Y:S01]  /*5e80*/  HADD2.F32 R117, -RZ, R78.H1_H1 ;  /* 0x3000004eff757230 */ /* 0x000fe20000004100 */
[----:B------:R-:W-:Y:S01]  /*5e90*/  LOP3.LUT R95, R75, 0xffffff00, RZ, 0xc0, !PT ;  /* 0xffffff004b5f7812 */ /* 0x000fe200078ec0ff */
[----:B------:R-:W-:Y:S01]  /*5ea0*/  @P0 FMUL R112, R65, R112 ;  /* 0x0000007041700220 */ /* 0x000fe20000400000 */
[----:B------:R-:W-:Y:S01]  /*5eb0*/  F2FP.SATFINITE.E4M3.F32.PACK_AB_MERGE_C R66, RZ, R66, RZ ;  /* 0x00000042ff42723e */ /* 0x000fe200048070ff */
[----:B------:R-:W-:Y:S01]  /*5ec0*/  FMUL R32, R119, R32 ;  /* 0x0000002077207220 */ /* 0x000fe20000400000 */
[----:B------:R-:W-:Y:S01]  /*5ed0*/  F2FP.SATFINITE.E4M3.F32.PACK_AB_MERGE_C R75, RZ, R49, RZ ;  /* 0x00000031ff4b723e */ /* 0x000fe200048070ff */
[C---:B------:R-:W-:Y:S01]  /*5ee0*/  @P0 FMUL R45, R65.reuse, R45 ;  /* 0x0000002d412d0220 */ /* 0x040fe20000400000 */
[----:B------:R-:W-:Y:S01]  /*5ef0*/  F2FP.SATFINITE.E4M3.F32.PACK_AB_MERGE_C R106, RZ, R106, RZ ;  /* 0x0000006aff6a723e */ /* 0x000fe200048070ff */
[----:B------:R-:W-:Y:S01]  /*5f00*/  @P0 FMUL R55, R65, R55 ;  /* 0x0000003741370220 */ /* 0x000fe20000400000 */
[----:B------:R-:W-:Y:S01]  /*5f10*/  LOP3.LUT R49, R81, 0xffff, R43, 0xf8, !PT ;  /* 0x0000ffff51317812 */ /* 0x000fe200078ef82b */
[----:B------:R-:W-:Y:S01]  /*5f20*/  HADD2.F32 R97, -RZ, R6.H1_H1 ;  /* 0x30000006ff617230 */ /* 0x000fe20000004100 */
[----:B------:R-:W-:Y:S01]  /*5f30*/  F2FP.SATFINITE.E4M3.F32.PACK_AB_MERGE_C R88, RZ, R88, RZ ;  /* 0x00000058ff58723e */ /* 0x000fe200048070ff */
[----:B------:R-:W-:Y:S01]  /*5f40*/  @P0 FMUL R59, R65, R59 ;  /* 0x0000003b413b0220 */ /* 0x000fe20000400000 */
[----:B------:R-:W-:Y:S01]  /*5f50*/  LOP3.LUT R114, R83, 0xffffff00, RZ, 0xc0, !PT ;  /* 0xffffff0053727812 */ /* 0x000fe200078ec0ff */
[----:B------:R-:W-:Y:S01]  /*5f60*/  @P2 FADD R117, R117, 1 ;  /* 0x3f80000075752421 */ /* 0x000fe20000000000 */
[----:B------:R-:W-:Y:S01]  /*5f70*/  F2FP.SATFINITE.E4M3.F32.PACK_AB_MERGE_C R81, RZ, R80, RZ ;  /* 0x00000050ff51723e */ /* 0x000fe200048070ff */
        /* <DEDUP_REMOVED lines=8> */
[----:B------:R-:W-:Y:S01]  /*6000*/  FMUL R70, R117, R70 ;  /* 0x0000004675467220 */ /* 0x000fe20000400000 */
[----:B------:R-:W-:Y:S01]  /*6010*/  F2FP.SATFINITE.E4M3.F32.PACK_AB_MERGE_C R112, RZ, R112, RZ ;  /* 0x00000070ff70723e */ /* 0x000fe200048070ff */
[----:B------:R-:W-:Y:S01]  /*6020*/  @P2 FADD R97, R97, 1 ;  /* 0x3f80000061612421 */ /* 0x000fe20000000000 */
[----:B------:R-:W-:Y:S01]  /*6030*/  LOP3.LUT R66, R85, 0xffff, R106, 0xf8, !PT ;  /* 0x0000ffff55427812 */ /* 0x000fe200078ef86a */
[----:B------:R-:W-:Y:S01]  /*6040*/  FMUL R110, R111, R113 ;  /* 0x000000716f6e7220 */ /* 0x000fe20000400000 */
[----:B------:R-:W-:Y:S01]  /*6050*/  F2FP.SATFINITE.E4M3.F32.PACK_AB_MERGE_C R85, RZ, R45, RZ ;  /* 0x0000002dff55723e */ /* 0x000fe200048070ff */
[C---:B------:R-:W-:Y:S01]  /*6060*/  @P0 FMUL R47, R65.reuse, R47 ;  /* 0x0000002f412f0220 */ /* 0x040fe20000400000 */
[----:B------:R-:W-:Y:S01]  /*6070*/  SHF.L.U32 R83, R88, 0x8, RZ ;  /* 0x0000000858537819 */ /* 0x000fe200000006ff */
[--C-:B------:R-:W-:Y:S01]  /*6080*/  HADD2.F32 R101, -RZ, R7.reuse.H0_H0 ;  /* 0x20000007ff657230 */ /* 0x100fe20000004100 */
[----:B------:R-:W-:Y:S01]  /*6090*/  LOP3.LUT R43, R114, 0xffff, R75, 0xf8, !PT ;  /* 0x0000ffff722b7812 */ /* 0x000fe200078ef84b */
[----:B------:R-:W-:Y:S01]  /*60a0*/  @P0 FMUL R72, R65, R72 ;  /* 0x0000004841480220 */ /* 0x000fe20000400000 */
[----:B------:R-:W-:Y:S01]  /*60b0*/  LOP3.LUT R88, R39, 0xff, RZ, 0xc0, !PT ;  /* 0x000000ff27587812 */ /* 0x000fe200078ec0ff */
[----:B------:R-:W-:Y:S01]  /*60c0*/  @P0 FMUL R44, R65, R44 ;  /* 0x0000002c412c0220 */ /* 0x000fe20000400000 */
[----:B------:R-:W-:Y:S01]  /*60d0*/  SHF.L.U32 R45, R96, 0x8, RZ ;  /* 0x00000008602d7819 */ /* 0x000fe200000006ff */
[----:B------:R-:W-:Y:S01]  /*60e0*/  HADD2.F32 R103, -RZ, R7.H1_H1 ;  /* 0x30000007ff677230 */ /* 0x000fe20000004100 */
[----:B------:R-:W-:Y:S01]  /*60f0*/  LOP3.LUT R75, R0, 0xff, RZ, 0xc0, !PT ;  /* 0x000000ff004b7812 */ /* 0x000fe200078ec0ff */
[----:B------:R-:W-:Y:S01]  /*6100*/  FMUL R110, R97, R110 ;  /* 0x0000006e616e7220 */ /* 0x000fe20000400000 */
[----:B------:R-:W-:Y:S01]  /*6110*/  F2FP.SATFINITE.E4M3.F32.PACK_AB_MERGE_C R55, RZ, R55, RZ ;  /* 0x00000037ff37723e */ /* 0x000fe200048070ff */
[----:B------:R-:W-:Y:S01]  /*6120*/  @P0 FMUL R70, R65, R70 ;  /* 0x0000004641460220 */ /* 0x000fe20000400000 */
[----:B------:R-:W-:Y:S01]  /*6130*/  LOP3.LUT R112, R112, 0xff, RZ, 0xc0, !PT ;  /* 0x000000ff70707812 */ /* 0x000fe200078ec0ff */
[----:B------:R-:W-:Y:S01]  /*6140*/  @P2 FADD R101, R101, 1 ;  /* 0x3f80000065652421 */ /* 0x000fe20000000000 */
[----:B------:R-:W-:Y:S01]  /*6150*/  SHF.L.U32 R81, R81, 0x8, RZ ;  /* 0x0000000851517819 */ /* 0x000fe200000006ff */
[----:B------:R-:W-:Y:S01]  /*6160*/  FMUL R62, R62, R113 ;  /* 0x000000713e3e7220 */ /* 0x000fe20000400000 */
[----:B------:R-:W-:Y:S01]  /*6170*/  F2FP.SATFINITE.E4M3.F32.PACK_AB_MERGE_C R59, RZ, R59, RZ ;  /* 0x0000003bff3b723e */ /* 0x000fe200048070ff */
[----:B------:R-:W-:Y:S01]  /*6180*/  @P0 FMUL R41, R65, R41 ;  /* 0x0000002941290220 */ /* 0x000fe20000400000 */
[----:B------:R-:W-:Y:S01]  /*6190*/  F2FP.SATFINITE.E4M3.F32.PACK_AB_MERGE_C R32, RZ, R32, RZ ;  /* 0x00000020ff20723e */ /* 0x000fe200048070ff */
[----:B------:R-:W-:Y:S01]  /*61a0*/  @P2 FADD R103, R103, 1 ;  /* 0x3f80000067672421 */ /* 0x000fe20000000000 */
[----:B------:R-:W-:Y:S01]  /*61b0*/  F2FP.SATFINITE.E4M3.F32.PACK_AB_MERGE_C R124, RZ, R124, RZ ;  /* 0x0000007cff7c723e */ /* 0x000fe200048070ff */
[C---:B------:R-:W-:Y:S01]  /*61c0*/  @P0 FMUL R94, R65.reuse, R94 ;  /* 0x0000005e415e0220 */ /* 0x040fe20000400000 */
[----:B------:R-:W-:Y:S01]  /*61d0*/  F2FP.SATFINITE.E4M3.F32.PACK_AB_MERGE_C R92, RZ, R92, RZ ;  /* 0x0000005cff5c723e */ /* 0x000fe200048070ff */
[C---:B------:R-:W-:Y:S01]  /*61e0*/  @P0 FMUL R82, R65.reuse, R82 ;  /* 0x0000005241520220 */ /* 0x040fe20000400000 */
[----:B------:R-:W-:Y:S01]  /*61f0*/  LOP3.LUT R45, R88, 0xffff, R45, 0xf8, !PT ;  /* 0x0000ffff582d7812 */ /* 0x000fe200078ef82d */
        /* <DEDUP_REMOVED lines=9> */
[----:B------:R-:W-:Y:S01]  /*6290*/  SHF.L.U32 R55, R59, 0x8, RZ ;  /* 0x000000083b377819 */ /* 0x000fe200000006ff */
[----:B------:R-:W-:Y:S01]  /*62a0*/  @P0 FMUL R36, R65, R36 ;  /* 0x0000002441240220 */ /* 0x000fe20000400000 */
[----:B------:R-:W-:Y:S01]  /*62b0*/  LOP3.LUT R97, R69, 0xffffff00, RZ, 0xc0, !PT ;  /* 0xffffff0045617812 */ /* 0x000fe200078ec0ff */
[C---:B------:R-:W-:Y:S01]  /*62c0*/  @P0 FMUL R90, R65.reuse, R90 ;  /* 0x0000005a415a0220 */ /* 0x040fe20000400000 */
[----:B------:R-:W-:Y:S01]  /*62d0*/  F2FP.SATFINITE.E4M3.F32.PACK_AB_MERGE_C R81, RZ, R47, RZ ;  /* 0x0000002fff51723e */ /* 0x000fe200048070ff */
[C---:B------:R-:W-:Y:S01]  /*62e0*/  @P0 FMUL R93, R65.reuse, R93 ;  /* 0x0000005d415d0220 */ /* 0x040fe20000400000 */
[----:B------:R-:W-:Y:S01]  /*62f0*/  SHF.L.U32 R59, R32, 0x10, RZ ;  /* 0x00000010203b7819 */ /* 0x000fe200000006ff */
[----:B------:R-:W-:Y:S01]  /*6300*/  @P0 FMUL R52, R65, R52 ;  /* 0x0000003441340220 */ /* 0x000fe20000400000 */
[----:B------:R-:W-:Y:S01]  /*6310*/  F2FP.SATFINITE.E4M3.F32.PACK_AB_MERGE_C R69, RZ, R72, RZ ;  /* 0x00000048ff45723e */ /* 0x000fe200048070ff */
[----:B------:R-:W-:Y:S01]  /*6320*/  FMUL R72, R101, R62 ;  /* 0x0000003e65487220 */ /* 0x000fe20000400000 */
[----:B------:R-:W-:Y:S01]  /*6330*/  LOP3.LUT R124, R124, 0xff, RZ, 0xc0, !PT ;  /* 0x000000ff7c7c7812 */ /* 0x000fe200078ec0ff */
[----:B------:R-:W-:Y:S01]  /*6340*/  FMUL R62, R103, R71 ;  /* 0x00000047673e7220 */ /* 0x000fe20000400000 */
[----:B------:R-:W-:Y:S01]  /*6350*/  SHF.L.U32 R47, R92, 0x8, RZ ;  /* 0x000000085c2f7819 */ /* 0x000fe200000006ff */
[C---:B------:R-:W-:Y:S01]  /*6360*/  @P0 FMUL R50, R65.reuse, R50 ;  /* 0x0000003241320220 */ /* 0x040fe20000400000 */
[----:B------:R-:W-:Y:S01]  /*6370*/  PRMT R32, R84, 0x7104, RZ ;  /* 0x0000710454207816 */ /* 0x000fe200000000ff */
[----:B------:R-:W-:Y:S01]  /*6380*/  @P0 FMUL R51, R65, R51 ;  /* 0x0000003341330220 */ /* 0x000fe20000400000 */
[----:B------:R-:W-:Y:S01]  /*6390*/  LOP3.LUT R63, R63, 0xff, RZ, 0xc0, !PT ;  /* 0x000000ff3f3f7812 */ /* 0x000fe200078ec0ff */
[C---:B------:R-:W-:Y:S01]  /*63a0*/  @P0 FMUL R46, R65.reuse, R46 ;  /* 0x0000002e412e0220 */ /* 0x040fe20000400000 */
[----:B------:R-:W-:Y:S01]  /*63b0*/  F2FP.SATFINITE.E4M3.F32.PACK_AB_MERGE_C R44, RZ, R44, RZ ;  /* 0x0000002cff2c723e */ /* 0x000fe200048070ff */
[C---:B------:R-:W-:Y:S01]  /*63c0*/  @P0 FMUL R110, R65.reuse, R110 ;  /* 0x0000006e416e0220 */ /* 0x040fe20000400000 */
[----:B------:R-:W-:Y:S01]  /*63d0*/  F2FP.SATFINITE.E4M3.F32.PACK_AB_MERGE_C R70, RZ, R70, RZ ;  /* 0x00000046ff46723e */ /* 0x000fe200048070ff */
[----:B------:R-:W-:Y:S01]  /*63e0*/  @P0 FMUL R72, R65, R72 ;  /* 0x0000004841480220 */ /* 0x000fe20000400000 */
[----:B------:R-:W-:Y:S01]  /*63f0*/  LOP3.LUT R69, R97, 0xffff, R69, 0xf8, !PT ;  /* 0x0000ffff61457812 */ /* 0x000fe200078ef845 */
[C---:B------:R-:W-:Y:S01]  /*6400*/  @P0 FMUL R38, R65.reuse, R38 ;  /* 0x0000002641260220 */ /* 0x040fe20000400000 */
[----:B------:R-:W-:Y:S01]  /*6410*/  LOP3.LUT R47, R124, 0xffff, R47, 0xf8, !PT ;  /* 0x0000ffff7c2f7812 */ /* 0x000fe200078ef82f */
        /* <DEDUP_REMOVED lines=8> */
[C---:B------:R-:W-:Y:S01]  /*64a0*/  @P0 FMUL R53, R65.reuse, R53 ;  /* 0x0000003541350220 */ /* 0x040fe20000400000 */
[----:B------:R-:W-:Y:S01]  /*64b0*/  LOP3.LUT R80, R80, 0xff0000, R59, 0xf8, !PT ;  /* 0x00ff000050507812 */ /* 0x000fe200078ef83b */
[C---:B------:R-:W-:Y:S01]  /*64c0*/  @P0 FMUL R37, R65.reuse, R37 ;  /* 0x0000002541250220 */ /* 0x040fe20000400000 */
[----:B------:R-:W-:Y:S01]  /*64d0*/  PRMT R59, R70, 0x7104, RZ ;  /* 0x00007104463b7816 */ /* 0x000fe200000000ff */
[----:B------:R-:W-:Y:S01]  /*64e0*/  @P0 FMUL R89, R65, R89 ;  /* 0x0000005941590220 */ /* 0x000fe20000400000 */
[----:B------:R-:W-:Y:S01]  /*64f0*/  LOP3.LUT R97, R73, 0xffffff00, RZ, 0xc0, !PT ;  /* 0xffffff0049617812 */ /* 0x000fe200078ec0ff */
[C---:B------:R-:W-:Y:S01]  /*6500*/  @P0 FMUL R91, R65.reuse, R91 ;  /* 0x0000005b415b0220 */ /* 0x040fe20000400000 */
[----:B------:R-:W-:Y:S01]  /*6510*/  F2FP.SATFINITE.E4M3.F32.PACK_AB_MERGE_C R82, RZ, R82, RZ ;  /* 0x00000052ff52723e */ /* 0x000fe200048070ff */
[----:B------:R-:W-:Y:S01]  /*6520*/  @P0 FMUL R56, R65, R56 ;  /* 0x0000003841380220 */ /* 0x000fe20000400000 */
[----:B------:R-:W-:Y:S01]  /*6530*/  LOP3.LUT R70, R69, 0xff, RZ, 0xc0, !PT ;  /* 0x000000ff45467812 */ /* 0x000fe200078ec0ff */
[----:B------:R-:W-:Y:S01]  /*6540*/  @P0 FMUL R108, R65, R108 ;  /* 0x0000006c416c0220 */ /* 0x000fe20000400000 */
[----:B------:R-:W-:Y:S01]  /*6550*/  LOP3.LUT R47, R47, 0xff0000, R44, 0xf8, !PT ;  /* 0x00ff00002f2f7812 */ /* 0x000fe200078ef82c */
[C---:B------:R-:W-:Y:S01]  /*6560*/  @P0 FMUL R57, R65.reuse, R57 ;  /* 0x0000003941390220 */ /* 0x040fe20000400000 */
[----:B------:R-:W-:Y:S01]  /*6570*/  F2FP.SATFINITE.E4M3.F32.PACK_AB_MERGE_C R34, RZ, R34, RZ ;  /* 0x00000022ff22723e */ /* 0x000fe200048070ff */
[C---:B------:R-:W-:Y:S01]  /*6580*/  @P0 FMUL R122, R65.reuse, R122 ;  /* 0x0000007a417a0220 */ /* 0x040fe20000400000 */
[----:B------:R-:W-:Y:S01]  /*6590*/  F2FP.SATFINITE.E4M3.F32.PACK_AB_MERGE_C R73, RZ, R120, RZ ;  /* 0x00000078ff49723e */ /* 0x000fe200048070ff */
[----:B------:R-:W-:Y:S01]  /*65a0*/  @P0 FMUL R42, R65, R42 ;  /* 0x0000002a412a0220 */ /* 0x000fe20000400000 */
[----:B------:R-:W-:Y:S01]  /*65b0*/  SHF.L.U32 R44, R63, 0x10, RZ ;  /* 0x000000103f2c7819 */ /* 0x000fe200000006ff */
[C---:B------:R-:W-:Y:S01]  /*65c0*/  @P0 FMUL R68, R65.reuse, R68 ;  /* 0x0000004441440220 */ /* 0x040fe20000400000 */
[----:B------:R-:W-:Y:S01]  /*65d0*/  F2FP.SATFINITE.E4M3.F32.PACK_AB_MERGE_C R33, RZ, R33, RZ ;  /* 0x00000021ff21723e */ /* 0x000fe200048070ff */
[----:B------:R-:W-:Y:S01]  /*65e0*/  @P0 FMUL R62, R65, R62 ;  /* 0x0000003e413e0220 */ /* 0x000fe20000400000 */
[----:B------:R-:W-:Y:S01]  /*65f0*/  LOP3.LUT R71, R95, 0xffff, R71, 0xf8, !PT ;  /* 0x0000ffff5f477812 */ /* 0x000fe200078ef847 */
[C---:B------:R-:W-:Y:S01]  /*6600*/  @P0 FMUL R61, R65.reuse, R61 ;  /* 0x0000003d413d0220 */ /* 0x040fe20000400000 */
[----:B------:R-:W-:Y:S01]  /*6610*/  F2FP.SATFINITE.E4M3.F32.PACK_AB_MERGE_C R35, RZ, R35, RZ ;  /* 0x00000023ff23723e */ /* 0x000fe200048070ff */
[C---:B------:R-:W-:Y:S01]  /*6620*/  @P0 FMUL R118, R65.reuse, R118 ;  /* 0x0000007641760220 */ /* 0x040fe20000400000 */
[----:B------:R-:W-:Y:S01]  /*6630*/  F2FP.SATFINITE.E4M3.F32.PACK_AB_MERGE_C R98, RZ, R98, RZ ;  /* 0x00000062ff62723e */ /* 0x000fe200048070ff */
[C---:B------:R-:W-:Y:S01]  /*6640*/  @P0 FMUL R48, R65.reuse, R48 ;  /* 0x0000003041300220 */ /* 0x040fe20000400000 */
[----:B------:R-:W-:Y:S01]  /*6650*/  SHF.L.U32 R82, R82, 0x10, RZ ;  /* 0x0000001052527819 */ /* 0x000fe200000006ff */
[C---:B------:R-:W-:Y:S01]  /*6660*/  @P0 FMUL R58, R65.reuse, R58 ;  /* 0x0000003a413a0220 */ /* 0x040fe20000400000 */
[----:B------:R-:W-:Y:S01]  /*6670*/  LOP3.LUT R59, R70, 0xff00, R59, 0xf8, !PT ;  /* 0x0000ff00463b7812 */ /* 0x000fe200078ef83b */
[C---:B------:R-:W-:Y:S01]  /*6680*/  @P0 FMUL R60, R65.reuse, R60 ;  /* 0x0000003c413c0220 */ /* 0x040fe20000400000 */
[----:B------:R-:W-:Y:S01]  /*6690*/  F2FP.SATFINITE.E4M3.F32.PACK_AB_MERGE_C R36, RZ, R36, RZ ;  /* 0x00000024ff24723e */ /* 0x000fe200048070ff */
[C---:B------:R-:W-:Y:S01]  /*66a0*/  @P0 FMUL R74, R65.reuse, R74 ;  /* 0x0000004a414a0220 */ /* 0x040fe20000400000 */
[----:B------:R-:W-:Y:S01]  /*66b0*/  SHF.L.U32 R34, R34, 0x10, RZ ;  /* 0x0000001022227819 */ /* 0x000fe200000006ff */
[----:B------:R-:W-:Y:S01]  /*66c0*/  @P0 FMUL R100, R65, R100 ;  /* 0x0000006441640220 */ /* 0x000fe20000400000 */
[----:B------:R-:W-:Y:S01]  /*66d0*/  LOP3.LUT R73, R97, 0xffff, R73, 0xf8, !PT ;  /* 0x0000ffff61497812 */ /* 0x000fe200078ef849 */
[C---:B------:R-:W-:Y:S01]  /*66e0*/  @P0 FMUL R54, R65.reuse, R54 ;  /* 0x0000003641360220 */ /* 0x040fe20000400000 */
[----:B------:R-:W-:Y:S01]  /*66f0*/  F2FP.SATFINITE.E4M3.F32.PACK_AB_MERGE_C R90, RZ, R90, RZ ;  /* 0x0000005aff5a723e */ /* 0x000fe200048070ff */
[----:B------:R-:W-:Y:S01]  /*6700*/  @P0 FMUL R104, R65, R104 ;  /* 0x0000006841680220 */ /* 0x000fe20000400000 */
[----:B------:R-:W-:-:S02]  /*6710*/  LOP3.LUT R45, R45, 0xff0000, R44, 0xf8, !PT ;  /* 0x00ff00002d2d7812 */ /* 0x000fc400078ef82c */
[----:B------:R-:W-:Y:S02]  /*6720*/  LOP3.LUT R33, R33, 0xffff, RZ, 0xc0, !PT ;  /* 0x0000ffff21217812 */ /* 0x000fe400078ec0ff */
[----:B------:R-:W-:Y:S02]  /*6730*/  LOP3.LUT R94, R87, 0xffffff00, RZ, 0xc0, !PT ;  /* 0xffffff00575e7812 */ /* 0x000fe400078ec0ff */
[----:B------:R-:W-:Y:S02]  /*6740*/  F2FP.SATFINITE.E4M3.F32.PACK_AB_MERGE_C R93, RZ, R93, RZ ;  /* 0x0000005dff5d723e */ /* 0x000fe400048070ff */
[----:B------:R-:W-:Y:S02]  /*6750*/  LOP3.LUT R92, R81, 0xff, RZ, 0xc0, !PT ;  /* 0x000000ff515c7812 */ /* 0x000fe400078ec0ff */
[----:B------:R-:W-:Y:S02]  /*6760*/  SHF.L.U32 R39, R85, 0x8, RZ ;  /* 0x0000000855277819 */ /* 0x000fe400000006ff */
[----:B------:R-:W-:-:S02]  /*6770*/  PRMT R35, R35, 0x7104, RZ ;  /* 0x0000710423237816 */ /* 0x000fc400000000ff */
[----:B------:R-:W-:Y:S02]  /*6780*/  LOP3.LUT R70, R71, 0xff, RZ, 0xc0, !PT ;  /* 0x000000ff47467812 */ /* 0x000fe400078ec0ff */
[----:B------:R-:W-:Y:S02]  /*6790*/  F2FP.SATFINITE.E4M3.F32.PACK_AB_MERGE_C R52, RZ, R52, RZ ;  /* 0x00000034ff34723e */ /* 0x000fe400048070ff */
[----:B------:R-:W-:Y:S02]  /*67a0*/  PRMT R44, R98, 0x7104, RZ ;  /* 0x00007104622c7816 */ /* 0x000fe400000000ff */
[----:B------:R-:W-:Y:S02]  /*67b0*/  LOP3.LUT R49, R49, 0xff, RZ, 0xc0, !PT ;  /* 0x000000ff31317812 */ /* 0x000fe400078ec0ff */
[----:B------:R-:W-:Y:S02]  /*67c0*/  F2FP.SATFINITE.E4M3.F32.PACK_AB_MERGE_C R50, RZ, R50, RZ ;  /* 0x00000032ff32723e */ /* 0x000fe400048070ff */
[----:B------:R-:W-:-:S02]  /*67d0*/  F2FP.SATFINITE.E4M3.F32.PACK_AB_MERGE_C R51, RZ, R51, RZ ;  /* 0x00000033ff33723e */ /* 0x000fc400048070ff */
[----:B------:R-:W-:Y:S02]  /*67e0*/  LOP3.LUT R75, R75, 0xff0000, R82, 0xf8, !PT ;  /* 0x00ff00004b4b7812 */ /* 0x000fe400078ef852 */
[----:B------:R-:W-:Y:S02]  /*67f0*/  LOP3.LUT R36, R36, 0xffff, RZ, 0xc0, !PT ;  /* 0x0000ffff24247812 */ /* 0x000fe400078ec0ff */
[----:B------:R-:W-:Y:S02]  /*6800*/  LOP3.LUT R59, R59, 0xff0000, R34, 0xf8, !PT ;  /* 0x00ff00003b3b7812 */ /* 0x000fe400078ef822 */
[----:B------:R-:W-:Y:S02]  /*6810*/  PRMT R41, R90, 0x7104, RZ ;  /* 0x000071045a297816 */ /* 0x000fe400000000ff */
[----:B------:R-:W-:Y:S02]  /*6820*/  LOP3.LUT R82, R73, 0xff, RZ, 0xc0, !PT ;  /* 0x000000ff49527812 */ /* 0x000fe400078ec0ff */
[----:B------:R-:W-:-:S02]  /*6830*/  F2FP.SATFINITE.E4M3.F32.PACK_AB_MERGE_C R46, RZ, R46, RZ ;  /* 0x0000002eff2e723e */ /* 0x000fc400048070ff */
[----:B------:R-:W-:Y:S02]  /*6840*/  SHF.L.U32 R34, R33, 0x18, RZ ;  /* 0x0000001821227819 */ /* 0x000fe400000006ff */
[----:B------:R-:W-:Y:S02]  /*6850*/  LOP3.LUT R0, R94, 0xffff, R93, 0xf8, !PT ;  /* 0x0000ffff5e007812 */ /* 0x000fe400078ef85d */
[----:B------:R-:W-:Y:S02]  /*6860*/  LOP3.LUT R39, R92, 0xffff, R39, 0xf8, !PT ;  /* 0x0000ffff5c277812 */ /* 0x000fe400078ef827 */
[----:B------:R-:W-:Y:S02]  /*6870*/  LOP3.LUT R35, R70, 0xff00, R35, 0xf8, !PT ;  /* 0x0000ff0046237812 */ /* 0x000fe400078ef823 */
[----:B------:R-:W-:Y:S02]  /*6880*/  SHF.L.U32 R52, R52, 0x10, RZ ;  /* 0x0000001034347819 */ /* 0x000fe400000006ff */
[----:B------:R-:W-:-:S02]  /*6890*/  LOP3.LUT R44, R49, 0xff00, R44, 0xf8, !PT ;  /* 0x0000ff00312c7812 */ /* 0x000fc400078ef82c */
[----:B------:R-:W-:Y:S02]  /*68a0*/  F2FP.SATFINITE.E4M3.F32.PACK_AB_MERGE_C R110, RZ, R110, RZ ;  /* 0x0000006eff6e723e */ /* 0x000fe400048070ff */
[----:B------:R-:W-:Y:S02]  /*68b0*/  SHF.L.U32 R33, R50, 0x10, RZ ;  /* 0x0000001032217819 */ /* 0x000fe400000006ff */
[----:B------:R-:W-:Y:S02]  /*68c0*/  PRMT R51, R51, 0x7104, RZ ;  /* 0x0000710433337816 */ /* 0x000fe400000000ff */
[----:B------:R-:W-:Y:S02]  /*68d0*/  LOP3.LUT R70, R43, 0xff, RZ, 0xc0, !PT ;  /* 0x000000ff2b467812 */ /* 0x000fe400078ec0ff */
[----:B------:R-:W-:Y:S02]  /*68e0*/  SHF.L.U32 R36, R36, 0x18, RZ ;  /* 0x0000001824247819 */ /* 0x000fe400000006ff */
[----:B------:R-:W-:-:S02]  /*68f0*/  LOP3.LUT R41, R82, 0xff00, R41, 0xf8, !PT ;  /* 0x0000ff0052297812 */ /* 0x000fc400078ef829 */
[----:B------:R-:W-:Y:S02]  /*6900*/  SHF.L.U32 R46, R46, 0x10, RZ ;  /* 0x000000102e2e7819 */ /* 0x000fe400000006ff */
[----:B------:R-:W-:Y:S02]  /*6910*/  LOP3.LUT R82, R39, 0xff0000, R52, 0xf8, !PT ;  /* 0x00ff000027527812 */ /* 0x000fe400078ef834 */
[----:B------:R-:W-:Y:S02]  /*6920*/  PRMT R110, R110, 0x7104, RZ ;  /* 0x000071046e6e7816 */ /* 0x000fe400000000ff */
[----:B------:R-:W-:Y:S02]  /*6930*/  LOP3.LUT R49, R0, 0xff, RZ, 0xc0, !PT ;  /* 0x000000ff00317812 */ /* 0x000fe400078ec0ff */
[----:B------:R-:W-:Y:S02]  /*6940*/  LOP3.LUT R44, R44, 0xff0000, R33, 0xf8, !PT ;  /* 0x00ff00002c2c7812 */ /* 0x000fe400078ef821 */
[----:B------:R-:W-:-:S02]  /*6950*/  F2FP.SATFINITE.E4M3.F32.PACK_AB_MERGE_C R72, RZ, R72, RZ ;  /* 0x00000048ff48723e */ /* 0x000fc400048070ff */
[----:B------:R-:W-:Y:S02]  /*6960*/  LOP3.LUT R39, R70, 0xff00, R51, 0xf8, !PT ;  /* 0x0000ff0046277812 */ /* 0x000fe400078ef833 */
[----:B------:R-:W-:Y:S02]  /*6970*/  F2FP.SATFINITE.E4M3.F32.PACK_AB_MERGE_C R38, RZ, R38, RZ ;  /* 0x00000026ff26723e */ /* 0x000fe400048070ff */
[----:B------:R-:W-:Y:S02]  /*6980*/  F2FP.SATFINITE.E4M3.F32.PACK_AB_MERGE_C R33, RZ, R86, RZ ;  /* 0x00000056ff21723e */ /* 0x000fe400048070ff */
[----:B------:R-:W-:Y:S02]  /*6990*/  F2FP.SATFINITE.E4M3.F32.PACK_AB_MERGE_C R116, RZ, R116, RZ ;  /* 0x00000074ff74723e */ /* 0x000fe400048070ff */
[----:B------:R-:W-:Y:S02]  /*69a0*/  LOP3.LUT R70, R75, 0xff000000, R36, 0xf8, !PT ;  /* 0xff0000004b467812 */ /* 0x000fe400078ef824 */
[----:B------:R-:W-:-:S02]  /*69b0*/  LOP3.LUT R75, R35, 0xff0000, R46, 0xf8, !PT ;  /* 0x00ff0000234b7812 */ /* 0x000fc400078ef82e */
[----:B------:R-:W-:Y:S02]  /*69c0*/  LOP3.LUT R0, R49, 0xff00, R110, 0xf8, !PT ;  /* 0x0000ff0031007812 */ /* 0x000fe400078ef86e */
[----:B------:R-:W-:Y:S02]  /*69d0*/  SHF.L.U32 R35, R72, 0x10, RZ ;  /* 0x0000001048237819 */ /* 0x000fe400000006ff */
[----:B------:R-:W-:Y:S02]  /*69e0*/  SHF.L.U32 R71, R38, 0x10, RZ ;  /* 0x0000001026477819 */ /* 0x000fe400000006ff */
[----:B------:R-:W-:Y:S02]  /*69f0*/  LOP3.LUT R33, R33, 0xffff, RZ, 0xc0, !PT ;  /* 0x0000ffff21217812 */ /* 0x000fe400078ec0ff */
[----:B------:R-:W-:Y:S02]  /*6a00*/  LOP3.LUT R116, R116, 0xff, RZ, 0xc0, !PT ;  /* 0x000000ff74747812 */ /* 0x000fe400078ec0ff */
[----:B------:R-:W-:-:S02]  /*6a10*/  F2FP.SATFINITE.E4M3.F32.PACK_AB_MERGE_C R40, RZ, R40, RZ ;  /* 0x00000028ff28723e */ /* 0x000fc400048070ff */
[----:B------:R-:W-:Y:S02]  /*6a20*/  F2FP.SATFINITE.E4M3.F32.PACK_AB_MERGE_C R102, RZ, R102, RZ ;  /* 0x00000066ff66723e */ /* 0x000fe400048070ff */
[----:B------:R-:W-:Y:S02]  /*6a30*/  LOP3.LUT R35, R0, 0xff0000, R35, 0xf8, !PT ;  /* 0x00ff000000237812 */ /* 0x000fe400078ef823 */
[----:B------:R-:W-:Y:S02]  /*6a40*/  LOP3.LUT R71, R32, 0xff0000, R71, 0xf8, !PT ;  /* 0x00ff000020477812 */ /* 0x000fe400078ef847 */
[----:B------:R-:W-:Y:S02]  /*6a50*/  SHF.L.U32 R0, R33, 0x18, RZ ;  /* 0x0000001821007819 */ /* 0x000fe400000006ff */
[----:B------:R-:W-:Y:S02]  /*6a60*/  LOP3.LUT R83, R116, 0xffff, R83, 0xf8, !PT ;  /* 0x0000ffff74537812 */ /* 0x000fe400078ef853 */
[----:B------:R-:W-:-:S02]  /*6a70*/  SHF.L.U32 R40, R40, 0x10, RZ ;  /* 0x0000001028287819 */ /* 0x000fc400000006ff */
[----:B------:R-:W-:Y:S02]  /*6a80*/  LOP3.LUT R102, R102, 0xffff, RZ, 0xc0, !PT ;  /* 0x0000ffff66667812 */ /* 0x000fe400078ec0ff */
[----:B------:R-:W-:Y:S02]  /*6a90*/  F2FP.SATFINITE.E4M3.F32.PACK_AB_MERGE_C R53, RZ, R53, RZ ;  /* 0x00000035ff35723e */ /* 0x000fe400048070ff */
[----:B------:R-:W-:Y:S02]  /*6aa0*/  LOP3.LUT R71, R71, R0, RZ, 0xfc, !PT ;  /* 0x0000000047477212 */ /* 0x000fe400078efcff */
[----:B------:R-:W-:Y:S02]  /*6ab0*/  LOP3.LUT R40, R83, 0xff0000, R40, 0xf8, !PT ;  /* 0x00ff000053287812 */ /* 0x000fe400078ef828 */
[----:B------:R-:W-:Y:S02]  /*6ac0*/  F2FP.SATFINITE.E4M3.F32.PACK_AB_MERGE_C R0, RZ, R37, RZ ;  /* 0x00000025ff00723e */ /* 0x000fe400048070ff */
[----:B------:R-:W-:-:S02]  /*6ad0*/  SHF.L.U32 R83, R102, 0x18, RZ ;  /* 0x0000001866537819 */ /* 0x000fc400000006ff */
[----:B------:R-:W-:Y:S02]  /*6ae0*/  SHF.L.U32 R36, R53, 0x10, RZ ;  /* 0x0000001035247819 */ /* 0x000fe400000006ff */
[----:B------:R-:W-:Y:S02]  /*6af0*/  LOP3.LUT R0, R0, 0xffff, RZ, 0xc0, !PT ;  /* 0x0000ffff00007812 */ /* 0x000fe400078ec0ff */
[----:B------:R-:W-:Y:S02]  /*6b00*/  LOP3.LUT R82, R82, 0xff000000, R83, 0xf8, !PT ;  /* 0xff00000052527812 */ /* 0x000fe400078ef853 */
[----:B------:R-:W-:Y:S02]  /*6b10*/  LOP3.LUT R83, R39, 0xff0000, R36, 0xf8, !PT ;  /* 0x00ff000027537812 */ /* 0x000fe400078ef824 */
[----:B------:R-:W0:Y:S01]  /*6b20*/  @!P1 LDC.64 R38, c[0x0][0x3a0] ;  /* 0x0000e800ff269b82 */ /* 0x000e220000000a00 */
[----:B------:R-:W-:Y:S02]  /*6b30*/  SHF.L.U32 R0, R0, 0x18, RZ ;  /* 0x0000001800007819 */ /* 0x000fe400000006ff */
[----:B------:R-:W-:-:S02]  /*6b40*/  F2FP.SATFINITE.E4M3.F32.PACK_AB_MERGE_C R89, RZ, R89, RZ ;  /* 0x00000059ff59723e */ /* 0x000fc400048070ff */
[----:B------:R-:W-:Y:S02]  /*6b50*/  LOP3.LUT R75, R75, R0, RZ, 0xfc, !PT ;  /* 0x000000004b4b7212 */ /* 0x000fe400078efcff */
[----:B------:R-:W-:Y:S01]  /*6b60*/  SHF.L.U32 R81, R89, 0x8, RZ ;  /* 0x0000000859517819 */ /* 0x000fe200000006ff */
[----:B------:R-:W1:Y:S01]  /*6b70*/  LDC.64 R36, c[0x0][0x3c8] ;  /* 0x0000f200ff247b82 */ /* 0x000e620000000a00 */
[----:B------:R-:W-:Y:S02]  /*6b80*/  F2FP.SATFINITE.E4M3.F32.PACK_AB_MERGE_C R91, RZ, R91, RZ ;  /* 0x0000005bff5b723e */ /* 0x000fe400048070ff */
[----:B------:R-:W-:Y:S02]  /*6b90*/  F2FP.SATFINITE.E4M3.F32.PACK_AB_MERGE_C R56, RZ, R56, RZ ;  /* 0x00000038ff38723e */ /* 0x000fe400048070ff */
[----:B------:R-:W-:Y:S02]  /*6ba0*/  F2FP.SATFINITE.E4M3.F32.PACK_AB_MERGE_C R108, RZ, R108, RZ ;  /* 0x0000006cff6c723e */ /* 0x000fe400048070ff */
[----:B------:R-:W-:Y:S01]  /*6bb0*/  F2FP.SATFINITE.E4M3.F32.PACK_AB_MERGE_C R57, RZ, R57, RZ ;  /* 0x00000039ff39723e */ /* 0x000fe200048070ff */
[----:B------:R-:W2:Y:S01]  /*6bc0*/  LDC R0, c[0x0][0x380] ;  /* 0x0000e000ff007b82 */ /* 0x000ea20000000800 */
[----:B------:R-:W-:-:S02]  /*6bd0*/  F2FP.SATFINITE.E4M3.F32.PACK_AB_MERGE_C R122, RZ, R122, RZ ;  /* 0x0000007aff7a723e */ /* 0x000fc400048070ff */
[----:B------:R-:W-:Y:S02]  /*6be0*/  F2FP.SATFINITE.E4M3.F32.PACK_AB_MERGE_C R42, RZ, R42, RZ ;  /* 0x0000002aff2a723e */ /* 0x000fe400048070ff */
[----:B------:R-:W-:Y:S02]  /*6bf0*/  LOP3.LUT R81, R88, 0xffff, R81, 0xf8, !PT ;  /* 0x0000ffff58517812 */ /* 0x000fe400078ef851 */
[----:B------:R-:W-:Y:S01]  /*6c00*/  SHF.L.U32 R52, R91, 0x10, RZ ;  /* 0x000000105b347819 */ /* 0x000fe200000006ff */
[----:B0-----:R-:W-:Y:S01]  /*6c10*/  @!P1 IMAD.WIDE R38, R3, 0x4, R38 ;  /* 0x0000000403269825 */ /* 0x001fe200078e0226 */
[----:B------:R-:W-:Y:S02]  /*6c20*/  F2FP.SATFINITE.E4M3.F32.PACK_AB_MERGE_C R68, RZ, R68, RZ ;  /* 0x00000044ff44723e */ /* 0x000fe400048070ff */
[----:B------:R-:W-:Y:S02]  /*6c30*/  LOP3.LUT R56, R56, 0xffff, RZ, 0xc0, !PT ;  /* 0x0000ffff38387812 */ /* 0x000fe400078ec0ff */
[----:B------:R-:W-:Y:S01]  /*6c40*/  F2FP.SATFINITE.E4M3.F32.PACK_AB_MERGE_C R62, RZ, R62, RZ ;  /* 0x0000003eff3e723e */ /* 0x000fe200048070ff */
[----:B------:R3:W-:Y:S01]  /*6c50*/  @!P1 STG.E desc[UR4][R38.64], R113 ;  /* 0x0000007126009986 */ /* 0x0007e2000c101904 */
[----:B------:R-:W-:Y:S01]  /*6c60*/  LOP3.LUT R108, R108, 0xff, RZ, 0xc0, !PT ;  /* 0x000000ff6c6c7812 */ /* 0x000fe200078ec0ff */
[----:B-1----:R-:W-:Y:S01]  /*6c70*/  IMAD.WIDE.U32 R36, R67, 0x8, R36 ;  /* 0x0000000843247825 */ /* 0x002fe200078e0024 */
[----:B------:R-:W-:-:S02]  /*6c80*/  PRMT R43, R57, 0x7104, RZ ;  /* 0x00007104392b7816 */ /* 0x000fc400000000ff */
[----:B------:R-:W-:Y:S02]  /*6c90*/  LOP3.LUT R66, R66, 0xff, RZ, 0xc0, !PT ;  /* 0x000000ff42427812 */ /* 0x000fe400078ec0ff */
[----:B------:R-:W-:Y:S01]  /*6ca0*/  F2FP.SATFINITE.E4M3.F32.PACK_AB_MERGE_C R61, RZ, R61, RZ ;  /* 0x0000003dff3d723e */ /* 0x000fe200048070ff */
[----:B------:R3:W-:Y:S01]  /*6cb0*/  STG.E.64 desc[UR4][R36.64+0x100], R70 ;  /* 0x0001004624007986 */ /* 0x0007e2000c101b04 */
[----:B------:R-:W-:Y:S02]  /*6cc0*/  F2FP.SATFINITE.E4M3.F32.PACK_AB_MERGE_C R118, RZ, R118, RZ ;  /* 0x00000076ff76723e */ /* 0x000fe400048070ff */
[----:B------:R-:W-:Y:S02]  /*6cd0*/  SHF.L.U32 R122, R122, 0x10, RZ ;  /* 0x000000107a7a7819 */ /* 0x000fe400000006ff */
[----:B------:R-:W-:Y:S02]  /*6ce0*/  F2FP.SATFINITE.E4M3.F32.PACK_AB_MERGE_C R48, RZ, R48, RZ ;  /* 0x00000030ff30723e */ /* 0x000fe400048070ff */
[----:B------:R-:W-:-:S02]  /*6cf0*/  F2FP.SATFINITE.E4M3.F32.PACK_AB_MERGE_C R58, RZ, R58, RZ ;  /* 0x0000003aff3a723e */ /* 0x000fc400048070ff */
[----:B------:R-:W-:Y:S02]  /*6d00*/  F2FP.SATFINITE.E4M3.F32.PACK_AB_MERGE_C R60, RZ, R60, RZ ;  /* 0x0000003cff3c723e */ /* 0x000fe400048070ff */
[----:B------:R-:W-:Y:S02]  /*6d10*/  F2FP.SATFINITE.E4M3.F32.PACK_AB_MERGE_C R74, RZ, R74, RZ ;  /* 0x0000004aff4a723e */ /* 0x000fe400048070ff */
[----:B------:R-:W-:Y:S02]  /*6d20*/  LOP3.LUT R42, R42, 0xffff, RZ, 0xc0, !PT ;  /* 0x0000ffff2a2a7812 */ /* 0x000fe400078ec0ff */
[----:B------:R-:W-:Y:S02]  /*6d30*/  F2FP.SATFINITE.E4M3.F32.PACK_AB_MERGE_C R100, RZ, R100, RZ ;  /* 0x00000064ff64723e */ /* 0x000fe400048070ff */
[----:B------:R-:W-:Y:S02]  /*6d40*/  F2FP.SATFINITE.E4M3.F32.PACK_AB_MERGE_C R54, RZ, R54, RZ ;  /* 0x00000036ff36723e */ /* 0x000fe400048070ff */
[----:B------:R-:W-:-:S02]  /*6d50*/  F2FP.SATFINITE.E4M3.F32.PACK_AB_MERGE_C R104, RZ, R104, RZ ;  /* 0x00000068ff68723e */ /* 0x000fc400048070ff */
[----:B------:R-:W-:Y:S02]  /*6d60*/  LOP3.LUT R81, R81, 0xff0000, R52, 0xf8, !PT ;  /* 0x00ff000051517812 */ /* 0x000fe400078ef834 */
[----:B------:R-:W-:Y:S02]  /*6d70*/  LOP3.LUT R68, R68, 0xffff, RZ, 0xc0, !PT ;  /* 0x0000ffff44447812 */ /* 0x000fe400078ec0ff */
[----:B------:R-:W-:Y:S02]  /*6d80*/  SHF.L.U32 R56, R56, 0x18, RZ ;  /* 0x0000001838387819 */ /* 0x000fe400000006ff */
[----:B------:R-:W-:Y:S02]  /*6d90*/  LOP3.LUT R62, R62, 0xffff, RZ, 0xc0, !PT ;  /* 0x0000ffff3e3e7812 */ /* 0x000fe400078ec0ff */
[----:B------:R-:W-:Y:S02]  /*6da0*/  LOP3.LUT R55, R108, 0xffff, R55, 0xf8, !PT ;  /* 0x0000ffff6c377812 */ /* 0x000fe400078ef837 */
[----:B------:R-:W-:-:S02]  /*6db0*/  LOP3.LUT R43, R66, 0xff00, R43, 0xf8, !PT ;  /* 0x0000ff00422b7812 */ /* 0x000fc400078ef82b */
[----:B------:R-:W-:Y:S02]  /*6dc0*/  SHF.L.U32 R52, R61, 0x10, RZ ;  /* 0x000000103d347819 */ /* 0x000fe400000006ff */
[----:B------:R-:W-:Y:S02]  /*6dd0*/  LOP3.LUT R118, R118, 0xffff, RZ, 0xc0, !PT ;  /* 0x0000ffff76767812 */ /* 0x000fe400078ec0ff */
[----:B------:R-:W-:Y:S02]  /*6de0*/  LOP3.LUT R41, R41, 0xff0000, R122, 0xf8, !PT ;  /* 0x00ff000029297812 */ /* 0x000fe400078ef87a */
[----:B------:R-:W-:Y:S02]  /*6df0*/  LOP3.LUT R48, R48, 0xffff, RZ, 0xc0, !PT ;  /* 0x0000ffff30307812 */ /* 0x000fe400078ec0ff */
[----:B------:R-:W-:Y:S02]  /*6e00*/  SHF.L.U32 R58, R58, 0x10, RZ ;  /* 0x000000103a3a7819 */ /* 0x000fe400000006ff */
[----:B------:R-:W-:-:S02]  /*6e10*/  LOP3.LUT R60, R60, 0xffff, RZ, 0xc0, !PT ;  /* 0x0000ffff3c3c7812 */ /* 0x000fc400078ec0ff */
[----:B------:R-:W-:Y:S02]  /*6e20*/  LOP3.LUT R74, R74, 0xffff, RZ, 0xc0, !PT ;  /* 0x0000ffff4a4a7812 */ /* 0x000fe400078ec0ff */
[----:B------:R-:W-:Y:S02]  /*6e30*/  SHF.L.U32 R42, R42, 0x18, RZ ;  /* 0x000000182a2a7819 */ /* 0x000fe400000006ff */
[----:B------:R-:W-:Y:S02]  /*6e40*/  LOP3.LUT R100, R100, 0xffff, RZ, 0xc0, !PT ;  /* 0x0000ffff64647812 */ /* 0x000fe400078ec0ff */
[----:B------:R-:W-:Y:S02]  /*6e50*/  LOP3.LUT R54, R54, 0xffff, RZ, 0xc0, !PT ;  /* 0x0000ffff36367812 */ /* 0x000fe400078ec0ff */
[----:B------:R-:W-:Y:S02]  /*6e60*/  LOP3.LUT R104, R104, 0xffff, RZ, 0xc0, !PT ;  /* 0x0000ffff68687812 */ /* 0x000fe400078ec0ff */
[----:B------:R-:W-:-:S02]  /*6e70*/  SHF.L.U32 R69, R68, 0x18, RZ ;  /* 0x0000001844457819 */ /* 0x000fc400000006ff */
[----:B------:R-:W-:Y:S02]  /*6e80*/  LOP3.LUT R84, R81, 0xff000000, R56, 0xf8, !PT ;  /* 0xff00000051547812 */ /* 0x000fe400078ef838 */
[----:B------:R-:W-:Y:S02]  /*6e90*/  SHF.L.U32 R62, R62, 0x18, RZ ;  /* 0x000000183e3e7819 */ /* 0x000fe400000006ff */
[----:B------:R-:W-:Y:S02]  /*6ea0*/  LOP3.LUT R55, R55, 0xff0000, R52, 0xf8, !PT ;  /* 0x00ff000037377812 */ /* 0x000fe400078ef834 */
[----:B------:R-:W-:Y:S02]  /*6eb0*/  SHF.L.U32 R49, R118, 0x18, RZ ;  /* 0x0000001876317819 */ /* 0x000fe400000006ff */
[----:B------:R-:W-:Y:S02]  /*6ec0*/  SHF.L.U32 R48, R48, 0x18, RZ ;  /* 0x0000001830307819 */ /* 0x000fe400000006ff */
[----:B------:R-:W-:-:S02]  /*6ed0*/  LOP3.LUT R58, R43, 0xff0000, R58, 0xf8, !PT ;  /* 0x00ff00002b3a7812 */ /* 0x000fc400078ef83a */
[----:B------:R-:W-:Y:S02]  /*6ee0*/  SHF.L.U32 R60, R60, 0x18, RZ ;  /* 0x000000183c3c7819 */ /* 0x000fe400000006ff */
[----:B------:R-:W-:Y:S02]  /*6ef0*/  SHF.L.U32 R74, R74, 0x18, RZ ;  /* 0x000000184a4a7819 */ /* 0x000fe400000006ff */
[----:B------:R-:W-:Y:S02]  /*6f00*/  LOP3.LUT R73, R41, R42, RZ, 0xfc, !PT ;  /* 0x0000002a29497212 */ /* 0x000fe400078efcff */
[----:B------:R-:W-:Y:S02]  /*6f10*/  SHF.L.U32 R81, R100, 0x18, RZ ;  /* 0x0000001864517819 */ /* 0x000fe400000006ff */
[----:B------:R-:W-:Y:S02]  /*6f20*/  SHF.L.U32 R54, R54, 0x18, RZ ;  /* 0x0000001836367819 */ /* 0x000fe400000006ff */
[----:B------:R-:W-:-:S02]  /*6f30*/  SHF.L.U32 R85, R104, 0x18, RZ ;  /* 0x0000001868557819 */ /* 0x000fc400000006ff */
[----:B------:R-:W-:Y:S02]  /*6f40*/  LOP3.LUT R68, R80, 0xff000000, R69, 0xf8, !PT ;  /* 0xff00000050447812 */ /* 0x000fe400078ef845 */
[----:B------:R-:W-:Y:S02]  /*6f50*/  LOP3.LUT R87, R35, R62, RZ, 0xfc, !PT ;  /* 0x0000003e23577212 */ /* 0x000fe400078efcff */
[----:B------:R-:W-:Y:S02]  /*6f60*/  LOP3.LUT R32, R40, 0xff000000, R49, 0xf8, !PT ;  /* 0xff00000028207812 */ /* 0x000fe400078ef831 */
[----:B------:R-:W-:Y:S02]  /*6f70*/  LOP3.LUT R34, R47, 0xff000000, R34, 0xf8, !PT ;  /* 0xff0000002f227812 */ /* 0x000fe400078ef822 */
[----:B------:R-:W-:Y:S02]  /*6f80*/  LOP3.LUT R80, R45, 0xff000000, R48, 0xf8, !PT ;  /* 0xff0000002d507812 */ /* 0x000fe400078ef830 */
[----:B------:R-:W-:-:S02]  /*6f90*/  LOP3.LUT R86, R55, 0xff000000, R60, 0xf8, !PT ;  /* 0xff00000037567812 */ /* 0x000fc400078ef83c */
[----:B------:R-:W-:Y:S02]  /*6fa0*/  LOP3.LUT R69, R59, R74, RZ, 0xfc, !PT ;  /* 0x0000004a3b457212 */ /* 0x000fe400078efcff */
[----:B------:R-:W-:Y:S01]  /*6fb0*/  LOP3.LUT R81, R44, R81, RZ, 0xfc, !PT ;  /* 0x000000512c517212 */ /* 0x000fe200078efcff */
[----:B------:R3:W-:Y:S01]  /*6fc0*/  STG.E.64 desc[UR4][R36.64+0x700], R86 ;  /* 0x0007005624007986 */ /* 0x0007e2000c101b04 */
[----:B------:R-:W-:Y:S02]  /*6fd0*/  LOP3.LUT R83, R83, R54, RZ, 0xfc, !PT ;  /* 0x0000003653537212 */ /* 0x000fe400078efcff */
[----:B------:R-:W-:Y:S01]  /*6fe0*/  LOP3.LUT R85, R58, R85, RZ, 0xfc, !PT ;  /* 0x000000553a557212 */ /* 0x000fe200078efcff */
[----:B------:R3:W-:Y:S01]  /*6ff0*/  STG.E.64 desc[UR4][R36.64], R68 ;  /* 0x0000004424007986 */ /* 0x0007e2000c101b04 */
[----:B------:R-:W-:Y:S02]  /*7000*/  MOV R33, R73 ;  /* 0x0000004900217202 */ /* 0x000fe40000000f00 */
[----:B------:R-:W-:Y:S01]  /*7010*/  MOV R35, R75 ;  /* 0x0000004b00237202 */ /* 0x000fe20000000f00 */
[----:B------:R3:W-:Y:S01]  /*7020*/  STG.E.64 desc[UR4][R36.64+0x400], R80 ;  /* 0x0004005024007986 */ /* 0x0007e2000c101b04 */
[----:B--2---:R-:W-:-:S03]  /*7030*/  LEA R3, R0, R3, 0x2 ;  /* 0x0000000300037211 */ /* 0x004fc600078e10ff */
[----:B------:R3:W-:Y:S01]  /*7040*/  STG.E.64 desc[UR4][R36.64+0x200], R32 ;  /* 0x0002002024007986 */ /* 0x0007e2000c101b04 */
[----:B------:R-:W-:-:S03]  /*7050*/  ISETP.GE.AND P1, PT, R3, UR13, PT ;  /* 0x0000000d03007c0c */ /* 0x000fc6000bf26270 */
[----:B------:R3:W-:Y:S04]  /*7060*/  STG.E.64 desc[UR4][R36.64+0x300], R34 ;  /* 0x0003002224007986 */ /* 0x0007e8000c101b04 */
[----:B------:R3:W-:Y:S04]  /*7070*/  STG.E.64 desc[UR4][R36.64+0x500], R82 ;  /* 0x0005005224007986 */ /* 0x0007e8000c101b04 */
[----:B------:R3:W-:Y:S02]  /*7080*/  STG.E.64 desc[UR4][R36.64+0x600], R84 ;  /* 0x0006005424007986 */ /* 0x0007e4000c101b04 */
[----:B------:R-:W-:Y:S05]  /*7090*/  @!P1 BRA `(.L_x_5018) ;  /* 0xffffffc800c09947 */ /* 0x000fea000383ffff */
[----:B------:R-:W-:Y:S05]  /*70a0*/  BSYNC B1 ;  /* 0x0000000000017941 */ /* 0x000fea0003800000 */
.L_x_5016:
[----:B---3--:R-:W-:-:S07]  /*70b0*/  HFMA2 R68, -RZ, RZ, 0, 0 ;  /* 0x00000000ff447431 */ /* 0x008fce00000001ff */
.L_x_5012:
[----:B------:R-:W-:Y:S05]  /*70c0*/  BSYNC B0 ;  /* 0x0000000000007941 */ /* 0x000fea0003800000 */
.L_x_5011:
[----:B------:R-:W0:Y:S01]  /*70d0*/  LDCU.64 UR6, c[0x0][0x3f8] ;  /* 0x00007f00ff0677ac */ /* 0x000e220008000a00 */
[----:B------:R-:W2:Y:S01]  /*70e0*/  S2R R9, SR_TID.X ;  /* 0x0000000000097919 */ /* 0x000ea20000002100 */
[----:B0-----:R-:W-:-:S04]  /*70f0*/  UISETP.NE.U32.AND UP0, UPT, UR6, URZ, UPT ;  /* 0x000000ff0600728c */ /* 0x001fc8000bf05070 */
[----:B------:R-:W-:-:S09]  /*7100*/  UISETP.NE.AND.EX UP0, UPT, UR7, URZ, UPT, UP0 ;  /* 0x000000ff0700728c */ /* 0x000fd2000bf05300 */
[----:B------:R-:W-:Y:S05]  /*7110*/  BRA.U !UP0, `(.L_x_5019) ;  /* 0x0000000108a87547 */ /* 0x000fea000b800000 */
[----:B------:R-:W-:Y:S01]  /*7120*/  UMOV UR6, 0xffffffff ;  /* 0xffffffff00067882 */ /* 0x000fe20000000000 */
[----:B--2---:R-:W-:Y:S02]  /*7130*/  SHF.R.U32.HI R11, RZ, 0x5, R9 ;  /* 0x00000005ff0b7819 */ /* 0x004fe40000011609 */
[----:B------:R-:W-:Y:S05]  /*7140*/  BRA.DIV UR6, `(.L_x_5020) ;  /* 0x0000001a06f47947 */ /* 0x000fea000b800000 */
[----:B------:R-:W0:Y:S02]  /*7150*/  SHFL.DOWN PT, R3, R68, 0x10, 0x1f ;  /* 0x0a001f0044037f89 */ /* 0x000e2400000e0000 */
[----:B0-----:R-:W-:-:S05]  /*7160*/  FMNMX R3, R3, R68, !PT ;  /* 0x0000004403037209 */ /* 0x001fca0007800000 */
[----:B------:R-:W0:Y:S02]  /*7170*/  SHFL.DOWN PT, R0, R3, 0x8, 0x1f ;  /* 0x09001f0003007f89 */ /* 0x000e2400000e0000 */
[----:B0-----:R-:W-:-:S05]  /*7180*/  FMNMX R0, R3, R0, !PT ;  /* 0x0000000003007209 */ /* 0x001fca0007800000 */
[----:B------:R-:W0:Y:S02]  /*7190*/  SHFL.DOWN PT, R5, R0, 0x4, 0x1f ;  /* 0x08801f0000057f89 */ /* 0x000e2400000e0000 */
[----:B0-----:R-:W-:-:S05]  /*71a0*/  FMNMX R5, R0, R5, !PT ;  /* 0x0000000500057209 */ /* 0x001fca0007800000 */
[----:B------:R-:W0:Y:S02]  /*71b0*/  SHFL.DOWN PT, R4, R5, 0x2, 0x1f ;  /* 0x08401f0005047f89 */ /* 0x000e2400000e0000 */
[----:B0-----:R-:W-:-:S05]  /*71c0*/  FMNMX R4, R5, R4, !PT ;  /* 0x0000000405047209 */ /* 0x001fca0007800000 */
[----:B------:R0:W2:Y:S02]  /*71d0*/  SHFL.DOWN PT, R7, R4, 0x1, 0x1f ;  /* 0x08201f0004077f89 */ /* 0x0000a400000e0000 */
.L_x_5055:
[----:B------:R-:W-:Y:S01]  /*71e0*/  ISETP.NE.AND P1, PT, R2, RZ, PT ;  /* 0x000000ff0200720c */ /* 0x000fe20003f25270 */
[----:B------:R-:W-:Y:S05]  /*71f0*/  WARPSYNC.ALL ;  /* 0x0000000000007948 */ /* 0x000fea0003800000 */
[----:B--2---:R-:W-:Y:S01]  /*7200*/  FMNMX R7, R4, R7, !PT ;  /* 0x0000000704077209 */ /* 0x004fe20007800000 */
[----:B------:R-:W-:Y:S06]  /*7210*/  BSSY B0, `(.L_x_5019) ;  /* 0x000001a000007945 */ /* 0x000fec0003800000 */
[----:B------:R-:W2:Y:S01]  /*7220*/  @!P1 S2R R3, SR_CgaCtaId ;  /* 0x0000000000039919 */ /* 0x000ea20000008800 */
[----:B------:R-:W-:-:S04]  /*7230*/  @!P1 MOV R0, 0x400 ;  /* 0x0000040000009802 */ /* 0x000fc80000000f00 */
[----:B--2---:R-:W-:-:S04]  /*7240*/  @!P1 LEA R0, R3, R0, 0x18 ;  /* 0x0000000003009211 */ /* 0x004fc800078ec0ff */
[----:B------:R-:W-:-:S05]  /*7250*/  @!P1 LEA R0, R11, R0, 0x2 ;  /* 0x000000000b009211 */ /* 0x000fca00078e10ff */
        /* <DEDUP_REMOVED lines=16> */
.L_x_5058:
[----:B------:R-:W-:Y:S02]  /*7360*/  ISETP.NE.AND P1, PT, R9, RZ, PT ;  /* 0x000000ff0900720c */ /* 0x000fe40003f25270 */
[----:B---3--:R-:W-:-:S11]  /*7370*/  FMNMX R5, R3, R2, !PT ;  /* 0x0000000203057209 */ /* 0x008fd60007800000 */
[----:B------:R-:W-:Y:S05]  /*7380*/  @P1 BRA `(.L_x_5021) ;  /* 0x0000000000081947 */ /* 0x000fea0003800000 */
[----:B--2---:R-:W2:Y:S02]  /*7390*/  LDC.64 R2, c[0x0][0x3f8] ;  /* 0x0000fe00ff027b82 */ /* 0x004ea40000000a00 */
[----:B--2---:R3:W-:Y:S02]  /*73a0*/  REDG.E.MAX.S32.STRONG.GPU desc[UR4][R2.64], R5 ;  /* 0x000000050200798e */ /* 0x0047e4000d12e304 */
.L_x_5021:
[----:B------:R-:W-:Y:S05]  /*73b0*/  BSYNC B0 ;  /* 0x0000000000007941 */ /* 0x000fea0003800000 */
.L_x_5019:
[----:B------:R-:W-:Y:S05]  /*73c0*/  @!P0 EXIT ;  /* 0x000000000000894d */ /* 0x000fea0003800000 */
[----:B------:R-:W0:Y:S01]  /*73d0*/  LDCU.64 UR6, c[0x0][0x3f0] ;  /* 0x00007e00ff0677ac */ /* 0x000e220008000a00 */
[----:B--2---:R-:W-:Y:S02]  /*73e0*/  LOP3.LUT P0, RZ, R64, R9, RZ, 0xfc, !PT ;  /* 0x0000000940ff7212 */ /* 0x004fe4000780fcff */
[----:B0-----:R-:W-:-:S04]  /*73f0*/  ISETP.EQ.U32.AND P1, PT, RZ, UR6, PT ;  /* 0x00000006ff007c0c */ /* 0x001fc8000bf22070 */
[----:B------:R-:W-:-:S13]  /*7400*/  ISETP.EQ.OR.EX P0, PT, RZ, UR7, P0, P1 ;  /* 0x00000007ff007c0c */ /* 0x000fda0008702710 */
[----:B------:R-:W-:Y:S05]  /*7410*/  @P0 EXIT ;  /* 0x000000000000094d */ /* 0x000fea0003800000 */
[----:B-----5:R-:W-:-:S04]  /*7420*/  IADD3 R0, PT, PT, R65, 0x1800000, RZ ;  /* 0x0180000041007810 */ /* 0x020fc80007ffe0ff */
[----:B------:R-:W-:-:S04]  /*7430*/  LOP3.LUT R0, R0, 0x7f800000, RZ, 0xc0, !PT ;  /* 0x7f80000000007812 */ /* 0x000fc800078ec0ff */
[----:B------:R-:W-:-:S13]  /*7440*/  ISETP.GT.U32.AND P0, PT, R0, 0x1ffffff, PT ;  /* 0x01ffffff0000780c */ /* 0x000fda0003f04070 */
[----:B------:R-:W-:Y:S05]  /*7450*/  @P0 BRA `(.L_x_5023) ;  /* 0x00000000000c0947 */ /* 0x000fea0003800000 */
[----:B------:R-:W-:-:S07]  /*7460*/  MOV R8, 0x7480 ;  /* 0x0000748000087802 */ /* 0x000fce0000000f00 */
[----:B-1-34-:R-:W-:Y:S05]  /*7470*/  CALL.REL.NOINC `($__internal_56_$__cuda_sm20_rcp_rn_f32_slowpath) ;  /* 0x0000001c00047944 */ /* 0x01afea0003c00000 */
[----:B------:R-:W-:Y:S05]  /*7480*/  BRA `(.L_x_5024) ;  /* 0x0000000000107947 */ /* 0x000fea0003800000 */
.L_x_5023:
[----:B------:R-:W3:Y:S02]  /*7490*/  MUFU.RCP R0, R65 ;  /* 0x0000004100007308 */ /* 0x000ee40000001000 */
[----:B---3--:R-:W-:-:S04]  /*74a0*/  FFMA R2, R65, R0, -1 ;  /* 0xbf80000041027423 */ /* 0x008fc80000000000 */
[----:B------:R-:W-:-:S04]  /*74b0*/  FADD.FTZ R5, -R2, -RZ ;  /* 0x800000ff02057221 */ /* 0x000fc80000010100 */
[----:B------:R-:W-:-:S07]  /*74c0*/  FFMA R5, R0, R5, R0 ;  /* 0x0000000500057223 */ /* 0x000fce0000000000 */
.L_x_5024:
[----:B------:R-:W0:Y:S02]  /*74d0*/  LDC.64 R2, c[0x0][0x3f0] ;  /* 0x0000fc00ff027b82 */ /* 0x000e240000000a00 */
[----:B0-----:R-:W-:Y:S01]  /*74e0*/  STG.E desc[UR4][R2.64], R5 ;  /* 0x0000000502007986 */ /* 0x001fe2000c101904 */
[----:B------:R-:W-:Y:S05]  /*74f0*/  EXIT ;  /* 0x000000000000794d */ /* 0x000fea0003800000 */
.L_x_5014:
[----:B------:R-:W-:Y:S01]  /*7500*/  HFMA2 R115, -RZ, RZ, 0, 5.9604644775390625e-08 ;  /* 0x00000001ff737431 */ /* 0x000fe200000001ff */
[----:B------:R-:W-:Y:S01]  /*7510*/  BSSY B1, `(.L_x_5025) ;  /* 0x0000006000017945 */ /* 0x000fe20003800000 */
[----:B------:R-:W-:Y:S02]  /*7520*/  MOV R114, 0x1f ;  /* 0x0000001f00727802 */ /* 0x000fe40000000f00 */
[----:B------:R-:W-:-:S07]  /*7530*/  MOV R113, 0xffffffff ;  /* 0xffffffff00717802 */ /* 0x000fce0000000f00 */
[----:B0----5:R-:W-:Y:S05]  /*7540*/  WARPSYNC.COLLECTIVE R113, `(.L_x_5026) ;  /* 0x0000000071087348 */ /* 0x021fea0003c00000 */
[----:B------:R1:W2:Y:S02]  /*7550*/  SHFL.BFLY P0, R0, R116, R115, R114 ;  /* 0x0c00007374007389 */ /* 0x0002a40000000072 */
[----:B012--5:R-:W-:Y:S05]  /*7560*/  ENDCOLLECTIVE ;  /* 0x000000000000791b */ /* 0x027fea0003800000 */
.L_x_5026:
[----:B------:R-:W-:Y:S05]  /*7570*/  BSYNC B1 ;  /* 0x0000000000017941 */ /* 0x000fea0003800000 */
.L_x_5025:
[----:B------:R-:W-:Y:S02]  /*7580*/  HFMA2 R115, -RZ, RZ, 0, 1.1920928955078125e-07 ;  /* 0x00000002ff737431 */ /* 0x000fe400000001ff */
[----:B------:R-:W-:Y:S01]  /*7590*/  FADD R116, R116, R0 ;  /* 0x0000000074747221 */ /* 0x000fe20000000000 */
[----:B------:R-:W-:Y:S02]  /*75a0*/  MOV R114, 0x1f ;  /* 0x0000001f00727802 */ /* 0x000fe40000000f00 */
[----:B------:R-:W-:-:S07]  /*75b0*/  MOV R113, 0xffffffff ;  /* 0xffffffff00717802 */ /* 0x000fce0000000f00 */
[----:B------:R-:W-:Y:S05]  /*75c0*/  WARPSYNC.COLLECTIVE R113, `(.L_x_5027) ;  /* 0x0000000071087348 */ /* 0x000fea0003c00000 */
[----:B------:R0:W1:Y:S02]  /*75d0*/  SHFL.BFLY P0, R0, R116, R115, R114 ;  /* 0x0c00007374007389 */ /* 0x0000640000000072 */
[----:B01----:R-:W-:Y:S05]  /*75e0*/  ENDCOLLECTIVE ;  /* 0x000000000000791b */ /* 0x003fea0003800000 */
.L_x_5027:
[----:B------:R-:W-:Y:S02]  /*75f0*/  HFMA2 R115, -RZ, RZ, 0, 2.384185791015625e-07 ;  /* 0x00000004ff737431 */ /* 0x000fe400000001ff */
[----:B------:R-:W-:-:S05]  /*7600*/  FADD R118, R116, R0 ;  /* 0x0000000074767221 */ /* 0x000fca0000000000 */
[----:B------:R-:W-:-:S07]  /*7610*/  MOV R116, R118 ;  /* 0x0000007600747202 */ /* 0x000fce0000000f00 */
[----:B------:R-:W-:Y:S05]  /*7620*/  WARPSYNC.COLLECTIVE R113, `(.L_x_5028) ;  /* 0x0000000071087348 */ /* 0x000fea0003c00000 */
[----:B------:R0:W1:Y:S02]  /*7630*/  SHFL.BFLY P0, R0, R116, R115, R114 ;  /* 0x0c00007374007389 */ /* 0x0000640000000072 */
[----:B01----:R-:W-:Y:S05]  /*7640*/  ENDCOLLECTIVE ;  /* 0x000000000000791b */ /* 0x003fea0003800000 */
.L_x_5028:
[----:B------:R-:W-:Y:S02]  /*7650*/  HFMA2 R115, -RZ, RZ, 0, 4.76837158203125e-07 ;  /* 0x00000008ff737431 */ /* 0x000fe400000001ff */
[----:B------:R-:W-:-:S05]  /*7660*/  FADD R119, R118, R0 ;  /* 0x0000000076777221 */ /* 0x000fca0000000000 */
[----:B------:R-:W-:-:S07]  /*7670*/  MOV R116, R119 ;  /* 0x0000007700747202 */ /* 0x000fce0000000f00 */
[----:B------:R-:W-:Y:S05]  /*7680*/  WARPSYNC.COLLECTIVE R113, `(.L_x_5029) ;  /* 0x0000000071087348 */ /* 0x000fea0003c00000 */
[----:B------:R0:W1:Y:S02]  /*7690*/  SHFL.BFLY P0, R0, R116, R115, R114 ;  /* 0x0c00007374007389 */ /* 0x0000640000000072 */
[----:B01----:R-:W-:Y:S05]  /*76a0*/  ENDCOLLECTIVE ;  /* 0x000000000000791b */ /* 0x003fea0003800000 */
.L_x_5029:
[----:B------:R-:W-:Y:S02]  /*76b0*/  HFMA2 R115, -RZ, RZ, 0, 9.5367431640625e-07 ;  /* 0x00000010ff737431 */ /* 0x000fe400000001ff */
[----:B------:R-:W-:-:S05]  /*76c0*/  FADD R120, R119, R0 ;  /* 0x0000000077787221 */ /* 0x000fca0000000000 */
[----:B------:R-:W-:-:S07]  /*76d0*/  MOV R116, R120 ;  /* 0x0000007800747202 */ /* 0x000fce0000000f00 */
[----:B------:R-:W-:Y:S05]  /*76e0*/  WARPSYNC.COLLECTIVE R113, `(.L_x_5030) ;  /* 0x0000000071087348 */ /* 0x000fea0003c00000 */
[----:B------:R0:W1:Y:S02]  /*76f0*/  SHFL.BFLY P0, R0, R116, R115, R114 ;  /* 0x0c00007374007389 */ /* 0x0000640000000072 */
[----:B01----:R-:W-:Y:S05]  /*7700*/  ENDCOLLECTIVE ;  /* 0x000000000000791b */ /* 0x003fea0003800000 */
.L_x_5030:
        /* <DEDUP_REMOVED lines=135> */
.L_x_5031:
[----:B------:R-:W-:Y:S02]  /*7f80*/  HFMA2 R115, -RZ, RZ, 0, 1.1920928955078125e-07 ;  /* 0x00000002ff737431 */ /* 0x000fe400000001ff */
[----:B------:R-:W-:-:S05]  /*7f90*/  FADD R118, R116, R0 ;  /* 0x0000000074767221 */ /* 0x000fca0000000000 */
[----:B------:R-:W-:-:S07]  /*7fa0*/  MOV R116, R118 ;  /* 0x0000007600747202 */ /* 0x000fce0000000f00 */
[----:B------:R-:W-:Y:S05]  /*7fb0*/  WARPSYNC.COLLECTIVE R113, `(.L_x_5032) ;  /* 0x0000000071087348 */ /* 0x000fea0003c00000 */
[----:B------:R0:W1:Y:S02]  /*7fc0*/  SHFL.BFLY P0, R0, R116, R115, R114 ;  /* 0x0c00007374007389 */ /* 0x0000640000000072 */
[----:B01----:R-:W-:Y:S05]  /*7fd0*/  ENDCOLLECTIVE ;  /* 0x000000000000791b */ /* 0x003fea0003800000 */
.L_x_5032:
[----:B------:R-:W-:Y:S02]  /*7fe0*/  HFMA2 R115, -RZ, RZ, 0, 2.384185791015625e-07 ;  /* 0x00000004ff737431 */ /* 0x000fe400000001ff */
[----:B------:R-:W-:-:S05]  /*7ff0*/  FADD R119, R118, R0 ;  /* 0x0000000076777221 */ /* 0x000fca0000000000 */
[----:B------:R-:W-:-:S07]  /*8000*/  MOV R116, R119 ;  /* 0x0000007700747202 */ /* 0x000fce0000000f00 */
[----:B------:R-:W-:Y:S05]  /*8010*/  WARPSYNC.COLLECTIVE R113, `(.L_x_5033) ;  /* 0x0000000071087348 */ /* 0x000fea0003c00000 */
[----:B------:R0:W1:Y:S02]  /*8020*/  SHFL.BFLY P0, R0, R116, R115, R114 ;  /* 0x0c00007374007389 */ /* 0x0000640000000072 */
[----:B01----:R-:W-:Y:S05]  /*8030*/  ENDCOLLECTIVE ;  /* 0x000000000000791b */ /* 0x003fea0003800000 */
.L_x_5033:
[----:B------:R-:W-:Y:S02]  /*8040*/  HFMA2 R115, -RZ, RZ, 0, 4.76837158203125e-07 ;  /* 0x00000008ff737431 */ /* 0x000fe400000001ff */
[----:B------:R-:W-:-:S05]  /*8050*/  FADD R120, R119, R0 ;  /* 0x0000000077787221 */ /* 0x000fca0000000000 */
[----:B------:R-:W-:-:S07]  /*8060*/  MOV R116, R120 ;  /* 0x0000007800747202 */ /* 0x000fce0000000f00 */
[----:B------:R-:W-:Y:S05]  /*8070*/  WARPSYNC.COLLECTIVE R113, `(.L_x_5034) ;  /* 0x0000000071087348 */ /* 0x000fea0003c00000 */
[----:B------:R0:W1:Y:S02]  /*8080*/  SHFL.BFLY P0, R0, R116, R115, R114 ;  /* 0x0c00007374007389 */ /* 0x0000640000000072 */
[----:B01----:R-:W-:Y:S05]  /*8090*/  ENDCOLLECTIVE ;  /* 0x000000000000791b */ /* 0x003fea0003800000 */
.L_x_5034:
[----:B------:R-:W-:Y:S02]  /*80a0*/  HFMA2 R115, -RZ, RZ, 0, 9.5367431640625e-07 ;  /* 0x00000010ff737431 */ /* 0x000fe400000001ff */
[----:B------:R-:W-:-:S05]  /*80b0*/  FADD R121, R120, R0 ;  /* 0x0000000078797221 */ /* 0x000fca0000000000 */
[----:B------:R-:W-:-:S07]  /*80c0*/  MOV R116, R121 ;  /* 0x0000007900747202 */ /* 0x000fce0000000f00 */
[----:B------:R-:W-:Y:S05]  /*80d0*/  WARPSYNC.COLLECTIVE R113, `(.L_x_5035) ;  /* 0x0000000071087348 */ /* 0x000fea0003c00000 */
[----:B------:R0:W1:Y:S02]  /*80e0*/  SHFL.BFLY P0, R0, R116, R115, R114 ;  /* 0x0c00007374007389 */ /* 0x0000640000000072 */
[----:B01----:R-:W-:Y:S05]  /*80f0*/  ENDCOLLECTIVE ;  /* 0x000000000000791b */ /* 0x003fea0003800000 */
.L_x_5035:
[----:B------:R-:W-:Y:S05]  /*8100*/  BRA `(.L_x_5036) ;  /* 0xffffff9000e47947 */ /* 0x000fea000383ffff */
.L_x_5017:
[----:B------:R-:W-:Y:S01]  /*8110*/  HFMA2 R114, -RZ, RZ, 0, 1.847743988037109375e-06 ;  /* 0x0000001fff727431 */ /* 0x000fe200000001ff */
[----:B------:R-:W-:Y:S01]  /*8120*/  BSSY B2, `(.L_x_5037) ;  /* 0x0000006000027945 */ /* 0x000fe20003800000 */
[----:B------:R-:W-:Y:S02]  /*8130*/  MOV R115, 0x1 ;  /* 0x0000000100737802 */ /* 0x000fe40000000f00 */
[----:B------:R-:W-:-:S07]  /*8140*/  MOV R113, 0xffffffff ;  /* 0xffffffff00717802 */ /* 0x000fce0000000f00 */
[----:B0----5:R-:W-:Y:S05]  /*8150*/  WARPSYNC.COLLECTIVE R113, `(.L_x_5038) ;  /* 0x0000000071087348 */ /* 0x021fea0003c00000 */
[----:B------:R1:W2:Y:S02]  /*8160*/  SHFL.BFLY P0, R0, R116, R115, R114 ;  /* 0x0c00007374007389 */ /* 0x0002a40000000072 */
[----:B012--5:R-:W-:Y:S05]  /*8170*/  ENDCOLLECTIVE ;  /* 0x000000000000791b */ /* 0x027fea0003800000 */
.L_x_5038:
[----:B------:R-:W-:Y:S05]  /*8180*/  BSYNC B2 ;  /* 0x0000000000027941 */ /* 0x000fea0003800000 */
.L_x_5037:
[----:B------:R-:W-:Y:S02]  /*8190*/  HFMA2 R115, -RZ, RZ, 0, 1.1920928955078125e-07 ;  /* 0x00000002ff737431 */ /* 0x000fe400000001ff */
[----:B------:R-:W-:Y:S01]  /*81a0*/  FADD R116, R116, R0 ;  /* 0x0000000074747221 */ /* 0x000fe20000000000 */
[----:B------:R-:W-:Y:S02]  /*81b0*/  MOV R114, 0x1f ;  /* 0x0000001f00727802 */ /* 0x000fe40000000f00 */
[----:B------:R-:W-:-:S07]  /*81c0*/  MOV R113, 0xffffffff ;  /* 0xffffffff00717802 */ /* 0x000fce0000000f00 */
[----:B------:R-:W-:Y:S05]  /*81d0*/  WARPSYNC.COLLECTIVE R113, `(.L_x_5039) ;  /* 0x0000000071087348 */ /* 0x000fea0003c00000 */
[----:B------:R0:W1:Y:S02]  /*81e0*/  SHFL.BFLY P0, R0, R116, R115, R114 ;  /* 0x0c00007374007389 */ /* 0x0000640000000072 */
[----:B01----:R-:W-:Y:S05]  /*81f0*/  ENDCOLLECTIVE ;  /* 0x000000000000791b */ /* 0x003fea0003800000 */
.L_x_5039:
[----:B------:R-:W-:Y:S02]  /*8200*/  HFMA2 R115, -RZ, RZ, 0, 2.384185791015625e-07 ;  /* 0x00000004ff737431 */ /* 0x000fe400000001ff */
[----:B------:R-:W-:-:S05]  /*8210*/  FADD R112, R116, R0 ;  /* 0x0000000074707221 */ /* 0x000fca0000000000 */
[----:B------:R-:W-:-:S07]  /*8220*/  MOV R116, R112 ;  /* 0x0000007000747202 */ /* 0x000fce0000000f00 */
[----:B------:R-:W-:Y:S05]  /*8230*/  WARPSYNC.COLLECTIVE R113, `(.L_x_5040) ;  /* 0x0000000071087348 */ /* 0x000fea0003c00000 */
[----:B------:R0:W1:Y:S02]  /*8240*/  SHFL.BFLY P0, R0, R116, R115, R114 ;  /* 0x0c00007374007389 */ /* 0x0000640000000072 */
[----:B01----:R-:W-:Y:S05]  /*8250*/  ENDCOLLECTIVE ;  /* 0x000000000000791b */ /* 0x003fea0003800000 */
.L_x_5040:
[----:B------:R-:W-:Y:S02]  /*8260*/  HFMA2 R115, -RZ, RZ, 0, 4.76837158203125e-07 ;  /* 0x00000008ff737431 */ /* 0x000fe400000001ff */
[----:B------:R-:W-:-:S05]  /*8270*/  FADD R118, R112, R0 ;  /* 0x0000000070767221 */ /* 0x000fca0000000000 */
[----:B------:R-:W-:-:S07]  /*8280*/  MOV R116, R118 ;  /* 0x0000007600747202 */ /* 0x000fce0000000f00 */
[----:B------:R-:W-:Y:S05]  /*8290*/  WARPSYNC.COLLECTIVE R113, `(.L_x_5041) ;  /* 0x0000000071087348 */ /* 0x000fea0003c00000 */
[----:B------:R0:W1:Y:S02]  /*82a0*/  SHFL.BFLY P0, R0, R116, R115, R114 ;  /* 0x0c00007374007389 */ /* 0x0000640000000072 */
[----:B01----:R-:W-:Y:S05]  /*82b0*/  ENDCOLLECTIVE ;  /* 0x000000000000791b */ /* 0x003fea0003800000 */
.L_x_5041:
[----:B------:R-:W-:Y:S02]  /*82c0*/  HFMA2 R115, -RZ, RZ, 0, 9.5367431640625e-07 ;  /* 0x00000010ff737431 */ /* 0x000fe400000001ff */
[----:B------:R-:W-:-:S05]  /*82d0*/  FADD R119, R118, R0 ;  /* 0x0000000076777221 */ /* 0x000fca0000000000 */
[----:B------:R-:W-:-:S07]  /*82e0*/  MOV R116, R119 ;  /* 0x0000007700747202 */ /* 0x000fce0000000f00 */
[----:B------:R-:W-:Y:S05]  /*82f0*/  WARPSYNC.COLLECTIVE R113, `(.L_x_5042) ;  /* 0x0000000071087348 */ /* 0x000fea0003c00000 */
[----:B------:R0:W1:Y:S02]  /*8300*/  SHFL.BFLY P0, R0, R116, R115, R114 ;  /* 0x0c00007374007389 */ /* 0x0000640000000072 */
[----:B01----:R-:W-:Y:S05]  /*8310*/  ENDCOLLECTIVE ;  /* 0x000000000000791b */ /* 0x003fea0003800000 */
.L_x_5042:
        /* <DEDUP_REMOVED lines=135> */
.L_x_5043:
[----:B------:R-:W-:Y:S02]  /*8b90*/  HFMA2 R115, -RZ, RZ, 0, 1.1920928955078125e-07 ;  /* 0x00000002ff737431 */ /* 0x000fe400000001ff */
[----:B------:R-:W-:-:S05]  /*8ba0*/  FADD R112, R116, R0 ;  /* 0x0000000074707221 */ /* 0x000fca0000000000 */
[----:B------:R-:W-:-:S07]  /*8bb0*/  MOV R116, R112 ;  /* 0x0000007000747202 */ /* 0x000fce0000000f00 */
[----:B------:R-:W-:Y:S05]  /*8bc0*/  WARPSYNC.COLLECTIVE R113, `(.L_x_5044) ;  /* 0x0000000071087348 */ /* 0x000fea0003c00000 */
[----:B------:R0:W1:Y:S02]  /*8bd0*/  SHFL.BFLY P0, R0, R116, R115, R114 ;  /* 0x0c00007374007389 */ /* 0x0000640000000072 */
[----:B01----:R-:W-:Y:S05]  /*8be0*/  ENDCOLLECTIVE ;  /* 0x000000000000791b */ /* 0x003fea0003800000 */
.L_x_5044:
[----:B------:R-:W-:Y:S02]  /*8bf0*/  HFMA2 R115, -RZ, RZ, 0, 2.384185791015625e-07 ;  /* 0x00000004ff737431 */ /* 0x000fe400000001ff */
[----:B------:R-:W-:-:S05]  /*8c00*/  FADD R118, R112, R0 ;  /* 0x0000000070767221 */ /* 0x000fca0000000000 */
[----:B------:R-:W-:-:S07]  /*8c10*/  MOV R116, R118 ;  /* 0x0000007600747202 */ /* 0x000fce0000000f00 */
[----:B------:R-:W-:Y:S05]  /*8c20*/  WARPSYNC.COLLECTIVE R113, `(.L_x_5045) ;  /* 0x0000000071087348 */ /* 0x000fea0003c00000 */
[----:B------:R0:W1:Y:S02]  /*8c30*/  SHFL.BFLY P0, R0, R116, R115, R114 ;  /* 0x0c00007374007389 */ /* 0x0000640000000072 */
[----:B01----:R-:W-:Y:S05]  /*8c40*/  ENDCOLLECTIVE ;  /* 0x000000000000791b */ /* 0x003fea0003800000 */
.L_x_5045:
[----:B------:R-:W-:Y:S02]  /*8c50*/  HFMA2 R115, -RZ, RZ, 0, 4.76837158203125e-07 ;  /* 0x00000008ff737431 */ /* 0x000fe400000001ff */
[----:B------:R-:W-:-:S05]  /*8c60*/  FADD R119, R118, R0 ;  /* 0x0000000076777221 */ /* 0x000fca0000000000 */
[----:B------:R-:W-:-:S07]  /*8c70*/  MOV R116, R119 ;  /* 0x0000007700747202 */ /* 0x000fce0000000f00 */
[----:B------:R-:W-:Y:S05]  /*8c80*/  WARPSYNC.COLLECTIVE R113, `(.L_x_5046) ;  /* 0x0000000071087348 */ /* 0x000fea0003c00000 */
[----:B------:R0:W1:Y:S02]  /*8c90*/  SHFL.BFLY P0, R0, R116, R115, R114 ;  /* 0x0c00007374007389 */ /* 0x0000640000000072 */
[----:B01----:R-:W-:Y:S05]  /*8ca0*/  ENDCOLLECTIVE ;  /* 0x000000000000791b */ /* 0x003fea0003800000 */
.L_x_5046:
[----:B------:R-:W-:Y:S02]  /*8cb0*/  HFMA2 R115, -RZ, RZ, 0, 9.5367431640625e-07 ;  /* 0x00000010ff737431 */ /* 0x000fe400000001ff */
[----:B------:R-:W-:-:S05]  /*8cc0*/  FADD R120, R119, R0 ;  /* 0x0000000077787221 */ /* 0x000fca0000000000 */
[----:B------:R-:W-:-:S07]  /*8cd0*/  MOV R116, R120 ;  /* 0x0000007800747202 */ /* 0x000fce0000000f00 */
[----:B------:R-:W-:Y:S05]  /*8ce0*/  WARPSYNC.COLLECTIVE R113, `(.L_x_5047) ;  /* 0x0000000071087348 */ /* 0x000fea0003c00000 */
[----:B------:R0:W1:Y:S02]  /*8cf0*/  SHFL.BFLY P0, R0, R116, R115, R114 ;  /* 0x0c00007374007389 */ /* 0x0000640000000072 */
[----:B01----:R-:W-:Y:S05]  /*8d00*/  ENDCOLLECTIVE ;  /* 0x000000000000791b */ /* 0x003fea0003800000 */
.L_x_5047:
[----:B------:R-:W-:Y:S05]  /*8d10*/  BRA `(.L_x_5048) ;  /* 0xffffffc000287947 */ /* 0x000fea000383ffff */
.L_x_5020:
[----:B------:R-:W-:Y:S01]  /*8d20*/  HFMA2 R13, -RZ, RZ, 0, 1.847743988037109375e-06 ;  /* 0x0000001fff0d7431 */ /* 0x000fe200000001ff */
[----:B------:R-:W-:Y:S01]  /*8d30*/  BSSY B0, `(.L_x_5049) ;  /* 0x0000006000007945 */ /* 0x000fe20003800000 */
[----:B------:R-:W-:Y:S02]  /*8d40*/  MOV R6, 0x10 ;  /* 0x0000001000067802 */ /* 0x000fe40000000f00 */
[----:B----4-:R-:W-:-:S07]  /*8d50*/  MOV R113, 0xffffffff ;  /* 0xffffffff00717802 */ /* 0x010fce0000000f00 */
[----:B-1---5:R-:W-:Y:S05]  /*8d60*/  WARPSYNC.COLLECTIVE R113, `(.L_x_5050) ;  /* 0x0000000071087348 */ /* 0x022fea0003c00000 */
[----:B------:R0:W2:Y:S02]  /*8d70*/  SHFL.DOWN P1, R7, R68, R6, R13 ;  /* 0x0800000644077389 */ /* 0x0000a4000002000d */
[----:B012--5:R-:W-:Y:S05]  /*8d80*/  ENDCOLLECTIVE ;  /* 0x000000000000791b */ /* 0x027fea0003800000 */
.L_x_5050:
[----:B------:R-:W-:Y:S05]  /*8d90*/  BSYNC B0 ;  /* 0x0000000000007941 */ /* 0x000fea0003800000 */
.L_x_5049:
        /* <DEDUP_REMOVED lines=9> */
.L_x_5051:
[----:B------:R-:W-:Y:S01]  /*8e30*/  HFMA2 R6, -RZ, RZ, 0, 2.384185791015625e-07 ;  /* 0x00000004ff067431 */ /* 0x000fe200000001ff */
[----:B------:R-:W-:-:S04]  /*8e40*/  MOV R0, R7 ;  /* 0x0000000700007202 */ /* 0x000fc80000000f00 */
[----:B------:R-:W-:-:S04]  /*8e50*/  FMNMX R0, R3, R0, !PT ;  /* 0x0000000003007209 */ /* 0x000fc80007800000 */
[----:B------:R-:W-:-:S07]  /*8e60*/  MOV R68, R0 ;  /* 0x0000000000447202 */ /* 0x000fce0000000f00 */
[----:B------:R-:W-:Y:S05]  /*8e70*/  WARPSYNC.COLLECTIVE R113, `(.L_x_5052) ;  /* 0x0000000071087348 */ /* 0x000fea0003c00000 */
[----:B------:R0:W1:Y:S02]  /*8e80*/  SHFL.DOWN P1, R7, R68, R6, R13 ;  /* 0x0800000644077389 */ /* 0x000064000002000d */
[----:B01----:R-:W-:Y:S05]  /*8e90*/  ENDCOLLECTIVE ;  /* 0x000000000000791b */ /* 0x003fea0003800000 */
.L_x_5052:
[----:B------:R-:W-:Y:S01]  /*8ea0*/  HFMA2 R6, -RZ, RZ, 0, 1.1920928955078125e-07 ;  /* 0x00000002ff067431 */ /* 0x000fe200000001ff */
[----:B------:R-:W-:-:S04]  /*8eb0*/  MOV R5, R7 ;  /* 0x0000000700057202 */ /* 0x000fc80000000f00 */
[----:B------:R-:W-:-:S04]  /*8ec0*/  FMNMX R5, R0, R5, !PT ;  /* 0x0000000500057209 */ /* 0x000fc80007800000 */
[----:B------:R-:W-:-:S07]  /*8ed0*/  MOV R68, R5 ;  /* 0x0000000500447202 */ /* 0x000fce0000000f00 */
[----:B------:R-:W-:Y:S05]  /*8ee0*/  WARPSYNC.COLLECTIVE R113, `(.L_x_5053) ;  /* 0x0000000071087348 */ /* 0x000fea0003c00000 */
[----:B------:R0:W1:Y:S02]  /*8ef0*/  SHFL.DOWN P1, R7, R68, R6, R13 ;  /* 0x0800000644077389 */ /* 0x000064000002000d */
[----:B01----:R-:W-:Y:S05]  /*8f00*/  ENDCOLLECTIVE ;  /* 0x000000000000791b */ /* 0x003fea0003800000 */
.L_x_5053:
[----:B------:R-:W-:Y:S01]  /*8f10*/  HFMA2 R6, -RZ, RZ, 0, 5.9604644775390625e-08 ;  /* 0x00000001ff067431 */ /* 0x000fe200000001ff */
[----:B------:R-:W-:-:S04]  /*8f20*/  MOV R4, R7 ;  /* 0x0000000700047202 */ /* 0x000fc80000000f00 */
[----:B------:R-:W-:-:S04]  /*8f30*/  FMNMX R4, R5, R4, !PT ;  /* 0x0000000405047209 */ /* 0x000fc80007800000 */
[----:B------:R-:W-:-:S07]  /*8f40*/  MOV R68, R4 ;  /* 0x0000000400447202 */ /* 0x000fce0000000f00 */
[----:B------:R-:W-:Y:S05]  /*8f50*/  WARPSYNC.COLLECTIVE R113, `(.L_x_5054) ;  /* 0x0000000071087348 */ /* 0x000fea0003c00000 */
[----:B------:R0:W1:Y:S02]  /*8f60*/  SHFL.DOWN P1, R7, R68, R6, R13 ;  /* 0x0800000644077389 */ /* 0x000064000002000d */
[----:B01----:R-:W-:Y:S05]  /*8f70*/  ENDCOLLECTIVE ;  /* 0x000000000000791b */ /* 0x003fea0003800000 */
.L_x_5054:
[----:B------:R-:W-:Y:S05]  /*8f80*/  BRA `(.L_x_5055) ;  /* 0xffffffe000947947 */ /* 0x000fea000383ffff */
.L_x_5022:
[----:B---3--:R-:W-:Y:S02]  /*8f90*/  MOV R68, R0 ;  /* 0x0000000000447202 */ /* 0x008fe40000000f00 */
[----:B------:R-:W-:Y:S02]  /*8fa0*/  MOV R6, 0x2 ;  /* 0x0000000200067802 */ /* 0x000fe40000000f00 */
[----:B------:R-:W-:Y:S02]  /*8fb0*/  MOV R13, 0x1f ;  /* 0x0000001f000d7802 */ /* 0x000fe40000000f00 */
[----:B----4-:R-:W-:-:S07]  /*8fc0*/  MOV R113, 0xffffffff ;  /* 0xffffffff00717802 */ /* 0x010fce0000000f00 */
[----:B012--5:R-:W-:Y:S05]  /*8fd0*/  WARPSYNC.COLLECTIVE R113, `(.L_x_5056) ;  /* 0x0000000071087348 */ /* 0x027fea0003c00000 */
[----:B------:R3:W4:Y:S02]  /*8fe0*/  SHFL.DOWN P1, R7, R68, R6, R13 ;  /* 0x0800000644077389 */ /* 0x000724000002000d */
[----:B012345:R-:W-:Y:S05]  /*8ff0*/  ENDCOLLECTIVE ;  /* 0x000000000000791b */ /* 0x03ffea0003800000 */
.L_x_5056:
[----:B------:R-:W-:Y:S02]  /*9000*/  MOV R6, 0x1 ;  /* 0x0000000100067802 */ /* 0x000fe40000000f00 */
[----:B------:R-:W-:-:S04]  /*9010*/  MOV R3, R7 ;  /* 0x0000000700037202 */ /* 0x000fc80000000f00 */
[----:B------:R-:W-:-:S04]  /*9020*/  FMNMX R3, R3, R0, !PT ;  /* 0x0000000003037209 */ /* 0x000fc80007800000 */
[----:B------:R-:W-:-:S07]  /*9030*/  MOV R68, R3 ;  /* 0x0000000300447202 */ /* 0x000fce0000000f00 */
[----:B------:R-:W-:Y:S05]  /*9040*/  WARPSYNC.COLLECTIVE R113, `(.L_x_5057) ;  /* 0x0000000071087348 */ /* 0x000fea0003c00000 */
[----:B------:R0:W1:Y:S02]  /*9050*/  SHFL.DOWN P1, R7, R68, R6, R13 ;  /* 0x0800000644077389 */ /* 0x000064000002000d */
[----:B01----:R-:W-:Y:S05]  /*9060*/  ENDCOLLECTIVE ;  /* 0x000000000000791b */ /* 0x003fea0003800000 */
.L_x_5057:
[----:B------:R-:W-:Y:S01]  /*9070*/  MOV R2, R7 ;  /* 0x0000000700027202 */ /* 0x000fe20000000f00 */
[----:B------:R-:W-:Y:S06]  /*9080*/  BRA `(.L_x_5058) ;  /* 0xffffffe000b47947 */ /* 0x000fec000383ffff */
        .weak           $__internal_56_$__cuda_sm20_rcp_rn_f32_slowpath
        .type           $__internal_56_$__cuda_sm20_rcp_rn_f32_slowpath,@function
        .size           $__internal_56_$__cuda_sm20_rcp_rn_f32_slowpath,(.L_x_6098 - $__internal_56_$__cuda_sm20_rcp_rn_f32_slowpath)
$__internal_56_$__cuda_sm20_rcp_rn_f32_slowpath:
        /* <DEDUP_REMOVED lines=15> */
.L_x_5059:
        /* <DEDUP_REMOVED lines=33> */
.L_x_5061:
[----:B------:R0:W1:Y:S02]  /*9390*/  MUFU.RCP R3, R0 ;  /* 0x0000000000037308 */ /* 0x0000640000001000 */
.L_x_5060:
[----:B-1----:R-:W-:Y:S02]  /*93a0*/  MOV R5, R3 ;  /* 0x0000000300057202 */ /* 0x002fe40000000f00 */
[----:B------:R-:W-:Y:S02]  /*93b0*/  MOV R2, R8 ;  /* 0x0000000800027202 */ /* 0x000fe40000000f00 */
[----:B------:R-:W-:-:S04]  /*93c0*/  MOV R3, 0x0 ;  /* 0x0000000000037802 */ /* 0x000fc80000000f00 */
[----:B0-----:R-:W-:Y:S05]  /*93d0*/  RET.REL.NODEC R2 `(_ZN18transformer_engine13normalization24rmsnorm_fwd_tuned_kernelINS0_13Kernel_traitsI6__halfS3_13__nv_fp8_e4m3fjLj2048ELj1ELj4ELj1ELj16ENS0_18Kernel_traits_baseILj2048ES3_S3_S4_fjLj128EEEEEEEvNS0_19ForwardKernelParamsE) ;  /* 0xffffff6c02087950 */ /* 0x001fea0003c3ffff */
.L_x_5062:
        /* <DEDUP_REMOVED lines=10> */
.L_x_6098:


//--------------------- .text._ZN18transformer_engine13normalization24rmsnorm_fwd_tuned_kernelINS0_13Kernel_traitsI13__nv_bfloat16S3_13__nv_fp8_e4m3fjLj2048ELj1ELj4ELj1ELj16ENS0_18Kernel_traits_baseILj2048ES3_S3_S4_fjLj128EEEEEEEvNS0_19ForwardKernelParamsE --------------------------
	.section	.text._ZN18transformer_engine13normalization24rmsnorm_fwd_tuned_kernelINS0_13Kernel_traitsI13__nv_bfloat16S3_13__nv_fp8_e4m3fjLj2048ELj1ELj4ELj1ELj16ENS0_18Kernel_traits_baseILj2048ES3_S3_S4_fjLj128EEEEEEEvNS0_19ForwardKernelParamsE,"ax",@progbits
	.align	128
        .global         _ZN18transformer_engine13normalization24rmsnorm_fwd_tuned_kernelINS0_13Kernel_traitsI13__nv_bfloat16S3_13__nv_fp8_e4m3fjLj2048ELj1ELj4ELj1ELj16ENS0_18Kernel_traits_baseILj2048ES3_S3_S4_fjLj128EEEEEEEvNS0_19ForwardKernelParamsE
        .type           _ZN18transformer_engine13normalization24rmsnorm_fwd_tuned_kernelINS0_13Kernel_traitsI13__nv_bfloat16S3_13__nv_fp8_e4m3fjLj2048ELj1ELj4ELj1ELj16ENS0_18Kernel_traits_baseILj2048ES3_S3_S4_fjLj128EEEEEEEvNS0_19ForwardKernelParamsE,@function
        .size           _ZN18transformer_engine13normalization24rmsnorm_fwd_tuned_kernelINS0_13Kernel_traitsI13__nv_bfloat16S3_13__nv_fp8_e4m3fjLj2048ELj1ELj4ELj1ELj16ENS0_18Kernel_traits_baseILj2048ES3_S3_S4_fjLj128EEEEEEEvNS0_19ForwardKernelParamsE,(.L_x_6099 - _ZN18transformer_engine13normalization24rmsnorm_fwd_tuned_kernelINS0_13Kernel_traitsI13__nv_bfloat16S3_13__nv_fp8_e4m3fjLj2048ELj1ELj4ELj1ELj16ENS0_18Kernel_traits_baseILj2048ES3_S3_S4_fjLj128EEEEEEEvNS0_19ForwardKernelParamsE)
        .other          _ZN18transformer_engine13normalization24rmsnorm_fwd_tuned_kernelINS0_13Kernel_traitsI13__nv_bfloat16S3_13__nv_fp8_e4m3fjLj2048ELj1ELj4ELj1ELj16ENS0_18Kernel_traits_baseILj2048ES3_S3_S4_fjLj128EEEEEEEvNS0_19ForwardKernelParamsE,@"STO_CUDA_ENTRY STV_DEFAULT"
_ZN18transformer_engine13normalization24rmsnorm_fwd_tuned_kernelINS0_13Kernel_traitsI13__nv_bfloat16S3_13__nv_fp8_e4m3fjLj2048ELj1ELj4ELj1ELj16ENS0_18Kernel_traits_baseILj2048ES3_S3_S4_fjLj128EEEEEEEvNS0_19ForwardKernelParamsE:
.text._ZN18transformer_engine13normalization24rmsnorm_fwd_tuned_kernelINS0_13Kernel_traitsI13__nv_bfloat16S3_13__nv_fp8_e4m3fjLj2048ELj1ELj4ELj1ELj16ENS0_18Kernel_traits_baseILj2048ES3_S3_S4_fjLj128EEEEEEEvNS0_19ForwardKernelParamsE:
[----:B------:R-:W-:Y:S01]  /*0000*/  LDC R1, c[0x0][0x37c] ;  /* 0x0000df00ff017b82 */ /* 0x000fe20000000800 */
[----:B------:R-:W0:Y:S01]  /*0010*/  LDCU.U8 UR8, c[0x0][0x404] ;  /* 0x00008080ff0877ac */ /* 0x000e220008000000 */
[----:B------:R-:W1:Y:S01]  /*0020*/  LDCU.64 UR4, c[0x0][0x358] ;  /* 0x00006b00ff0477ac */ /* 0x000e620008000a00 */
[----:B------:R-:W2:Y:S01]  /*0030*/  S2R R60, SR_TID.X ;  /* 0x00000000003c7919 */ /* 0x000ea20000002100 */
[----:B------:R-:W3:Y:S01]  /*0040*/  LDCU UR9, c[0x0][0x388] ;  /* 0x00007100ff0977ac */ /* 0x000ee20008000800 */
[----:B------:R-:W4:Y:S01]  /*0050*/  S2R R3, SR_CTAID.X ;  /* 0x0000000000037919 */ /* 0x000f220000002500 */
[----:B------:R-:W3:Y:S01]  /*0060*/  LDCU.64 UR6, c[0x0][0x3a8] ;  /* 0x00007500ff0677ac */ /* 0x000ee20008000a00 */
[----:B------:R-:W1:Y:S01]  /*0070*/  LDCU UR13, c[0x0][0x388] ;  /* 0x00007100ff0d77ac */ /* 0x000e620008000800 */
[----:B0-----:R-:W-:Y:S01]  /*0080*/  UISETP.NE.AND UP0, UPT, UR8, URZ, UPT ;  /* 0x000000ff0800728c */ /* 0x001fe2000bf05270 */
[----:B------:R-:W0:Y:S05]  /*0090*/  LDCU UR11, c[0x0][0x388] ;  /* 0x00007100ff0b77ac */ /* 0x000e2a0008000800 */
[----:B------:R-:W-:Y:S01]  /*00a0*/  PLOP3.LUT P0, PT, PT, PT, UP0, 0x80, 0x8 ;  /* 0x000000000008781c */ /* 0x000fe20003f0f008 */
[----:B------:R-:W0:Y:S01]  /*00b0*/  LDCU UR10, c[0x0][0x3d8] ;  /* 0x00007b00ff0a77ac */ /* 0x000e220008000800 */
[----:B------:R-:W0:Y:S11]  /*00c0*/  LDCU UR12, c[0x0][0x3d8] ;  /* 0x00007b00ff0c77ac */ /* 0x000e360008000800 */
[----:B------:R-:W1:Y:S02]  /*00d0*/  @P0 LDC.64 R4, c[0x0][0x3e0] ;  /* 0x0000f800ff040b82 */ /* 0x000e640000000a00 */
[----:B-1----:R1:W5:Y:S01]  /*00e0*/  @P0 LDG.E R2, desc[UR4][R4.64] ;  /* 0x0000000404020981 */ /* 0x002362000c1e1900 */
[----:B--2---:R-:W-:Y:S01]  /*00f0*/  SHF.R.U32.HI R0, RZ, 0x5, R60 ;  /* 0x00000005ff007819 */ /* 0x004fe2000001163c */
[----:B------:R-:W-:Y:S01]  /*0100*/  BSSY B0, `(.L_x_5063) ;  /* 0x000077a000007945 */ /* 0x000fe20003800000 */
[----:B------:R-:W-:Y:S01]  /*0110*/  SHF.L.U32 R6, R60, 0x4, RZ ;  /* 0x000000043c067819 */ /* 0x000fe200000006ff */
[----:B------:R-:W-:Y:S01]  /*0120*/  HFMA2 R63, -RZ, RZ, 0, 0 ;  /* 0x00000000ff3f7431 */ /* 0x000fe200000001ff */
[----:B----4-:R-:W-:-:S02]  /*0130*/  LEA R61, R3, R0, 0x2 ;  /* 0x00000000033d7211 */ /* 0x010fc400078e10ff */
[----:B------:R-:W-:Y:S02]  /*0140*/  LOP3.LUT R6, R6, 0x1f0, RZ, 0xc0, !PT ;  /* 0x000001f006067812 */ /* 0x000fe400078ec0ff */
[----:B---3--:R-:W-:Y:S02]  /*0150*/  ISETP.GE.AND P1, PT, R61, UR9, PT ;  /* 0x000000093d007c0c */ /* 0x008fe4000bf26270 */
[----:B------:R-:W-:Y:S02]  /*0160*/  IADD3 R32, P2, PT, R6, UR6, RZ ;  /* 0x0000000606207c10 */ /* 0x000fe4000ff5e0ff */
[----:B------:R-:W-:Y:S02]  /*0170*/  LOP3.LUT R60, R60, 0x1f, RZ, 0xc0, !PT ;  /* 0x0000001f3c3c7812 */ /* 0x000fe400078ec0ff */
[----:B------:R-:W-:-:S07]  /*0180*/  IADD3.X R33, PT, PT, RZ, UR7, RZ, P2, !PT ;  /* 0x00000007ff217c10 */ /* 0x000fce00097fe4ff */
[----:B01----:R-:W-:Y:S05]  /*0190*/  @P1 BRA `(.L_x_5064) ;  /* 0x0000007400c01947 */ /* 0x003fea0003800000 */
        /* <DEDUP_REMOVED lines=31> */
[----:B------:R-:W-:-:S07]  /*0390*/  MOV R63, RZ ;  /* 0x000000ff003f7202 */ /* 0x000fce0000000f00 */
.L_x_5067:
[----:B-1----:R-:W1:Y:S01]  /*03a0*/  LDC.64 R88, c[0x0][0x390] ;  /* 0x0000e400ff587b82 */ /* 0x002e620000000a00 */
[----:B------:R-:W-:-:S05]  /*03b0*/  LEA R62, R61, R60, 0x8 ;  /* 0x0000003c3d3e7211 */ /* 0x000fca00078e40ff */
[----:B-1----:R-:W-:-:S05]  /*03c0*/  IMAD.WIDE.U32 R88, R62, 0x10, R88 ;  /* 0x000000103e587825 */ /* 0x002fca00078e0058 */
[----:B------:R-:W2:Y:S04]  /*03d0*/  LDG.E.128 R64, desc[UR4][R88.64] ;  /* 0x0000000458407981 */ /* 0x000ea8000c1e1d00 */
[----:B----4-:R-:W3:Y:S04]  /*03e0*/  LDG.E.128 R32, desc[UR4][R88.64+0x200] ;  /* 0x0002000458207981 */ /* 0x010ee8000c1e1d00 */
[----:B------:R-:W4:Y:S04]  /*03f0*/  LDG.E.128 R36, desc[UR4][R88.64+0x400] ;  /* 0x0004000458247981 */ /* 0x000f28000c1e1d00 */
[----:B------:R-:W5:Y:S04]  /*0400*/  LDG.E.128 R40, desc[UR4][R88.64+0x600] ;  /* 0x0006000458287981 */ /* 0x000f68000c1e1d00 */
[----:B------:R-:W5:Y:S04]  /*0410*/  LDG.E.128 R44, desc[UR4][R88.64+0x800] ;  /* 0x00080004582c7981 */ /* 0x000f68000c1e1d00 */
[----:B------:R-:W5:Y:S04]  /*0420*/  LDG.E.128 R48, desc[UR4][R88.64+0xa00] ;  /* 0x000a000458307981 */ /* 0x000f68000c1e1d00 */
[----:B------:R-:W5:Y:S04]  /*0430*/  LDG.E.128 R52, desc[UR4][R88.64+0xc00] ;  /* 0x000c000458347981 */ /* 0x000f68000c1e1d00 */
[----:B------:R1:W5:Y:S01]  /*0440*/  LDG.E.128 R56, desc[UR4][R88.64+0xe00] ;  /* 0x000e000458387981 */ /* 0x000362000c1e1d00 */
[----:B------:R-:W-:Y:S01]  /*0450*/  UMOV UR6, 0xffffffff ;  /* 0xffffffff00067882 */ /* 0x000fe20000000000 */
[----:B------:R-:W-:-:S02]  /*0460*/  ISETP.NE.AND P1, PT, R60, RZ, PT ;  /* 0x000000ff3c00720c */ /* 0x000fc40003f25270 */
        /* <DEDUP_REMOVED lines=13> */
[C---:B--2---:R-:W-:Y:S02]  /*0540*/  PRMT R0, R64.reuse, 0x7632, R0 ;  /* 0x0000763240007816 */ /* 0x044fe40000000000 */
[----:B------:R-:W-:Y:S02]  /*0550*/  SHF.L.U32 R68, R64, 0x10, RZ ;  /* 0x0000001040447819 */ /* 0x000fe400000006ff */
[----:B------:R-:W-:Y:S02]  /*0560*/  SHF.L.U32 R64, R0, 0x10, RZ ;  /* 0x0000001000407819 */ /* 0x000fe400000006ff */
[C---:B------:R-:W-:Y:S01]  /*0570*/  PRMT R0, R65.reuse, 0x7632, R0 ;  /* 0x0000763241007816 */ /* 0x040fe20000000000 */
[----:B------:R-:W-:Y:S01]  /*0580*/  FADD R91, RZ, R68 ;  /* 0x00000044ff5b7221 */ /* 0x000fe20000000000 */
        /* <DEDUP_REMOVED lines=8> */
[--C-:B-1----:R-:W-:Y:S01]  /*0610*/  FADD R89, R65, R0.reuse ;  /* 0x0000000041597221 */ /* 0x102fe20000000000 */
[----:B------:R-:W-:-:S02]  /*0620*/  PRMT R0, R67, 0x7632, R0 ;  /* 0x0000763243007816 */ /* 0x000fc40000000000 */
[----:B---3--:R-:W-:Y:S01]  /*0630*/  PRMT R76, R32, 0x7632, R76 ;  /* 0x00007632204c7816 */ /* 0x008fe2000000004c */
        /* <DEDUP_REMOVED lines=8> */
[----:B----4-:R-:W-:Y:S01]  /*06c0*/  SHF.L.U32 R88, R36, 0x10, RZ ;  /* 0x0000001024587819 */ /* 0x010fe200000006ff */
[--C-:B------:R-:W-:Y:S01]  /*06d0*/  FADD R89, R67, R0.reuse ;  /* 0x0000000043597221 */ /* 0x100fe20000000000 */
[----:B------:R-:W-:Y:S02]  /*06e0*/  PRMT R0, R33, 0x7632, R0 ;  /* 0x0000763221007816 */ /* 0x000fe40000000000 */
[----:B-----5:R-:W-:Y:S01]  /*06f0*/  SHF.L.U32 R94, R42, 0x10, RZ ;  /* 0x000000102a5e7819 */ /* 0x020fe200000006ff */
[----:B------:R-:W-:Y:S01]  /*0700*/  FADD R89, R32, R89 ;  /* 0x0000005920597221 */ /* 0x000fe20000000000 */
        /* <DEDUP_REMOVED lines=8> */
[--C-:B------:R-:W-:Y:S01]  /*0790*/  FADD R89, R33, R82.reuse ;  /* 0x0000005221597221 */ /* 0x100fe20000000000 */
[C---:B------:R-:W-:Y:S02]  /*07a0*/  PRMT R82, R35.reuse, 0x7632, R82 ;  /* 0x0000763223527816 */ /* 0x040fe40000000052 */
[----:B------:R-:W-:Y:S01]  /*07b0*/  SHF.L.U32 R35, R35, 0x10, RZ ;  /* 0x0000001023237819 */ /* 0x000fe200000006ff */
[----:B------:R-:W-:Y:S01]  /*07c0*/  FADD R89, R80, R89 ;  /* 0x0000005950597221 */ /* 0x000fe20000000000 */
[----:B------:R-:W-:-:S02]  /*07d0*/  SHF.L.U32 R82, R82, 0x10, RZ ;  /* 0x0000001052527819 */ /* 0x000fc400000006ff */
[----:B------:R-:W-:Y:S01]  /*07e0*/  SHF.L.U32 R99, R99, 0x10, RZ ;  /* 0x0000001063637819 */ /* 0x000fe200000006ff */
[----:B------:R-:W-:Y:S01]  /*07f0*/  FADD R0, R34, R89 ;  /* 0x0000005922007221 */ /* 0x000fe20000000000 */
[C---:B------:R-:W-:Y:S02]  /*0800*/  PRMT R101, R46.reuse, 0x7632, R101 ;  /* 0x000076322e657816 */ /* 0x040fe40000000065 */
[----:B------:R-:W-:Y:S01]  /*0810*/  SHF.L.U32 R102, R46, 0x10, RZ ;  /* 0x000000102e667819 */ /* 0x000fe200000006ff */
[--C-:B------:R-:W-:Y:S01]  /*0820*/  FADD R89, R35, R0.reuse ;  /* 0x0000000023597221 */ /* 0x100fe20000000000 */
[----:B------:R-:W-:Y:S02]  /*0830*/  PRMT R0, R36, 0x7632, R0 ;  /* 0x0000763224007816 */ /* 0x000fe40000000000 */
        /* <DEDUP_REMOVED lines=13> */
[--C-:B------:R-:W-:Y:S01]  /*0910*/  FADD R91, R37, R0.reuse ;  /* 0x00000000255b7221 */ /* 0x100fe20000000000 */
[----:B------:R-:W-:Y:S02]  /*0920*/  SHF.L.U32 R90, R90, 0x10, RZ ;  /* 0x000000105a5a7819 */ /* 0x000fe400000006ff */
[C---:B------:R-:W-:Y:S01]  /*0930*/  PRMT R0, R39.reuse, 0x7632, R0 ;  /* 0x0000763227007816 */ /* 0x040fe20000000000 */
[----:B------:R-:W-:Y:S01]  /*0940*/  FADD R93, R38, R91 ;  /* 0x0000005b265d7221 */ /* 0x000fe20000000000 */
[----:B------:R-:W-:Y:S02]  /*0950*/  SHF.L.U32 R91, R39, 0x10, RZ ;  /* 0x00000010275b7819 */ /* 0x000fe400000006ff */
[----:B------:R-:W-:Y:S01]  /*0960*/  SHF.L.U32 R39, R0, 0x10, RZ ;  /* 0x0000001000277819 */ /* 0x000fe200000006ff */
[----:B------:R-:W-:Y:S01]  /*0970*/  FADD R92, R90, R93 ;  /* 0x0000005d5a5c7221 */ /* 0x000fe20000000000 */
[----:B------:R-:W-:-:S02]  /*0980*/  SHF.L.U32 R103, R103, 0x10, RZ ;  /* 0x0000001067677819 */ /* 0x000fc400000006ff */
[----:B------:R-:W-:Y:S01]  /*0990*/  PRMT R104, R48, 0x7632, R104 ;  /* 0x0000763230687816 */ /* 0x000fe20000000068 */
[--C-:B------:R-:W-:Y:S01]  /*09a0*/  FADD R0, R91, R92.reuse ;  /* 0x0000005c5b007221 */ /* 0x100fe20000000000 */
[C---:B------:R-:W-:Y:S02]  /*09b0*/  PRMT R92, R40.reuse, 0x7632, R92 ;  /* 0x00007632285c7816 */ /* 0x040fe4000000005c */
        /* <DEDUP_REMOVED lines=9> */
[----:B------:R-:W-:Y:S01]  /*0a50*/  SHF.L.U32 R104, R104, 0x10, RZ ;  /* 0x0000001068687819 */ /* 0x000fe200000006ff */
[--C-:B------:R-:W-:Y:S01]  /*0a60*/  FADD R96, R41, R0.reuse ;  /* 0x0000000029607221 */ /* 0x100fe20000000000 */
[----:B------:R-:W-:Y:S02]  /*0a70*/  PRMT R0, R42, 0x7632, R0 ;  /* 0x000076322a007816 */ /* 0x000fe40000000000 */
[----:B------:R-:W-:Y:S01]  /*0a80*/  PRMT R105, R49, 0x7632, R105 ;  /* 0x0000763231697816 */ /* 0x000fe20000000069 */
[----:B------:R-:W-:Y:S01]  /*0a90*/  FADD R95, R93, R96 ;  /* 0x000000605d5f7221 */ /* 0x000fe20000000000 */
[----:B------:R-:W-:-:S02]  /*0aa0*/  SHF.L.U32 R42, R0, 0x10, RZ ;  /* 0x00000010002a7819 */ /* 0x000fc400000006ff */
[C---:B------:R-:W-:Y:S01]  /*0ab0*/  PRMT R96, R43.reuse, 0x7632, R96 ;  /* 0x000076322b607816 */ /* 0x040fe20000000060 */
[----:B------:R-:W-:Y:S01]  /*0ac0*/  FADD R97, R94, R95 ;  /* 0x0000005f5e617221 */ /* 0x000fe20000000000 */
[----:B------:R-:W-:Y:S02]  /*0ad0*/  SHF.L.U32 R95, R43, 0x10, RZ ;  /* 0x000000102b5f7819 */ /* 0x000fe400000006ff */
[----:B------:R-:W-:Y:S01]  /*0ae0*/  SHF.L.U32 R96, R96, 0x10, RZ ;  /* 0x0000001060607819 */ /* 0x000fe200000006ff */
[--C-:B------:R-:W-:Y:S01]  /*0af0*/  FADD R0, R42, R97.reuse ;  /* 0x000000612a007221 */ /* 0x100fe20000000000 */
        /* <DEDUP_REMOVED lines=217> */
.L_x_5088:
[----:B--2---:R-:W-:Y:S01]  /*1890*/  FADD R0, R152, R0 ;  /* 0x0000000098007221 */ /* 0x004fe20000000000 */
[----:B0-----:R-:W-:Y:S01]  /*18a0*/  ISETP.NE.AND P2, PT, R131, RZ, PT ;  /* 0x000000ff8300720c */ /* 0x001fe20003f45270 */
[----:B------:R-:W-:Y:S01]  /*18b0*/  UISETP.NE.AND UP0, UPT, UR8, URZ, UPT ;  /* 0x000000ff0800728c */ /* 0x000fe2000bf05270 */
[----:B------:R-:W-:Y:S01]  /*18c0*/  SHF.L.U32 R45, R146, 0x10, RZ ;  /* 0x00000010922d7819 */ /* 0x000fe200000006ff */
[----:B------:R-:W-:Y:S01]  /*18d0*/  FMUL R0, R0, 0.00048828125 ;  /* 0x3a00000000007820 */ /* 0x000fe20000400000 */
[----:B------:R-:W-:Y:S02]  /*18e0*/  SHF.L.U32 R146, R135, 0x10, RZ ;  /* 0x0000001087927819 */ /* 0x000fe400000006ff */
[----:B------:R-:W-:Y:S01]  /*18f0*/  SHF.L.U32 R145, R145, 0x10, RZ ;  /* 0x0000001091917819 */ /* 0x000fe200000006ff */
[----:B------:R-:W-:Y:S01]  /*1900*/  FFMA R0, R149, R149, R0 ;  /* 0x0000009595007223 */ /* 0x000fe20000000000 */
[----:B------:R-:W-:Y:S02]  /*1910*/  SHF.L.U32 R143, R143, 0x10, RZ ;  /* 0x000000108f8f7819 */ /* 0x000fe400000006ff */
[----:B------:R-:W-:Y:S01]  /*1920*/  SHF.L.U32 R46, R84, 0x10, RZ ;  /* 0x00000010542e7819 */ /* 0x000fe200000006ff */
[----:B------:R-:W-:Y:S01]  /*1930*/  FADD R44, R0, UR10 ;  /* 0x0000000a002c7e21 */ /* 0x000fe20008000000 */
[----:B------:R-:W-:Y:S01]  /*1940*/  SHF.L.U32 R136, R136, 0x10, RZ ;  /* 0x0000001088887819 */ /* 0x000fe200000006ff */
[----:B------:R-:W-:Y:S01]  /*1950*/  @P2 FADD R45, R45, 1 ;  /* 0x3f8000002d2d2421 */ /* 0x000fe20000000000 */
[----:B------:R-:W-:Y:S01]  /*1960*/  @P2 FADD R145, R145, 1 ;  /* 0x3f80000091912421 */ /* 0x000fe20000000000 */
[----:B------:R-:W-:Y:S01]  /*1970*/  @P2 FADD R143, R143, 1 ;  /* 0x3f8000008f8f2421 */ /* 0x000fe20000000000 */
[----:B------:R-:W-:Y:S01]  /*1980*/  FSETP.GEU.AND P0, PT, |R44|, 1.175494350822287508e-38, PT ;  /* 0x008000002c00780b */ /* 0x000fe20003f0e200 */
[----:B------:R-:W-:Y:S01]  /*1990*/  @P2 FADD R46, R46, 1 ;  /* 0x3f8000002e2e2421 */ /* 0x000fe20000000000 */
[----:B------:R-:W-:Y:S01]  /*19a0*/  @P2 FADD R136, R136, 1 ;  /* 0x3f80000088882421 */ /* 0x000fe20000000000 */
[----:B------:R-:W-:Y:S01]  /*19b0*/  SHF.L.U32 R149, R85, 0x10, RZ ;  /* 0x0000001055957819 */ /* 0x000fe200000006ff */
[----:B------:R-:W-:Y:S01]  /*19c0*/  @P2 FADD R146, R146, 1 ;  /* 0x3f80000092922421 */ /* 0x000fe20000000000 */
[----:B------:R-:W-:-:S02]  /*19d0*/  SHF.L.U32 R144, R144, 0x10, RZ ;  /* 0x0000001090907819 */ /* 0x000fc400000006ff */
[----:B------:R-:W-:Y:S01]  /*19e0*/  LOP3.LUT R79, R79, 0xffffff00, RZ, 0xc0, !PT ;  /* 0xffffff004f4f7812 */ /* 0x000fe200078ec0ff */
[----:B------:R-:W-:Y:S01]  /*19f0*/  @P2 FADD R149, R149, 1 ;  /* 0x3f80000095952421 */ /* 0x000fe20000000000 */
[----:B------:R-:W-:Y:S01]  /*1a00*/  SHF.L.U32 R142, R142, 0x10, RZ ;  /* 0x000000108e8e7819 */ /* 0x000fe200000006ff */
[----:B------:R-:W-:Y:S01]  /*1a10*/  @P2 FADD R144, R144, 1 ;  /* 0x3f80000090902421 */ /* 0x000fe20000000000 */
[----:B------:R-:W-:Y:S02]  /*1a20*/  SHF.L.U32 R140, R140, 0x10, RZ ;  /* 0x000000108c8c7819 */ /* 0x000fe400000006ff */
[----:B------:R-:W-:Y:S01]  /*1a30*/  @!P0 FMUL R44, R44, 16777216 ;  /* 0x4b8000002c2c8820 */ /* 0x000fe20000400000 */
[----:B------:R-:W-:Y:S01]  /*1a40*/  @P2 FADD R142, R142, 1 ;  /* 0x3f8000008e8e2421 */ /* 0x000fe20000000000 */
[----:B------:R-:W-:Y:S01]  /*1a50*/  LOP3.LUT R81, R81, 0xffffff00, RZ, 0xc0, !PT ;  /* 0xffffff0051517812 */ /* 0x000fe200078ec0ff */
[----:B------:R-:W-:Y:S01]  /*1a60*/  @P2 FADD R140, R140, 1 ;  /* 0x3f8000008c8c2421 */ /* 0x000fe20000000000 */
[----:B------:R-:W0:Y:S02]  /*1a70*/  MUFU.RSQ R43, R44 ;  /* 0x0000002c002b7308 */ /* 0x000e240000001400 */
[----:B0-----:R-:W-:Y:S01]  /*1a80*/  @!P0 FMUL R43, R43, 4096 ;  /* 0x458000002b2b8820 */ /* 0x001fe20000400000 */
[----:B------:R-:W-:-:S03]  /*1a90*/  PLOP3.LUT P0, PT, PT, PT, UP0, 0x80, 0x8 ;  /* 0x000000000008781c */ /* 0x000fc60003f0f008 */
[-C--:B------:R-:W-:Y:S01]  /*1aa0*/  FMUL R135, R68, R43.reuse ;  /* 0x0000002b44877220 */ /* 0x080fe20000400000 */
[----:B------:R-:W-:Y:S01]  /*1ab0*/  SHF.L.U32 R68, R137, 0x10, RZ ;  /* 0x0000001089447819 */ /* 0x000fe200000006ff */
[-C--:B------:R-:W-:Y:S01]  /*1ac0*/  FMUL R0, R64, R43.reuse ;  /* 0x0000002b40007220 */ /* 0x080fe20000400000 */
[----:B------:R-:W-:Y:S01]  /*1ad0*/  SHF.L.U32 R64, R147, 0x10, RZ ;  /* 0x0000001093407819 */ /* 0x000fe200000006ff */
[-C--:B------:R-:W-:Y:S01]  /*1ae0*/  FMUL R67, R67, R43.reuse ;  /* 0x0000002b43437220 */ /* 0x080fe20000400000 */
[----:B------:R-:W-:Y:S01]  /*1af0*/  FMUL R76, R76, R43 ;  /* 0x0000002b4c4c7220 */ /* 0x000fe20000400000 */
[----:B------:R-:W-:Y:S01]  /*1b00*/  @P2 FADD R68, R68, 1 ;  /* 0x3f80000044442421 */ /* 0x000fe20000000000 */
[----:B------:R-:W-:Y:S01]  /*1b10*/  FMUL R0, R0, R45 ;  /* 0x0000002d00007220 */ /* 0x000fe20000400000 */
[----:B------:R-:W-:Y:S01]  /*1b20*/  @P2 FADD R64, R64, 1 ;  /* 0x3f80000040402421 */ /* 0x000fe20000000000 */
[----:B------:R-:W-:Y:S01]  /*1b30*/  FMUL R45, R72, R43 ;  /* 0x0000002b482d7220 */ /* 0x000fe20000400000 */
[----:B------:R-:W-:Y:S01]  /*1b40*/  FMUL R137, R67, R68 ;  /* 0x0000004443897220 */ /* 0x000fe20000400000 */
[----:B------:R-:W-:Y:S01]  /*1b50*/  FMUL R67, R76, R145 ;  /* 0x000000914c437220 */ /* 0x000fe20000400000 */
[----:B------:R-:W-:Y:S01]  /*1b60*/  SHF.L.U32 R145, R28, 0x10, RZ ;  /* 0x000000101c917819 */ /* 0x000fe200000006ff */
[----:B------:R-:W-:Y:S01]  /*1b70*/  FMUL R45, R45, R64 ;  /* 0x000000402d2d7220 */ /* 0x000fe20000400000 */
[-C--:B------:R-:W-:Y:S01]  /*1b80*/  FMUL R64, R66, R43.reuse ;  /* 0x0000002b42407220 */ /* 0x080fe20000400000 */
[-C--:B------:R-:W-:Y:S01]  /*1b90*/  FMUL R66, R32, R43.reuse ;  /* 0x0000002b20427220 */ /* 0x080fe20000400000 */
[----:B------:R-:W-:Y:S01]  /*1ba0*/  SHF.L.U32 R147, R86, 0x10, RZ ;  /* 0x0000001056937819 */ /* 0x000fe200000006ff */
[----:B------:R-:W-:Y:S01]  /*1bb0*/  @P2 FADD R145, R145, 1 ;  /* 0x3f80000091912421 */ /* 0x000fe20000000000 */
[-C--:B------:R-:W-:Y:S01]  /*1bc0*/  FMUL R82, R82, R43.reuse ;  /* 0x0000002b52527220 */ /* 0x080fe20000400000 */
[----:B------:R-:W-:Y:S01]  /*1bd0*/  SHF.L.U32 R68, R141, 0x10, RZ ;  /* 0x000000108d447819 */ /* 0x000fe200000006ff */
[----:B------:R-:W-:Y:S01]  /*1be0*/  FMUL R141, R34, R43 ;  /* 0x0000002b228d7220 */ /* 0x000fe20000400000 */
[----:B------:R-:W-:Y:S01]  /*1bf0*/  FMUL R66, R66, R145 ;  /* 0x0000009142427220 */ /* 0x000fe20000400000 */
[----:B------:R-:W-:Y:S01]  /*1c00*/  SHF.L.U32 R145, R139, 0x10, RZ ;  /* 0x000000108b917819 */ /* 0x000fe200000006ff */
[----:B------:R-:W-:Y:S01]  /*1c10*/  FMUL R139, R82, R143 ;  /* 0x0000008f528b7220 */ /* 0x000fe20000400000 */
[----:B------:R-:W-:Y:S01]  /*1c20*/  @P2 FADD R147, R147, 1 ;  /* 0x3f80000093932421 */ /* 0x000fe20000000000 */
[----:B------:R-:W-:Y:S01]  /*1c30*/  SHF.L.U32 R143, R24, 0x10, RZ ;  /* 0x00000010188f7819 */ /* 0x000fe200000006ff */
        /* <DEDUP_REMOVED lines=8> */
[----:B------:R-:W-:Y:S01]  /*1cc0*/  @P2 FADD R147, R147, 1 ;  /* 0x3f80000093932421 */ /* 0x000fe20000000000 */
[----:B------:R-:W-:Y:S01]  /*1cd0*/  FMUL R72, R72, R143 ;  /* 0x0000008f48487220 */ /* 0x000fe20000400000 */
[----:B------:R-:W-:Y:S01]  /*1ce0*/  SHF.L.U32 R143, R26, 0x10, RZ ;  /* 0x000000101a8f7819 */ /* 0x000fe200000006ff */
[----:B------:R-:W-:Y:S01]  /*1cf0*/  @P2 FADD R68, R68, 1 ;  /* 0x3f80000044442421 */ /* 0x000fe20000000000 */
[-C--:B------:R-:W-:Y:S01]  /*1d00*/  FMUL R35, R35, R43.reuse ;  /* 0x0000002b23237220 */ /* 0x080fe20000400000 */
[----:B------:R-:W-:Y:S01]  /*1d10*/  FMUL R44, R70, R43 ;  /* 0x0000002b462c7220 */ /* 0x000fe20000400000 */
[----:B------:R-:W-:Y:S01]  /*1d20*/  FMUL R34, R78, R147 ;  /* 0x000000934e227220 */ /* 0x000fe20000400000 */
[----:B------:R-:W-:Y:S01]  /*1d30*/  @P2 FADD R145, R145, 1 ;  /* 0x3f80000091912421 */ /* 0x000fe20000000000 */
[-C--:B------:R-:W-:Y:S01]  /*1d40*/  FMUL R70, R36, R43.reuse ;  /* 0x0000002b24467220 */ /* 0x080fe20000400000 */
[----:B------:R-:W-:Y:S01]  /*1d50*/  SHF.L.U32 R147, R25, 0x10, RZ ;  /* 0x0000001019937819 */ /* 0x000fe200000006ff */
[----:B------:R-:W-:Y:S01]  /*1d60*/  FMUL R36, R35, R68 ;  /* 0x0000004423247220 */ /* 0x000fe20000400000 */
[----:B------:R-:W-:Y:S01]  /*1d70*/  @P2 FADD R143, R143, 1 ;  /* 0x3f8000008f8f2421 */ /* 0x000fe20000000000 */
[-C--:B------:R-:W-:Y:S01]  /*1d80*/  FMUL R38, R38, R43.reuse ;  /* 0x0000002b26267220 */ /* 0x080fe20000400000 */
[----:B------:R-:W-:Y:S01]  /*1d90*/  FMUL R32, R80, R43 ;  /* 0x0000002b50207220 */ /* 0x000fe20000400000 */
[----:B------:R-:W-:Y:S01]  /*1da0*/  SHF.L.U32 R68, R130, 0x10, RZ ;  /* 0x0000001082447819 */ /* 0x000fe200000006ff */
[----:B------:R-:W-:Y:S01]  /*1db0*/  FMUL R35, R70, R145 ;  /* 0x0000009146237220 */ /* 0x000fe20000400000 */
[----:B------:R-:W-:Y:S01]  /*1dc0*/  PRMT R80, R22, 0x7632, R80 ;  /* 0x0000763216507816 */ /* 0x000fe20000000050 */
[----:B------:R-:W-:Y:S01]  /*1dd0*/  FMUL R38, R38, R143 ;  /* 0x0000008f26267220 */ /* 0x000fe20000400000 */
[----:B------:R-:W-:Y:S01]  /*1de0*/  SHF.L.U32 R145, R27, 0x10, RZ ;  /* 0x000000101b917819 */ /* 0x000fe200000006ff */
[-C--:B------:R-:W-:Y:S01]  /*1df0*/  FMUL R76, R41, R43.reuse ;  /* 0x0000002b294c7220 */ /* 0x080fe20000400000 */
[----:B------:R-:W-:Y:S01]  /*1e00*/  @P2 FADD R147, R147, 1 ;  /* 0x3f80000093932421 */ /* 0x000fe20000000000 */
[-C--:B------:R-:W-:Y:S01]  /*1e10*/  FMUL R70, R89, R43.reuse ;  /* 0x0000002b59467220 */ /* 0x080fe20000400000 */
[----:B------:R-:W-:Y:S01]  /*1e20*/  SHF.L.U32 R143, R20, 0x10, RZ ;  /* 0x00000010148f7819 */ /* 0x000fe200000006ff */
[-C--:B------:R-:W-:Y:S01]  /*1e30*/  FMUL R41, R93, R43.reuse ;  /* 0x0000002b5d297220 */ /* 0x080fe20000400000 */
[----:B------:R-:W-:Y:S01]  /*1e40*/  @P2 FADD R68, R68, 1 ;  /* 0x3f80000044442421 */ /* 0x000fe20000000000 */
[----:B------:R-:W-:Y:S01]  /*1e50*/  SHF.L.U32 R93, R80, 0x10, RZ ;  /* 0x00000010505d7819 */ /* 0x000fe200000006ff */
[----:B------:R-:W-:Y:S01]  /*1e60*/  FMUL R135, R135, R46 ;  /* 0x0000002e87877220 */ /* 0x000fe20000400000 */
[----:B------:R-:W-:Y:S01]  /*1e70*/  FMUL R46, R74, R43 ;  /* 0x0000002b4a2e7220 */ /* 0x000fe20000400000 */
[----:B------:R-:W-:Y:S01]  /*1e80*/  FMUL R70, R70, R147 ;  /* 0x0000009346467220 */ /* 0x000fe20000400000 */
[----:B------:R-:W-:Y:S01]  /*1e90*/  @P2 FADD R145, R145, 1 ;  /* 0x3f80000091912421 */ /* 0x000fe20000000000 */
[-C--:B------:R-:W-:Y:S01]  /*1ea0*/  FMUL R74, R91, R43.reuse ;  /* 0x0000002b5b4a7220 */ /* 0x080fe20000400000 */
[----:B------:R-:W-:Y:S01]  /*1eb0*/  SHF.L.U32 R147, R138, 0x10, RZ ;  /* 0x000000108a937819 */ /* 0x000fe200000006ff */
[----:B------:R-:W-:Y:S01]  /*1ec0*/  @P2 FADD R143, R143, 1 ;  /* 0x3f8000008f8f2421 */ /* 0x000fe20000000000 */
[-C--:B------:R-:W-:Y:S01]  /*1ed0*/  FMUL R78, R40, R43.reuse ;  /* 0x0000002b284e7220 */ /* 0x080fe20000400000 */
[----:B------:R-:W-:Y:S01]  /*1ee0*/  FMUL R41, R41, R68 ;  /* 0x0000004429297220 */ /* 0x000fe20000400000 */
[----:B------:R-:W-:Y:S01]  /*1ef0*/  @P2 FADD R93, R93, 1 ;  /* 0x3f8000005d5d2421 */ /* 0x000fe20000000000 */
[----:B------:R-:W-:Y:S01]  /*1f00*/  FMUL R42, R42, R43 ;  /* 0x0000002b2a2a7220 */ /* 0x000fe20000400000 */
[----:B------:R-:W-:Y:S01]  /*1f10*/  SHF.L.U32 R68, R129, 0x10, RZ ;  /* 0x0000001081447819 */ /* 0x000fe200000006ff */
[----:B------:R-:W-:Y:S01]  /*1f20*/  FMUL R74, R74, R145 ;  /* 0x000000914a4a7220 */ /* 0x000fe20000400000 */
[----:B------:R-:W-:Y:S01]  /*1f30*/  FMUL R39, R39, R43 ;  /* 0x0000002b27277220 */ /* 0x000fe20000400000 */
[----:B------:R-:W-:Y:S01]  /*1f40*/  SHF.L.U32 R145, R21, 0x10, RZ ;  /* 0x0000001015917819 */ /* 0x000fe200000006ff */
[----:B------:R-:W-:Y:S01]  /*1f50*/  FMUL R78, R78, R143 ;  /* 0x0000008f4e4e7220 */ /* 0x000fe20000400000 */
[----:B------:R-:W-:Y:S01]  /*1f60*/  @P2 FADD R147, R147, 1 ;  /* 0x3f80000093932421 */ /* 0x000fe20000000000 */
[----:B------:R-:W-:Y:S01]  /*1f70*/  FMUL R92, R92, R43 ;  /* 0x0000002b5c5c7220 */ /* 0x000fe20000400000 */
[----:B------:R-:W-:Y:S01]  /*1f80*/  FMUL R143, R42, R93 ;  /* 0x0000005d2a8f7220 */ /* 0x000fe20000400000 */
[----:B------:R-:W-:Y:S01]  /*1f90*/  @P2 FADD R68, R68, 1 ;  /* 0x3f80000044442421 */ /* 0x000fe20000000000 */
[-C--:B------:R-:W-:Y:S01]  /*1fa0*/  FMUL R93, R96, R43.reuse ;  /* 0x0000002b605d7220 */ /* 0x080fe20000400000 */
[----:B------:R-:W-:Y:S01]  /*1fb0*/  FMUL R89, R90, R43 ;  /* 0x0000002b5a597220 */ /* 0x000fe20000400000 */
[----:B------:R-:W-:Y:S01]  /*1fc0*/  FMUL R91, R39, R136 ;  /* 0x00000088275b7220 */ /* 0x000fe20000400000 */
[----:B------:R-:W-:Y:S01]  /*1fd0*/  FMUL R39, R92, R147 ;  /* 0x000000935c277220 */ /* 0x000fe20000400000 */
[----:B------:R-:W-:Y:S01]  /*1fe0*/  @P2 FADD R145, R145, 1 ;  /* 0x3f80000091912421 */ /* 0x000fe20000000000 */
[----:B------:R-:W-:Y:S01]  /*1ff0*/  SHF.L.U32 R90, R126, 0x10, RZ ;  /* 0x000000107e5a7819 */ /* 0x000fe200000006ff */
[-C--:B------:R-:W-:Y:S01]  /*2000*/  FMUL R40, R94, R43.reuse ;  /* 0x0000002b5e287220 */ /* 0x080fe20000400000 */
[----:B------:R-:W-:Y:S01]  /*2010*/  FMUL R93, R93, R68 ;  /* 0x000000445d5d7220 */ /* 0x000fe20000400000 */
[----:B------:R-:W-:Y:S01]  /*2020*/  SHF.L.U32 R92, R19, 0x10, RZ ;  /* 0x00000010135c7819 */ /* 0x000fe200000006ff */
[-C--:B------:R-:W-:Y:S01]  /*2030*/  FMUL R42, R95, R43.reuse ;  /* 0x0000002b5f2a7220 */ /* 0x080fe20000400000 */
[----:B------:R-:W-:Y:S01]  /*2040*/  SHF.L.U32 R68, R127, 0x10, RZ ;  /* 0x000000107f447819 */ /* 0x000fe200000006ff */
[----:B------:R-:W-:Y:S01]  /*2050*/  FMUL R95, R97, R43 ;  /* 0x0000002b615f7220 */ /* 0x000fe20000400000 */
[----:B------:R-:W-:Y:S01]  /*2060*/  SHF.L.U32 R94, R125, 0x10, RZ ;  /* 0x000000107d5e7819 */ /* 0x000fe200000006ff */
[----:B------:R-:W-:Y:S01]  /*2070*/  FMUL R76, R76, R145 ;  /* 0x000000914c4c7220 */ /* 0x000fe20000400000 */
[-C--:B------:R-:W-:Y:S01]  /*2080*/  FMUL R97, R99, R43.reuse ;  /* 0x0000002b63617220 */ /* 0x080fe20000400000 */
[----:B------:R-:W-:Y:S01]  /*2090*/  SHF.L.U32 R145, R23, 0x10, RZ ;  /* 0x0000001017917819 */ /* 0x000fe200000006ff */
[----:B------:R-:W-:Y:S01]  /*20a0*/  @P2 FADD R90, R90, 1 ;  /* 0x3f8000005a5a2421 */ /* 0x000fe20000000000 */
[-C--:B------:R-:W-:Y:S01]  /*20b0*/  FMUL R99, R101, R43.reuse ;  /* 0x0000002b65637220 */ /* 0x080fe20000400000 */
[----:B------:R-:W-:Y:S01]  /*20c0*/  @P2 FADD R92, R92, 1 ;  /* 0x3f8000005c5c2421 */ /* 0x000fe20000000000 */
[-C--:B------:R-:W-:Y:S01]  /*20d0*/  FMUL R47, R47, R43.reuse ;  /* 0x0000002b2f2f7220 */ /* 0x080fe20000400000 */
[----:B------:R-:W-:Y:S01]  /*20e0*/  @P2 FADD R68, R68, 1 ;  /* 0x3f80000044442421 */ /* 0x000fe20000000000 */
[----:B------:R-:W-:Y:S01]  /*20f0*/  @P2 FADD R94, R94, 1 ;  /* 0x3f8000005e5e2421 */ /* 0x000fe20000000000 */
[----:B------:R-:W-:Y:S01]  /*2100*/  FMUL R103, R103, R43 ;  /* 0x0000002b67677220 */ /* 0x000fe20000400000 */
[----:B------:R-:W-:Y:S01]  /*2110*/  FMUL R99, R99, R90 ;  /* 0x0000005a63637220 */ /* 0x000fe20000400000 */
[----:B------:R-:W-:Y:S01]  /*2120*/  @P2 FADD R145, R145, 1 ;  /* 0x3f80000091912421 */ /* 0x000fe20000000000 */
[----:B------:R-:W-:Y:S01]  /*2130*/  FMUL R90, R47, R92 ;  /* 0x0000005c2f5a7220 */ /* 0x000fe20000400000 */
        /* <DEDUP_REMOVED lines=9> */
[-C--:B------:R-:W-:Y:S01]  /*21d0*/  FMUL R92, R48, R43.reuse ;  /* 0x0000002b305c7220 */ /* 0x080fe20000400000 */
[----:B------:R-:W-:Y:S01]  /*21e0*/  SHF.L.U32 R149, R87, 0x10, RZ ;  /* 0x0000001057957819 */ /* 0x000fe200000006ff */
[----:B------:R-:W-:Y:S01]  /*21f0*/  @P2 FADD R103, R103, 1 ;  /* 0x3f80000067672421 */ /* 0x000fe20000000000 */
[----:B------:R-:W-:Y:S01]  /*2200*/  SHF.L.U32 R94, R14, 0x10, RZ ;  /* 0x000000100e5e7819 */ /* 0x000fe200000006ff */
[----:B------:R-:W-:Y:S01]  /*2210*/  @P2 FADD R68, R68, 1 ;  /* 0x3f80000044442421 */ /* 0x000fe20000000000 */
[-C--:B------:R-:W-:Y:S01]  /*2220*/  FMUL R104, R104, R43.reuse ;  /* 0x0000002b68687220 */ /* 0x080fe20000400000 */
[-C--:B------:R-:W-:Y:S01]  /*2230*/  FMUL R105, R105, R43.reuse ;  /* 0x0000002b69697220 */ /* 0x080fe20000400000 */
[----:B------:R-:W-:Y:S01]  /*2240*/  @P2 FADD R145, R145, 1 ;  /* 0x3f80000091912421 */ /* 0x000fe20000000000 */
[-C--:B------:R-:W-:Y:S01]  /*2250*/  FMUL R88, R102, R43.reuse ;  /* 0x0000002b66587220 */ /* 0x080fe20000400000 */
[----:B------:R-:W-:Y:S01]  /*2260*/  FMUL R48, R49, R43 ;  /* 0x0000002b31307220 */ /* 0x000fe20000400000 */
[----:B------:R-:W-:Y:S01]  /*2270*/  FMUL R92, R92, R101 ;  /* 0x000000655c5c7220 */ /* 0x000fe20000400000 */
[----:B------:R-:W-:Y:S01]  /*2280*/  @P2 FADD R149, R149, 1 ;  /* 0x3f80000095952421 */ /* 0x000fe20000000000 */
[----:B------:R-:W-:Y:S01]  /*2290*/  FMUL R49, R104, R103 ;  /* 0x0000006768317220 */ /* 0x000fe20000400000 */
        /* <DEDUP_REMOVED lines=8> */
[----:B------:R-:W-:Y:S01]  /*2320*/  SHF.L.U32 R149, R30, 0x10, RZ ;  /* 0x000000101e957819 */ /* 0x000fe200000006ff */
[----:B------:R-:W-:Y:S01]  /*2330*/  @P2 FADD R105, R105, 1 ;  /* 0x3f80000069692421 */ /* 0x000fe20000000000 */
[-C--:B------:R-:W-:Y:S01]  /*2340*/  FMUL R94, R106, R43.reuse ;  /* 0x0000002b6a5e7220 */ /* 0x080fe20000400000 */
[----:B------:R-:W-:Y:S01]  /*2350*/  SHF.L.U32 R96, R120, 0x10, RZ ;  /* 0x0000001078607819 */ /* 0x000fe200000006ff */
[----:B------:R-:W-:Y:S01]  /*2360*/  @P2 FADD R145, R145, 1 ;  /* 0x3f80000091912421 */ /* 0x000fe20000000000 */
[-C--:B------:R-:W-:Y:S01]  /*2370*/  FMUL R50, R51, R43.reuse ;  /* 0x0000002b33327220 */ /* 0x080fe20000400000 */
[----:B------:R-:W-:Y:S01]  /*2380*/  @P2 FADD R149, R149, 1 ;  /* 0x3f80000095952421 */ /* 0x000fe20000000000 */
[----:B------:R-:W-:Y:S01]  /*2390*/  FMUL R51, R107, R43 ;  /* 0x0000002b6b337220 */ /* 0x000fe20000400000 */
        /* <DEDUP_REMOVED lines=8> */
[-C--:B------:R-:W-:Y:S01]  /*2420*/  FMUL R82, R98, R43.reuse ;  /* 0x0000002b62527220 */ /* 0x080fe20000400000 */
[----:B------:R-:W-:Y:S01]  /*2430*/  SHF.L.U32 R145, R15, 0x10, RZ ;  /* 0x000000100f917819 */ /* 0x000fe200000006ff */
[----:B------:R-:W-:Y:S01]  /*2440*/  FMUL R105, R105, R96 ;  /* 0x0000006069697220 */ /* 0x000fe20000400000 */
[----:B------:R-:W-:Y:S01]  /*2450*/  SHF.L.U32 R149, R17, 0x10, RZ ;  /* 0x0000001011957819 */ /* 0x000fe200000006ff */
[----:B------:R-:W-:Y:S01]  /*2460*/  @P2 FADD R107, R107, 1 ;  /* 0x3f8000006b6b2421 */ /* 0x000fe20000000000 */
[-C--:B------:R-:W-:Y:S01]  /*2470*/  FMUL R96, R53, R43.reuse ;  /* 0x0000002b35607220 */ /* 0x080fe20000400000 */
[----:B------:R-:W-:Y:S01]  /*2480*/  SHF.L.U32 R98, R118, 0x10, RZ ;  /* 0x0000001076627819 */ /* 0x000fe200000006ff */
[----:B------:R-:W-:Y:S01]  /*2490*/  @P2 FADD R68, R68, 1 ;  /* 0x3f80000044442421 */ /* 0x000fe20000000000 */
[----:B------:R-:W-:Y:S01]  /*24a0*/  @P2 FADD R80, R80, 1 ;  /* 0x3f80000050502421 */ /* 0x000fe20000000000 */
        /* <DEDUP_REMOVED lines=14> */
[-C--:B------:R-:W-:Y:S01]  /*2590*/  FMUL R53, R109, R43.reuse ;  /* 0x0000002b6d357220 */ /* 0x080fe20000400000 */
[-C--:B------:R-:W-:Y:S01]  /*25a0*/  FMUL R98, R111, R43.reuse ;  /* 0x0000002b6f627220 */ /* 0x080fe20000400000 */
[-C--:B------:R-:W-:Y:S01]  /*25b0*/  FMUL R109, R55, R43.reuse ;  /* 0x0000002b376d7220 */ /* 0x080fe20000400000 */
[----:B------:R-:W-:Y:S01]  /*25c0*/  SHF.L.U32 R111, R116, 0x10, RZ ;  /* 0x00000010746f7819 */ /* 0x000fe200000006ff */
[----:B------:R-:W-:Y:S01]  /*25d0*/  @P2 FADD R68, R68, 1 ;  /* 0x3f80000044442421 */ /* 0x000fe20000000000 */
[----:B------:R-:W-:Y:S01]  /*25e0*/  SHF.L.U32 R55, R117, 0x10, RZ ;  /* 0x0000001075377819 */ /* 0x000fe200000006ff */
[----:B------:R-:W-:Y:S01]  /*25f0*/  @P2 FADD R145, R145, 1 ;  /* 0x3f80000091912421 */ /* 0x000fe20000000000 */
[-C--:B------:R-:W-:Y:S01]  /*2600*/  FMUL R54, R54, R43.reuse ;  /* 0x0000002b36367220 */ /* 0x080fe20000400000 */
[----:B------:R-:W-:Y:S01]  /*2610*/  @P2 FADD R100, R100, 1 ;  /* 0x3f80000064642421 */ /* 0x000fe20000000000 */
[----:B------:R-:W-:Y:S01]  /*2620*/  FMUL R53, R53, R68 ;  /* 0x0000004435357220 */ /* 0x000fe20000400000 */
[----:B------:R-:W-:Y:S01]  /*2630*/  @P2 FADD R111, R111, 1 ;  /* 0x3f8000006f6f2421 */ /* 0x000fe20000000000 */
[----:B------:R-:W-:Y:S01]  /*2640*/  FMUL R112, R112, R43 ;  /* 0x0000002b70707220 */ /* 0x000fe20000400000 */
[----:B------:R-:W-:Y:S01]  /*2650*/  FMUL R54, R54, R145 ;  /* 0x0000009136367220 */ /* 0x000fe20000400000 */
[----:B------:R-:W-:Y:S01]  /*2660*/  @P2 FADD R55, R55, 1 ;  /* 0x3f80000037372421 */ /* 0x000fe20000000000 */
[----:B------:R-:W-:Y:S01]  /*2670*/  SHF.L.U32 R68, R115, 0x10, RZ ;  /* 0x0000001073447819 */ /* 0x000fe200000006ff */
[----:B------:R-:W-:Y:S01]  /*2680*/  FMUL R109, R109, R100 ;  /* 0x000000646d6d7220 */ /* 0x000fe20000400000 */
[----:B------:R-:W-:Y:S01]  /*2690*/  SHF.L.U32 R145, R4, 0x10, RZ ;  /* 0x0000001004917819 */ /* 0x000fe200000006ff */
[----:B------:R-:W-:Y:S01]  /*26a0*/  FMUL R100, R57, R43 ;  /* 0x0000002b39647220 */ /* 0x000fe20000400000 */
[----:B------:R-:W-:Y:S01]  /*26b0*/  FMUL R57, R112, R111 ;  /* 0x0000006f70397220 */ /* 0x000fe20000400000 */
[----:B------:R-:W-:Y:S01]  /*26c0*/  FMUL R98, R98, R55 ;  /* 0x0000003762627220 */ /* 0x000fe20000400000 */
[----:B------:R-:W-:Y:S01]  /*26d0*/  SHF.L.U32 R111, R6, 0x10, RZ ;  /* 0x00000010066f7819 */ /* 0x000fe200000006ff */
[-C--:B------:R-:W-:Y:S01]  /*26e0*/  FMUL R65, R65, R43.reuse ;  /* 0x0000002b41417220 */ /* 0x080fe20000400000 */
[----:B------:R-:W-:Y:S01]  /*26f0*/  @P2 FADD R68, R68, 1 ;  /* 0x3f80000044442421 */ /* 0x000fe20000000000 */
[-C--:B------:R-:W-:Y:S01]  /*2700*/  FMUL R55, R134, R43.reuse ;  /* 0x0000002b86377220 */ /* 0x080fe20000400000 */
[----:B------:R-:W-:Y:S01]  /*2710*/  SHF.L.U32 R149, R113, 0x10, RZ ;  /* 0x0000001071957819 */ /* 0x000fe200000006ff */
[----:B------:R-:W-:Y:S01]  /*2720*/  @P2 FADD R145, R145, 1 ;  /* 0x3f80000091912421 */ /* 0x000fe20000000000 */
[-C--:B------:R-:W-:Y:S01]  /*2730*/  FMUL R56, R56, R43.reuse ;  /* 0x0000002b38387220 */ /* 0x080fe20000400000 */
[-C--:B------:R-:W-:Y:S01]  /*2740*/  FMUL R102, R133, R43.reuse ;  /* 0x0000002b85667220 */ /* 0x080fe20000400000 */
[----:B------:R-:W-:Y:S01]  /*2750*/  FMUL R133, R2, R64 ;  /* 0x0000004002857220 */ /* 0x000fe20000400000 */
[----:B------:R-:W-:Y:S01]  /*2760*/  FMUL R65, R65, R146 ;  /* 0x0000009241417220 */ /* 0x000fe20000400000 */
[----:B------:R-:W-:Y:S01]  /*2770*/  FMUL R55, R55, R68 ;  /* 0x0000004437377220 */ /* 0x000fe20000400000 */
[----:B------:R-:W-:Y:S01]  /*2780*/  @P2 FADD R111, R111, 1 ;  /* 0x3f8000006f6f2421 */ /* 0x000fe20000000000 */
[----:B------:R-:W-:Y:S01]  /*2790*/  FMUL R58, R58, R43 ;  /* 0x0000002b3a3a7220 */ /* 0x000fe20000400000 */
[----:B------:R-:W-:Y:S01]  /*27a0*/  FMUL R56, R56, R145 ;  /* 0x0000009138387220 */ /* 0x000fe20000400000 */
[----:B------:R-:W-:Y:S01]  /*27b0*/  @P2 FADD R149, R149, 1 ;  /* 0x3f80000095952421 */ /* 0x000fe20000000000 */
[----:B------:R-:W-:Y:S01]  /*27c0*/  FMUL R68, R59, R43 ;  /* 0x0000002b3b447220 */ /* 0x000fe20000400000 */
[----:B------:R-:W-:Y:S01]  /*27d0*/  FMNMX3 R63, R63, |R135|, |R0|, !PT ;  /* 0x400000873f3f7276 */ /* 0x000fe20007800400 */
[----:B------:R-:W-:Y:S01]  /*27e0*/  FMUL R58, R58, R111 ;  /* 0x0000006f3a3a7220 */ /* 0x000fe20000400000 */
[----:B------:R-:W-:Y:S01]  /*27f0*/  SHF.L.U32 R145, R114, 0x10, RZ ;  /* 0x0000001072917819 */ /* 0x000fe200000006ff */
[----:B------:R-:W-:Y:S01]  /*2800*/  FMUL R111, R68, R149 ;  /* 0x00000095446f7220 */ /* 0x000fe20000400000 */
[----:B------:R-:W-:Y:S01]  /*2810*/  FSEL R133, R64, R133, !P0 ;  /* 0x0000008540857208 */ /* 0x000fe20004000000 */
[----:B------:R-:W-:Y:S01]  /*2820*/  FMUL R68, R2, R135 ;  /* 0x0000008702447220 */ /* 0x000fe20000400000 */
[-C--:B------:R-:W-:Y:S01]  /*2830*/  FMNMX3 R63, R63, |R44|.reuse, |R65|, !PT ;  /* 0x4000002c3f3f7276 */ /* 0x080fe20007800441 */
[----:B------:R-:W-:Y:S01]  /*2840*/  @P2 FADD R145, R145, 1 ;  /* 0x3f80000091912421 */ /* 0x000fe20000000000 */
[----:B------:R-:W-:Y:S01]  /*2850*/  FMUL R132, R132, R43 ;  /* 0x0000002b84847220 */ /* 0x000fe20000400000 */
[----:B------:R-:W-:Y:S01]  /*2860*/  LOP3.LUT R106, R69, 0xffffff00, RZ, 0xc0, !PT ;  /* 0xffffff00456a7812 */ /* 0x000fe200078ec0ff */
[----:B------:R-:W-:Y:S01]  /*2870*/  FMUL R69, R2, R44 ;  /* 0x0000002c02457220 */ /* 0x000fe20000400000 */
[----:B------:R-:W-:Y:S01]  /*2880*/  F2FP.SATFINITE.E4M3.F32.PACK_AB_MERGE_C R133, RZ, R133, RZ ;  /* 0x00000085ff85723e */ /* 0x000fe200048070ff */
[----:B------:R-:W-:Y:S01]  /*2890*/  FMUL R59, R132, R145 ;  /* 0x00000091843b7220 */ /* 0x000fe20000400000 */
[----:B------:R-:W-:Y:S01]  /*28a0*/  FMNMX3 R63, R63, |R64|, |R45|, !PT ;  /* 0x400000403f3f7276 */ /* 0x000fe2000780042d */
[C---:B------:R-:W-:Y:S01]  /*28b0*/  FMUL R145, R2.reuse, R46 ;  /* 0x0000002e02917220 */ /* 0x040fe20000400000 */
[----:B------:R-:W-:Y:S01]  /*28c0*/  FSEL R135, R135, R68, !P0 ;  /* 0x0000004487877208 */ /* 0x000fe20004000000 */
[----:B------:R-:W-:Y:S01]  /*28d0*/  @P0 FMUL R0, R2, R0 ;  /* 0x0000000002000220 */ /* 0x000fe20000400000 */
[----:B------:R-:W-:Y:S01]  /*28e0*/  LOP3.LUT R68, R106, 0xffff, R133, 0xf8, !PT ;  /* 0x0000ffff6a447812 */ /* 0x000fe200078ef885 */
[C---:B------:R-:W-:Y:S01]  /*28f0*/  @P0 FMUL R45, R2.reuse, R45 ;  /* 0x0000002d022d0220 */ /* 0x040fe20000400000 */
[----:B------:R-:W-:Y:S01]  /*2900*/  FMNMX3 R106, R63, |R46|, |R137|, !PT ;  /* 0x4000002e3f6a7276 */ /* 0x000fe20007800489 */
[C---:B------:R-:W-:Y:S01]  /*2910*/  FMUL R63, R2.reuse, R32 ;  /* 0x00000020023f7220 */ /* 0x040fe20000400000 */
[----:B------:R-:W-:Y:S01]  /*2920*/  LOP3.LUT R108, R71, 0xffffff00, RZ, 0xc0, !PT ;  /* 0xffffff00476c7812 */ /* 0x000fe200078ec0ff */
[----:B------:R-:W-:Y:S01]  /*2930*/  FMUL R71, R2, R38 ;  /* 0x0000002602477220 */ /* 0x000fe20000400000 */
[----:B------:R-:W-:Y:S01]  /*2940*/  FSEL R104, R44, R69, !P0 ;  /* 0x000000452c687208 */ /* 0x000fe20004000000 */
[----:B------:R-:W-:Y:S01]  /*2950*/  FMUL R44, R2, R103 ;  /* 0x00000067022c7220 */ /* 0x000fe20000400000 */
[----:B------:R-:W-:Y:S01]  /*2960*/  FSEL R69, R46, R145, !P0 ;  /* 0x000000912e457208 */ /* 0x000fe20004000000 */
[----:B------:R-:W-:Y:S01]  /*2970*/  FMUL R33, R33, R43 ;  /* 0x0000002b21217220 */ /* 0x000fe20000400000 */
[----:B------:R-:W-:Y:S01]  /*2980*/  LOP3.LUT R145, R75, 0xffffff00, RZ, 0xc0, !PT ;  /* 0xffffff004b917812 */ /* 0x000fe200078ec0ff */
[----:B------:R-:W-:Y:S01]  /*2990*/  FMUL R75, R2, R88 ;  /* 0x00000058024b7220 */ /* 0x000fe20000400000 */
[----:B------:R-:W-:Y:S01]  /*29a0*/  FSEL R63, R32, R63, !P0 ;  /* 0x0000003f203f7208 */ /* 0x000fe20004000000 */
[----:B------:R-:W-:Y:S01]  /*29b0*/  @P0 FMUL R137, R2, R137 ;  /* 0x0000008902890220 */ /* 0x000fe20000400000 */
[----:B------:R-:W-:Y:S01]  /*29c0*/  FSEL R71, R38, R71, !P0 ;  /* 0x0000004726477208 */ /* 0x000fe20004000000 */
[----:B------:R-:W-:Y:S01]  /*29d0*/  FMUL R33, R33, R144 ;  /* 0x0000009021217220 */ /* 0x000fe20000400000 */
[----:B------:R-:W-:Y:S01]  /*29e0*/  LOP3.LUT R46, R73, 0xffffff00, RZ, 0xc0, !PT ;  /* 0xffffff00492e7812 */ /* 0x000fe200078ec0ff */
[----:B------:R-:W-:Y:S01]  /*29f0*/  @P0 FMUL R65, R2, R65 ;  /* 0x0000004102410220 */ /* 0x000fe20000400000 */
[----:B------:R-:W-:Y:S01]  /*2a00*/  F2FP.SATFINITE.E4M3.F32.PACK_AB_MERGE_C R63, RZ, R63, RZ ;  /* 0x0000003fff3f723e */ /* 0x000fe200048070ff */
[----:B------:R-:W-:Y:S01]  /*2a10*/  FMUL R37, R37, R43 ;  /* 0x0000002b25257220 */ /* 0x000fe20000400000 */
[----:B------:R-:W-:Y:S01]  /*2a20*/  F2FP.SATFINITE.E4M3.F32.PACK_AB_MERGE_C R73, RZ, R71, RZ ;  /* 0x00000047ff49723e */ /* 0x000fe200048070ff */
[----:B------:R-:W-:Y:S01]  /*2a30*/  FMUL R89, R89, R140 ;  /* 0x0000008c59597220 */ /* 0x000fe20000400000 */
[----:B------:R-:W-:Y:S01]  /*2a40*/  FSEL R75, R88, R75, !P0 ;  /* 0x0000004b584b7208 */ /* 0x000fe20004000000 */
[----:B------:R-:W-:Y:S01]  /*2a50*/  FMUL R37, R37, R142 ;  /* 0x0000008e25257220 */ /* 0x000fe20000400000 */
[----:B------:R-:W-:Y:S01]  /*2a60*/  LOP3.LUT R71, R108, 0xffff, R63, 0xf8, !PT ;  /* 0x0000ffff6c477812 */ /* 0x000fe200078ef83f */
[----:B------:R-:W-:Y:S01]  /*2a70*/  FMUL R52, R52, R43 ;  /* 0x0000002b34347220 */ /* 0x000fe20000400000 */
[----:B------:R-:W-:-:S02]  /*2a80*/  LOP3.LUT R73, R46, 0xffff, R73, 0xf8, !PT ;  /* 0x0000ffff2e497812 */ /* 0x000fc400078ef849 */
[----:B------:R-:W-:Y:S01]  /*2a90*/  LOP3.LUT R46, R77, 0xffffff00, RZ, 0xc0, !PT ;  /* 0xffffff004d2e7812 */ /* 0x000fe200078ec0ff */
[C---:B------:R-:W-:Y:S01]  /*2aa0*/  FMUL R77, R2.reuse, R58 ;  /* 0x0000003a024d7220 */ /* 0x040fe20000400000 */
[----:B------:R-:W-:Y:S01]  /*2ab0*/  F2FP.SATFINITE.E4M3.F32.PACK_AB_MERGE_C R63, RZ, R75, RZ ;  /* 0x0000004bff3f723e */ /* 0x000fe200048070ff */
[----:B------:R-:W-:Y:S01]  /*2ac0*/  FMUL R75, R2, R54 ;  /* 0x00000036024b7220 */ /* 0x000fe20000400000 */
[----:B------:R-:W-:Y:S02]  /*2ad0*/  FSEL R44, R103, R44, !P0 ;  /* 0x0000002c672c7208 */ /* 0x000fe40004000000 */
[----:B------:R-:W-:Y:S02]  /*2ae0*/  FSEL R77, R58, R77, !P0 ;  /* 0x0000004d3a4d7208 */ /* 0x000fe40004000000 */
[----:B------:R-:W-:Y:S02]  /*2af0*/  FSEL R75, R54, R75, !P0 ;  /* 0x0000004b364b7208 */ /* 0x000fe40004000000 */
[----:B------:R-:W-:-:S02]  /*2b00*/  LOP3.LUT R63, R46, 0xffff, R63, 0xf8, !PT ;  /* 0x0000ffff2e3f7812 */ /* 0x000fc400078ef83f */
[----:B------:R-:W-:Y:S02]  /*2b10*/  LOP3.LUT R108, R83, 0xffffff00, RZ, 0xc0, !PT ;  /* 0xffffff00536c7812 */ /* 0x000fe400078ec0ff */
[----:B------:R-:W-:Y:S02]  /*2b20*/  F2FP.SATFINITE.E4M3.F32.PACK_AB_MERGE_C R46, RZ, R75, RZ ;  /* 0x0000004bff2e723e */ /* 0x000fe400048070ff */
[----:B------:R-:W-:Y:S02]  /*2b30*/  F2FP.SATFINITE.E4M3.F32.PACK_AB_MERGE_C R77, RZ, R77, RZ ;  /* 0x0000004dff4d723e */ /* 0x000fe400048070ff */
[----:B------:R-:W-:Y:S02]  /*2b40*/  F2FP.SATFINITE.E4M3.F32.PACK_AB_MERGE_C R75, RZ, R0, RZ ;  /* 0x00000000ff4b723e */ /* 0x000fe400048070ff */
[----:B------:R-:W-:Y:S02]  /*2b50*/  F2FP.SATFINITE.E4M3.F32.PACK_AB_MERGE_C R135, RZ, R135, RZ ;  /* 0x00000087ff87723e */ /* 0x000fe400048070ff */
[----:B------:R-:W-:-:S02]  /*2b60*/  F2FP.SATFINITE.E4M3.F32.PACK_AB_MERGE_C R44, RZ, R44, RZ ;  /* 0x0000002cff2c723e */ /* 0x000fc400048070ff */
[----:B------:R-:W-:Y:S01]  /*2b70*/  LOP3.LUT R0, R108, 0xffff, R77, 0xf8, !PT ;  /* 0x0000ffff6c007812 */ /* 0x000fe200078ef84d */
[----:B------:R-:W-:Y:S01]  /*2b80*/  FMUL R77, R2, R66 ;  /* 0x00000042024d7220 */ /* 0x000fe20000400000 */
[----:B------:R-:W-:Y:S02]  /*2b90*/  SHF.L.U32 R75, R75, 0x8, RZ ;  /* 0x000000084b4b7819 */ /* 0x000fe400000006ff */
[----:B------:R-:W-:Y:S02]  /*2ba0*/  LOP3.LUT R108, R135, 0xff, RZ, 0xc0, !PT ;  /* 0x000000ff876c7812 */ /* 0x000fe400078ec0ff */
[----:B------:R-:W-:Y:S02]  /*2bb0*/  LOP3.LUT R44, R79, 0xffff, R44, 0xf8, !PT ;  /* 0x0000ffff4f2c7812 */ /* 0x000fe400078ef82c */
[----:B------:R-:W-:Y:S02]  /*2bc0*/  F2FP.SATFINITE.E4M3.F32.PACK_AB_MERGE_C R45, RZ, R45, RZ ;  /* 0x0000002dff2d723e */ /* 0x000fe400048070ff */
[----:B------:R-:W-:Y:S01]  /*2bd0*/  LOP3.LUT R79, R108, 0xffff, R75, 0xf8, !PT ;  /* 0x0000ffff6c4f7812 */ /* 0x000fe200078ef84b */
[----:B------:R-:W-:Y:S01]  /*2be0*/  FMUL R75, R2, R34 ;  /* 0x00000022024b7220 */ /* 0x000fe20000400000 */
[----:B------:R-:W-:-:S02]  /*2bf0*/  FSEL R77, R66, R77, !P0 ;  /* 0x0000004d424d7208 */ /* 0x000fc40004000000 */
[----:B------:R-:W-:Y:S01]  /*2c00*/  FMNMX3 R106, R106, |R66|, |R67|, !PT ;  /* 0x400000426a6a7276 */ /* 0x000fe20007800443 */
[----:B------:R-:W-:Y:S01]  /*2c10*/  @P0 FMUL R67, R2, R67 ;  /* 0x0000004302430220 */ /* 0x000fe20000400000 */
[----:B------:R-:W-:Y:S02]  /*2c20*/  LOP3.LUT R66, R68, 0xff, RZ, 0xc0, !PT ;  /* 0x000000ff44427812 */ /* 0x000fe400078ec0ff */
[----:B------:R-:W-:Y:S02]  /*2c30*/  PRMT R45, R45, 0x7104, RZ ;  /* 0x000071042d2d7816 */ /* 0x000fe400000000ff */
[----:B------:R-:W-:Y:S02]  /*2c40*/  F2FP.SATFINITE.E4M3.F32.PACK_AB_MERGE_C R69, RZ, R69, RZ ;  /* 0x00000045ff45723e */ /* 0x000fe400048070ff */
[----:B------:R-:W-:Y:S02]  /*2c50*/  F2FP.SATFINITE.E4M3.F32.PACK_AB_MERGE_C R137, RZ, R137, RZ ;  /* 0x00000089ff89723e */ /* 0x000fe400048070ff */
[----:B------:R-:W-:-:S02]  /*2c60*/  FSEL R75, R34, R75, !P0 ;  /* 0x0000004b224b7208 */ /* 0x000fc40004000000 */
[----:B------:R-:W-:Y:S01]  /*2c70*/  FMNMX3 R106, R106, |R34|, |R33|, !PT ;  /* 0x400000226a6a7276 */ /* 0x000fe20007800421 */
[----:B------:R-:W-:Y:S01]  /*2c80*/  @P0 FMUL R33, R2, R33 ;  /* 0x0000002102210220 */ /* 0x000fe20000400000 */
[----:B------:R-:W-:Y:S01]  /*2c90*/  LOP3.LUT R34, R66, 0xff00, R45, 0xf8, !PT ;  /* 0x0000ff0042227812 */ /* 0x000fe200078ef82d */
[----:B------:R-:W-:Y:S01]  /*2ca0*/  FMUL R45, R2, R36 ;  /* 0x00000024022d7220 */ /* 0x000fe20000400000 */
        /* <DEDUP_REMOVED lines=8> */
[----:B------:R-:W-:Y:S02]  /*2d30*/  F2FP.SATFINITE.E4M3.F32.PACK_AB_MERGE_C R77, RZ, R77, RZ ;  /* 0x0000004dff4d723e */ /* 0x000fe400048070ff */
[----:B------:R-:W-:Y:S02]  /*2d40*/  F2FP.SATFINITE.E4M3.F32.PACK_AB_MERGE_C R67, RZ, R67, RZ ;  /* 0x00000043ff43723e */ /* 0x000fe400048070ff */
[----:B------:R-:W-:-:S02]  /*2d50*/  LOP3.LUT R69, R32, R69, RZ, 0xfc, !PT ;  /* 0x0000004520457212 */ /* 0x000fc400078efcff */
[----:B------:R-:W-:Y:S02]  /*2d60*/  SHF.L.U32 R104, R104, 0x10, RZ ;  /* 0x0000001068687819 */ /* 0x000fe400000006ff */
[----:B------:R-:W-:Y:S02]  /*2d70*/  LOP3.LUT R65, R65, 0xffff, RZ, 0xc0, !PT ;  /* 0x0000ffff41417812 */ /* 0x000fe400078ec0ff */
[----:B------:R-:W-:Y:S02]  /*2d80*/  LOP3.LUT R32, R77, 0xff, RZ, 0xc0, !PT ;  /* 0x000000ff4d207812 */ /* 0x000fe400078ec0ff */
[----:B------:R-:W-:Y:S02]  /*2d90*/  SHF.L.U32 R67, R67, 0x8, RZ ;  /* 0x0000000843437819 */ /* 0x000fe400000006ff */
[----:B------:R-:W-:Y:S02]  /*2da0*/  F2FP.SATFINITE.E4M3.F32.PACK_AB_MERGE_C R75, RZ, R75, RZ ;  /* 0x0000004bff4b723e */ /* 0x000fe400048070ff */
[----:B------:R-:W-:Y:S01]  /*2db0*/  FMNMX3 R106, R106, |R36|, |R139|, !PT ;  /* 0x400000246a6a7276 */ /* 0x000fe2000780048b */
[----:B------:R-:W-:Y:S01]  /*2dc0*/  @P0 FMUL R139, R2, R139 ;  /* 0x0000008b028b0220 */ /* 0x000fe20000400000 */
[----:B------:R-:W-:-:S02]  /*2dd0*/  LOP3.LUT R104, R79, 0xff0000, R104, 0xf8, !PT ;  /* 0x00ff00004f687812 */ /* 0x000fc400078ef868 */
[----:B------:R-:W-:Y:S02]  /*2de0*/  SHF.L.U32 R65, R65, 0x18, RZ ;  /* 0x0000001841417819 */ /* 0x000fe400000006ff */
[----:B------:R-:W-:Y:S01]  /*2df0*/  LOP3.LUT R32, R32, 0xffff, R67, 0xf8, !PT ;  /* 0x0000ffff20207812 */ /* 0x000fe200078ef843 */
[----:B------:R-:W-:Y:S01]  /*2e00*/  FMUL R67, R2, R70 ;  /* 0x0000004602437220 */ /* 0x000fe20000400000 */
[----:B------:R-:W-:Y:S02]  /*2e10*/  SHF.L.U32 R75, R75, 0x10, RZ ;  /* 0x000000104b4b7819 */ /* 0x000fe400000006ff */
[----:B------:R-:W-:Y:S02]  /*2e20*/  FSEL R45, R36, R45, !P0 ;  /* 0x0000002d242d7208 */ /* 0x000fe40004000000 */
[----:B------:R-:W-:Y:S02]  /*2e30*/  F2FP.SATFINITE.E4M3.F32.PACK_AB_MERGE_C R141, RZ, R141, RZ ;  /* 0x0000008dff8d723e */ /* 0x000fe400048070ff */
[----:B------:R-:W-:Y:S01]  /*2e40*/  LOP3.LUT R68, R104, 0xff000000, R65, 0xf8, !PT ;  /* 0xff00000068447812 */ /* 0x000fe200078ef841 */
[----:B------:R-:W-:Y:S01]  /*2e50*/  FMUL R65, R2, R72 ;  /* 0x0000004802417220 */ /* 0x000fe20000400000 */
[----:B------:R-:W-:-:S02]  /*2e60*/  LOP3.LUT R34, R32, 0xff0000, R75, 0xf8, !PT ;  /* 0x00ff000020227812 */ /* 0x000fc400078ef84b */
[----:B------:R-:W-:Y:S02]  /*2e70*/  F2FP.SATFINITE.E4M3.F32.PACK_AB_MERGE_C R33, RZ, R33, RZ ;  /* 0x00000021ff21723e */ /* 0x000fe400048070ff */
[----:B------:R-:W-:Y:S02]  /*2e80*/  LOP3.LUT R32, R71, 0xff, RZ, 0xc0, !PT ;  /* 0x000000ff47207812 */ /* 0x000fe400078ec0ff */
[----:B------:R-:W-:Y:S02]  /*2e90*/  PRMT R141, R141, 0x7104, RZ ;  /* 0x000071048d8d7816 */ /* 0x000fe400000000ff */
[----:B------:R-:W-:Y:S02]  /*2ea0*/  F2FP.SATFINITE.E4M3.F32.PACK_AB_MERGE_C R45, RZ, R45, RZ ;  /* 0x0000002dff2d723e */ /* 0x000fe400048070ff */
[----:B------:R-:W-:Y:S02]  /*2eb0*/  F2FP.SATFINITE.E4M3.F32.PACK_AB_MERGE_C R139, RZ, R139, RZ ;  /* 0x0000008bff8b723e */ /* 0x000fe400048070ff */
[----:B------:R-:W-:Y:S01]  /*2ec0*/  FMNMX3 R106, R106, |R72|, |R35|, !PT ;  /* 0x400000486a6a7276 */ /* 0x000fe20007800423 */
[----:B------:R-:W-:Y:S01]  /*2ed0*/  @P0 FMUL R35, R2, R35 ;  /* 0x0000002302230220 */ /* 0x000fe20000400000 */
[----:B------:R-:W-:-:S02]  /*2ee0*/  LOP3.LUT R33, R33, 0xffff, RZ, 0xc0, !PT ;  /* 0x0000ffff21217812 */ /* 0x000fc400078ec0ff */
[----:B------:R-:W-:Y:S02]  /*2ef0*/  LOP3.LUT R32, R32, 0xff00, R141, 0xf8, !PT ;  /* 0x0000ff0020207812 */ /* 0x000fe400078ef88d */
[----:B------:R-:W-:Y:S02]  /*2f00*/  SHF.L.U32 R45, R45, 0x10, RZ ;  /* 0x000000102d2d7819 */ /* 0x000fe400000006ff */
[----:B------:R-:W-:Y:S02]  /*2f10*/  LOP3.LUT R139, R139, 0xffff, RZ, 0xc0, !PT ;  /* 0x0000ffff8b8b7812 */ /* 0x000fe400078ec0ff */
[----:B------:R-:W-:Y:S02]  /*2f20*/  FSEL R65, R72, R65, !P0 ;  /* 0x0000004148417208 */ /* 0x000fe40004000000 */
[----:B------:R-:W-:Y:S02]  /*2f30*/  SHF.L.U32 R33, R33, 0x18, RZ ;  /* 0x0000001821217819 */ /* 0x000fe400000006ff */
[----:B------:R-:W-:Y:S01]  /*2f40*/  FMNMX3 R106, R106, |R70|, |R37|, !PT ;  /* 0x400000466a6a7276 */ /* 0x000fe20007800425 */
[----:B------:R-:W-:Y:S01]  /*2f50*/  @P0 FMUL R37, R2, R37 ;  /* 0x0000002502250220 */ /* 0x000fe20000400000 */
[----:B------:R-:W-:Y:S01]  /*2f60*/  LOP3.LUT R32, R32, 0xff0000, R45, 0xf8, !PT ;  /* 0x00ff000020207812 */ /* 0x000fe200078ef82d */
[----:B------:R-:W-:Y:S01]  /*2f70*/  FMUL R45, R2, R78 ;  /* 0x0000004e022d7220 */ /* 0x000fe20000400000 */
[----:B------:R-:W-:-:S02]  /*2f80*/  SHF.L.U32 R71, R139, 0x18, RZ ;  /* 0x000000188b477819 */ /* 0x000fc400000006ff */
[----:B------:R-:W-:Y:S02]  /*2f90*/  FSEL R67, R70, R67, !P0 ;  /* 0x0000004346437208 */ /* 0x000fe40004000000 */
[----:B------:R-:W-:Y:S02]  /*2fa0*/  F2FP.SATFINITE.E4M3.F32.PACK_AB_MERGE_C R65, RZ, R65, RZ ;  /* 0x00000041ff41723e */ /* 0x000fe400048070ff */
[----:B------:R-:W-:Y:S02]  /*2fb0*/  F2FP.SATFINITE.E4M3.F32.PACK_AB_MERGE_C R35, RZ, R35, RZ ;  /* 0x00000023ff23723e */ /* 0x000fe400048070ff */
[----:B------:R-:W-:Y:S01]  /*2fc0*/  LOP3.LUT R70, R34, 0xff000000, R33, 0xf8, !PT ;  /* 0xff00000022467812 */ /* 0x000fe200078ef821 */
[----:B------:R-:W-:Y:S01]  /*2fd0*/  FMUL R33, R2, R74 ;  /* 0x0000004a02217220 */ /* 0x000fe20000400000 */
[----:B------:R-:W-:Y:S01]  /*2fe0*/  FMNMX3 R106, R106, |R38|, |R89|, !PT ;  /* 0x400000266a6a7276 */ /* 0x000fe20007800459 */
[----:B------:R-:W-:Y:S01]  /*2ff0*/  @P0 FMUL R89, R2, R89 ;  /* 0x0000005902590220 */ /* 0x000fe20000400000 */
[----:B------:R-:W-:-:S02]  /*3000*/  LOP3.LUT R71, R32, R71, RZ, 0xfc, !PT ;  /* 0x0000004720477212 */ /* 0x000fc400078efcff */
[----:B------:R-:W-:Y:S02]  /*3010*/  LOP3.LUT R32, R65, 0xff, RZ, 0xc0, !PT ;  /* 0x000000ff41207812 */ /* 0x000fe400078ec0ff */
[----:B------:R-:W-:Y:S02]  /*3020*/  SHF.L.U32 R35, R35, 0x8, RZ ;  /* 0x0000000823237819 */ /* 0x000fe400000006ff */
[----:B------:R-:W-:Y:S02]  /*3030*/  F2FP.SATFINITE.E4M3.F32.PACK_AB_MERGE_C R67, RZ, R67, RZ ;  /* 0x00000043ff43723e */ /* 0x000fe400048070ff */
[----:B------:R-:W-:Y:S02]  /*3040*/  SHF.L.U32 R147, R22, 0x10, RZ ;  /* 0x0000001016937819 */ /* 0x000fe400000006ff */
[----:B------:R-:W-:Y:S01]  /*3050*/  FMNMX3 R106, R106, |R74|, |R91|, !PT ;  /* 0x4000004a6a6a7276 */ /* 0x000fe2000780045b */
[----:B------:R-:W-:Y:S01]  /*3060*/  @P0 FMUL R91, R2, R91 ;  /* 0x0000005b025b0220 */ /* 0x000fe20000400000 */
[----:B------:R-:W-:Y:S01]  /*3070*/  LOP3.LUT R32, R32, 0xffff, R35, 0xf8, !PT ;  /* 0x0000ffff20207812 */ /* 0x000fe200078ef823 */
[----:B------:R-:W-:Y:S01]  /*3080*/  @P2 FADD R147, R147, 1 ;  /* 0x3f80000093932421 */ /* 0x000fe20000000000 */
[----:B------:R-:W-:Y:S01]  /*3090*/  SHF.L.U32 R67, R67, 0x10, RZ ;  /* 0x0000001043437819 */ /* 0x000fe200000006ff */
[----:B------:R-:W-:Y:S01]  /*30a0*/  FMUL R35, R2, R76 ;  /* 0x0000004c02237220 */ /* 0x000fe20000400000 */
[----:B------:R-:W-:Y:S01]  /*30b0*/  FSEL R33, R74, R33, !P0 ;  /* 0x000000214a217208 */ /* 0x000fe20004000000 */
[----:B------:R-:W-:Y:S01]  /*30c0*/  FMUL R40, R40, R147 ;  /* 0x0000009328287220 */ /* 0x000fe20000400000 */
[----:B------:R-:W-:-:S02]  /*30d0*/  F2FP.SATFINITE.E4M3.F32.PACK_AB_MERGE_C R89, RZ, R89, RZ ;  /* 0x00000059ff59723e */ /* 0x000fc400048070ff */
[----:B------:R-:W-:Y:S01]  /*30e0*/  LOP3.LUT R72, R32, 0xff0000, R67, 0xf8, !PT ;  /* 0x00ff000020487812 */ /* 0x000fe200078ef843 */
[----:B------:R-:W-:Y:S01]  /*30f0*/  FMUL R133, R2, R40 ;  /* 0x0000002802857220 */ /* 0x000fe20000400000 */
[----:B------:R-:W-:Y:S02]  /*3100*/  F2FP.SATFINITE.E4M3.F32.PACK_AB_MERGE_C R37, RZ, R37, RZ ;  /* 0x00000025ff25723e */ /* 0x000fe400048070ff */
[----:B------:R-:W-:Y:S02]  /*3110*/  LOP3.LUT R32, R73, 0xff, RZ, 0xc0, !PT ;  /* 0x000000ff49207812 */ /* 0x000fe400078ec0ff */
[----:B------:R-:W-:Y:S02]  /*3120*/  PRMT R89, R89, 0x7104, RZ ;  /* 0x0000710459597816 */ /* 0x000fe400000000ff */
[----:B------:R-:W-:Y:S02]  /*3130*/  F2FP.SATFINITE.E4M3.F32.PACK_AB_MERGE_C R33, RZ, R33, RZ ;  /* 0x00000021ff21723e */ /* 0x000fe400048070ff */
[----:B------:R-:W-:-:S02]  /*3140*/  F2FP.SATFINITE.E4M3.F32.PACK_AB_MERGE_C R91, RZ, R91, RZ ;  /* 0x0000005bff5b723e */ /* 0x000fc400048070ff */
[----:B------:R-:W-:Y:S01]  /*3150*/  FMNMX3 R106, R106, |R78|, |R39|, !PT ;  /* 0x4000004e6a6a7276 */ /* 0x000fe20007800427 */
[----:B------:R-:W-:Y:S01]  /*3160*/  @P0 FMUL R39, R2, R39 ;  /* 0x0000002702270220 */ /* 0x000fe20000400000 */
[----:B------:R-:W-:Y:S02]  /*3170*/  LOP3.LUT R37, R37, 0xffff, RZ, 0xc0, !PT ;  /* 0x0000ffff25257812 */ /* 0x000fe400078ec0ff */
[----:B------:R-:W-:Y:S02]  /*3180*/  LOP3.LUT R32, R32, 0xff00, R89, 0xf8, !PT ;  /* 0x0000ff0020207812 */ /* 0x000fe400078ef859 */
[----:B------:R-:W-:Y:S02]  /*3190*/  SHF.L.U32 R33, R33, 0x10, RZ ;  /* 0x0000001021217819 */ /* 0x000fe400000006ff */
[----:B------:R-:W-:Y:S02]  /*31a0*/  LOP3.LUT R91, R91, 0xffff, RZ, 0xc0, !PT ;  /* 0x0000ffff5b5b7812 */ /* 0x000fe400078ec0ff */
[----:B------:R-:W-:-:S02]  /*31b0*/  FSEL R45, R78, R45, !P0 ;  /* 0x0000002d4e2d7208 */ /* 0x000fc40004000000 */
[----:B------:R-:W-:Y:S02]  /*31c0*/  SHF.L.U32 R37, R37, 0x18, RZ ;  /* 0x0000001825257819 */ /* 0x000fe400000006ff */
[----:B------:R-:W-:Y:S01]  /*31d0*/  FMNMX3 R106, R106, |R76|, |R41|, !PT ;  /* 0x4000004c6a6a7276 */ /* 0x000fe20007800429 */
[----:B------:R-:W-:Y:S01]  /*31e0*/  @P0 FMUL R41, R2, R41 ;  /* 0x0000002902290220 */ /* 0x000fe20000400000 */
[----:B------:R-:W-:Y:S02]  /*31f0*/  LOP3.LUT R32, R32, 0xff0000, R33, 0xf8, !PT ;  /* 0x00ff000020207812 */ /* 0x000fe400078ef821 */
[----:B------:R-:W-:Y:S02]  /*3200*/  SHF.L.U32 R73, R91, 0x18, RZ ;  /* 0x000000185b497819 */ /* 0x000fe400000006ff */
[----:B------:R-:W-:Y:S02]  /*3210*/  SHF.L.U32 R147, R16, 0x10, RZ ;  /* 0x0000001010937819 */ /* 0x000fe400000006ff */
[----:B------:R-:W-:-:S02]  /*3220*/  FSEL R35, R76, R35, !P0 ;  /* 0x000000234c237208 */ /* 0x000fc40004000000 */
[----:B------:R-:W-:Y:S01]  /*3230*/  F2FP.SATFINITE.E4M3.F32.PACK_AB_MERGE_C R45, RZ, R45, RZ ;  /* 0x0000002dff2d723e */ /* 0x000fe200048070ff */
[----:B------:R-:W-:Y:S01]  /*3240*/  @P2 FADD R147, R147, 1 ;  /* 0x3f80000093932421 */ /* 0x000fe20000000000 */
[----:B------:R-:W-:Y:S02]  /*3250*/  F2FP.SATFINITE.E4M3.F32.PACK_AB_MERGE_C R39, RZ, R39, RZ ;  /* 0x00000027ff27723e */ /* 0x000fe400048070ff */
[----:B------:R-:W-:Y:S01]  /*3260*/  FSEL R133, R40, R133, !P0 ;  /* 0x0000008528857208 */ /* 0x000fe20004000000 */
[----:B------:R-:W-:Y:S01]  /*3270*/  FMUL R82, R82, R147 ;  /* 0x0000009352527220 */ /* 0x000fe20000400000 */
[----:B------:R-:W-:Y:S01]  /*3280*/  LOP3.LUT R72, R72, 0xff000000, R37, 0xf8, !PT ;  /* 0xff00000048487812 */ /* 0x000fe200078ef825 */
[----:B------:R-:W-:Y:S01]  /*3290*/  FMUL R37, R2, R42 ;  /* 0x0000002a02257220 */ /* 0x000fe20000400000 */
[----:B------:R-:W-:Y:S01]  /*32a0*/  FMNMX3 R106, R106, |R40|, |R143|, !PT ;  /* 0x400000286a6a7276 */ /* 0x000fe2000780048f */
[----:B------:R-:W-:Y:S01]  /*32b0*/  @P0 FMUL R143, R2, R143 ;  /* 0x0000008f028f0220 */ /* 0x000fe20000400000 */
[----:B------:R-:W-:Y:S01]  /*32c0*/  LOP3.LUT R73, R32, R73, RZ, 0xfc, !PT ;  /* 0x0000004920497212 */ /* 0x000fe200078efcff */
[----:B------:R-:W-:Y:S01]  /*32d0*/  FMUL R33, R2, R82 ;  /* 0x0000005202217220 */ /* 0x000fe20000400000 */
[----:B------:R-:W-:-:S02]  /*32e0*/  LOP3.LUT R32, R45, 0xff, RZ, 0xc0, !PT ;  /* 0x000000ff2d207812 */ /* 0x000fc400078ec0ff */
[----:B------:R-:W-:Y:S02]  /*32f0*/  SHF.L.U32 R39, R39, 0x8, RZ ;  /* 0x0000000827277819 */ /* 0x000fe400000006ff */
[----:B------:R-:W-:Y:S02]  /*3300*/  F2FP.SATFINITE.E4M3.F32.PACK_AB_MERGE_C R35, RZ, R35, RZ ;  /* 0x00000023ff23723e */ /* 0x000fe400048070ff */
[----:B------:R-:W-:Y:S02]  /*3310*/  F2FP.SATFINITE.E4M3.F32.PACK_AB_MERGE_C R64, RZ, R133, RZ ;  /* 0x00000085ff40723e */ /* 0x000fe400048070ff */
[----:B------:R-:W-:Y:S01]  /*3320*/  FMNMX3 R106, R106, |R42|, |R93|, !PT ;  /* 0x4000002a6a6a7276 */ /* 0x000fe2000780045d */
[----:B------:R-:W-:Y:S01]  /*3330*/  @P0 FMUL R93, R2, R93 ;  /* 0x0000005d025d0220 */ /* 0x000fe20000400000 */
[----:B------:R-:W-:Y:S01]  /*3340*/  LOP3.LUT R32, R32, 0xffff, R39, 0xf8, !PT ;  /* 0x0000ffff20207812 */ /* 0x000fe200078ef827 */
[----:B------:R-:W-:Y:S01]  /*3350*/  FMUL R39, R2, R80 ;  /* 0x0000005002277220 */ /* 0x000fe20000400000 */
[----:B------:R-:W-:-:S02]  /*3360*/  SHF.L.U32 R35, R35, 0x10, RZ ;  /* 0x0000001023237819 */ /* 0x000fc400000006ff */
[----:B------:R-:W-:Y:S02]  /*3370*/  LOP3.LUT R64, R145, 0xffff, R64, 0xf8, !PT ;  /* 0x0000ffff91407812 */ /* 0x000fe400078ef840 */
[----:B------:R-:W-:Y:S02]  /*3380*/  FSEL R37, R42, R37, !P0 ;  /* 0x000000252a257208 */ /* 0x000fe40004000000 */
[----:B------:R-:W-:Y:S02]  /*3390*/  F2FP.SATFINITE.E4M3.F32.PACK_AB_MERGE_C R143, RZ, R143, RZ ;  /* 0x0000008fff8f723e */ /* 0x000fe400048070ff */
[----:B------:R-:W-:Y:S01]  /*33a0*/  LOP3.LUT R74, R32, 0xff0000, R35, 0xf8, !PT ;  /* 0x00ff0000204a7812 */ /* 0x000fe200078ef823 */
[----:B------:R-:W-:Y:S01]  /*33b0*/  FMUL R35, R2, R90 ;  /* 0x0000005a02237220 */ /* 0x000fe20000400000 */
[----:B------:R-:W-:Y:S02]  /*33c0*/  LOP3.LUT R32, R64, 0xff, RZ, 0xc0, !PT ;  /* 0x000000ff40207812 */ /* 0x000fe400078ec0ff */
[----:B------:R-:W-:-:S02]  /*33d0*/  PRMT R143, R143, 0x7104, RZ ;  /* 0x000071048f8f7816 */ /* 0x000fc400000000ff */
[----:B------:R-:W-:Y:S02]  /*33e0*/  F2FP.SATFINITE.E4M3.F32.PACK_AB_MERGE_C R37, RZ, R37, RZ ;  /* 0x00000025ff25723e */ /* 0x000fe400048070ff */
[----:B------:R-:W-:Y:S02]  /*33f0*/  F2FP.SATFINITE.E4M3.F32.PACK_AB_MERGE_C R93, RZ, R93, RZ ;  /* 0x0000005dff5d723e */ /* 0x000fe400048070ff */
[----:B------:R-:W-:Y:S01]  /*3400*/  FMNMX3 R106, R106, |R82|, |R95|, !PT ;  /* 0x400000526a6a7276 */ /* 0x000fe2000780045f */
[----:B------:R-:W-:Y:S01]  /*3410*/  @P0 FMUL R95, R2, R95 ;  /* 0x0000005f025f0220 */ /* 0x000fe20000400000 */
[----:B------:R-:W-:Y:S02]  /*3420*/  LOP3.LUT R32, R32, 0xff00, R143, 0xf8, !PT ;  /* 0x0000ff0020207812 */ /* 0x000fe400078ef88f */
[----:B------:R-:W-:Y:S02]  /*3430*/  SHF.L.U32 R37, R37, 0x10, RZ ;  /* 0x0000001025257819 */ /* 0x000fe400000006ff */
[----:B------:R-:W-:-:S02]  /*3440*/  LOP3.LUT R93, R93, 0xffff, RZ, 0xc0, !PT ;  /* 0x0000ffff5d5d7812 */ /* 0x000fc400078ec0ff */
[----:B------:R-:W-:Y:S02]  /*3450*/  FSEL R33, R82, R33, !P0 ;  /* 0x0000002152217208 */ /* 0x000fe40004000000 */
[----:B------:R-:W-:Y:S01]  /*3460*/  FMNMX3 R106, R106, |R80|, |R97|, !PT ;  /* 0x400000506a6a7276 */ /* 0x000fe20007800461 */
[----:B------:R-:W-:Y:S01]  /*3470*/  @P0 FMUL R97, R2, R97 ;  /* 0x0000006102610220 */ /* 0x000fe20000400000 */
[----:B------:R-:W-:Y:S01]  /*3480*/  LOP3.LUT R32, R32, 0xff0000, R37, 0xf8, !PT ;  /* 0x00ff000020207812 */ /* 0x000fe200078ef825 */
[----:B------:R-:W-:Y:S01]  /*3490*/  FMUL R37, R2, R48 ;  /* 0x0000003002257220 */ /* 0x000fe20000400000 */
[----:B------:R-:W-:Y:S02]  /*34a0*/  SHF.L.U32 R75, R93, 0x18, RZ ;  /* 0x000000185d4b7819 */ /* 0x000fe400000006ff */
[----:B------:R-:W-:Y:S02]  /*34b0*/  FSEL R39, R80, R39, !P0 ;  /* 0x0000002750277208 */ /* 0x000fe40004000000 */
[----:B------:R-:W-:-:S02]  /*34c0*/  F2FP.SATFINITE.E4M3.F32.PACK_AB_MERGE_C R33, RZ, R33, RZ ;  /* 0x00000021ff21723e */ /* 0x000fc400048070ff */
[----:B------:R-:W-:Y:S02]  /*34d0*/  F2FP.SATFINITE.E4M3.F32.PACK_AB_MERGE_C R95, RZ, R95, RZ ;  /* 0x0000005fff5f723e */ /* 0x000fe400048070ff */
[----:B------:R-:W-:Y:S01]  /*34e0*/  FMNMX3 R106, R106, |R88|, |R99|, !PT ;  /* 0x400000586a6a7276 */ /* 0x000fe20007800463 */
[----:B------:R-:W-:Y:S01]  /*34f0*/  @P0 FMUL R99, R2, R99 ;  /* 0x0000006302630220 */ /* 0x000fe20000400000 */
[----:B------:R-:W-:Y:S02]  /*3500*/  LOP3.LUT R75, R32, R75, RZ, 0xfc, !PT ;  /* 0x0000004b204b7212 */ /* 0x000fe400078efcff */
[----:B------:R-:W-:Y:S01]  /*3510*/  LOP3.LUT R32, R33, 0xff, RZ, 0xc0, !PT ;  /* 0x000000ff21207812 */ /* 0x000fe200078ec0ff */
[----:B------:R-:W-:Y:S01]  /*3520*/  FMUL R33, R2, R92 ;  /* 0x0000005c02217220 */ /* 0x000fe20000400000 */
[----:B------:R-:W-:Y:S02]  /*3530*/  SHF.L.U32 R95, R95, 0x8, RZ ;  /* 0x000000085f5f7819 */ /* 0x000fe400000006ff */
[----:B------:R-:W-:-:S02]  /*3540*/  F2FP.SATFINITE.E4M3.F32.PACK_AB_MERGE_C R39, RZ, R39, RZ ;  /* 0x00000027ff27723e */ /* 0x000fc400048070ff */
[----:B------:R-:W-:Y:S01]  /*3550*/  FMNMX3 R106, R106, |R90|, |R47|, !PT ;  /* 0x4000005a6a6a7276 */ /* 0x000fe2000780042f */
[----:B------:R-:W-:Y:S01]  /*3560*/  @P0 FMUL R47, R2, R47 ;  /* 0x0000002f022f0220 */ /* 0x000fe20000400000 */
[----:B------:R-:W-:Y:S02]  /*3570*/  LOP3.LUT R32, R32, 0xffff, R95, 0xf8, !PT ;  /* 0x0000ffff20207812 */ /* 0x000fe400078ef85f */
[----:B------:R-:W-:Y:S02]  /*3580*/  SHF.L.U32 R39, R39, 0x10, RZ ;  /* 0x0000001027277819 */ /* 0x000fe400000006ff */
[----:B------:R-:W-:Y:S02]  /*3590*/  FSEL R35, R90, R35, !P0 ;  /* 0x000000235a237208 */ /* 0x000fe40004000000 */
[----:B------:R-:W-:Y:S01]  /*35a0*/  FMNMX3 R106, R106, |R92|, |R49|, !PT ;  /* 0x4000005c6a6a7276 */ /* 0x000fe20007800431 */
[----:B------:R-:W-:Y:S01]  /*35b0*/  @P0 FMUL R49, R2, R49 ;  /* 0x0000003102310220 */ /* 0x000fe20000400000 */
[----:B------:R-:W-:-:S02]  /*35c0*/  F2FP.SATFINITE.E4M3.F32.PACK_AB_MERGE_C R99, RZ, R99, RZ ;  /* 0x00000063ff63723e */ /* 0x000fc400048070ff */
[----:B------:R-:W-:Y:S02]  /*35d0*/  SHF.L.U32 R147, R8, 0x10, RZ ;  /* 0x0000001008937819 */ /* 0x000fe400000006ff */
[----:B------:R-:W-:Y:S01]  /*35e0*/  LOP3.LUT R76, R32, 0xff0000, R39, 0xf8, !PT ;  /* 0x00ff0000204c7812 */ /* 0x000fe200078ef827 */
[----:B------:R-:W-:Y:S01]  /*35f0*/  FMUL R39, R2, R50 ;  /* 0x0000003202277220 */ /* 0x000fe20000400000 */
[----:B------:R-:W-:Y:S01]  /*3600*/  LOP3.LUT R32, R63, 0xff, RZ, 0xc0, !PT ;  /* 0x000000ff3f207812 */ /* 0x000fe200078ec0ff */
[----:B------:R-:W-:Y:S01]  /*3610*/  @P2 FADD R147, R147, 1 ;  /* 0x3f80000093932421 */ /* 0x000fe20000000000 */
[----:B------:R-:W-:Y:S02]  /*3620*/  PRMT R99, R99, 0x7104, RZ ;  /* 0x0000710463637816 */ /* 0x000fe400000000ff */
[----:B------:R-:W-:Y:S01]  /*3630*/  FMNMX3 R106, R106, |R48|, |R101|, !PT ;  /* 0x400000306a6a7276 */ /* 0x000fe20007800465 */
[----:B------:R-:W-:Y:S01]  /*3640*/  FMUL R52, R52, R147 ;  /* 0x0000009334347220 */ /* 0x000fe20000400000 */
[----:B------:R-:W-:Y:S01]  /*3650*/  F2FP.SATFINITE.E4M3.F32.PACK_AB_MERGE_C R35, RZ, R35, RZ ;  /* 0x00000023ff23723e */ /* 0x000fe200048070ff */
[----:B------:R-:W-:Y:S01]  /*3660*/  @P0 FMUL R101, R2, R101 ;  /* 0x0000006502650220 */ /* 0x000fe20000400000 */
[----:B------:R-:W-:-:S02]  /*3670*/  F2FP.SATFINITE.E4M3.F32.PACK_AB_MERGE_C R47, RZ, R47, RZ ;  /* 0x0000002fff2f723e */ /* 0x000fc400048070ff */
[----:B------:R-:W-:Y:S02]  /*3680*/  LOP3.LUT R32, R32, 0xff00, R99, 0xf8, !PT ;  /* 0x0000ff0020207812 */ /* 0x000fe400078ef863 */
[----:B------:R-:W-:Y:S02]  /*3690*/  SHF.L.U32 R35, R35, 0x10, RZ ;  /* 0x0000001023237819 */ /* 0x000fe400000006ff */
[----:B------:R-:W-:Y:S01]  /*36a0*/  FMNMX3 R106, R106, |R103|, |R94|, !PT ;  /* 0x400000676a6a7276 */ /* 0x000fe2000780045e */
[----:B------:R-:W-:Y:S01]  /*36b0*/  @P0 FMUL R94, R2, R94 ;  /* 0x0000005e025e0220 */ /* 0x000fe20000400000 */
[----:B------:R-:W-:Y:S02]  /*36c0*/  LOP3.LUT R47, R47, 0xffff, RZ, 0xc0, !PT ;  /* 0x0000ffff2f2f7812 */ /* 0x000fe400078ec0ff */
[----:B------:R-:W-:Y:S02]  /*36d0*/  FSEL R33, R92, R33, !P0 ;  /* 0x000000215c217208 */ /* 0x000fe40004000000 */
[----:B------:R-:W-:Y:S01]  /*36e0*/  LOP3.LUT R32, R32, 0xff0000, R35, 0xf8, !PT ;  /* 0x00ff000020207812 */ /* 0x000fe200078ef823 */
[----:B------:R-:W-:Y:S01]  /*36f0*/  FMUL R35, R2, R96 ;  /* 0x0000006002237220 */ /* 0x000fe20000400000 */
[----:B------:R-:W-:-:S02]  /*3700*/  SHF.L.U32 R47, R47, 0x18, RZ ;  /* 0x000000182f2f7819 */ /* 0x000fc400000006ff */
[----:B------:R-:W-:Y:S01]  /*3710*/  FMNMX3 R106, R106, |R50|, |R51|, !PT ;  /* 0x400000326a6a7276 */ /* 0x000fe20007800433 */
[----:B------:R-:W-:Y:S01]  /*3720*/  @P0 FMUL R51, R2, R51 ;  /* 0x0000003302330220 */ /* 0x000fe20000400000 */
[----:B------:R-:W-:Y:S02]  /*3730*/  FSEL R37, R48, R37, !P0 ;  /* 0x0000002530257208 */ /* 0x000fe40004000000 */
[----:B------:R-:W-:Y:S02]  /*3740*/  F2FP.SATFINITE.E4M3.F32.PACK_AB_MERGE_C R33, RZ, R33, RZ ;  /* 0x00000021ff21723e */ /* 0x000fe400048070ff */
[----:B------:R-:W-:Y:S02]  /*3750*/  F2FP.SATFINITE.E4M3.F32.PACK_AB_MERGE_C R49, RZ, R49, RZ ;  /* 0x00000031ff31723e */ /* 0x000fe400048070ff */
[----:B------:R-:W-:Y:S02]  /*3760*/  LOP3.LUT R77, R32, R47, RZ, 0xfc, !PT ;  /* 0x0000002f204d7212 */ /* 0x000fe400078efcff */
[-C--:B------:R-:W-:Y:S01]  /*3770*/  FMNMX3 R106, R106, |R52|.reuse, |R105|, !PT ;  /* 0x400000346a6a7276 */ /* 0x080fe20007800469 */
[C---:B------:R-:W-:Y:S01]  /*3780*/  @P0 FMUL R105, R2.reuse, R105 ;  /* 0x0000006902690220 */ /* 0x040fe20000400000 */
[----:B------:R-:W-:Y:S01]  /*3790*/  LOP3.LUT R32, R33, 0xff, RZ, 0xc0, !PT ;  /* 0x000000ff21207812 */ /* 0x000fe200078ec0ff */
[----:B------:R-:W-:Y:S01]  /*37a0*/  FMUL R33, R2, R52 ;  /* 0x0000003402217220 */ /* 0x000fe20000400000 */
[----:B------:R-:W-:-:S02]  /*37b0*/  SHF.L.U32 R49, R49, 0x8, RZ ;  /* 0x0000000831317819 */ /* 0x000fc400000006ff */
[----:B------:R-:W-:Y:S02]  /*37c0*/  F2FP.SATFINITE.E4M3.F32.PACK_AB_MERGE_C R37, RZ, R37, RZ ;  /* 0x00000025ff25723e */ /* 0x000fe400048070ff */
[----:B------:R-:W-:Y:S02]  /*37d0*/  SHF.L.U32 R147, R5, 0x10, RZ ;  /* 0x0000001005937819 */ /* 0x000fe400000006ff */
[----:B------:R-:W-:Y:S01]  /*37e0*/  FMNMX3 R106, R106, |R96|, |R53|, !PT ;  /* 0x400000606a6a7276 */ /* 0x000fe20007800435 */
[----:B------:R-:W-:Y:S01]  /*37f0*/  @P0 FMUL R53, R2, R53 ;  /* 0x0000003502350220 */ /* 0x000fe20000400000 */
[----:B------:R-:W-:Y:S01]  /*3800*/  LOP3.LUT R32, R32, 0xffff, R49, 0xf8, !PT ;  /* 0x0000ffff20207812 */ /* 0x000fe200078ef831 */
[----:B------:R-:W-:Y:S01]  /*3810*/  @P2 FADD R147, R147, 1 ;  /* 0x3f80000093932421 */ /* 0x000fe20000000000 */
[----:B------:R-:W-:Y:S02]  /*3820*/  SHF.L.U32 R37, R37, 0x10, RZ ;  /* 0x0000001025257819 */ /* 0x000fe400000006ff */
[----:B------:R-:W-:Y:S01]  /*3830*/  FMNMX3 R106, R106, |R54|, |R107|, !PT ;  /* 0x400000366a6a7276 */ /* 0x000fe2000780046b */
[----:B------:R-:W-:Y:S01]  /*3840*/  @P0 FMUL R107, R2, R107 ;  /* 0x0000006b026b0220 */ /* 0x000fe20000400000 */
[----:B------:R-:W-:Y:S01]  /*3850*/  FSEL R33, R52, R33, !P0 ;  /* 0x0000002134217208 */ /* 0x000fe20004000000 */
[----:B------:R-:W-:Y:S01]  /*3860*/  FMUL R100, R100, R147 ;  /* 0x0000009364647220 */ /* 0x000fe20000400000 */
[----:B------:R-:W-:Y:S01]  /*3870*/  LOP3.LUT R78, R32, 0xff0000, R37, 0xf8, !PT ;  /* 0x00ff0000204e7812 */ /* 0x000fe200078ef825 */
[-C--:B------:R-:W-:Y:S01]  /*3880*/  FMUL R32, R2, R109.reuse ;  /* 0x0000006d02207220 */ /* 0x080fe20000400000 */
[----:B------:R-:W-:Y:S01]  /*3890*/  FMNMX3 R106, R106, |R109|, |R98|, !PT ;  /* 0x4000006d6a6a7276 */ /* 0x000fe20007800462 */
[----:B------:R-:W-:Y:S01]  /*38a0*/  @P0 FMUL R98, R2, R98 ;  /* 0x0000006202620220 */ /* 0x000fe20000400000 */
[----:B------:R-:W-:-:S02]  /*38b0*/  SHF.L.U32 R147, R7, 0x10, RZ ;  /* 0x0000001007937819 */ /* 0x000fc400000006ff */
[----:B------:R-:W-:Y:S02]  /*38c0*/  F2FP.SATFINITE.E4M3.F32.PACK_AB_MERGE_C R33, RZ, R33, RZ ;  /* 0x00000021ff21723e */ /* 0x000fe400048070ff */
[----:B------:R-:W-:Y:S01]  /*38d0*/  F2FP.SATFINITE.E4M3.F32.PACK_AB_MERGE_C R105, RZ, R105, RZ ;  /* 0x00000069ff69723e */ /* 0x000fe200048070ff */
[----:B------:R-:W-:Y:S01]  /*38e0*/  @P2 FADD R147, R147, 1 ;  /* 0x3f80000093932421 */ /* 0x000fe20000000000 */
[----:B------:R-:W-:Y:S02]  /*38f0*/  FSEL R35, R96, R35, !P0 ;  /* 0x0000002360237208 */ /* 0x000fe40004000000 */
[----:B------:R-:W-:Y:S01]  /*3900*/  LOP3.LUT R46, R81, 0xffff, R46, 0xf8, !PT ;  /* 0x0000ffff512e7812 */ /* 0x000fe200078ef82e */
[----:B------:R-:W-:Y:S01]  /*3910*/  FMUL R102, R102, R147 ;  /* 0x0000009366667220 */ /* 0x000fe20000400000 */
[----:B------:R-:W-:Y:S02]  /*3920*/  FSEL R39, R50, R39, !P0 ;  /* 0x0000002732277208 */ /* 0x000fe40004000000 */
[----:B------:R-:W-:-:S02]  /*3930*/  F2FP.SATFINITE.E4M3.F32.PACK_AB_MERGE_C R94, RZ, R94, RZ ;  /* 0x0000005eff5e723e */ /* 0x000fc400048070ff */
[----:B------:R-:W-:Y:S02]  /*3940*/  FSEL R34, R109, R32, !P0 ;  /* 0x000000206d227208 */ /* 0x000fe40004000000 */
[----:B------:R-:W-:Y:S02]  /*3950*/  F2FP.SATFINITE.E4M3.F32.PACK_AB_MERGE_C R107, RZ, R107, RZ ;  /* 0x0000006bff6b723e */ /* 0x000fe400048070ff */
[-C--:B------:R-:W-:Y:S01]  /*3960*/  FMNMX3 R106, R106, |R56|.reuse, |R57|, !PT ;  /* 0x400000386a6a7276 */ /* 0x080fe20007800439 */
[C---:B------:R-:W-:Y:S01]  /*3970*/  @P0 FMUL R57, R2.reuse, R57 ;  /* 0x0000003902390220 */ /* 0x040fe20000400000 */
[----:B------:R-:W-:Y:S01]  /*3980*/  LOP3.LUT R32, R33, 0xff, RZ, 0xc0, !PT ;  /* 0x000000ff21207812 */ /* 0x000fe200078ec0ff */
[----:B------:R-:W-:Y:S01]  /*3990*/  FMUL R33, R2, R56 ;  /* 0x0000003802217220 */ /* 0x000fe20000400000 */
[----:B------:R-:W-:Y:S02]  /*39a0*/  SHF.L.U32 R105, R105, 0x8, RZ ;  /* 0x0000000869697819 */ /* 0x000fe400000006ff */
[----:B------:R-:W-:-:S02]  /*39b0*/  F2FP.SATFINITE.E4M3.F32.PACK_AB_MERGE_C R35, RZ, R35, RZ ;  /* 0x00000023ff23723e */ /* 0x000fc400048070ff */
[----:B------:R-:W-:Y:S02]  /*39c0*/  LOP3.LUT R37, R44, 0xff, RZ, 0xc0, !PT ;  /* 0x000000ff2c257812 */ /* 0x000fe400078ec0ff */
[----:B------:R-:W-:Y:S02]  /*39d0*/  PRMT R94, R94, 0x7104, RZ ;  /* 0x000071045e5e7816 */ /* 0x000fe400000000ff */
[----:B------:R-:W-:Y:S02]  /*39e0*/  F2FP.SATFINITE.E4M3.F32.PACK_AB_MERGE_C R39, RZ, R39, RZ ;  /* 0x00000027ff27723e */ /* 0x000fe400048070ff */
[----:B------:R-:W-:Y:S02]  /*39f0*/  F2FP.SATFINITE.E4M3.F32.PACK_AB_MERGE_C R51, RZ, R51, RZ ;  /* 0x00000033ff33723e */ /* 0x000fe400048070ff */
[----:B------:R-:W-:Y:S02]  /*3a00*/  LOP3.LUT R46, R46, 0xff, RZ, 0xc0, !PT ;  /* 0x000000ff2e2e7812 */ /* 0x000fe400078ec0ff */
[----:B------:R-:W-:-:S02]  /*3a10*/  F2FP.SATFINITE.E4M3.F32.PACK_AB_MERGE_C R53, RZ, R53, RZ ;  /* 0x00000035ff35723e */ /* 0x000fc400048070ff */
[----:B------:R-:W-:Y:S02]  /*3a20*/  PRMT R107, R107, 0x7104, RZ ;  /* 0x000071046b6b7816 */ /* 0x000fe400000000ff */
[----:B------:R-:W-:Y:S02]  /*3a30*/  F2FP.SATFINITE.E4M3.F32.PACK_AB_MERGE_C R34, RZ, R34, RZ ;  /* 0x00000022ff22723e */ /* 0x000fe400048070ff */
[----:B------:R-:W-:Y:S01]  /*3a40*/  FMNMX3 R106, R106, |R100|, |R55|, !PT ;  /* 0x400000646a6a7276 */ /* 0x000fe20007800437 */
[----:B------:R-:W-:Y:S01]  /*3a50*/  @P0 FMUL R55, R2, R55 ;  /* 0x0000003702370220 */ /* 0x000fe20000400000 */
[----:B------:R-:W-:Y:S02]  /*3a60*/  F2FP.SATFINITE.E4M3.F32.PACK_AB_MERGE_C R98, RZ, R98, RZ ;  /* 0x00000062ff62723e */ /* 0x000fe400048070ff */
[----:B------:R-:W-:Y:S02]  /*3a70*/  LOP3.LUT R105, R32, 0xffff, R105, 0xf8, !PT ;  /* 0x0000ffff20697812 */ /* 0x000fe400078ef869 */
[----:B------:R-:W-:-:S02]  /*3a80*/  SHF.L.U32 R32, R35, 0x10, RZ ;  /* 0x0000001023207819 */ /* 0x000fc400000006ff */
[----:B------:R-:W-:Y:S01]  /*3a90*/  LOP3.LUT R36, R37, 0xff00, R94, 0xf8, !PT ;  /* 0x0000ff0025247812 */ /* 0x000fe200078ef85e */
[----:B------:R-:W-:Y:S01]  /*3aa0*/  FMUL R37, R2, R100 ;  /* 0x0000006402257220 */ /* 0x000fe20000400000 */
[----:B------:R-:W-:Y:S02]  /*3ab0*/  SHF.L.U32 R39, R39, 0x10, RZ ;  /* 0x0000001027277819 */ /* 0x000fe400000006ff */
[----:B------:R-:W-:Y:S02]  /*3ac0*/  LOP3.LUT R51, R51, 0xffff, RZ, 0xc0, !PT ;  /* 0x0000ffff33337812 */ /* 0x000fe400078ec0ff */
[----:B------:R-:W-:Y:S02]  /*3ad0*/  LOP3.LUT R53, R53, 0xffff, RZ, 0xc0, !PT ;  /* 0x0000ffff35357812 */ /* 0x000fe400078ec0ff */
[----:B------:R-:W-:Y:S02]  /*3ae0*/  LOP3.LUT R107, R46, 0xff00, R107, 0xf8, !PT ;  /* 0x0000ff002e6b7812 */ /* 0x000fe400078ef86b */
[----:B------:R-:W-:-:S02]  /*3af0*/  SHF.L.U32 R34, R34, 0x10, RZ ;  /* 0x0000001022227819 */ /* 0x000fc400000006ff */
[----:B------:R-:W-:Y:S02]  /*3b00*/  LOP3.LUT R98, R98, 0xffff, RZ, 0xc0, !PT ;  /* 0x0000ffff62627812 */ /* 0x000fe400078ec0ff */
[----:B------:R-:W-:Y:S01]  /*3b10*/  FMNMX3 R106, R106, |R58|, |R59|, !PT ;  /* 0x4000003a6a6a7276 */ /* 0x000fe2000780043b */
[----:B------:R-:W-:Y:S01]  /*3b20*/  @P0 FMUL R59, R2, R59 ;  /* 0x0000003b023b0220 */ /* 0x000fe20000400000 */
[----:B------:R-:W-:Y:S01]  /*3b30*/  FSEL R35, R56, R33, !P0 ;  /* 0x0000002138237208 */ /* 0x000fe20004000000 */
[----:B------:R-:W-:Y:S01]  /*3b40*/  FMUL R33, R2, R102 ;  /* 0x0000006602217220 */ /* 0x000fe20000400000 */
[----:B------:R-:W-:Y:S02]  /*3b50*/  LOP3.LUT R32, R105, 0xff0000, R32, 0xf8, !PT ;  /* 0x00ff000069207812 */ /* 0x000fe400078ef820 */
[----:B------:R-:W-:Y:S02]  /*3b60*/  LOP3.LUT R36, R36, 0xff0000, R39, 0xf8, !PT ;  /* 0x00ff000024247812 */ /* 0x000fe400078ef827 */
[----:B------:R-:W-:-:S02]  /*3b70*/  SHF.L.U32 R51, R51, 0x18, RZ ;  /* 0x0000001833337819 */ /* 0x000fc400000006ff */
[----:B------:R-:W-:Y:S02]  /*3b80*/  SHF.L.U32 R53, R53, 0x18, RZ ;  /* 0x0000001835357819 */ /* 0x000fe400000006ff */
[----:B------:R-:W-:Y:S02]  /*3b90*/  LOP3.LUT R34, R107, 0xff0000, R34, 0xf8, !PT ;  /* 0x00ff00006b227812 */ /* 0x000fe400078ef822 */
[----:B------:R-:W-:Y:S02]  /*3ba0*/  SHF.L.U32 R81, R98, 0x18, RZ ;  /* 0x0000001862517819 */ /* 0x000fe400000006ff */
[----:B------:R-:W-:Y:S02]  /*3bb0*/  F2FP.SATFINITE.E4M3.F32.PACK_AB_MERGE_C R59, RZ, R59, RZ ;  /* 0x0000003bff3b723e */ /* 0x000fe400048070ff */
[----:B------:R-:W-:Y:S02]  /*3bc0*/  LOP3.LUT R79, R36, R51, RZ, 0xfc, !PT ;  /* 0x00000033244f7212 */ /* 0x000fe400078efcff */
[----:B------:R-:W-:-:S02]  /*3bd0*/  LOP3.LUT R80, R32, 0xff000000, R53, 0xf8, !PT ;  /* 0xff00000020507812 */ /* 0x000fc400078ef835 */
[----:B------:R-:W-:Y:S02]  /*3be0*/  FSEL R38, R102, R33, !P0 ;  /* 0x0000002166267208 */ /* 0x000fe40004000000 */
[----:B------:R-:W-:Y:S01]  /*3bf0*/  LOP3.LUT R81, R34, R81, RZ, 0xfc, !PT ;  /* 0x0000005122517212 */ /* 0x000fe200078efcff */
[----:B------:R-:W0:Y:S01]  /*3c00*/  @!P1 LDC.64 R32, c[0x0][0x3a0] ;  /* 0x0000e800ff209b82 */ /* 0x000e220000000a00 */
[----:B------:R-:W-:Y:S02]  /*3c10*/  F2FP.SATFINITE.E4M3.F32.PACK_AB_MERGE_C R36, RZ, R35, RZ ;  /* 0x00000023ff24723e */ /* 0x000fe400048070ff */
[----:B------:R-:W-:Y:S02]  /*3c20*/  LOP3.LUT R0, R0, 0xff, RZ, 0xc0, !PT ;  /* 0x000000ff00007812 */ /* 0x000fe400078ec0ff */
[----:B------:R-:W-:Y:S02]  /*3c30*/  PRMT R59, R59, 0x7104, RZ ;  /* 0x000071043b3b7816 */ /* 0x000fe400000000ff */
[----:B------:R-:W-:Y:S01]  /*3c40*/  FMNMX3 R63, R106, |R102|, |R111|, !PT ;  /* 0x400000666a3f7276 */ /* 0x000fe2000780046f */
[----:B------:R-:W2:Y:S01]  /*3c50*/  LDC.64 R34, c[0x0][0x3c8] ;  /* 0x0000f200ff227b82 */ /* 0x000ea20000000a00 */
[----:B------:R-:W-:Y:S01]  /*3c60*/  LOP3.LUT R59, R0, 0xff00, R59, 0xf8, !PT ;  /* 0x0000ff00003b7812 */ /* 0x000fe200078ef83b */
[----:B------:R-:W-:Y:S01]  /*3c70*/  @P0 FMUL R111, R2, R111 ;  /* 0x0000006f026f0220 */ /* 0x000fe20000400000 */
[----:B------:R-:W-:-:S02]  /*3c80*/  FSEL R37, R100, R37, !P0 ;  /* 0x0000002564257208 */ /* 0x000fc40004000000 */
[----:B------:R-:W-:Y:S02]  /*3c90*/  F2FP.SATFINITE.E4M3.F32.PACK_AB_MERGE_C R57, RZ, R57, RZ ;  /* 0x00000039ff39723e */ /* 0x000fe400048070ff */
[----:B------:R-:W-:Y:S01]  /*3ca0*/  F2FP.SATFINITE.E4M3.F32.PACK_AB_MERGE_C R41, RZ, R41, RZ ;  /* 0x00000029ff29723e */ /* 0x000fe200048070ff */
[----:B------:R-:W3:Y:S01]  /*3cb0*/  LDC R0, c[0x0][0x380] ;  /* 0x0000e000ff007b82 */ /* 0x000ee20000000800 */
[----:B------:R-:W-:Y:S02]  /*3cc0*/  F2FP.SATFINITE.E4M3.F32.PACK_AB_MERGE_C R97, RZ, R97, RZ ;  /* 0x00000061ff61723e */ /* 0x000fe400048070ff */
[----:B------:R-:W-:Y:S02]  /*3cd0*/  F2FP.SATFINITE.E4M3.F32.PACK_AB_MERGE_C R101, RZ, R101, RZ ;  /* 0x00000065ff65723e */ /* 0x000fe400048070ff */
[----:B------:R-:W-:Y:S02]  /*3ce0*/  LOP3.LUT R36, R36, 0xff, RZ, 0xc0, !PT ;  /* 0x000000ff24247812 */ /* 0x000fe400078ec0ff */
[----:B------:R-:W-:Y:S01]  /*3cf0*/  SHF.L.U32 R57, R57, 0x8, RZ ;  /* 0x0000000839397819 */ /* 0x000fe200000006ff */
[----:B0-----:R-:W-:Y:S01]  /*3d00*/  @!P1 IMAD.WIDE R32, R61, 0x4, R32 ;  /* 0x000000043d209825 */ /* 0x001fe200078e0220 */
[----:B------:R-:W-:-:S02]  /*3d10*/  F2FP.SATFINITE.E4M3.F32.PACK_AB_MERGE_C R37, RZ, R37, RZ ;  /* 0x00000025ff25723e */ /* 0x000fc400048070ff */
[----:B------:R-:W-:Y:S02]  /*3d20*/  F2FP.SATFINITE.E4M3.F32.PACK_AB_MERGE_C R55, RZ, R55, RZ ;  /* 0x00000037ff37723e */ /* 0x000fe400048070ff */
[----:B------:R-:W-:Y:S01]  /*3d30*/  F2FP.SATFINITE.E4M3.F32.PACK_AB_MERGE_C R38, RZ, R38, RZ ;  /* 0x00000026ff26723e */ /* 0x000fe200048070ff */
[----:B------:R4:W-:Y:S01]  /*3d40*/  @!P1 STG.E desc[UR4][R32.64], R43 ;  /* 0x0000002b20009986 */ /* 0x0009e2000c101904 */
[----:B------:R-:W-:Y:S01]  /*3d50*/  F2FP.SATFINITE.E4M3.F32.PACK_AB_MERGE_C R111, RZ, R111, RZ ;  /* 0x0000006fff6f723e */ /* 0x000fe200048070ff */
[----:B--2---:R-:W-:Y:S01]  /*3d60*/  IMAD.WIDE.U32 R34, R62, 0x8, R34 ;  /* 0x000000083e227825 */ /* 0x004fe200078e0022 */
[----:B------:R-:W-:Y:S02]  /*3d70*/  LOP3.LUT R41, R41, 0xffff, RZ, 0xc0, !PT ;  /* 0x0000ffff29297812 */ /* 0x000fe400078ec0ff */
[----:B------:R-:W-:Y:S02]  /*3d80*/  LOP3.LUT R97, R97, 0xffff, RZ, 0xc0, !PT ;  /* 0x0000ffff61617812 */ /* 0x000fe400078ec0ff */
[----:B------:R-:W-:Y:S01]  /*3d90*/  LOP3.LUT R101, R101, 0xffff, RZ, 0xc0, !PT ;  /* 0x0000ffff65657812 */ /* 0x000fe200078ec0ff */
[----:B------:R4:W-:Y:S01]  /*3da0*/  STG.E.64 desc[UR4][R34.64], R68 ;  /* 0x0000004422007986 */ /* 0x0009e2000c101b04 */
[----:B------:R-:W-:-:S02]  /*3db0*/  LOP3.LUT R36, R36, 0xffff, R57, 0xf8, !PT ;  /* 0x0000ffff24247812 */ /* 0x000fc400078ef839 */
[----:B------:R-:W-:Y:S01]  /*3dc0*/  SHF.L.U32 R37, R37, 0x10, RZ ;  /* 0x0000001025257819 */ /* 0x000fe200000006ff */
[----:B------:R4:W-:Y:S01]  /*3dd0*/  STG.E.64 desc[UR4][R34.64+0x100], R70 ;  /* 0x0001004622007986 */ /* 0x0009e2000c101b04 */
[----:B------:R-:W-:Y:S02]  /*3de0*/  LOP3.LUT R55, R55, 0xffff, RZ, 0xc0, !PT ;  /* 0x0000ffff37377812 */ /* 0x000fe400078ec0ff */
[----:B------:R-:W-:Y:S01]  /*3df0*/  SHF.L.U32 R38, R38, 0x10, RZ ;  /* 0x0000001026267819 */ /* 0x000fe200000006ff */
[----:B------:R4:W-:Y:S01]  /*3e00*/  STG.E.64 desc[UR4][R34.64+0x200], R72 ;  /* 0x0002004822007986 */ /* 0x0009e2000c101b04 */
[----:B------:R-:W-:Y:S02]  /*3e10*/  LOP3.LUT R111, R111, 0xffff, RZ, 0xc0, !PT ;  /* 0x0000ffff6f6f7812 */ /* 0x000fe400078ec0ff */
[----:B------:R-:W-:Y:S01]  /*3e20*/  SHF.L.U32 R41, R41, 0x18, RZ ;  /* 0x0000001829297819 */ /* 0x000fe200000006ff */
[----:B------:R4:W-:Y:S01]  /*3e30*/  STG.E.64 desc[UR4][R34.64+0x600], R80 ;  /* 0x0006005022007986 */ /* 0x0009e2000c101b04 */
[----:B------:R-:W-:-:S02]  /*3e40*/  SHF.L.U32 R97, R97, 0x18, RZ ;  /* 0x0000001861617819 */ /* 0x000fc400000006ff */
[----:B------:R-:W-:Y:S02]  /*3e50*/  SHF.L.U32 R101, R101, 0x18, RZ ;  /* 0x0000001865657819 */ /* 0x000fe400000006ff */
[----:B------:R-:W-:Y:S02]  /*3e60*/  LOP3.LUT R82, R36, 0xff0000, R37, 0xf8, !PT ;  /* 0x00ff000024527812 */ /* 0x000fe400078ef825 */
[----:B------:R-:W-:Y:S02]  /*3e70*/  SHF.L.U32 R55, R55, 0x18, RZ ;  /* 0x0000001837377819 */ /* 0x000fe400000006ff */
[----:B------:R-:W-:Y:S02]  /*3e80*/  LOP3.LUT R38, R59, 0xff0000, R38, 0xf8, !PT ;  /* 0x00ff00003b267812 */ /* 0x000fe400078ef826 */
[----:B------:R-:W-:Y:S02]  /*3e90*/  SHF.L.U32 R83, R111, 0x18, RZ ;  /* 0x000000186f537819 */ /* 0x000fe400000006ff */
[----:B------:R-:W-:-:S02]  /*3ea0*/  LOP3.LUT R74, R74, 0xff000000, R41, 0xf8, !PT ;  /* 0xff0000004a4a7812 */ /* 0x000fc400078ef829 */
[----:B------:R-:W-:Y:S02]  /*3eb0*/  LOP3.LUT R76, R76, 0xff000000, R97, 0xf8, !PT ;  /* 0xff0000004c4c7812 */ /* 0x000fe400078ef861 */
[----:B------:R-:W-:Y:S01]  /*3ec0*/  LOP3.LUT R78, R78, 0xff000000, R101, 0xf8, !PT ;  /* 0xff0000004e4e7812 */ /* 0x000fe200078ef865 */
[----:B------:R4:W-:Y:S01]  /*3ed0*/  STG.E.64 desc[UR4][R34.64+0x300], R74 ;  /* 0x0003004a22007986 */ /* 0x0009e2000c101b04 */
[----:B------:R-:W-:Y:S02]  /*3ee0*/  LOP3.LUT R82, R82, 0xff000000, R55, 0xf8, !PT ;  /* 0xff00000052527812 */ /* 0x000fe400078ef837 */
[----:B------:R-:W-:Y:S01]  /*3ef0*/  LOP3.LUT R83, R38, R83, RZ, 0xfc, !PT ;  /* 0x0000005326537212 */ /* 0x000fe200078efcff */
[----:B------:R4:W-:Y:S01]  /*3f00*/  STG.E.64 desc[UR4][R34.64+0x400], R76 ;  /* 0x0004004c22007986 */ /* 0x0009e2000c101b04 */
[----:B---3--:R-:W-:-:S03]  /*3f10*/  LEA R61, R0, R61, 0x2 ;  /* 0x0000003d003d7211 */ /* 0x008fc600078e10ff */
[----:B------:R4:W-:Y:S01]  /*3f20*/  STG.E.64 desc[UR4][R34.64+0x500], R78 ;  /* 0x0005004e22007986 */ /* 0x0009e2000c101b04 */
[----:B------:R-:W-:-:S03]  /*3f30*/  ISETP.GE.AND P1, PT, R61, UR11, PT ;  /* 0x0000000b3d007c0c */ /* 0x000fc6000bf26270 */
[----:B------:R4:W-:Y:S10]  /*3f40*/  STG.E.64 desc[UR4][R34.64+0x700], R82 ;  /* 0x0007005222007986 */ /* 0x0009f4000c101b04 */
[----:B------:R-:W-:Y:S05]  /*3f50*/  @!P1 BRA `(.L_x_5067) ;  /* 0xffffffc400109947 */ /* 0x000fea000383ffff */
[----:B------:R-:W-:Y:S05]  /*3f60*/  BRA `(.L_x_5064) ;  /* 0x00000038004c7947 */ /* 0x000fea0003800000 */
.L_x_5065:
[----:B------:R-:W0:Y:S01]  /*3f70*/  LDC.U8 R139, c[0x0][0x3c0] ;  /* 0x0000f000ff8b7b82 */ /* 0x000e220000000000 */
[----:B------:R-:W-:Y:S01]  /*3f80*/  BSSY B1, `(.L_x_5068) ;  /* 0x0000390000017945 */ /* 0x000fe20003800000 */
[----:B-----5:R-:W-:Y:S02]  /*3f90*/  PRMT R138, R84, 0x7632, R138 ;  /* 0x00007632548a7816 */ /* 0x020fe4000000008a */
        /* <DEDUP_REMOVED lines=31> */
.L_x_5070:
[----:B0-----:R-:W0:Y:S01]  /*4190*/  LDC.64 R82, c[0x0][0x390] ;  /* 0x0000e400ff527b82 */ /* 0x001e220000000a00 */
[----:B------:R-:W-:-:S05]  /*41a0*/  LEA R62, R61, R60, 0x8 ;  /* 0x0000003c3d3e7211 */ /* 0x000fca00078e40ff */
[----:B0-----:R-:W-:-:S05]  /*41b0*/  IMAD.WIDE.U32 R82, R62, 0x10, R82 ;  /* 0x000000103e527825 */ /* 0x001fca00078e0052 */
[----:B------:R-:W2:Y:S04]  /*41c0*/  LDG.E.128 R64, desc[UR4][R82.64] ;  /* 0x0000000452407981 */ /* 0x000ea8000c1e1d00 */
[----:B-1----:R-:W3:Y:S04]  /*41d0*/  LDG.E.128 R32, desc[UR4][R82.64+0x200] ;  /* 0x0002000452207981 */ /* 0x002ee8000c1e1d00 */
[----:B------:R-:W4:Y:S04]  /*41e0*/  LDG.E.128 R36, desc[UR4][R82.64+0x400] ;  /* 0x0004000452247981 */ /* 0x000f28000c1e1d00 */
[----:B------:R-:W5:Y:S04]  /*41f0*/  LDG.E.128 R40, desc[UR4][R82.64+0x600] ;  /* 0x0006000452287981 */ /* 0x000f68000c1e1d00 */
[----:B------:R-:W4:Y:S04]  /*4200*/  LDG.E.128 R44, desc[UR4][R82.64+0x800] ;  /* 0x00080004522c7981 */ /* 0x000f28000c1e1d00 */
[----:B------:R-:W4:Y:S04]  /*4210*/  LDG.E.128 R48, desc[UR4][R82.64+0xa00] ;  /* 0x000a000452307981 */ /* 0x000f28000c1e1d00 */
[----:B------:R-:W4:Y:S04]  /*4220*/  LDG.E.128 R52, desc[UR4][R82.64+0xc00] ;  /* 0x000c000452347981 */ /* 0x000f28000c1e1d00 */
[----:B------:R0:W4:Y:S01]  /*4230*/  LDG.E.128 R56, desc[UR4][R82.64+0xe00] ;  /* 0x000e000452387981 */ /* 0x000122000c1e1d00 */
[----:B------:R-:W-:Y:S01]  /*4240*/  UMOV UR6, 0xffffffff ;  /* 0xffffffff00067882 */ /* 0x000fe20000000000 */
[----:B------:R-:W-:-:S02]  /*4250*/  ISETP.NE.AND P1, PT, R60, RZ, PT ;  /* 0x000000ff3c00720c */ /* 0x000fc40003f25270 */
        /* <DEDUP_REMOVED lines=24> */
[----:B-----5:R-:W-:Y:S01]  /*43e0*/  SHF.L.U32 R95, R43, 0x10, RZ ;  /* 0x000000102b5f7819 */ /* 0x020fe200000006ff */
[----:B------:R-:W-:Y:S01]  /*43f0*/  FADD R83, R67, R78 ;  /* 0x0000004e43537221 */ /* 0x000fe20000000000 */
[----:B------:R-:W-:-:S02]  /*4400*/  SHF.L.U32 R78, R33, 0x10, RZ ;  /* 0x00000010214e7819 */ /* 0x000fc400000006ff */
[----:B------:R-:W-:Y:S01]  /*4410*/  SHF.L.U32 R33, R0, 0x10, RZ ;  /* 0x0000001000217819 */ /* 0x000fe200000006ff */
[----:B------:R-:W-:Y:S01]  /*4420*/  FADD R83, R76, R83 ;  /* 0x000000534c537221 */ /* 0x000fe20000000000 */
[----:B------:R-:W-:Y:S02]  /*4430*/  PRMT R0, R34, 0x7632, R0 ;  /* 0x0000763222007816 */ /* 0x000fe40000000000 */
[----:B----4-:R-:W-:Y:S01]  /*4440*/  SHF.L.U32 R96, R44, 0x10, RZ ;  /* 0x000000102c607819 */ /* 0x010fe200000006ff */
        /* <DEDUP_REMOVED lines=11> */
[----:B------:R-:W-:Y:S01]  /*4500*/  SHF.L.U32 R99, R99, 0x10, RZ ;  /* 0x0000001063637819 */ /* 0x000fe200000006ff */
        /* <DEDUP_REMOVED lines=13> */
[----:B------:R-:W-:Y:S02]  /*45e0*/  PRMT R0, R38, 0x7632, R0 ;  /* 0x0000763226007816 */ /* 0x000fe40000000000 */
[----:B------:R-:W-:Y:S01]  /*45f0*/  SHF.L.U32 R102, R47, 0x10, RZ ;  /* 0x000000102f667819 */ /* 0x000fe200000006ff */
[----:B------:R-:W-:Y:S01]  /*4600*/  FADD R90, R88, R89 ;  /* 0x00000059585a7221 */ /* 0x000fe20000000000 */
[----:B------:R-:W-:Y:S02]  /*4610*/  SHF.L.U32 R89, R38, 0x10, RZ ;  /* 0x0000001026597819 */ /* 0x000fe400000006ff */
        /* <DEDUP_REMOVED lines=30> */
[----:B------:R-:W-:Y:S01]  /*4800*/  PRMT R105, R50, 0x7632, R105 ;  /* 0x0000763232697816 */ /* 0x000fe20000000069 */
[--C-:B------:R-:W-:Y:S01]  /*4810*/  FADD R0, R42, R97.reuse ;  /* 0x000000612a007221 */ /* 0x100fe20000000000 */
[----:B------:R-:W-:Y:S02]  /*4820*/  SHF.L.U32 R94, R94, 0x10, RZ ;  /* 0x000000105e5e7819 */ /* 0x000fe400000006ff */
[----:B------:R-:W-:Y:S01]  /*4830*/  PRMT R97, R44, 0x7632, R97 ;  /* 0x000076322c617816 */ /* 0x000fe20000000061 */
        /* <DEDUP_REMOVED lines=215> */
.L_x_5100:
[----:B-1----:R-:W-:Y:S01]  /*55b0*/  FADD R0, R152, R0 ;  /* 0x0000000098007221 */ /* 0x002fe20000000000 */
[----:B------:R-:W-:Y:S01]  /*55c0*/  ISETP.NE.AND P2, PT, R139, RZ, PT ;  /* 0x000000ff8b00720c */ /* 0x000fe20003f45270 */
        /* <DEDUP_REMOVED lines=16> */
[----:B------:R-:W-:Y:S01]  /*56d0*/  @P2 FADD R46, R46, 1 ;  /* 0x3f8000002e2e2421 */ /* 0x000fe20000000000 */
[----:B------:R-:W-:-:S02]  /*56e0*/  SHF.L.U32 R157, R136, 0x10, RZ ;  /* 0x00000010889d7819 */ /* 0x000fc400000006ff */
[----:B------:R-:W-:Y:S02]  /*56f0*/  SHF.L.U32 R149, R85, 0x10, RZ ;  /* 0x0000001055957819 */ /* 0x000fe400000006ff */
[----:B------:R-:W-:Y:S01]  /*5700*/  SHF.L.U32 R155, R86, 0x10, RZ ;  /* 0x00000010569b7819 */ /* 0x000fe200000006ff */
[----:B------:R-:W-:Y:S01]  /*5710*/  @P2 FADD R157, R157, 1 ;  /* 0x3f8000009d9d2421 */ /* 0x000fe20000000000 */
[----:B------:R-:W-:Y:S01]  /*5720*/  SHF.L.U32 R165, R29, 0x10, RZ ;  /* 0x000000101da57819 */ /* 0x000fe200000006ff */
[----:B------:R-:W-:Y:S01]  /*5730*/  @P2 FADD R149, R149, 1 ;  /* 0x3f80000095952421 */ /* 0x000fe20000000000 */
[----:B------:R-:W-:Y:S01]  /*5740*/  LOP3.LUT R77, R77, 0xffffff00, RZ, 0xc0, !PT ;  /* 0xffffff004d4d7812 */ /* 0x000fe200078ec0ff */
[----:B------:R-:W-:Y:S01]  /*5750*/  @!P0 FMUL R0, R0, 16777216 ;  /* 0x4b80000000008820 */ /* 0x000fe20000400000 */
[----:B------:R-:W-:Y:S01]  /*5760*/  @P2 FADD R155, R155, 1 ;  /* 0x3f8000009b9b2421 */ /* 0x000fe20000000000 */
[----:B------:R-:W-:Y:S01]  /*5770*/  @P2 FADD R165, R165, 1 ;  /* 0x3f800000a5a52421 */ /* 0x000fe20000000000 */
[----:B------:R-:W-:Y:S01]  /*5780*/  LOP3.LUT R81, R81, 0xffffff00, RZ, 0xc0, !PT ;  /* 0xffffff0051517812 */ /* 0x000fe200078ec0ff */
[----:B------:R1:W2:Y:S01]  /*5790*/  MUFU.RSQ R43, R0 ;  /* 0x00000000002b7308 */ /* 0x0002a20000001400 */
[----:B------:R-:W-:-:S02]  /*57a0*/  LOP3.LUT R79, R79, 0xffffff00, RZ, 0xc0, !PT ;  /* 0xffffff004f4f7812 */ /* 0x000fc400078ec0ff */
[----:B------:R-:W-:Y:S02]  /*57b0*/  LOP3.LUT R75, R75, 0xffffff00, RZ, 0xc0, !PT ;  /* 0xffffff004b4b7812 */ /* 0x000fe400078ec0ff */
[----:B------:R-:W-:Y:S02]  /*57c0*/  LOP3.LUT R73, R73, 0xffffff00, RZ, 0xc0, !PT ;  /* 0xffffff0049497812 */ /* 0x000fe400078ec0ff */
[----:B-1----:R-:W-:-:S05]  /*57d0*/  SHF.L.U32 R0, R137, 0x10, RZ ;  /* 0x0000001089007819 */ /* 0x002fca00000006ff */
        /* <DEDUP_REMOVED lines=8> */
[----:B------:R-:W-:Y:S01]  /*5860*/  SHF.L.U32 R0, R135, 0x10, RZ ;  /* 0x0000001087007819 */ /* 0x000fe200000006ff */
[-C--:B------:R-:W-:Y:S01]  /*5870*/  FMUL R65, R67, R43.reuse ;  /* 0x0000002b43417220 */ /* 0x080fe20000400000 */
[-C--:B------:R-:W-:Y:S01]  /*5880*/  FMUL R33, R33, R43.reuse ;  /* 0x0000002b21217220 */ /* 0x080fe20000400000 */
        /* <DEDUP_REMOVED lines=8> */
[-C--:B------:R-:W-:Y:S01]  /*5910*/  FMUL R64, R64, R43.reuse ;  /* 0x0000002b40407220 */ /* 0x080fe20000400000 */
[----:B------:R-:W-:Y:S01]  /*5920*/  SHF.L.U32 R44, R30, 0x10, RZ ;  /* 0x000000101e2c7819 */ /* 0x000fe200000006ff */
[-C--:B------:R-:W-:Y:S01]  /*5930*/  FMUL R80, R80, R43.reuse ;  /* 0x0000002b50507220 */ /* 0x080fe20000400000 */
[----:B------:R-:W-:Y:S01]  /*5940*/  FMUL R32, R34, R43 ;  /* 0x0000002b22207220 */ /* 0x000fe20000400000 */
[----:B------:R-:W-:Y:S01]  /*5950*/  @P2 FADD R0, R0, 1 ;  /* 0x3f80000000002421 */ /* 0x000fe20000000000 */
[----:B------:R-:W-:Y:S01]  /*5960*/  FMUL R151, R151, R64 ;  /* 0x0000004097977220 */ /* 0x000fe20000400000 */
[----:B------:R-:W-:Y:S01]  /*5970*/  SHF.L.U32 R64, R131, 0x10, RZ ;  /* 0x0000001083407819 */ /* 0x000fe200000006ff */
[----:B------:R-:W-:Y:S01]  /*5980*/  @P2 FADD R44, R44, 1 ;  /* 0x3f8000002c2c2421 */ /* 0x000fe20000000000 */
[----:B------:R-:W-:Y:S01]  /*5990*/  FMUL R163, R0, R33 ;  /* 0x0000002100a37220 */ /* 0x000fe20000400000 */
[----:B------:R-:W-:Y:S01]  /*59a0*/  SHF.L.U32 R33, R31, 0x10, RZ ;  /* 0x000000101f217819 */ /* 0x000fe200000006ff */
[-C--:B------:R-:W-:Y:S01]  /*59b0*/  FMUL R0, R82, R43.reuse ;  /* 0x0000002b52007220 */ /* 0x080fe20000400000 */
[----:B------:R-:W-:Y:S01]  /*59c0*/  FMUL R34, R44, R80 ;  /* 0x000000502c227220 */ /* 0x000fe20000400000 */
[----:B------:R-:W-:Y:S01]  /*59d0*/  @P2 FADD R64, R64, 1 ;  /* 0x3f80000040402421 */ /* 0x000fe20000000000 */
[----:B------:R-:W-:Y:S01]  /*59e0*/  SHF.L.U32 R44, R24, 0x10, RZ ;  /* 0x00000010182c7819 */ /* 0x000fe200000006ff */
[----:B------:R-:W-:Y:S01]  /*59f0*/  @P2 FADD R33, R33, 1 ;  /* 0x3f80000021212421 */ /* 0x000fe20000000000 */
[----:B------:R-:W-:Y:S01]  /*5a00*/  FMUL R32, R46, R32 ;  /* 0x000000202e207220 */ /* 0x000fe20000400000 */
[----:B------:R-:W-:Y:S01]  /*5a10*/  SHF.L.U32 R46, R25, 0x10, RZ ;  /* 0x00000010192e7819 */ /* 0x000fe200000006ff */
[-C--:B------:R-:W-:Y:S01]  /*5a20*/  FMUL R66, R66, R43.reuse ;  /* 0x0000002b42427220 */ /* 0x080fe20000400000 */
[----:B------:R-:W-:Y:S01]  /*5a30*/  FMUL R0, R33, R0 ;  /* 0x0000000021007220 */ /* 0x000fe20000400000 */
[-C--:B------:R-:W-:Y:S01]  /*5a40*/  FMUL R33, R35, R43.reuse ;  /* 0x0000002b23217220 */ /* 0x080fe20000400000 */
[----:B------:R-:W-:Y:S01]  /*5a50*/  SHF.L.U32 R35, R130, 0x10, RZ ;  /* 0x0000001082237819 */ /* 0x000fe200000006ff */
[----:B------:R-:W-:Y:S01]  /*5a60*/  @P2 FADD R44, R44, 1 ;  /* 0x3f8000002c2c2421 */ /* 0x000fe20000000000 */
[----:B------:R-:W-:Y:S01]  /*5a70*/  FMUL R83, R83, R43 ;  /* 0x0000002b53537220 */ /* 0x000fe20000400000 */
[----:B------:R-:W-:Y:S01]  /*5a80*/  FMUL R33, R64, R33 ;  /* 0x0000002140217220 */ /* 0x000fe20000400000 */
[----:B------:R-:W-:Y:S01]  /*5a90*/  SHF.L.U32 R64, R129, 0x10, RZ ;  /* 0x0000001081407819 */ /* 0x000fe200000006ff */
[----:B------:R-:W-:Y:S01]  /*5aa0*/  @P2 FADD R35, R35, 1 ;  /* 0x3f80000023232421 */ /* 0x000fe20000000000 */
[-C--:B------:R-:W-:Y:S01]  /*5ab0*/  FMUL R36, R36, R43.reuse ;  /* 0x0000002b24247220 */ /* 0x080fe20000400000 */
[----:B------:R-:W-:Y:S01]  /*5ac0*/  @P2 FADD R46, R46, 1 ;  /* 0x3f8000002e2e2421 */ /* 0x000fe20000000000 */
[----:B------:R-:W-:Y:S01]  /*5ad0*/  FMUL R88, R88, R43 ;  /* 0x0000002b58587220 */ /* 0x000fe20000400000 */
[----:B------:R-:W-:Y:S01]  /*5ae0*/  FMUL R157, R157, R66 ;  /* 0x000000429d9d7220 */ /* 0x000fe20000400000 */
[----:B------:R-:W-:Y:S01]  /*5af0*/  FMUL R83, R44, R83 ;  /* 0x000000532c537220 */ /* 0x000fe20000400000 */
[----:B------:R-:W-:Y:S01]  /*5b00*/  @P2 FADD R64, R64, 1 ;  /* 0x3f80000040402421 */ /* 0x000fe20000000000 */
[-C--:B------:R-:W-:Y:S01]  /*5b10*/  FMUL R37, R37, R43.reuse ;  /* 0x0000002b25257220 */ /* 0x080fe20000400000 */
[----:B------:R-:W-:Y:S01]  /*5b20*/  SHF.L.U32 R66, R26, 0x10, RZ ;  /* 0x000000101a427819 */ /* 0x000fe200000006ff */
[----:B------:R-:W-:Y:S01]  /*5b30*/  FMUL R44, R35, R36 ;  /* 0x00000024232c7220 */ /* 0x000fe20000400000 */
[----:B------:R-:W-:Y:S01]  /*5b40*/  FMUL R36, R46, R88 ;  /* 0x000000582e247220 */ /* 0x000fe20000400000 */
[----:B------:R-:W-:Y:S01]  /*5b50*/  FMUL R46, R89, R43 ;  /* 0x0000002b592e7220 */ /* 0x000fe20000400000 */
[----:B------:R-:W-:Y:S01]  /*5b60*/  FMUL R89, R64, R37 ;  /* 0x0000002540597220 */ /* 0x000fe20000400000 */
[----:B------:R-:W-:Y:S01]  /*5b70*/  SHF.L.U32 R64, R27, 0x10, RZ ;  /* 0x000000101b407819 */ /* 0x000fe200000006ff */
[----:B------:R-:W-:Y:S01]  /*5b80*/  @P2 FADD R66, R66, 1 ;  /* 0x3f80000042422421 */ /* 0x000fe20000000000 */
[----:B------:R-:W-:Y:S01]  /*5b90*/  SHF.L.U32 R35, R128, 0x10, RZ ;  /* 0x0000001080237819 */ /* 0x000fe200000006ff */
[-C--:B------:R-:W-:Y:S01]  /*5ba0*/  FMUL R70, R70, R43.reuse ;  /* 0x0000002b46467220 */ /* 0x080fe20000400000 */
[-C--:B------:R-:W-:Y:S01]  /*5bb0*/  FMUL R37, R90, R43.reuse ;  /* 0x0000002b5a257220 */ /* 0x080fe20000400000 */
[----:B------:R-:W-:Y:S01]  /*5bc0*/  FMUL R46, R66, R46 ;  /* 0x0000002e422e7220 */ /* 0x000fe20000400000 */
[----:B------:R-:W-:Y:S01]  /*5bd0*/  @P2 FADD R64, R64, 1 ;  /* 0x3f80000040402421 */ /* 0x000fe20000000000 */
[----:B------:R-:W-:Y:S01]  /*5be0*/  @P2 FADD R35, R35, 1 ;  /* 0x3f80000023232421 */ /* 0x000fe20000000000 */
[----:B------:R-:W-:Y:S01]  /*5bf0*/  FMUL R38, R38, R43 ;  /* 0x0000002b26267220 */ /* 0x000fe20000400000 */
[----:B------:R-:W-:Y:S01]  /*5c00*/  SHF.L.U32 R66, R127, 0x10, RZ ;  /* 0x000000107f427819 */ /* 0x000fe200000006ff */
[----:B------:R-:W-:Y:S01]  /*5c10*/  FMUL R149, R149, R70 ;  /* 0x0000004695957220 */ /* 0x000fe20000400000 */
[----:B------:R-:W-:Y:S01]  /*5c20*/  FMUL R37, R64, R37 ;  /* 0x0000002540257220 */ /* 0x000fe20000400000 */
[----:B------:R-:W-:Y:S01]  /*5c30*/  FMUL R38, R35, R38 ;  /* 0x0000002623267220 */ /* 0x000fe20000400000 */
[----:B------:R-:W-:Y:S01]  /*5c40*/  SHF.L.U32 R70, R126, 0x10, RZ ;  /* 0x000000107e467819 */ /* 0x000fe200000006ff */
[-C--:B------:R-:W-:Y:S01]  /*5c50*/  FMUL R64, R91, R43.reuse ;  /* 0x0000002b5b407220 */ /* 0x080fe20000400000 */
[-C--:B------:R-:W-:Y:S01]  /*5c60*/  FMUL R72, R72, R43.reuse ;  /* 0x0000002b48487220 */ /* 0x080fe20000400000 */
[----:B------:R-:W-:Y:S01]  /*5c70*/  @P2 FADD R66, R66, 1 ;  /* 0x3f80000042422421 */ /* 0x000fe20000000000 */
[----:B------:R-:W-:Y:S01]  /*5c80*/  FMUL R35, R39, R43 ;  /* 0x0000002b27237220 */ /* 0x000fe20000400000 */
[----:B------:R-:W-:Y:S01]  /*5c90*/  SHF.L.U32 R91, R22, 0x10, RZ ;  /* 0x00000010165b7819 */ /* 0x000fe200000006ff */
[----:B------:R-:W-:Y:S01]  /*5ca0*/  FMUL R155, R155, R72 ;  /* 0x000000489b9b7220 */ /* 0x000fe20000400000 */
[----:B------:R-:W-:Y:S01]  /*5cb0*/  SHF.L.U32 R68, R20, 0x10, RZ ;  /* 0x0000001014447819 */ /* 0x000fe200000006ff */
[----:B------:R-:W-:Y:S01]  /*5cc0*/  FMUL R35, R66, R35 ;  /* 0x0000002342237220 */ /* 0x000fe20000400000 */
[----:B------:R-:W-:Y:S01]  /*5cd0*/  @P2 FADD R70, R70, 1 ;  /* 0x3f80000046462421 */ /* 0x000fe20000000000 */
[-C--:B------:R-:W-:Y:S01]  /*5ce0*/  FMUL R40, R40, R43.reuse ;  /* 0x0000002b28287220 */ /* 0x080fe20000400000 */
[----:B------:R-:W-:Y:S01]  /*5cf0*/  @P2 FADD R91, R91, 1 ;  /* 0x3f8000005b5b2421 */ /* 0x000fe20000000000 */
[-C--:B------:R-:W-:Y:S01]  /*5d00*/  FMUL R66, R93, R43.reuse ;  /* 0x0000002b5d427220 */ /* 0x080fe20000400000 */
[----:B------:R-:W-:Y:S01]  /*5d10*/  SHF.L.U32 R72, R23, 0x10, RZ ;  /* 0x0000001017487819 */ /* 0x000fe200000006ff */
[----:B------:R-:W-:Y:S01]  /*5d20*/  @P2 FADD R68, R68, 1 ;  /* 0x3f80000044442421 */ /* 0x000fe20000000000 */
[----:B------:R-:W-:Y:S01]  /*5d30*/  SHF.L.U32 R39, R21, 0x10, RZ ;  /* 0x0000001015277819 */ /* 0x000fe200000006ff */
[----:B------:R-:W-:Y:S01]  /*5d40*/  FMUL R40, R70, R40 ;  /* 0x0000002846287220 */ /* 0x000fe20000400000 */
[----:B------:R-:W-:Y:S01]  /*5d50*/  SHF.L.U32 R70, R124, 0x10, RZ ;  /* 0x000000107c467819 */ /* 0x000fe200000006ff */
[----:B------:R-:W-:Y:S01]  /*5d60*/  FMUL R66, R91, R66 ;  /* 0x000000425b427220 */ /* 0x000fe20000400000 */
[----:B------:R-:W-:Y:S01]  /*5d70*/  @P2 FADD R72, R72, 1 ;  /* 0x3f80000048482421 */ /* 0x000fe20000000000 */
[-C--:B------:R-:W-:Y:S01]  /*5d80*/  FMUL R91, R95, R43.reuse ;  /* 0x0000002b5f5b7220 */ /* 0x080fe20000400000 */
[----:B------:R-:W-:Y:S01]  /*5d90*/  FMUL R64, R68, R64 ;  /* 0x0000004044407220 */ /* 0x000fe20000400000 */
[----:B------:R-:W-:Y:S01]  /*5da0*/  SHF.L.U32 R68, R125, 0x10, RZ ;  /* 0x000000107d447819 */ /* 0x000fe200000006ff */
[----:B------:R-:W-:Y:S01]  /*5db0*/  @P2 FADD R39, R39, 1 ;  /* 0x3f80000027272421 */ /* 0x000fe20000000000 */
[-C--:B------:R-:W-:Y:S01]  /*5dc0*/  FMUL R92, R92, R43.reuse ;  /* 0x0000002b5c5c7220 */ /* 0x080fe20000400000 */
[----:B------:R-:W-:Y:S01]  /*5dd0*/  SHF.L.U32 R74, R123, 0x10, RZ ;  /* 0x000000107b4a7819 */ /* 0x000fe200000006ff */
[----:B------:R-:W-:Y:S01]  /*5de0*/  @P2 FADD R70, R70, 1 ;  /* 0x3f80000046462421 */ /* 0x000fe20000000000 */
[----:B------:R-:W-:Y:S01]  /*5df0*/  FMUL R42, R42, R43 ;  /* 0x0000002b2a2a7220 */ /* 0x000fe20000400000 */
        /* <DEDUP_REMOVED lines=9> */
[-C--:B------:R-:W-:Y:S01]  /*5e90*/  FMUL R70, R97, R43.reuse ;  /* 0x0000002b61467220 */ /* 0x080fe20000400000 */
[----:B------:R-:W-:Y:S01]  /*5ea0*/  FMUL R78, R78, R43 ;  /* 0x0000002b4e4e7220 */ /* 0x000fe20000400000 */
[----:B------:R-:W-:Y:S01]  /*5eb0*/  @P2 FADD R72, R72, 1 ;  /* 0x3f80000048482421 */ /* 0x000fe20000000000 */
[----:B------:R-:W-:Y:S01]  /*5ec0*/  SHF.L.U32 R97, R18, 0x10, RZ ;  /* 0x0000001012617819 */ /* 0x000fe200000006ff */
[----:B------:R-:W-:Y:S01]  /*5ed0*/  FMUL R41, R68, R41 ;  /* 0x0000002944297220 */ /* 0x000fe20000400000 */
[----:B------:R-:W-:Y:S01]  /*5ee0*/  FMUL R39, R74, R39 ;  /* 0x000000274a277220 */ /* 0x000fe20000400000 */
[----:B------:R-:W-:Y:S01]  /*5ef0*/  @P2 FADD R95, R95, 1 ;  /* 0x3f8000005f5f2421 */ /* 0x000fe20000000000 */
[-C--:B------:R-:W-:Y:S01]  /*5f00*/  FMUL R68, R96, R43.reuse ;  /* 0x0000002b60447220 */ /* 0x080fe20000400000 */
[----:B------:R-:W-:Y:S01]  /*5f10*/  SHF.L.U32 R76, R17, 0x10, RZ ;  /* 0x00000010114c7819 */ /* 0x000fe200000006ff */
[----:B------:R-:W-:Y:S01]  /*5f20*/  FMUL R165, R165, R78 ;  /* 0x0000004ea5a57220 */ /* 0x000fe20000400000 */
[----:B------:R-:W-:Y:S01]  /*5f30*/  SHF.L.U32 R74, R121, 0x10, RZ ;  /* 0x00000010794a7819 */ /* 0x000fe200000006ff */
[----:B------:R-:W-:Y:S01]  /*5f40*/  FMUL R70, R72, R70 ;  /* 0x0000004648467220 */ /* 0x000fe20000400000 */
[----:B------:R-:W-:Y:S01]  /*5f50*/  SHF.L.U32 R78, R19, 0x10, RZ ;  /* 0x00000010134e7819 */ /* 0x000fe200000006ff */
[----:B------:R-:W-:Y:S01]  /*5f60*/  @P2 FADD R97, R97, 1 ;  /* 0x3f80000061612421 */ /* 0x000fe20000000000 */
[-C--:B------:R-:W-:Y:S01]  /*5f70*/  FMUL R72, R100, R43.reuse ;  /* 0x0000002b64487220 */ /* 0x080fe20000400000 */
[----:B------:R-:W-:Y:S01]  /*5f80*/  SHF.L.U32 R80, R119, 0x10, RZ ;  /* 0x0000001077507819 */ /* 0x000fe200000006ff */
[----:B------:R-:W-:Y:S01]  /*5f90*/  FMUL R68, R95, R68 ;  /* 0x000000445f447220 */ /* 0x000fe20000400000 */
[----:B------:R-:W-:Y:S01]  /*5fa0*/  @P2 FADD R76, R76, 1 ;  /* 0x3f8000004c4c2421 */ /* 0x000fe20000000000 */
[----:B------:R-:W-:Y:S01]  /*5fb0*/  @P2 FADD R74, R74, 1 ;  /* 0x3f8000004a4a2421 */ /* 0x000fe20000000000 */
[-C--:B------:R-:W-:Y:S01]  /*5fc0*/  FMUL R98, R98, R43.reuse ;  /* 0x0000002b62627220 */ /* 0x080fe20000400000 */
[-C--:B------:R-:W-:Y:S01]  /*5fd0*/  FMUL R95, R99, R43.reuse ;  /* 0x0000002b635f7220 */ /* 0x080fe20000400000 */
[----:B------:R-:W-:Y:S01]  /*5fe0*/  FMUL R72, R97, R72 ;  /* 0x0000004861487220 */ /* 0x000fe20000400000 */
[----:B------:R-:W-:Y:S01]  /*5ff0*/  @P2 FADD R78, R78, 1 ;  /* 0x3f8000004e4e2421 */ /* 0x000fe20000000000 */
[-C--:B------:R-:W-:Y:S01]  /*6000*/  FMUL R97, R102, R43.reuse ;  /* 0x0000002b66617220 */ /* 0x080fe20000400000 */
[----:B------:R-:W-:Y:S01]  /*6010*/  @P2 FADD R80, R80, 1 ;  /* 0x3f80000050502421 */ /* 0x000fe20000000000 */
        /* <DEDUP_REMOVED lines=12> */
[-C--:B------:R-:W-:Y:S01]  /*60e0*/  FMUL R48, R48, R43.reuse ;  /* 0x0000002b30307220 */ /* 0x080fe20000400000 */
[----:B------:R-:W-:Y:S01]  /*60f0*/  @P2 FADD R78, R78, 1 ;  /* 0x3f8000004e4e2421 */ /* 0x000fe20000000000 */
[-C--:B------:R-:W-:Y:S01]  /*6100*/  FMUL R103, R103, R43.reuse ;  /* 0x0000002b67677220 */ /* 0x080fe20000400000 */
[----:B------:R-:W-:Y:S01]  /*6110*/  @P2 FADD R80, R80, 1 ;  /* 0x3f80000050502421 */ /* 0x000fe20000000000 */
[----:B------:R-:W-:Y:S01]  /*6120*/  FMUL R49, R49, R43 ;  /* 0x0000002b31317220 */ /* 0x000fe20000400000 */
[----:B------:R-:W-:Y:S01]  /*6130*/  FMUL R74, R76, R74 ;  /* 0x0000004a4c4a7220 */ /* 0x000fe20000400000 */
[----:B------:R-:W-:Y:S01]  /*6140*/  SHF.L.U32 R82, R117, 0x10, RZ ;  /* 0x0000001075527819 */ /* 0x000fe200000006ff */
[----:B------:R-:W-:Y:S01]  /*6150*/  FMUL R76, R101, R48 ;  /* 0x00000030654c7220 */ /* 0x000fe20000400000 */
[----:B------:R-:W-:Y:S01]  /*6160*/  SHF.L.U32 R101, R14, 0x10, RZ ;  /* 0x000000100e657819 */ /* 0x000fe200000006ff */
[----:B------:R-:W-:Y:S01]  /*6170*/  FMUL R48, R78, R103 ;  /* 0x000000674e307220 */ /* 0x000fe20000400000 */
[----:B------:R-:W-:Y:S01]  /*6180*/  FMUL R103, R80, R49 ;  /* 0x0000003150677220 */ /* 0x000fe20000400000 */
[----:B------:R-:W-:Y:S01]  /*6190*/  SHF.L.U32 R80, R15, 0x10, RZ ;  /* 0x000000100f507819 */ /* 0x000fe200000006ff */
[----:B------:R-:W-:Y:S01]  /*61a0*/  @P2 FADD R82, R82, 1 ;  /* 0x3f80000052522421 */ /* 0x000fe20000000000 */
[----:B------:R-:W-:Y:S01]  /*61b0*/  SHF.L.U32 R90, R114, 0x10, RZ ;  /* 0x00000010725a7819 */ /* 0x000fe200000006ff */
[-C--:B------:R-:W-:Y:S01]  /*61c0*/  FMUL R49, R104, R43.reuse ;  /* 0x0000002b68317220 */ /* 0x080fe20000400000 */
        /* <DEDUP_REMOVED lines=27> */
[----:B------:R-:W-:Y:S01]  /*6380*/  SHF.L.U32 R92, R10, 0x10, RZ ;  /* 0x000000100a5c7819 */ /* 0x000fe200000006ff */
[----:B------:R-:W-:Y:S01]  /*6390*/  FMUL R78, R105, R78 ;  /* 0x0000004e694e7220 */ /* 0x000fe20000400000 */
[----:B------:R-:W-:Y:S01]  /*63a0*/  FMUL R141, R80, R141 ;  /* 0x0000008d508d7220 */ /* 0x000fe20000400000 */
[----:B------:R-:W-:Y:S01]  /*63b0*/  FMUL R105, R90, R53 ;  /* 0x000000355a697220 */ /* 0x000fe20000400000 */
[----:B------:R-:W-:Y:S01]  /*63c0*/  FMUL R51, R88, R51 ;  /* 0x0000003358337220 */ /* 0x000fe20000400000 */
[----:B------:R-:W-:Y:S01]  /*63d0*/  @P2 FADD R94, R94, 1 ;  /* 0x3f8000005e5e2421 */ /* 0x000fe20000000000 */
[-C--:B------:R-:W-:Y:S01]  /*63e0*/  FMUL R54, R54, R43.reuse ;  /* 0x0000002b36367220 */ /* 0x080fe20000400000 */
[----:B------:R-:W-:Y:S01]  /*63f0*/  SHF.L.U32 R80, R11, 0x10, RZ ;  /* 0x000000100b507819 */ /* 0x000fe200000006ff */
[----:B------:R-:W-:Y:S01]  /*6400*/  @P2 FADD R92, R92, 1 ;  /* 0x3f8000005c5c2421 */ /* 0x000fe20000000000 */
[----:B------:R-:W-:Y:S01]  /*6410*/  SHF.L.U32 R90, R111, 0x10, RZ ;  /* 0x000000106f5a7819 */ /* 0x000fe200000006ff */
[-C--:B------:R-:W-:Y:S01]  /*6420*/  FMUL R88, R142, R43.reuse ;  /* 0x0000002b8e587220 */ /* 0x080fe20000400000 */
[----:B------:R-:W-:Y:S01]  /*6430*/  FMUL R54, R94, R54 ;  /* 0x000000365e367220 */ /* 0x000fe20000400000 */
[----:B------:R-:W-:Y:S01]  /*6440*/  SHF.L.U32 R94, R110, 0x10, RZ ;  /* 0x000000106e5e7819 */ /* 0x000fe200000006ff */
[----:B------:R-:W-:Y:S01]  /*6450*/  @P2 FADD R80, R80, 1 ;  /* 0x3f80000050502421 */ /* 0x000fe20000000000 */
[----:B------:R-:W-:Y:S01]  /*6460*/  FMUL R88, R92, R88 ;  /* 0x000000585c587220 */ /* 0x000fe20000400000 */
[----:B------:R-:W-:Y:S01]  /*6470*/  @P2 FADD R90, R90, 1 ;  /* 0x3f8000005a5a2421 */ /* 0x000fe20000000000 */
[-C--:B------:R-:W-:Y:S01]  /*6480*/  FMUL R143, R143, R43.reuse ;  /* 0x0000002b8f8f7220 */ /* 0x080fe20000400000 */
[----:B------:R-:W-:Y:S01]  /*6490*/  FMUL R53, R55, R43 ;  /* 0x0000002b37357220 */ /* 0x000fe20000400000 */
[----:B------:R-:W-:Y:S01]  /*64a0*/  SHF.L.U32 R92, R4, 0x10, RZ ;  /* 0x00000010045c7819 */ /* 0x000fe200000006ff */
[----:B------:R-:W-:Y:S01]  /*64b0*/  @P2 FADD R94, R94, 1 ;  /* 0x3f8000005e5e2421 */ /* 0x000fe20000000000 */
[----:B------:R-:W-:Y:S01]  /*64c0*/  FMUL R55, R80, R143 ;  /* 0x0000008f50377220 */ /* 0x000fe20000400000 */
[----:B------:R-:W-:Y:S01]  /*64d0*/  FMUL R53, R90, R53 ;  /* 0x000000355a357220 */ /* 0x000fe20000400000 */
[----:B------:R-:W-:Y:S01]  /*64e0*/  SHF.L.U32 R90, R5, 0x10, RZ ;  /* 0x00000010055a7819 */ /* 0x000fe200000006ff */
[-C--:B------:R-:W-:Y:S01]  /*64f0*/  FMUL R80, R144, R43.reuse ;  /* 0x0000002b90507220 */ /* 0x080fe20000400000 */
[----:B------:R-:W-:Y:S01]  /*6500*/  @P2 FADD R92, R92, 1 ;  /* 0x3f8000005c5c2421 */ /* 0x000fe20000000000 */
[-C--:B------:R-:W-:Y:S01]  /*6510*/  FMUL R56, R56, R43.reuse ;  /* 0x0000002b38387220 */ /* 0x080fe20000400000 */
[-C--:B------:R-:W-:Y:S01]  /*6520*/  FMUL R57, R57, R43.reuse ;  /* 0x0000002b39397220 */ /* 0x080fe20000400000 */
        /* <DEDUP_REMOVED lines=8> */
[----:B------:R-:W-:Y:S01]  /*65b0*/  @P2 FADD R94, R94, 1 ;  /* 0x3f8000005e5e2421 */ /* 0x000fe20000000000 */
[-C--:B------:R-:W-:Y:S01]  /*65c0*/  FMUL R90, R146, R43.reuse ;  /* 0x0000002b925a7220 */ /* 0x080fe20000400000 */
[----:B------:R-:W-:Y:S01]  /*65d0*/  @P2 FADD R92, R92, 1 ;  /* 0x3f8000005c5c2421 */ /* 0x000fe20000000000 */
[----:B------:R-:W-:Y:S01]  /*65e0*/  FMUL R57, R145, R43 ;  /* 0x0000002b91397220 */ /* 0x000fe20000400000 */
[----:B------:R-:W-:Y:S01]  /*65f0*/  @P2 FADD R96, R96, 1 ;  /* 0x3f80000060602421 */ /* 0x000fe20000000000 */
[----:B------:R-:W-:Y:S01]  /*6600*/  @P0 FMUL R34, R2, R34 ;  /* 0x0000002202220220 */ /* 0x000fe20000400000 */
[----:B------:R-:W-:Y:S01]  /*6610*/  FMUL R90, R94, R90 ;  /* 0x0000005a5e5a7220 */ /* 0x000fe20000400000 */
[----:B------:R-:W-:Y:S01]  /*6620*/  FMUL R57, R92, R57 ;  /* 0x000000395c397220 */ /* 0x000fe20000400000 */
[----:B------:R-:W-:Y:S01]  /*6630*/  FMUL R145, R96, R58 ;  /* 0x0000003a60917220 */ /* 0x000fe20000400000 */
[----:B------:R-:W-:Y:S01]  /*6640*/  LOP3.LUT R92, R69, 0xffffff00, RZ, 0xc0, !PT ;  /* 0xffffff00455c7812 */ /* 0x000fe200078ec0ff */
[C---:B------:R-:W-:Y:S01]  /*6650*/  @P0 FMUL R82, R2.reuse, R82 ;  /* 0x0000005202520220 */ /* 0x040fe20000400000 */
[----:B------:R-:W-:Y:S01]  /*6660*/  F2FP.SATFINITE.E4M3.F32.PACK_AB_MERGE_C R58, RZ, R34, RZ ;  /* 0x00000022ff3a723e */ /* 0x000fe200048070ff */
[C---:B------:R-:W-:Y:S01]  /*6670*/  @P0 FMUL R46, R2.reuse, R46 ;  /* 0x0000002e022e0220 */ /* 0x040fe20000400000 */
[C---:B------:R-:W-:Y:S01]  /*6680*/  @P0 FMUL R45, R2.reuse, R45 ;  /* 0x0000002d022d0220 */ /* 0x040fe20000400000 */
[C---:B------:R-:W-:Y:S01]  /*6690*/  @P0 FMUL R64, R2.reuse, R64 ;  /* 0x0000004002400220 */ /* 0x040fe20000400000 */
[C---:B------:R-:W-:Y:S01]  /*66a0*/  @P0 FMUL R40, R2.reuse, R40 ;  /* 0x0000002802280220 */ /* 0x040fe20000400000 */
[C---:B------:R-:W-:Y:S01]  /*66b0*/  @P0 FMUL R72, R2.reuse, R72 ;  /* 0x0000004802480220 */ /* 0x040fe20000400000 */
[C---:B------:R-:W-:Y:S01]  /*66c0*/  @P0 FMUL R90, R2.reuse, R90 ;  /* 0x0000005a025a0220 */ /* 0x040fe20000400000 */
[----:B------:R-:W-:Y:S01]  /*66d0*/  @P0 FMUL R88, R2, R88 ;  /* 0x0000005802580220 */ /* 0x000fe20000400000 */
[----:B------:R-:W-:Y:S01]  /*66e0*/  LOP3.LUT R58, R92, 0xffff, R58, 0xf8, !PT ;  /* 0x0000ffff5c3a7812 */ /* 0x000fe200078ef83a */
[C---:B------:R-:W-:Y:S01]  /*66f0*/  @P0 FMUL R68, R2.reuse, R68 ;  /* 0x0000004402440220 */ /* 0x040fe20000400000 */
[C---:B------:R-:W-:Y:S01]  /*6700*/  @P0 FMUL R70, R2.reuse, R70 ;  /* 0x0000004602460220 */ /* 0x040fe20000400000 */
[----:B------:R-:W-:Y:S01]  /*6710*/  LOP3.LUT R92, R71, 0xffffff00, RZ, 0xc0, !PT ;  /* 0xffffff00475c7812 */ /* 0x000fe200078ec0ff */
[C---:B------:R-:W-:Y:S01]  /*6720*/  @P0 FMUL R78, R2.reuse, R78 ;  /* 0x0000004e024e0220 */ /* 0x040fe20000400000 */
[----:B------:R-:W-:Y:S01]  /*6730*/  F2FP.SATFINITE.E4M3.F32.PACK_AB_MERGE_C R34, RZ, R82, RZ ;  /* 0x00000052ff22723e */ /* 0x000fe200048070ff */
        /* <DEDUP_REMOVED lines=15> */
[----:B------:R-:W-:Y:S01]  /*6830*/  LOP3.LUT R34, R77, 0xffff, R34, 0xf8, !PT ;  /* 0x0000ffff4d227812 */ /* 0x000fe200078ef822 */
[C---:B------:R-:W-:Y:S01]  /*6840*/  @P0 FMUL R36, R2.reuse, R36 ;  /* 0x0000002402240220 */ /* 0x040fe20000400000 */
[----:B------:R-:W-:Y:S01]  /*6850*/  F2FP.SATFINITE.E4M3.F32.PACK_AB_MERGE_C R68, RZ, R68, RZ ;  /* 0x00000044ff44723e */ /* 0x000fe200048070ff */
[C---:B------:R-:W-:Y:S01]  /*6860*/  @P0 FMUL R66, R2.reuse, R66 ;  /* 0x0000004202420220 */ /* 0x040fe20000400000 */
[----:B------:R-:W-:Y:S01]  /*6870*/  F2FP.SATFINITE.E4M3.F32.PACK_AB_MERGE_C R70, RZ, R70, RZ ;  /* 0x00000046ff46723e */ /* 0x000fe200048070ff */
[C---:B------:R-:W-:Y:S01]  /*6880*/  @P0 FMUL R149, R2.reuse, R149 ;  /* 0x0000009502950220 */ /* 0x040fe20000400000 */
[----:B------:R-:W-:Y:S01]  /*6890*/  LOP3.LUT R82, R45, 0xff, RZ, 0xc0, !PT ;  /* 0x000000ff2d527812 */ /* 0x000fe200078ec0ff */
[----:B------:R-:W-:Y:S01]  /*68a0*/  @P0 FMUL R38, R2, R38 ;  /* 0x0000002602260220 */ /* 0x000fe20000400000 */
[----:B------:R-:W-:Y:S01]  /*68b0*/  LOP3.LUT R77, R64, 0xff, RZ, 0xc0, !PT ;  /* 0x000000ff404d7812 */ /* 0x000fe200078ec0ff */
[----:B------:R-:W-:Y:S01]  /*68c0*/  @P0 FMUL R42, R2, R42 ;  /* 0x0000002a022a0220 */ /* 0x000fe20000400000 */
[----:B------:R-:W-:Y:S01]  /*68d0*/  SHF.L.U32 R40, R40, 0x8, RZ ;  /* 0x0000000828287819 */ /* 0x000fe200000006ff */
        /* <DEDUP_REMOVED lines=11> */
[----:B------:R-:W-:Y:S01]  /*6990*/  LOP3.LUT R72, R79, 0xffff, R72, 0xf8, !PT ;  /* 0x0000ffff4f487812 */ /* 0x000fe200078ef848 */
[C---:B------:R-:W-:Y:S01]  /*69a0*/  @P0 FMUL R74, R2.reuse, R74 ;  /* 0x0000004a024a0220 */ /* 0x040fe20000400000 */
[----:B------:R-:W-:Y:S01]  /*69b0*/  F2FP.SATFINITE.E4M3.F32.PACK_AB_MERGE_C R81, RZ, R48, RZ ;  /* 0x00000030ff51723e */ /* 0x000fe200048070ff */
        /* <DEDUP_REMOVED lines=12> */
[----:B------:R-:W-:Y:S01]  /*6a80*/  @P0 FMUL R54, R2, R54 ;  /* 0x0000003602360220 */ /* 0x000fe20000400000 */
[----:B------:R-:W-:Y:S01]  /*6a90*/  LOP3.LUT R69, R94, 0xffff, R69, 0xf8, !PT ;  /* 0x0000ffff5e457812 */ /* 0x000fe200078ef845 */
[C---:B------:R-:W-:Y:S01]  /*6aa0*/  @P0 FMUL R101, R2.reuse, R101 ;  /* 0x0000006502650220 */ /* 0x040fe20000400000 */
[----:B------:R-:W-:Y:S01]  /*6ab0*/  LOP3.LUT R48, R79, 0xffff, R48, 0xf8, !PT ;  /* 0x0000ffff4f307812 */ /* 0x000fe200078ef830 */
[C---:B------:R-:W-:Y:S01]  /*6ac0*/  @P0 FMUL R35, R2.reuse, R35 ;  /* 0x0000002302230220 */ /* 0x040fe20000400000 */
[----:B------:R-:W-:Y:S01]  /*6ad0*/  F2FP.SATFINITE.E4M3.F32.PACK_AB_MERGE_C R32, RZ, R32, RZ ;  /* 0x00000020ff20723e */ /* 0x000fe200048070ff */
[C---:B------:R-:W-:Y:S01]  /*6ae0*/  @P0 FMUL R159, R2.reuse, R159 ;  /* 0x0000009f029f0220 */ /* 0x040fe20000400000 */
[----:B------:R-:W-:Y:S01]  /*6af0*/  F2FP.SATFINITE.E4M3.F32.PACK_AB_MERGE_C R83, RZ, R83, RZ ;  /* 0x00000053ff53723e */ /* 0x000fe200048070ff */
[----:B------:R-:W-:Y:S01]  /*6b00*/  @P0 FMUL R161, R2, R161 ;  /* 0x000000a102a10220 */ /* 0x000fe20000400000 */
[----:B------:R-:W-:Y:S01]  /*6b10*/  F2FP.SATFINITE.E4M3.F32.PACK_AB_MERGE_C R44, RZ, R44, RZ ;  /* 0x0000002cff2c723e */ /* 0x000fe200048070ff */
[----:B------:R-:W-:Y:S01]  /*6b20*/  FMUL R59, R59, R43 ;  /* 0x0000002b3b3b7220 */ /* 0x000fe20000400000 */
[----:B------:R-:W-:Y:S01]  /*6b30*/  LOP3.LUT R79, R56, 0xff, RZ, 0xc0, !PT ;  /* 0x000000ff384f7812 */ /* 0x000fe200078ec0ff */
[C---:B------:R-:W-:Y:S01]  /*6b40*/  @P0 FMUL R165, R2.reuse, R165 ;  /* 0x000000a502a50220 */ /* 0x040fe20000400000 */
[----:B------:R-:W-:Y:S01]  /*6b50*/  LOP3.LUT R56, R77, 0xffff, R52, 0xf8, !PT ;  /* 0x0000ffff4d387812 */ /* 0x000fe200078ef834 */
[C---:B------:R-:W-:Y:S01]  /*6b60*/  @P0 FMUL R80, R2.reuse, R80 ;  /* 0x0000005002500220 */ /* 0x040fe20000400000 */
[----:B------:R-:W-:Y:S01]  /*6b70*/  LOP3.LUT R77, R69, 0xff, RZ, 0xc0, !PT ;  /* 0x000000ff454d7812 */ /* 0x000fe200078ec0ff */
[----:B------:R-:W-:Y:S01]  /*6b80*/  @P0 FMUL R65, R2, R65 ;  /* 0x0000004102410220 */ /* 0x000fe20000400000 */
[----:B------:R-:W-:Y:S01]  /*6b90*/  PRMT R69, R32, 0x7104, RZ ;  /* 0x0000710420457816 */ /* 0x000fe200000000ff */
        /* <DEDUP_REMOVED lines=9> */
[----:B------:R-:W-:Y:S01]  /*6c30*/  SHF.L.U32 R98, R7, 0x10, RZ ;  /* 0x0000001007627819 */ /* 0x000fe200000006ff */
[C---:B------:R-:W-:Y:S01]  /*6c40*/  @P0 FMUL R143, R2.reuse, R143 ;  /* 0x0000008f028f0220 */ /* 0x040fe20000400000 */
[----:B------:R-:W-:Y:S01]  /*6c50*/  F2FP.SATFINITE.E4M3.F32.PACK_AB_MERGE_C R66, RZ, R66, RZ ;  /* 0x00000042ff42723e */ /* 0x000fe200048070ff */
[----:B------:R-:W-:Y:S01]  /*6c60*/  @P0 FMUL R163, R2, R163 ;  /* 0x000000a302a30220 */ /* 0x000fe20000400000 */
[----:B------:R-:W-:Y:S01]  /*6c70*/  LOP3.LUT R46, R75, 0xffff, R46, 0xf8, !PT ;  /* 0x0000ffff4b2e7812 */ /* 0x000fe200078ef82e */
[----:B------:R-:W-:Y:S01]  /*6c80*/  @P2 FADD R98, R98, 1 ;  /* 0x3f80000062622421 */ /* 0x000fe20000000000 */
[----:B------:R-:W-:Y:S01]  /*6c90*/  LOP3.LUT R71, R92, 0xffff, R71, 0xf8, !PT ;  /* 0x0000ffff5c477812 */ /* 0x000fe200078ef847 */
        /* <DEDUP_REMOVED lines=18> */
[C---:B------:R-:W-:Y:S01]  /*6dc0*/  @P0 FMUL R47, R2.reuse, R47 ;  /* 0x0000002f022f0220 */ /* 0x040fe20000400000 */
[----:B------:R-:W-:Y:S01]  /*6dd0*/  SHF.L.U32 R44, R149, 0x10, RZ ;  /* 0x00000010952c7819 */ /* 0x000fe200000006ff */
[----:B------:R-:W-:Y:S01]  /*6de0*/  @P0 FMUL R51, R2, R51 ;  /* 0x0000003302330220 */ /* 0x000fe20000400000 */
[----:B------:R-:W-:Y:S01]  /*6df0*/  LOP3.LUT R36, R58, 0xff00, R69, 0xf8, !PT ;  /* 0x0000ff003a247812 */ /* 0x000fe200078ef845 */
[----:B------:R-:W-:Y:S01]  /*6e00*/  @P0 FMUL R53, R2, R53 ;  /* 0x0000003502350220 */ /* 0x000fe20000400000 */
[----:B------:R-:W-:-:S02]  /*6e10*/  LOP3.LUT R70, R83, 0xff0000, R32, 0xf8, !PT ;  /* 0x00ff000053467812 */ /* 0x000fc400078ef820 */
[----:B------:R-:W-:Y:S02]  /*6e20*/  PRMT R38, R38, 0x7104, RZ ;  /* 0x0000710426267816 */ /* 0x000fe400000000ff */
[----:B------:R-:W-:Y:S02]  /*6e30*/  LOP3.LUT R71, R71, 0xff, RZ, 0xc0, !PT ;  /* 0x000000ff47477812 */ /* 0x000fe400078ec0ff */
[----:B------:R-:W-:Y:S02]  /*6e40*/  F2FP.SATFINITE.E4M3.F32.PACK_AB_MERGE_C R157, RZ, R157, RZ ;  /* 0x0000009dff9d723e */ /* 0x000fe400048070ff */
[----:B------:R-:W-:Y:S02]  /*6e50*/  PRMT R32, R42, 0x7104, RZ ;  /* 0x000071042a207816 */ /* 0x000fe400000000ff */
[----:B------:R-:W-:Y:S02]  /*6e60*/  LOP3.LUT R69, R66, 0xff, RZ, 0xc0, !PT ;  /* 0x000000ff42457812 */ /* 0x000fe400078ec0ff */
[----:B------:R-:W-:-:S02]  /*6e70*/  F2FP.SATFINITE.E4M3.F32.PACK_AB_MERGE_C R50, RZ, R50, RZ ;  /* 0x00000032ff32723e */ /* 0x000fc400048070ff */
[----:B------:R-:W-:Y:S02]  /*6e80*/  LOP3.LUT R75, R75, 0xff0000, R44, 0xf8, !PT ;  /* 0x00ff00004b4b7812 */ /* 0x000fe400078ef82c */
[----:B------:R-:W-:Y:S02]  /*6e90*/  LOP3.LUT R42, R71, 0xff00, R38, 0xf8, !PT ;  /* 0x0000ff00472a7812 */ /* 0x000fe400078ef826 */
[----:B------:R-:W-:Y:S02]  /*6ea0*/  F2FP.SATFINITE.E4M3.F32.PACK_AB_MERGE_C R76, RZ, R76, RZ ;  /* 0x0000004cff4c723e */ /* 0x000fe400048070ff */
[----:B------:R-:W-:Y:S02]  /*6eb0*/  PRMT R44, R157, 0x7104, RZ ;  /* 0x000071049d2c7816 */ /* 0x000fe400000000ff */
[----:B------:R-:W-:Y:S02]  /*6ec0*/  LOP3.LUT R38, R69, 0xff00, R32, 0xf8, !PT ;  /* 0x0000ff0045267812 */ /* 0x000fe400078ef820 */
[----:B------:R-:W-:-:S02]  /*6ed0*/  F2FP.SATFINITE.E4M3.F32.PACK_AB_MERGE_C R67, RZ, R67, RZ ;  /* 0x00000043ff43723e */ /* 0x000fc400048070ff */
[----:B------:R-:W-:Y:S02]  /*6ee0*/  PRMT R32, R50, 0x7104, RZ ;  /* 0x0000710432207816 */ /* 0x000fe400000000ff */
[----:B------:R-:W-:Y:S02]  /*6ef0*/  LOP3.LUT R69, R34, 0xff, RZ, 0xc0, !PT ;  /* 0x000000ff22457812 */ /* 0x000fe400078ec0ff */
[----:B------:R-:W-:Y:S02]  /*6f00*/  F2FP.SATFINITE.E4M3.F32.PACK_AB_MERGE_C R145, RZ, R145, RZ ;  /* 0x00000091ff91723e */ /* 0x000fe400048070ff */
[----:B------:R-:W-:Y:S02]  /*6f10*/  F2FP.SATFINITE.E4M3.F32.PACK_AB_MERGE_C R74, RZ, R74, RZ ;  /* 0x0000004aff4a723e */ /* 0x000fe400048070ff */
[----:B------:R-:W-:Y:S02]  /*6f20*/  LOP3.LUT R76, R76, 0xff, RZ, 0xc0, !PT ;  /* 0x000000ff4c4c7812 */ /* 0x000fe400078ec0ff */
[----:B------:R-:W-:-:S02]  /*6f30*/  SHF.L.U32 R81, R81, 0x8, RZ ;  /* 0x0000000851517819 */ /* 0x000fc400000006ff */
[----:B------:R-:W-:Y:S02]  /*6f40*/  LOP3.LUT R44, R77, 0xff00, R44, 0xf8, !PT ;  /* 0x0000ff004d2c7812 */ /* 0x000fe400078ef82c */
[----:B------:R-:W-:Y:S02]  /*6f50*/  F2FP.SATFINITE.E4M3.F32.PACK_AB_MERGE_C R103, RZ, R103, RZ ;  /* 0x00000067ff67723e */ /* 0x000fe400048070ff */
[----:B------:R-:W-:Y:S02]  /*6f60*/  SHF.L.U32 R67, R67, 0x10, RZ ;  /* 0x0000001043437819 */ /* 0x000fe400000006ff */
[----:B------:R-:W-:Y:S02]  /*6f70*/  F2FP.SATFINITE.E4M3.F32.PACK_AB_MERGE_C R37, RZ, R37, RZ ;  /* 0x00000025ff25723e */ /* 0x000fe400048070ff */
[----:B------:R-:W-:Y:S02]  /*6f80*/  F2FP.SATFINITE.E4M3.F32.PACK_AB_MERGE_C R49, RZ, R49, RZ ;  /* 0x00000031ff31723e */ /* 0x000fe400048070ff */
[----:B------:R-:W-:-:S02]  /*6f90*/  LOP3.LUT R34, R69, 0xff00, R32, 0xf8, !PT ;  /* 0x0000ff0045227812 */ /* 0x000fc400078ef820 */
[----:B------:R-:W-:Y:S02]  /*6fa0*/  F2FP.SATFINITE.E4M3.F32.PACK_AB_MERGE_C R0, RZ, R0, RZ ;  /* 0x00000000ff00723e */ /* 0x000fe400048070ff */
[----:B------:R-:W-:Y:S02]  /*6fb0*/  F2FP.SATFINITE.E4M3.F32.PACK_AB_MERGE_C R91, RZ, R91, RZ ;  /* 0x0000005bff5b723e */ /* 0x000fe400048070ff */
[----:B------:R-:W-:Y:S02]  /*6fc0*/  PRMT R145, R145, 0x7104, RZ ;  /* 0x0000710491917816 */ /* 0x000fe400000000ff */
[----:B------:R-:W-:Y:S02]  /*6fd0*/  LOP3.LUT R32, R45, 0xff, RZ, 0xc0, !PT ;  /* 0x000000ff2d207812 */ /* 0x000fe400078ec0ff */
[----:B------:R-:W-:Y:S02]  /*6fe0*/  F2FP.SATFINITE.E4M3.F32.PACK_AB_MERGE_C R63, RZ, R63, RZ ;  /* 0x0000003fff3f723e */ /* 0x000fe400048070ff */
[----:B------:R-:W-:-:S02]  /*6ff0*/  F2FP.SATFINITE.E4M3.F32.PACK_AB_MERGE_C R33, RZ, R33, RZ ;  /* 0x00000021ff21723e */ /* 0x000fc400048070ff */
[----:B------:R-:W-:Y:S02]  /*7000*/  PRMT R74, R74, 0x7104, RZ ;  /* 0x000071044a4a7816 */ /* 0x000fe400000000ff */
[----:B------:R-:W-:Y:S02]  /*7010*/  LOP3.LUT R71, R46, 0xff, RZ, 0xc0, !PT ;  /* 0x000000ff2e477812 */ /* 0x000fe400078ec0ff */
[----:B------:R-:W-:Y:S02]  /*7020*/  LOP3.LUT R40, R76, 0xffff, R81, 0xf8, !PT ;  /* 0x0000ffff4c287812 */ /* 0x000fe400078ef851 */
[----:B------:R-:W-:Y:S02]  /*7030*/  SHF.L.U32 R103, R103, 0x10, RZ ;  /* 0x0000001067677819 */ /* 0x000fe400000006ff */
[----:B------:R-:W-:Y:S02]  /*7040*/  LOP3.LUT R44, R44, 0xff0000, R67, 0xf8, !PT ;  /* 0x00ff00002c2c7812 */ /* 0x000fe400078ef843 */
[----:B------:R-:W-:-:S02]  /*7050*/  SHF.L.U32 R37, R37, 0x10, RZ ;  /* 0x0000001025257819 */ /* 0x000fc400000006ff */
[----:B------:R-:W-:Y:S02]  /*7060*/  LOP3.LUT R49, R49, 0xffff, RZ, 0xc0, !PT ;  /* 0x0000ffff31317812 */ /* 0x000fe400078ec0ff */
[----:B------:R-:W-:Y:S02]  /*7070*/  F2FP.SATFINITE.E4M3.F32.PACK_AB_MERGE_C R54, RZ, R54, RZ ;  /* 0x00000036ff36723e */ /* 0x000fe400048070ff */
[----:B------:R-:W-:Y:S02]  /*7080*/  SHF.L.U32 R67, R0, 0x10, RZ ;  /* 0x0000001000437819 */ /* 0x000fe400000006ff */
[----:B------:R-:W-:Y:S02]  /*7090*/  SHF.L.U32 R91, R91, 0x10, RZ ;  /* 0x000000105b5b7819 */ /* 0x000fe400000006ff */
[----:B------:R-:W-:Y:S02]  /*70a0*/  F2FP.SATFINITE.E4M3.F32.PACK_AB_MERGE_C R101, RZ, R101, RZ ;  /* 0x00000065ff65723e */ /* 0x000fe400048070ff */
[----:B------:R-:W-:-:S02]  /*70b0*/  LOP3.LUT R45, R32, 0xff00, R145, 0xf8, !PT ;  /* 0x0000ff00202d7812 */ /* 0x000fc400078ef891 */
[----:B------:R-:W-:Y:S02]  /*70c0*/  SHF.L.U32 R0, R63, 0x10, RZ ;  /* 0x000000103f007819 */ /* 0x000fe400000006ff */
[----:B------:R-:W-:Y:S02]  /*70d0*/  LOP3.LUT R33, R33, 0xffff, RZ, 0xc0, !PT ;  /* 0x0000ffff21217812 */ /* 0x000fe400078ec0ff */
[----:B------:R-:W-:Y:S02]  /*70e0*/  LOP3.LUT R50, R71, 0xff00, R74, 0xf8, !PT ;  /* 0x0000ff0047327812 */ /* 0x000fe400078ef84a */
[----:B------:R-:W-:Y:S02]  /*70f0*/  F2FP.SATFINITE.E4M3.F32.PACK_AB_MERGE_C R35, RZ, R35, RZ ;  /* 0x00000023ff23723e */ /* 0x000fe400048070ff */
[----:B------:R-:W-:Y:S02]  /*7100*/  LOP3.LUT R40, R40, 0xff0000, R103, 0xf8, !PT ;  /* 0x00ff000028287812 */ /* 0x000fe400078ef867 */
[----:B------:R-:W-:-:S02]  /*7110*/  LOP3.LUT R71, R42, 0xff0000, R37, 0xf8, !PT ;  /* 0x00ff00002a477812 */ /* 0x000fc400078ef825 */
[----:B------:R-:W-:Y:S02]  /*7120*/  SHF.L.U32 R49, R49, 0x18, RZ ;  /* 0x0000001831317819 */ /* 0x000fe400000006ff */
[----:B------:R-:W-:Y:S02]  /*7130*/  SHF.L.U32 R96, R107, 0x10, RZ ;  /* 0x000000106b607819 */ /* 0x000fe400000006ff */
[----:B------:R-:W-:Y:S02]  /*7140*/  PRMT R46, R54, 0x7104, RZ ;  /* 0x00007104362e7816 */ /* 0x000fe400000000ff */
[----:B------:R-:W-:Y:S01]  /*7150*/  LOP3.LUT R69, R72, 0xff, RZ, 0xc0, !PT ;  /* 0x000000ff48457812 */ /* 0x000fe200078ec0ff */
[----:B------:R-:W-:Y:S01]  /*7160*/  @P2 FADD R96, R96, 1 ;  /* 0x3f80000060602421 */ /* 0x000fe20000000000 */
[----:B------:R-:W-:Y:S02]  /*7170*/  LOP3.LUT R36, R36, 0xff0000, R67, 0xf8, !PT ;  /* 0x00ff000024247812 */ /* 0x000fe400078ef843 */
[----:B------:R-:W-:Y:S01]  /*7180*/  LOP3.LUT R42, R38, 0xff0000, R91, 0xf8, !PT ;  /* 0x00ff0000262a7812 */ /* 0x000fe200078ef85b */
[----:B------:R-:W-:Y:S01]  /*7190*/  FMUL R59, R96, R59 ;  /* 0x0000003b603b7220 */ /* 0x000fe20000400000 */
[----:B------:R-:W-:-:S02]  /*71a0*/  SHF.L.U32 R101, R101, 0x10, RZ ;  /* 0x0000001065657819 */ /* 0x000fc400000006ff */
[----:B------:R-:W-:Y:S01]  /*71b0*/  LOP3.LUT R38, R45, 0xff0000, R0, 0xf8, !PT ;  /* 0x00ff00002d267812 */ /* 0x000fe200078ef800 */
[----:B------:R-:W-:Y:S01]  /*71c0*/  @P0 FMUL R59, R2, R59 ;  /* 0x0000003b023b0220 */ /* 0x000fe20000400000 */
[----:B------:R-:W-:Y:S02]  /*71d0*/  SHF.L.U32 R33, R33, 0x18, RZ ;  /* 0x0000001821217819 */ /* 0x000fe400000006ff */
[----:B------:R-:W-:Y:S02]  /*71e0*/  LOP3.LUT R0, R35, 0xffff, RZ, 0xc0, !PT ;  /* 0x0000ffff23007812 */ /* 0x000fe400078ec0ff */
[----:B------:R-:W-:Y:S02]  /*71f0*/  LOP3.LUT R76, R40, 0xff000000, R49, 0xf8, !PT ;  /* 0xff000000284c7812 */ /* 0x000fe400078ef831 */
[----:B------:R-:W-:Y:S02]  /*7200*/  LOP3.LUT R46, R69, 0xff00, R46, 0xf8, !PT ;  /* 0x0000ff00452e7812 */ /* 0x000fe400078ef82e */
[----:B------:R-:W-:-:S02]  /*7210*/  LOP3.LUT R40, R34, 0xff0000, R101, 0xf8, !PT ;  /* 0x00ff000022287812 */ /* 0x000fc400078ef865 */
[----:B------:R-:W-:Y:S01]  /*7220*/  LOP3.LUT R69, R36, R33, RZ, 0xfc, !PT ;  /* 0x0000002124457212 */ /* 0x000fe200078efcff */
[----:B------:R-:W1:Y:S01]  /*7230*/  @!P1 LDC.64 R34, c[0x0][0x3a0] ;  /* 0x0000e800ff229b82 */ /* 0x000e620000000a00 */
[----:B------:R-:W-:Y:S02]  /*7240*/  SHF.L.U32 R0, R0, 0x18, RZ ;  /* 0x0000001800007819 */ /* 0x000fe400000006ff */
[----:B------:R-:W-:Y:S02]  /*7250*/  F2FP.SATFINITE.E4M3.F32.PACK_AB_MERGE_C R159, RZ, R159, RZ ;  /* 0x0000009fff9f723e */ /* 0x000fe400048070ff */
[----:B------:R-:W-:Y:S02]  /*7260*/  F2FP.SATFINITE.E4M3.F32.PACK_AB_MERGE_C R161, RZ, R161, RZ ;  /* 0x000000a1ffa1723e */ /* 0x000fe400048070ff */
[----:B------:R-:W-:Y:S01]  /*7270*/  LOP3.LUT R71, R71, R0, RZ, 0xfc, !PT ;  /* 0x0000000047477212 */ /* 0x000fe200078efcff */
[----:B------:R-:W2:Y:S01]  /*7280*/  LDC.64 R36, c[0x0][0x3c8] ;  /* 0x0000f200ff247b82 */ /* 0x000ea20000000a00 */
[----:B------:R-:W-:-:S02]  /*7290*/  LOP3.LUT R88, R159, 0xff, RZ, 0xc0, !PT ;  /* 0x000000ff9f587812 */ /* 0x000fc400078ec0ff */
[----:B------:R-:W-:Y:S02]  /*72a0*/  SHF.L.U32 R73, R161, 0x8, RZ ;  /* 0x00000008a1497819 */ /* 0x000fe400000006ff */
[----:B------:R-:W-:Y:S02]  /*72b0*/  F2FP.SATFINITE.E4M3.F32.PACK_AB_MERGE_C R165, RZ, R165, RZ ;  /* 0x000000a5ffa5723e */ /* 0x000fe400048070ff */
[----:B------:R-:W-:Y:S01]  /*72c0*/  F2FP.SATFINITE.E4M3.F32.PACK_AB_MERGE_C R80, RZ, R80, RZ ;  /* 0x00000050ff50723e */ /* 0x000fe200048070ff */
[----:B------:R-:W3:Y:S01]  /*72d0*/  LDC R0, c[0x0][0x380] ;  /* 0x0000e000ff007b82 */ /* 0x000ee20000000800 */
[----:B------:R-:W-:Y:S02]  /*72e0*/  F2FP.SATFINITE.E4M3.F32.PACK_AB_MERGE_C R65, RZ, R65, RZ ;  /* 0x00000041ff41723e */ /* 0x000fe400048070ff */
[----:B------:R-:W-:Y:S02]  /*72f0*/  LOP3.LUT R73, R88, 0xffff, R73, 0xf8, !PT ;  /* 0x0000ffff58497812 */ /* 0x000fe400078ef849 */
[----:B------:R-:W-:-:S02]  /*7300*/  SHF.L.U32 R68, R165, 0x10, RZ ;  /* 0x00000010a5447819 */ /* 0x000fc400000006ff */
[----:B------:R-:W-:Y:S01]  /*7310*/  F2FP.SATFINITE.E4M3.F32.PACK_AB_MERGE_C R93, RZ, R93, RZ ;  /* 0x0000005dff5d723e */ /* 0x000fe200048070ff */
[----:B-1----:R-:W-:Y:S01]  /*7320*/  @!P1 IMAD.WIDE R34, R61, 0x4, R34 ;  /* 0x000000043d229825 */ /* 0x002fe200078e0222 */
[----:B------:R-:W-:Y:S02]  /*7330*/  F2FP.SATFINITE.E4M3.F32.PACK_AB_MERGE_C R153, RZ, R153, RZ ;  /* 0x00000099ff99723e */ /* 0x000fe400048070ff */
[----:B------:R-:W-:Y:S02]  /*7340*/  F2FP.SATFINITE.E4M3.F32.PACK_AB_MERGE_C R41, RZ, R41, RZ ;  /* 0x00000029ff29723e */ /* 0x000fe400048070ff */
[----:B------:R-:W-:Y:S01]  /*7350*/  SHF.L.U32 R80, R80, 0x8, RZ ;  /* 0x0000000850507819 */ /* 0x000fe200000006ff */
[----:B------:R1:W-:Y:S01]  /*7360*/  @!P1 STG.E desc[UR4][R34.64], R43 ;  /* 0x0000002b22009986 */ /* 0x0003e2000c101904 */
[----:B------:R-:W-:Y:S01]  /*7370*/  F2FP.SATFINITE.E4M3.F32.PACK_AB_MERGE_C R99, RZ, R99, RZ ;  /* 0x00000063ff63723e */ /* 0x000fe200048070ff */
[----:B--2---:R-:W-:Y:S01]  /*7380*/  IMAD.WIDE.U32 R36, R62, 0x8, R36 ;  /* 0x000000083e247825 */ /* 0x004fe200078e0024 */
        /* <DEDUP_REMOVED lines=13> */
[----:B------:R-:W-:Y:S02]  /*7460*/  F2FP.SATFINITE.E4M3.F32.PACK_AB_MERGE_C R53, RZ, R53, RZ ;  /* 0x00000035ff35723e */ /* 0x000fe400048070ff */
[----:B------:R-:W-:Y:S02]  /*7470*/  F2FP.SATFINITE.E4M3.F32.PACK_AB_MERGE_C R59, RZ, R59, RZ ;  /* 0x0000003bff3b723e */ /* 0x000fe400048070ff */
[----:B------:R-:W-:Y:S02]  /*7480*/  LOP3.LUT R68, R73, 0xff0000, R68, 0xf8, !PT ;  /* 0x00ff000049447812 */ /* 0x000fe400078ef844 */
[----:B------:R-:W-:Y:S02]  /*7490*/  SHF.L.U32 R73, R93, 0x10, RZ ;  /* 0x000000105d497819 */ /* 0x000fe400000006ff */
[----:B------:R-:W-:Y:S02]  /*74a0*/  LOP3.LUT R153, R153, 0xffff, RZ, 0xc0, !PT ;  /* 0x0000ffff99997812 */ /* 0x000fe400078ec0ff */
[----:B------:R-:W-:-:S02]  /*74b0*/  LOP3.LUT R41, R41, 0xffff, RZ, 0xc0, !PT ;  /* 0x0000ffff29297812 */ /* 0x000fc400078ec0ff */
[----:B------:R-:W-:Y:S02]  /*74c0*/  LOP3.LUT R52, R79, 0xffff, R80, 0xf8, !PT ;  /* 0x0000ffff4f347812 */ /* 0x000fe400078ef850 */
[----:B------:R-:W-:Y:S02]  /*74d0*/  SHF.L.U32 R99, R99, 0x10, RZ ;  /* 0x0000001063637819 */ /* 0x000fe400000006ff */
[----:B------:R-:W-:Y:S02]  /*74e0*/  SHF.L.U32 R141, R141, 0x10, RZ ;  /* 0x000000108d8d7819 */ /* 0x000fe400000006ff */
[----:B------:R-:W-:Y:S02]  /*74f0*/  SHF.L.U32 R143, R143, 0x10, RZ ;  /* 0x000000108f8f7819 */ /* 0x000fe400000006ff */
[----:B------:R-:W-:Y:S02]  /*7500*/  LOP3.LUT R163, R163, 0xffff, RZ, 0xc0, !PT ;  /* 0x0000ffffa3a37812 */ /* 0x000fe400078ec0ff */
[----:B------:R-:W-:-:S02]  /*7510*/  LOP3.LUT R89, R89, 0xffff, RZ, 0xc0, !PT ;  /* 0x0000ffff59597812 */ /* 0x000fc400078ec0ff */
[----:B------:R-:W-:Y:S02]  /*7520*/  LOP3.LUT R95, R95, 0xffff, RZ, 0xc0, !PT ;  /* 0x0000ffff5f5f7812 */ /* 0x000fe400078ec0ff */
[----:B------:R-:W-:Y:S02]  /*7530*/  SHF.L.U32 R97, R97, 0x10, RZ ;  /* 0x0000001061617819 */ /* 0x000fe400000006ff */
[----:B------:R-:W-:Y:S02]  /*7540*/  LOP3.LUT R105, R105, 0xffff, RZ, 0xc0, !PT ;  /* 0x0000ffff69697812 */ /* 0x000fe400078ec0ff */
[----:B------:R-:W-:Y:S02]  /*7550*/  SHF.L.U32 R55, R55, 0x10, RZ ;  /* 0x0000001037377819 */ /* 0x000fe400000006ff */
[----:B------:R-:W-:Y:S02]  /*7560*/  LOP3.LUT R57, R57, 0xffff, RZ, 0xc0, !PT ;  /* 0x0000ffff39397812 */ /* 0x000fe400078ec0ff */
[----:B------:R-:W-:-:S02]  /*7570*/  SHF.L.U32 R63, R65, 0x18, RZ ;  /* 0x00000018413f7819 */ /* 0x000fc400000006ff */
[----:B------:R-:W-:Y:S02]  /*7580*/  LOP3.LUT R39, R39, 0xffff, RZ, 0xc0, !PT ;  /* 0x0000ffff27277812 */ /* 0x000fe400078ec0ff */
[----:B------:R-:W-:Y:S02]  /*7590*/  LOP3.LUT R47, R47, 0xffff, RZ, 0xc0, !PT ;  /* 0x0000ffff2f2f7812 */ /* 0x000fe400078ec0ff */
[----:B------:R-:W-:Y:S02]  /*75a0*/  LOP3.LUT R51, R51, 0xffff, RZ, 0xc0, !PT ;  /* 0x0000ffff33337812 */ /* 0x000fe400078ec0ff */
[----:B------:R-:W-:Y:S02]  /*75b0*/  LOP3.LUT R53, R53, 0xffff, RZ, 0xc0, !PT ;  /* 0x0000ffff35357812 */ /* 0x000fe400078ec0ff */
[----:B------:R-:W-:Y:S02]  /*75c0*/  LOP3.LUT R59, R59, 0xffff, RZ, 0xc0, !PT ;  /* 0x0000ffff3b3b7812 */ /* 0x000fe400078ec0ff */
[----:B------:R-:W-:-:S02]  /*75d0*/  LOP3.LUT R73, R64, 0xff0000, R73, 0xf8, !PT ;  /* 0x00ff000040497812 */ /* 0x000fc400078ef849 */
[----:B------:R-:W-:Y:S02]  /*75e0*/  SHF.L.U32 R32, R153, 0x18, RZ ;  /* 0x0000001899207819 */ /* 0x000fe400000006ff */
[----:B------:R-:W-:Y:S02]  /*75f0*/  SHF.L.U32 R72, R41, 0x18, RZ ;  /* 0x0000001829487819 */ /* 0x000fe400000006ff */
[----:B------:R-:W-:Y:S02]  /*7600*/  LOP3.LUT R48, R48, 0xff0000, R99, 0xf8, !PT ;  /* 0x00ff000030307812 */ /* 0x000fe400078ef863 */
[----:B------:R-:W-:Y:S02]  /*7610*/  LOP3.LUT R56, R56, 0xff0000, R141, 0xf8, !PT ;  /* 0x00ff000038387812 */ /* 0x000fe400078ef88d */
[----:B------:R-:W-:Y:S02]  /*7620*/  LOP3.LUT R52, R52, 0xff0000, R143, 0xf8, !PT ;  /* 0x00ff000034347812 */ /* 0x000fe400078ef88f */
[----:B------:R-:W-:-:S02]  /*7630*/  SHF.L.U32 R163, R163, 0x18, RZ ;  /* 0x00000018a3a37819 */ /* 0x000fc400000006ff */
[----:B------:R-:W-:Y:S02]  /*7640*/  SHF.L.U32 R89, R89, 0x18, RZ ;  /* 0x0000001859597819 */ /* 0x000fe400000006ff */
[----:B------:R-:W-:Y:S02]  /*7650*/  SHF.L.U32 R95, R95, 0x18, RZ ;  /* 0x000000185f5f7819 */ /* 0x000fe400000006ff */
[----:B------:R-:W-:Y:S02]  /*7660*/  LOP3.LUT R50, R50, 0xff0000, R97, 0xf8, !PT ;  /* 0x00ff000032327812 */ /* 0x000fe400078ef861 */
[----:B------:R-:W-:Y:S02]  /*7670*/  SHF.L.U32 R105, R105, 0x18, RZ ;  /* 0x0000001869697819 */ /* 0x000fe400000006ff */
[----:B------:R-:W-:Y:S02]  /*7680*/  LOP3.LUT R46, R46, 0xff0000, R55, 0xf8, !PT ;  /* 0x00ff00002e2e7812 */ /* 0x000fe400078ef837 */
[----:B------:R-:W-:-:S02]  /*7690*/  SHF.L.U32 R57, R57, 0x18, RZ ;  /* 0x0000001839397819 */ /* 0x000fc400000006ff */
[----:B------:R-:W-:Y:S02]  /*76a0*/  LOP3.LUT R63, R44, R63, RZ, 0xfc, !PT ;  /* 0x0000003f2c3f7212 */ /* 0x000fe400078efcff */
[----:B------:R-:W-:Y:S02]  /*76b0*/  SHF.L.U32 R39, R39, 0x18, RZ ;  /* 0x0000001827277819 */ /* 0x000fe400000006ff */
[----:B------:R-:W-:Y:S02]  /*76c0*/  SHF.L.U32 R47, R47, 0x18, RZ ;  /* 0x000000182f2f7819 */ /* 0x000fe400000006ff */
[----:B------:R-:W-:Y:S02]  /*76d0*/  SHF.L.U32 R51, R51, 0x18, RZ ;  /* 0x0000001833337819 */ /* 0x000fe400000006ff */
[----:B------:R-:W-:Y:S02]  /*76e0*/  SHF.L.U32 R53, R53, 0x18, RZ ;  /* 0x0000001835357819 */ /* 0x000fe400000006ff */
[----:B------:R-:W-:-:S02]  /*76f0*/  SHF.L.U32 R59, R59, 0x18, RZ ;  /* 0x000000183b3b7819 */ /* 0x000fc400000006ff */
[----:B------:R-:W-:Y:S02]  /*7700*/  LOP3.LUT R32, R75, 0xff000000, R32, 0xf8, !PT ;  /* 0xff0000004b207812 */ /* 0x000fe400078ef820 */
[----:B------:R-:W-:Y:S02]  /*7710*/  LOP3.LUT R72, R73, 0xff000000, R72, 0xf8, !PT ;  /* 0xff00000049487812 */ /* 0x000fe400078ef848 */
[----:B------:R-:W-:Y:S02]  /*7720*/  LOP3.LUT R68, R68, 0xff000000, R163, 0xf8, !PT ;  /* 0xff00000044447812 */ /* 0x000fe400078ef8a3 */
[----:B------:R-:W-:Y:S02]  /*7730*/  LOP3.LUT R70, R70, 0xff000000, R89, 0xf8, !PT ;  /* 0xff00000046467812 */ /* 0x000fe400078ef859 */
[----:B------:R-:W-:Y:S01]  /*7740*/  LOP3.LUT R74, R48, 0xff000000, R95, 0xf8, !PT ;  /* 0xff000000304a7812 */ /* 0x000fe200078ef85f */
[----:B------:R1:W-:Y:S01]  /*7750*/  STG.E.64 desc[UR4][R36.64+0x100], R68 ;  /* 0x0001004424007986 */ /* 0x0003e2000c101b04 */
[----:B------:R-:W-:-:S02]  /*7760*/  LOP3.LUT R78, R56, 0xff000000, R105, 0xf8, !PT ;  /* 0xff000000384e7812 */ /* 0x000fc400078ef869 */
[----:B------:R-:W-:Y:S01]  /*7770*/  LOP3.LUT R80, R52, 0xff000000, R57, 0xf8, !PT ;  /* 0xff00000034507812 */ /* 0x000fe200078ef839 */
[----:B------:R1:W-:Y:S01]  /*7780*/  STG.E.64 desc[UR4][R36.64+0x200], R70 ;  /* 0x0002004624007986 */ /* 0x0003e2000c101b04 */
[----:B------:R-:W-:Y:S02]  /*7790*/  LOP3.LUT R73, R42, R39, RZ, 0xfc, !PT ;  /* 0x000000272a497212 */ /* 0x000fe400078efcff */
[----:B------:R-:W-:Y:S02]  /*77a0*/  LOP3.LUT R75, R50, R47, RZ, 0xfc, !PT ;  /* 0x0000002f324b7212 */ /* 0x000fe400078efcff */
[----:B------:R-:W-:Y:S01]  /*77b0*/  LOP3.LUT R77, R40, R51, RZ, 0xfc, !PT ;  /* 0x00000033284d7212 */ /* 0x000fe200078efcff */
[----:B------:R1:W-:Y:S01]  /*77c0*/  STG.E.64 desc[UR4][R36.64+0x300], R72 ;  /* 0x0003004824007986 */ /* 0x0003e2000c101b04 */
[----:B------:R-:W-:Y:S02]  /*77d0*/  LOP3.LUT R79, R46, R53, RZ, 0xfc, !PT ;  /* 0x000000352e4f7212 */ /* 0x000fe400078efcff */
[----:B------:R-:W-:Y:S01]  /*77e0*/  LOP3.LUT R81, R38, R59, RZ, 0xfc, !PT ;  /* 0x0000003b26517212 */ /* 0x000fe200078efcff */
[----:B------:R1:W-:Y:S01]  /*77f0*/  STG.E.64 desc[UR4][R36.64+0x400], R74 ;  /* 0x0004004a24007986 */ /* 0x0003e2000c101b04 */
[----:B------:R-:W-:-:S02]  /*7800*/  MOV R33, R63 ;  /* 0x0000003f00217202 */ /* 0x000fc40000000f00 */
[----:B---3--:R-:W-:Y:S01]  /*7810*/  LEA R61, R0, R61, 0x2 ;  /* 0x0000003d003d7211 */ /* 0x008fe200078e10ff */
[----:B------:R1:W-:Y:S03]  /*7820*/  STG.E.64 desc[UR4][R36.64+0x500], R76 ;  /* 0x0005004c24007986 */ /* 0x0003e6000c101b04 */
[----:B------:R-:W-:Y:S01]  /*7830*/  ISETP.GE.AND P1, PT, R61, UR13, PT ;  /* 0x0000000d3d007c0c */ /* 0x000fe2000bf26270 */
[----:B------:R1:W-:Y:S04]  /*7840*/  STG.E.64 desc[UR4][R36.64], R32 ;  /* 0x0000002024007986 */ /* 0x0003e8000c101b04 */
[----:B------:R1:W-:Y:S04]  /*7850*/  STG.E.64 desc[UR4][R36.64+0x600], R78 ;  /* 0x0006004e24007986 */ /* 0x0003e8000c101b04 */
[----:B------:R1:W-:Y:S04]  /*7860*/  STG.E.64 desc[UR4][R36.64+0x700], R80 ;  /* 0x0007005024007986 */ /* 0x0003e8000c101b04 */
[----:B------:R-:W-:Y:S05]  /*7870*/  @!P1 BRA `(.L_x_5070) ;  /* 0xffffffc800449947 */ /* 0x000fea000383ffff */
[----:B------:R-:W-:Y:S05]  /*7880*/  BSYNC B1 ;  /* 0x0000000000017941 */ /* 0x000fea0003800000 */
.L_x_5068:
[----:B------:R-:W-:-:S07]  /*7890*/  HFMA2 R63, -RZ, RZ, 0, 0 ;  /* 0x00000000ff3f7431 */ /* 0x000fce00000001ff */
.L_x_5064:
[----:B------:R-:W-:Y:S05]  /*78a0*/  BSYNC B0 ;  /* 0x0000000000007941 */ /* 0x000fea0003800000 */
.L_x_5063:
[----:B------:R-:W2:Y:S01]  /*78b0*/  LDCU.64 UR6, c[0x0][0x3f8] ;  /* 0x00007f00ff0677ac */ /* 0x000ea20008000a00 */
[----:B------:R-:W3:Y:S01]  /*78c0*/  S2R R8, SR_TID.X ;  /* 0x0000000000087919 */ /* 0x000ee20000002100 */
[----:B--2---:R-:W-:-:S04]  /*78d0*/  UISETP.NE.U32.AND UP0, UPT, UR6, URZ, UPT ;  /* 0x000000ff0600728c */ /* 0x004fc8000bf05070 */
[----:B------:R-:W-:-:S09]  /*78e0*/  UISETP.NE.AND.EX UP0, UPT, UR7, URZ, UPT, UP0 ;  /* 0x000000ff0700728c */ /* 0x000fd2000bf05300 */
[----:B------:R-:W-:Y:S05]  /*78f0*/  BRA.U !UP0, `(.L_x_5071) ;  /* 0x0000000108a87547 */ /* 0x000fea000b800000 */
[----:B------:R-:W-:Y:S01]  /*7900*/  UMOV UR6, 0xffffffff ;  /* 0xffffffff00067882 */ /* 0x000fe20000000000 */
[----:B---3--:R-:W-:Y:S02]  /*7910*/  SHF.R.U32.HI R9, RZ, 0x5, R8 ;  /* 0x00000005ff097819 */ /* 0x008fe40000011608 */
        /* <DEDUP_REMOVED lines=10> */
.L_x_5107:
[----:B------:R-:W-:Y:S01]  /*79c0*/  ISETP.NE.AND P1, PT, R60, RZ, PT ;  /* 0x000000ff3c00720c */ /* 0x000fe20003f25270 */
[----:B------:R-:W-:Y:S05]  /*79d0*/  WARPSYNC.ALL ;  /* 0x0000000000007948 */ /* 0x000fea0003800000 */
[----:B--23--:R-:W-:Y:S01]  /*79e0*/  FMNMX R7, R7, R6, !PT ;  /* 0x0000000607077209 */ /* 0x00cfe20007800000 */
        /* <DEDUP_REMOVED lines=21> */
.L_x_5110:
[----:B------:R-:W-:Y:S02]  /*7b40*/  ISETP.NE.AND P1, PT, R8, RZ, PT ;  /* 0x000000ff0800720c */ /* 0x000fe40003f25270 */
[----:B---3--:R-:W-:-:S11]  /*7b50*/  FMNMX R7, R5, R4, !PT ;  /* 0x0000000405077209 */ /* 0x008fd60007800000 */
[----:B------:R-:W-:Y:S05]  /*7b60*/  @P1 BRA `(.L_x_5073) ;  /* 0x0000000000081947 */ /* 0x000fea0003800000 */
[----:B--2---:R-:W2:Y:S02]  /*7b70*/  LDC.64 R4, c[0x0][0x3f8] ;  /* 0x0000fe00ff047b82 */ /* 0x004ea40000000a00 */
[----:B--2---:R3:W-:Y:S02]  /*7b80*/  REDG.E.MAX.S32.STRONG.GPU desc[UR4][R4.64], R7 ;  /* 0x000000070400798e */ /* 0x0047e4000d12e304 */
.L_x_5073:
[----:B------:R-:W-:Y:S05]  /*7b90*/  BSYNC B0 ;  /* 0x0000000000007941 */ /* 0x000fea0003800000 */
.L_x_5071:
[----:B------:R-:W-:Y:S05]  /*7ba0*/  @!P0 EXIT ;  /* 0x000000000000894d */ /* 0x000fea0003800000 */
[----:B------:R-:W0:Y:S01]  /*7bb0*/  LDCU.64 UR6, c[0x0][0x3f0] ;  /* 0x00007e00ff0677ac */ /* 0x000e220008000a00 */
[----:B---3--:R-:W-:Y:S02]  /*7bc0*/  LOP3.LUT P0, RZ, R3, R8, RZ, 0xfc, !PT ;  /* 0x0000000803ff7212 */ /* 0x008fe4000780fcff */
        /* <DEDUP_REMOVED lines=8> */
[----:B-12-4-:R-:W-:Y:S05]  /*7c50*/  CALL.REL.NOINC `($__internal_57_$__cuda_sm20_rcp_rn_f32_slowpath) ;  /* 0x0000001800fc7944 */ /* 0x016fea0003c00000 */
[----:B------:R-:W-:Y:S05]  /*7c60*/  BRA `(.L_x_5076) ;  /* 0x0000000000107947 */ /* 0x000fea0003800000 */
.L_x_5075:
[----:B--2---:R-:W0:Y:S02]  /*7c70*/  MUFU.RCP R5, R2 ;  /* 0x0000000200057308 */ /* 0x004e240000001000 */
[----:B0-----:R-:W-:-:S04]  /*7c80*/  FFMA R0, R2, R5, -1 ;  /* 0xbf80000002007423 */ /* 0x001fc80000000005 */
[----:B------:R-:W-:-:S04]  /*7c90*/  FADD.FTZ R0, -R0, -RZ ;  /* 0x800000ff00007221 */ /* 0x000fc80000010100 */
[----:B------:R-:W-:-:S07]  /*7ca0*/  FFMA R5, R5, R0, R5 ;  /* 0x0000000005057223 */ /* 0x000fce0000000005 */
.L_x_5076:
[----:B------:R-:W0:Y:S02]  /*7cb0*/  LDC.64 R2, c[0x0][0x3f0] ;  /* 0x0000fc00ff027b82 */ /* 0x000e240000000a00 */
[----:B0-----:R-:W-:Y:S01]  /*7cc0*/  STG.E desc[UR4][R2.64], R5 ;  /* 0x0000000502007986 */ /* 0x001fe2000c101904 */
[----:B------:R-:W-:Y:S05]  /*7cd0*/  EXIT ;  /* 0x000000000000794d */ /* 0x000fea0003800000 */
.L_x_5066:
[----:B------:R-:W-:Y:S01]  /*7ce0*/  HFMA2 R44, -RZ, RZ, 0, 5.9604644775390625e-08 ;  /* 0x00000001ff2c7431 */ /* 0x000fe200000001ff */
[----:B------:R-:W-:Y:S01]  /*7cf0*/  BSSY B1, `(.L_x_5077) ;  /* 0x0000006000017945 */ /* 0x000fe20003800000 */
[----:B------:R-:W-:Y:S02]  /*7d00*/  MOV R45, 0x1f ;  /* 0x0000001f002d7802 */ /* 0x000fe40000000f00 */
[----:B------:R-:W-:-:S07]  /*7d10*/  MOV R46, 0xffffffff ;  /* 0xffffffff002e7802 */ /* 0x000fce0000000f00 */
[----:B0-----:R-:W-:Y:S05]  /*7d20*/  WARPSYNC.COLLECTIVE R46, `(.L_x_5078) ;  /* 0x000000002e087348 */ /* 0x001fea0003c00000 */
[----:B------:R1:W2:Y:S02]  /*7d30*/  SHFL.BFLY P0, R0, R43, R44, R45 ;  /* 0x0c00002c2b007389 */ /* 0x0002a4000000002d */
[----:B012---:R-:W-:Y:S05]  /*7d40*/  ENDCOLLECTIVE ;  /* 0x000000000000791b */ /* 0x007fea0003800000 */
.L_x_5078:
[----:B------:R-:W-:Y:S05]  /*7d50*/  BSYNC B1 ;  /* 0x0000000000017941 */ /* 0x000fea0003800000 */
.L_x_5077:
[----:B------:R-:W-:Y:S02]  /*7d60*/  HFMA2 R44, -RZ, RZ, 0, 1.1920928955078125e-07 ;  /* 0x00000002ff2c7431 */ /* 0x000fe400000001ff */
[----:B------:R-:W-:Y:S01]  /*7d70*/  FADD R43, R43, R0 ;  /* 0x000000002b2b7221 */ /* 0x000fe20000000000 */
[----:B------:R-:W-:Y:S02]  /*7d80*/  MOV R45, 0x1f ;  /* 0x0000001f002d7802 */ /* 0x000fe40000000f00 */
[----:B------:R-:W-:-:S07]  /*7d90*/  MOV R46, 0xffffffff ;  /* 0xffffffff002e7802 */ /* 0x000fce0000000f00 */
[----:B------:R-:W-:Y:S05]  /*7da0*/  WARPSYNC.COLLECTIVE R46, `(.L_x_5079) ;  /* 0x000000002e087348 */ /* 0x000fea0003c00000 */
[----:B------:R0:W1:Y:S02]  /*7db0*/  SHFL.BFLY P0, R0, R43, R44, R45 ;  /* 0x0c00002c2b007389 */ /* 0x000064000000002d */
[----:B01----:R-:W-:Y:S05]  /*7dc0*/  ENDCOLLECTIVE ;  /* 0x000000000000791b */ /* 0x003fea0003800000 */
.L_x_5079:
[----:B------:R-:W-:Y:S02]  /*7dd0*/  HFMA2 R44, -RZ, RZ, 0, 2.384185791015625e-07 ;  /* 0x00000004ff2c7431 */ /* 0x000fe400000001ff */
[----:B------:R-:W-:-:S05]  /*7de0*/  FADD R148, R43, R0 ;  /* 0x000000002b947221 */ /* 0x000fca0000000000 */
[----:B------:R-:W-:-:S07]  /*7df0*/  MOV R43, R148 ;  /* 0x00000094002b7202 */ /* 0x000fce0000000f00 */
[----:B------:R-:W-:Y:S05]  /*7e00*/  WARPSYNC.COLLECTIVE R46, `(.L_x_5080) ;  /* 0x000000002e087348 */ /* 0x000fea0003c00000 */
[----:B------:R0:W1:Y:S02]  /*7e10*/  SHFL.BFLY P0, R0, R43, R44, R45 ;  /* 0x0c00002c2b007389 */ /* 0x000064000000002d */
[----:B01----:R-:W-:Y:S05]  /*7e20*/  ENDCOLLECTIVE ;  /* 0x000000000000791b */ /* 0x003fea0003800000 */
.L_x_5080:
[----:B------:R-:W-:Y:S02]  /*7e30*/  HFMA2 R44, -RZ, RZ, 0, 4.76837158203125e-07 ;  /* 0x00000008ff2c7431 */ /* 0x000fe400000001ff */
[----:B------:R-:W-:-:S05]  /*7e40*/  FADD R150, R148, R0 ;  /* 0x0000000094967221 */ /* 0x000fca0000000000 */
[----:B------:R-:W-:-:S07]  /*7e50*/  MOV R43, R150 ;  /* 0x00000096002b7202 */ /* 0x000fce0000000f00 */
[----:B------:R-:W-:Y:S05]  /*7e60*/  WARPSYNC.COLLECTIVE R46, `(.L_x_5081) ;  /* 0x000000002e087348 */ /* 0x000fea0003c00000 */
[----:B------:R0:W1:Y:S02]  /*7e70*/  SHFL.BFLY P0, R0, R43, R44, R45 ;  /* 0x0c00002c2b007389 */ /* 0x000064000000002d */
[----:B01----:R-:W-:Y:S05]  /*7e80*/  ENDCOLLECTIVE ;  /* 0x000000000000791b */ /* 0x003fea0003800000 */
.L_x_5081:
[----:B------:R-:W-:Y:S02]  /*7e90*/  HFMA2 R44, -RZ, RZ, 0, 9.5367431640625e-07 ;  /* 0x00000010ff2c7431 */ /* 0x000fe400000001ff */
[----:B------:R-:W-:-:S05]  /*7ea0*/  FADD R151, R150, R0 ;  /* 0x0000000096977221 */ /* 0x000fca0000000000 */
[----:B------:R-:W-:-:S07]  /*7eb0*/  MOV R43, R151 ;  /* 0x00000097002b7202 */ /* 0x000fce0000000f00 */
[----:B------:R-:W-:Y:S05]  /*7ec0*/  WARPSYNC.COLLECTIVE R46, `(.L_x_5082) ;  /* 0x000000002e087348 */ /* 0x000fea0003c00000 */
[----:B------:R0:W1:Y:S02]  /*7ed0*/  SHFL.BFLY P0, R0, R43, R44, R45 ;  /* 0x0c00002c2b007389 */ /* 0x000064000000002d */
[----:B01----:R-:W-:Y:S05]  /*7ee0*/  ENDCOLLECTIVE ;  /* 0x000000000000791b */ /* 0x003fea0003800000 */
.L_x_5082:
        /* <DEDUP_REMOVED lines=134> */
.L_x_5083:
[----:B------:R-:W-:Y:S02]  /*8750*/  HFMA2 R44, -RZ, RZ, 0, 1.1920928955078125e-07 ;  /* 0x00000002ff2c7431 */ /* 0x000fe400000001ff */
[----:B------:R-:W-:-:S05]  /*8760*/  FADD R148, R43, R0 ;  /* 0x000000002b947221 */ /* 0x000fca0000000000 */
[----:B------:R-:W-:-:S07]  /*8770*/  MOV R43, R148 ;  /* 0x00000094002b7202 */ /* 0x000fce0000000f00 */
[----:B------:R-:W-:Y:S05]  /*8780*/  WARPSYNC.COLLECTIVE R46, `(.L_x_5084) ;  /* 0x000000002e087348 */ /* 0x000fea0003c00000 */
[----:B------:R0:W1:Y:S02]  /*8790*/  SHFL.BFLY P0, R0, R43, R44, R45 ;  /* 0x0c00002c2b007389 */ /* 0x000064000000002d */
[----:B01----:R-:W-:Y:S05]  /*87a0*/  ENDCOLLECTIVE ;  /* 0x000000000000791b */ /* 0x003fea0003800000 */
.L_x_5084:
[----:B------:R-:W-:Y:S02]  /*87b0*/  HFMA2 R44, -RZ, RZ, 0, 2.384185791015625e-07 ;  /* 0x00000004ff2c7431 */ /* 0x000fe400000001ff */
[----:B------:R-:W-:-:S05]  /*87c0*/  FADD R150, R148, R0 ;  /* 0x0000000094967221 */ /* 0x000fca0000000000 */
[----:B------:R-:W-:-:S07]  /*87d0*/  MOV R43, R150 ;  /* 0x00000096002b7202 */ /* 0x000fce0000000f00 */
[----:B------:R-:W-:Y:S05]  /*87e0*/  WARPSYNC.COLLECTIVE R46, `(.L_x_5085) ;  /* 0x000000002e087348 */ /* 0x000fea0003c00000 */
[----:B------:R0:W1:Y:S02]  /*87f0*/  SHFL.BFLY P0, R0, R43, R44, R45 ;  /* 0x0c00002c2b007389 */ /* 0x000064000000002d */
[----:B01----:R-:W-:Y:S05]  /*8800*/  ENDCOLLECTIVE ;  /* 0x000000000000791b */ /* 0x003fea0003800000 */
.L_x_5085:
[----:B------:R-:W-:Y:S02]  /*8810*/  HFMA2 R44, -RZ, RZ, 0, 4.76837158203125e-07 ;  /* 0x00000008ff2c7431 */ /* 0x000fe400000001ff */
[----:B------:R-:W-:-:S05]  /*8820*/  FADD R151, R150, R0 ;  /* 0x0000000096977221 */ /* 0x000fca0000000000 */
[----:B------:R-:W-:-:S07]  /*8830*/  MOV R43, R151 ;  /* 0x00000097002b7202 */ /* 0x000fce0000000f00 */
[----:B------:R-:W-:Y:S05]  /*8840*/  WARPSYNC.COLLECTIVE R46, `(.L_x_5086) ;  /* 0x000000002e087348 */ /* 0x000fea0003c00000 */
[----:B------:R0:W1:Y:S02]  /*8850*/  SHFL.BFLY P0, R0, R43, R44, R45 ;  /* 0x0c00002c2b007389 */ /* 0x000064000000002d */
[----:B01----:R-:W-:Y:S05]  /*8860*/  ENDCOLLECTIVE ;  /* 0x000000000000791b */ /* 0x003fea0003800000 */
.L_x_5086:
[----:B------:R-:W-:Y:S02]  /*8870*/  HFMA2 R44, -RZ, RZ, 0, 9.5367431640625e-07 ;  /* 0x00000010ff2c7431 */ /* 0x000fe400000001ff */
[----:B------:R-:W-:-:S05]  /*8880*/  FADD R152, R151, R0 ;  /* 0x0000000097987221 */ /* 0x000fca0000000000 */
[----:B------:R-:W-:-:S07]  /*8890*/  MOV R43, R152 ;  /* 0x00000098002b7202 */ /* 0x000fce0000000f00 */
[----:B------:R-:W-:Y:S05]  /*88a0*/  WARPSYNC.COLLECTIVE R46, `(.L_x_5087) ;  /* 0x000000002e087348 */ /* 0x000fea0003c00000 */
[----:B------:R0:W1:Y:S02]  /*88b0*/  SHFL.BFLY P0, R0, R43, R44, R45 ;  /* 0x0c00002c2b007389 */ /* 0x000064000000002d */
[----:B01----:R-:W-:Y:S05]  /*88c0*/  ENDCOLLECTIVE ;  /* 0x000000000000791b */ /* 0x003fea0003800000 */
.L_x_5087:
[----:B------:R-:W-:Y:S05]  /*88d0*/  BRA `(.L_x_5088) ;  /* 0xffffff8c00ec7947 */ /* 0x000fea000383ffff */
.L_x_5069:
[----:B------:R-:W-:Y:S01]  /*88e0*/  HFMA2 R45, -RZ, RZ, 0, 1.847743988037109375e-06 ;  /* 0x0000001fff2d7431 */ /* 0x000fe200000001ff */
[----:B------:R-:W-:Y:S01]  /*88f0*/  BSSY B2, `(.L_x_5089) ;  /* 0x0000006000027945 */ /* 0x000fe20003800000 */
[----:B------:R-:W-:Y:S02]  /*8900*/  MOV R44, 0x1 ;  /* 0x00000001002c7802 */ /* 0x000fe40000000f00 */
[----:B------:R-:W-:-:S07]  /*8910*/  MOV R46, 0xffffffff ;  /* 0xffffffff002e7802 */ /* 0x000fce0000000f00 */
[----:B------:R-:W-:Y:S05]  /*8920*/  WARPSYNC.COLLECTIVE R46, `(.L_x_5090) ;  /* 0x000000002e087348 */ /* 0x000fea0003c00000 */
[----:B------:R0:W1:Y:S02]  /*8930*/  SHFL.BFLY P0, R0, R43, R44, R45 ;  /* 0x0c00002c2b007389 */ /* 0x000064000000002d */
[----:B01----:R-:W-:Y:S05]  /*8940*/  ENDCOLLECTIVE ;  /* 0x000000000000791b */ /* 0x003fea0003800000 */
.L_x_5090:
[----:B------:R-:W-:Y:S05]  /*8950*/  BSYNC B2 ;  /* 0x0000000000027941 */ /* 0x000fea0003800000 */
.L_x_5089:
[----:B------:R-:W-:Y:S02]  /*8960*/  HFMA2 R44, -RZ, RZ, 0, 1.1920928955078125e-07 ;  /* 0x00000002ff2c7431 */ /* 0x000fe400000001ff */
[----:B------:R-:W-:Y:S01]  /*8970*/  FADD R43, R43, R0 ;  /* 0x000000002b2b7221 */ /* 0x000fe20000000000 */
[----:B------:R-:W-:Y:S02]  /*8980*/  MOV R45, 0x1f ;  /* 0x0000001f002d7802 */ /* 0x000fe40000000f00 */
[----:B------:R-:W-:-:S07]  /*8990*/  MOV R46, 0xffffffff ;  /* 0xffffffff002e7802 */ /* 0x000fce0000000f00 */
[----:B------:R-:W-:Y:S05]  /*89a0*/  WARPSYNC.COLLECTIVE R46, `(.L_x_5091) ;  /* 0x000000002e087348 */ /* 0x000fea0003c00000 */
[----:B------:R0:W1:Y:S02]  /*89b0*/  SHFL.BFLY P0, R0, R43, R44, R45 ;  /* 0x0c00002c2b007389 */ /* 0x000064000000002d */
[----:B01----:R-:W-:Y:S05]  /*89c0*/  ENDCOLLECTIVE ;  /* 0x000000000000791b */ /* 0x003fea0003800000 */
.L_x_5091:
[----:B------:R-:W-:Y:S02]  /*89d0*/  HFMA2 R44, -RZ, RZ, 0, 2.384185791015625e-07 ;  /* 0x00000004ff2c7431 */ /* 0x000fe400000001ff */
[----:B------:R-:W-:-:S05]  /*89e0*/  FADD R148, R43, R0 ;  /* 0x000000002b947221 */ /* 0x000fca0000000000 */
[----:B------:R-:W-:-:S07]  /*89f0*/  MOV R43, R148 ;  /* 0x00000094002b7202 */ /* 0x000fce0000000f00 */
[----:B------:R-:W-:Y:S05]  /*8a00*/  WARPSYNC.COLLECTIVE R46, `(.L_x_5092) ;  /* 0x000000002e087348 */ /* 0x000fea0003c00000 */
[----:B------:R0:W1:Y:S02]  /*8a10*/  SHFL.BFLY P0, R0, R43, R44, R45 ;  /* 0x0c00002c2b007389 */ /* 0x000064000000002d */
[----:B01----:R-:W-:Y:S05]  /*8a20*/  ENDCOLLECTIVE ;  /* 0x000000000000791b */ /* 0x003fea0003800000 */
.L_x_5092:
[----:B------:R-:W-:Y:S02]  /*8a30*/  HFMA2 R44, -RZ, RZ, 0, 4.76837158203125e-07 ;  /* 0x00000008ff2c7431 */ /* 0x000fe400000001ff */
[----:B------:R-:W-:-:S05]  /*8a40*/  FADD R150, R148, R0 ;  /* 0x0000000094967221 */ /* 0x000fca0000000000 */
[----:B------:R-:W-:-:S07]  /*8a50*/  MOV R43, R150 ;  /* 0x00000096002b7202 */ /* 0x000fce0000000f00 */
[----:B------:R-:W-:Y:S05]  /*8a60*/  WARPSYNC.COLLECTIVE R46, `(.L_x_5093) ;  /* 0x000000002e087348 */ /* 0x000fea0003c00000 */
[----:B------:R0:W1:Y:S02]  /*8a70*/  SHFL.BFLY P0, R0, R43, R44, R45 ;  /* 0x0c00002c2b007389 */ /* 0x000064000000002d */
[----:B01----:R-:W-:Y:S05]  /*8a80*/  ENDCOLLECTIVE ;  /* 0x000000000000791b */ /* 0x003fea0003800000 */
.L_x_5093:
[----:B------:R-:W-:Y:S02]  /*8a90*/  HFMA2 R44, -RZ, RZ, 0, 9.5367431640625e-07 ;  /* 0x00000010ff2c7431 */ /* 0x000fe400000001ff */
[----:B------:R-:W-:-:S05]  /*8aa0*/  FADD R151, R150, R0 ;  /* 0x0000000096977221 */ /* 0x000fca0000000000 */
[----:B------:R-:W-:-:S07]  /*8ab0*/  MOV R43, R151 ;  /* 0x00000097002b7202 */ /* 0x000fce0000000f00 */
[----:B------:R-:W-:Y:S05]  /*8ac0*/  WARPSYNC.COLLECTIVE R46, `(.L_x_5094) ;  /* 0x000000002e087348 */ /* 0x000fea0003c00000 */
[----:B------:R0:W1:Y:S02]  /*8ad0*/  SHFL.BFLY P0, R0, R43, R44, R45 ;  /* 0x0c00002c2b007389 */ /* 0x000064000000002d */
[----:B01----:R-:W-:Y:S05]  /*8ae0*/  ENDCOLLECTIVE ;  /* 0x000000000000791b */ /* 0x003fea0003800000 */
.L_x_5094:
        /* <DEDUP_REMOVED lines=134> */
.L_x_5095:
[----:B------:R-:W-:Y:S02]  /*9350*/  HFMA2 R44, -RZ, RZ, 0, 1.1920928955078125e-07 ;  /* 0x00000002ff2c7431 */ /* 0x000fe400000001ff */
[----:B------:R-:W-:-:S05]  /*9360*/  FADD R148, R43, R0 ;  /* 0x000000002b947221 */ /* 0x000fca0000000000 */
[----:B------:R-:W-:-:S07]  /*9370*/  MOV R43, R148 ;  /* 0x00000094002b7202 */ /* 0x000fce0000000f00 */
[----:B------:R-:W-:Y:S05]  /*9380*/  WARPSYNC.COLLECTIVE R46, `(.L_x_5096) ;  /* 0x000000002e087348 */ /* 0x000fea0003c00000 */
[----:B------:R0:W1:Y:S02]  /*9390*/  SHFL.BFLY P0, R0, R43, R44, R45 ;  /* 0x0c00002c2b007389 */ /* 0x000064000000002d */
[----:B01----:R-:W-:Y:S05]  /*93a0*/  ENDCOLLECTIVE ;  /* 0x000000000000791b */ /* 0x003fea0003800000 */
.L_x_5096:
[----:B------:R-:W-:Y:S02]  /*93b0*/  HFMA2 R44, -RZ, RZ, 0, 2.384185791015625e-07 ;  /* 0x00000004ff2c7431 */ /* 0x000fe400000001ff */
[----:B------:R-:W-:-:S05]  /*93c0*/  FADD R150, R148, R0 ;  /* 0x0000000094967221 */ /* 0x000fca0000000000 */
[----:B------:R-:W-:-:S07]  /*93d0*/  MOV R43, R150 ;  /* 0x00000096002b7202 */ /* 0x000fce0000000f00 */
[----:B------:R-:W-:Y:S05]  /*93e0*/  WARPSYNC.COLLECTIVE R46, `(.L_x_5097) ;  /* 0x000000002e087348 */ /* 0x000fea0003c00000 */
[----:B------:R0:W1:Y:S02]  /*93f0*/  SHFL.BFLY P0, R0, R43, R44, R45 ;  /* 0x0c00002c2b007389 */ /* 0x000064000000002d */
[----:B01----:R-:W-:Y:S05]  /*9400*/  ENDCOLLECTIVE ;  /* 0x000000000000791b */ /* 0x003fea0003800000 */
.L_x_5097:
[----:B------:R-:W-:Y:S02]  /*9410*/  HFMA2 R44, -RZ, RZ, 0, 4.76837158203125e-07 ;  /* 0x00000008ff2c7431 */ /* 0x000fe400000001ff */
[----:B------:R-:W-:-:S05]  /*9420*/  FADD R151, R150, R0 ;  /* 0x0000000096977221 */ /* 0x000fca0000000000 */
[----:B------:R-:W-:-:S07]  /*9430*/  MOV R43, R151 ;  /* 0x00000097002b7202 */ /* 0x000fce0000000f00 */
[----:B------:R-:W-:Y:S05]  /*9440*/  WARPSYNC.COLLECTIVE R46, `(.L_x_5098) ;  /* 0x000000002e087348 */ /* 0x000fea0003c00000 */
[----:B------:R0:W1:Y:S02]  /*9450*/  SHFL.BFLY P0, R0, R43, R44, R45 ;  /* 0x0c00002c2b007389 */ /* 0x000064000000002d */
[----:B01----:R-:W-:Y:S05]  /*9460*/  ENDCOLLECTIVE ;  /* 0x000000000000791b */ /* 0x003fea0003800000 */
.L_x_5098:
[----:B------:R-:W-:Y:S02]  /*9470*/  HFMA2 R44, -RZ, RZ, 0, 9.5367431640625e-07 ;  /* 0x00000010ff2c7431 */ /* 0x000fe400000001ff */
[----:B------:R-:W-:-:S05]  /*9480*/  FADD R152, R151, R0 ;  /* 0x0000000097987221 */ /* 0x000fca0000000000 */
[----:B------:R-:W-:-:S07]  /*9490*/  MOV R43, R152 ;  /* 0x00000098002b7202 */ /* 0x000fce0000000f00 */
[----:B------:R-:W-:Y:S05]  /*94a0*/  WARPSYNC.COLLECTIVE R46, `(.L_x_5099) ;  /* 0x000000002e087348 */ /* 0x000fea0003c00000 */
[----:B------:R0:W1:Y:S02]  /*94b0*/  SHFL.BFLY P0, R0, R43, R44, R45 ;  /* 0x0c00002c2b007389 */ /* 0x000064000000002d */
[----:B01----:R-:W-:Y:S05]  /*94c0*/  ENDCOLLECTIVE ;  /* 0x000000000000791b */ /* 0x003fea0003800000 */
.L_x_5099:
[----:B------:R-:W-:Y:S05]  /*94d0*/  BRA `(.L_x_5100) ;  /* 0xffffffc000347947 */ /* 0x000fea000383ffff */
.L_x_5072:
[----:B------:R-:W-:Y:S01]  /*94e0*/  HFMA2 R11, -RZ, RZ, 0, 1.847743988037109375e-06 ;  /* 0x0000001fff0b7431 */ /* 0x000fe200000001ff */
[----:B------:R-:W-:Y:S01]  /*94f0*/  BSSY B0, `(.L_x_5101) ;  /* 0x0000006000007945 */ /* 0x000fe20003800000 */
[----:B------:R-:W-:Y:S02]  /*9500*/  MOV R10, 0x10 ;  /* 0x00000010000a7802 */ /* 0x000fe40000000f00 */
[----:B------:R-:W-:-:S07]  /*9510*/  MOV R46, 0xffffffff ;  /* 0xffffffff002e7802 */ /* 0x000fce0000000f00 */
[----:B01--45:R-:W-:Y:S05]  /*9520*/  WARPSYNC.COLLECTIVE R46, `(.L_x_5102) ;  /* 0x000000002e087348 */ /* 0x033fea0003c00000 */
[----:B------:R2:W3:Y:S02]  /*9530*/  SHFL.DOWN P1, R6, R63, R10, R11 ;  /* 0x0800000a3f067389 */ /* 0x0004e4000002000b */
[----:B012345:R-:W-:Y:S05]  /*9540*/  ENDCOLLECTIVE ;  /* 0x000000000000791b */ /* 0x03ffea0003800000 */
.L_x_5102:
[----:B------:R-:W-:Y:S05]  /*9550*/  BSYNC B0 ;  /* 0x0000000000007941 */ /* 0x000fea0003800000 */
.L_x_5101:
        /* <DEDUP_REMOVED lines=9> */
.L_x_5103:
[----:B------:R-:W-:Y:S01]  /*95f0*/  HFMA2 R10, -RZ, RZ, 0, 2.384185791015625e-07 ;  /* 0x00000004ff0a7431 */ /* 0x000fe200000001ff */
[----:B------:R-:W-:-:S04]  /*9600*/  MOV R5, R6 ;  /* 0x0000000600057202 */ /* 0x000fc80000000f00 */
[----:B------:R-:W-:-:S04]  /*9610*/  FMNMX R5, R0, R5, !PT ;  /* 0x0000000500057209 */ /* 0x000fc80007800000 */
[----:B------:R-:W-:-:S07]  /*9620*/  MOV R63, R5 ;  /* 0x00000005003f7202 */ /* 0x000fce0000000f00 */
[----:B------:R-:W-:Y:S05]  /*9630*/  WARPSYNC.COLLECTIVE R46, `(.L_x_5104) ;  /* 0x000000002e087348 */ /* 0x000fea0003c00000 */
[----:B------:R0:W1:Y:S02]  /*9640*/  SHFL.DOWN P1, R6, R63, R10, R11 ;  /* 0x0800000a3f067389 */ /* 0x000064000002000b */
[----:B01----:R-:W-:Y:S05]  /*9650*/  ENDCOLLECTIVE ;  /* 0x000000000000791b */ /* 0x003fea0003800000 */
.L_x_5104:
[----:B------:R-:W-:Y:S01]  /*9660*/  HFMA2 R10, -RZ, RZ, 0, 1.1920928955078125e-07 ;  /* 0x00000002ff0a7431 */ /* 0x000fe200000001ff */
[----:B------:R-:W-:-:S04]  /*9670*/  MOV R4, R6 ;  /* 0x0000000600047202 */ /* 0x000fc80000000f00 */
[----:B------:R-:W-:-:S04]  /*9680*/  FMNMX R4, R5, R4, !PT ;  /* 0x0000000405047209 */ /* 0x000fc80007800000 */
[----:B------:R-:W-:-:S07]  /*9690*/  MOV R63, R4 ;  /* 0x00000004003f7202 */ /* 0x000fce0000000f00 */
[----:B------:R-:W-:Y:S05]  /*96a0*/  WARPSYNC.COLLECTIVE R46, `(.L_x_5105) ;  /* 0x000000002e087348 */ /* 0x000fea0003c00000 */
[----:B------:R0:W1:Y:S02]  /*96b0*/  SHFL.DOWN P1, R6, R63, R10, R11 ;  /* 0x0800000a3f067389 */ /* 0x000064000002000b */
[----:B01----:R-:W-:Y:S05]  /*96c0*/  ENDCOLLECTIVE ;  /* 0x000000000000791b */ /* 0x003fea0003800000 */
.L_x_5105:
[----:B------:R-:W-:Y:S01]  /*96d0*/  HFMA2 R10, -RZ, RZ, 0, 5.9604644775390625e-08 ;  /* 0x00000001ff0a7431 */ /* 0x000fe200000001ff */
[----:B------:R-:W-:-:S04]  /*96e0*/  MOV R7, R6 ;  /* 0x0000000600077202 */ /* 0x000fc80000000f00 */
[----:B------:R-:W-:-:S04]  /*96f0*/  FMNMX R7, R4, R7, !PT ;  /* 0x0000000704077209 */ /* 0x000fc80007800000 */
[----:B------:R-:W-:-:S07]  /*9700*/  MOV R63, R7 ;  /* 0x00000007003f7202 */ /* 0x000fce0000000f00 */
[----:B------:R-:W-:Y:S05]  /*9710*/  WARPSYNC.COLLECTIVE R46, `(.L_x_5106) ;  /* 0x000000002e087348 */ /* 0x000fea0003c00000 */
[----:B------:R0:W1:Y:S02]  /*9720*/  SHFL.DOWN P1, R6, R63, R10, R11 ;  /* 0x0800000a3f067389 */ /* 0x000064000002000b */
[----:B01----:R-:W-:Y:S05]  /*9730*/  ENDCOLLECTIVE ;  /* 0x000000000000791b */ /* 0x003fea0003800000 */
.L_x_5106:
[----:B------:R-:W-:Y:S05]  /*9740*/  BRA `(.L_x_5107) ;  /* 0xffffffe0009c7947 */ /* 0x000fea000383ffff */
.L_x_5074:
[----:B---3--:R-:W-:Y:S02]  /*9750*/  MOV R63, R0 ;  /* 0x00000000003f7202 */ /* 0x008fe40000000f00 */
[----:B------:R-:W-:Y:S02]  /*9760*/  MOV R10, 0x2 ;  /* 0x00000002000a7802 */ /* 0x000fe40000000f00 */
[----:B------:R-:W-:Y:S02]  /*9770*/  MOV R11, 0x1f ;  /* 0x0000001f000b7802 */ /* 0x000fe40000000f00 */
[----:B------:R-:W-:-:S07]  /*9780*/  MOV R46, 0xffffffff ;  /* 0xffffffff002e7802 */ /* 0x000fce0000000f00 */
[----:B012-45:R-:W-:Y:S05]  /*9790*/  WARPSYNC.COLLECTIVE R46, `(.L_x_5108) ;  /* 0x000000002e087348 */ /* 0x037fea0003c00000 */
[----:B------:R3:W0:Y:S02]  /*97a0*/  SHFL.DOWN P1, R6, R63, R10, R11 ;  /* 0x0800000a3f067389 */ /* 0x000624000002000b */
[----:B012345:R-:W-:Y:S05]  /*97b0*/  ENDCOLLECTIVE ;  /* 0x000000000000791b */ /* 0x03ffea0003800000 */
.L_x_5108:
[----:B------:R-:W-:Y:S02]  /*97c0*/  MOV R10, 0x1 ;  /* 0x00000001000a7802 */ /* 0x000fe40000000f00 */
[----:B------:R-:W-:-:S04]  /*97d0*/  MOV R5, R6 ;  /* 0x0000000600057202 */ /* 0x000fc80000000f00 */
[----:B------:R-:W-:-:S04]  /*97e0*/  FMNMX R5, R5, R0, !PT ;  /* 0x0000000005057209 */ /* 0x000fc80007800000 */
[----:B------:R-:W-:-:S07]  /*97f0*/  MOV R63, R5 ;  /* 0x00000005003f7202 */ /* 0x000fce0000000f00 */
[----:B------:R-:W-:Y:S05]  /*9800*/  WARPSYNC.COLLECTIVE R46, `(.L_x_5109) ;  /* 0x000000002e087348 */ /* 0x000fea0003c00000 */
[----:B------:R0:W1:Y:S02]  /*9810*/  SHFL.DOWN P1, R6, R63, R10, R11 ;  /* 0x0800000a3f067389 */ /* 0x000064000002000b */
[----:B01----:R-:W-:Y:S05]  /*9820*/  ENDCOLLECTIVE ;  /* 0x000000000000791b */ /* 0x003fea0003800000 */
.L_x_5109:
[----:B------:R-:W-:Y:S01]  /*9830*/  MOV R4, R6 ;  /* 0x0000000600047202 */ /* 0x000fe20000000f00 */
[----:B------:R-:W-:Y:S06]  /*9840*/  BRA `(.L_x_5110) ;  /* 0xffffffe000bc7947 */ /* 0x000fec000383ffff */
        .weak           $__internal_57_$__cuda_sm20_rcp_rn_f32_slowpath
        .type           $__internal_57_$__cuda_sm20_rcp_rn_f32_slowpath,@function
        .size           $__internal_57_$__cuda_sm20_rcp_rn_f32_slowpath,(.L_x_6099 - $__internal_57_$__cuda_sm20_rcp_rn_f32_slowpath)
$__internal_57_$__cuda_sm20_rcp_rn_f32_slowpath:
        /* <DEDUP_REMOVED lines=15> */
.L_x_5111:
        /* <DEDUP_REMOVED lines=33> */
.L_x_5113:
[----:B------:R0:W1:Y:S02]  /*9b50*/  MUFU.RCP R3, R0 ;  /* 0x0000000000037308 */ /* 0x0000640000001000 */
.L_x_5112:
[----:B-1----:R-:W-:Y:S02]  /*9b60*/  MOV R5, R3 ;  /* 0x0000000300057202 */ /* 0x002fe40000000f00 */
[----:B------:R-:W-:Y:S02]  /*9b70*/  MOV R2, R9 ;  /* 0x0000000900027202 */ /* 0x000fe40000000f00 */
[----:B------:R-:W-:-:S04]  /*9b80*/  MOV R3, 0x0 ;  /* 0x0000000000037802 */ /* 0x000fc80000000f00 */
[----:B0-----:R-:W-:Y:S05]  /*9b90*/  RET.REL.NODEC R2 `(_ZN18transformer_engine13normalization24rmsnorm_fwd_tuned_kernelINS0_13Kernel_traitsI13__nv_bfloat16S3_13__nv_fp8_e4m3fjLj2048ELj1ELj4ELj1ELj16ENS0_18Kernel_traits_baseILj2048ES3_S3_S4_fjLj128EEEEEEEvNS0_19ForwardKernelParamsE) ;  /* 0xffffff6402187950 */ /* 0x001fea0003c3ffff */
.L_x_5114:
        /* <DEDUP_REMOVED lines=14> */
.L_x_6099:


//--------------------- .text._ZN18transformer_engine13normalization24rmsnorm_fwd_tuned_kernelINS0_13Kernel_traitsI13__nv_bfloat16S3_S3_fjLj1024ELj1ELj4ELj1ELj16ENS0_18Kernel_traits_baseILj1024ES3_S3_S3_fjLj128EEEEEEEvNS0_19ForwardKernelParamsE --------------------------
	.section	.text._ZN18transformer_engine13normalization24rmsnorm_fwd_tuned_kernelINS0_13Kernel_traitsI13__nv_bfloat16S3_S3_fjLj1024ELj1ELj4ELj1ELj16ENS0_18Kernel_traits_baseILj1024ES3_S3_S3_fjLj128EEEEEEEvNS0_19ForwardKernelParamsE,"ax",@progbits
	.align	128
        .global         _ZN18transformer_engine13normalization24rmsnorm_fwd_tuned_kernelINS0_13Kernel_traitsI13__nv_bfloat16S3_S3_fjLj1024ELj1ELj4ELj1ELj16ENS0_18Kernel_traits_baseILj1024ES3_S3_S3_fjLj128EEEEEEEvNS0_19ForwardKernelParamsE
        .type           _ZN18transformer_engine13normalization24rmsnorm_fwd_tuned_kernelINS0_13Kernel_traitsI13__nv_bfloat16S3_S3_fjLj1024ELj1ELj4ELj1ELj16ENS0_18Kernel_traits_baseILj1024ES3_S3_S3_fjLj128EEEEEEEvNS0_19ForwardKernelParamsE,@function
        .size           _ZN18transformer_engine13normalization24rmsnorm_fwd_tuned_kernelINS0_13Kernel_traitsI13__nv_bfloat16S3_S3_fjLj1024ELj1ELj4ELj1ELj16ENS0_18Kernel_traits_baseILj1024ES3_S3_S3_fjLj128EEEEEEEvNS0_19ForwardKernelParamsE,(.L_x_6100 - _ZN18transformer_engine13normalization24rmsnorm_fwd_tuned_kernelINS0_13Kernel_traitsI13__nv_bfloat16S3_S3_fjLj1024ELj1ELj4ELj1ELj16ENS0_18Kernel_traits_baseILj1024ES3_S3_S3_fjLj128EEEEEEEvNS0_19ForwardKernelParamsE)
        .other          _ZN18transformer_engine13normalization24rmsnorm_fwd_tuned_kernelINS0_13Kernel_traitsI13__nv_bfloat16S3_S3_fjLj1024ELj1ELj4ELj1ELj16ENS0_18Kernel_traits_baseILj1024ES3_S3_S3_fjLj128EEEEEEEvNS0_19ForwardKernelParamsE,@"STO_CUDA_ENTRY STV_DEFAULT"
_ZN18transformer_engine13normalization24rmsnorm_fwd_tuned_kernelINS0_13Kernel_traitsI13__nv_bfloat16S3_S3_fjLj1024ELj1ELj4ELj1ELj16ENS0_18Kernel_traits_baseILj1024ES3_S3_S3_fjLj128EEEEEEEvNS0_19ForwardKernelParamsE:
.text._ZN18transformer_engine13normalization24rmsnorm_fwd_tuned_kernelINS0_13Kernel_traitsI13__nv_bfloat16S3_S3_fjLj1024ELj1ELj4ELj1ELj16ENS0_18Kernel_traits_baseILj1024ES3_S3_S3_fjLj128EEEEEEEvNS0_19ForwardKernelParamsE:
        /* <DEDUP_REMOVED lines=15> */
[C---:B------:R-:W-:Y:S02]  /*00f0*/  SHF.L.U32 R0, R13.reuse, 0x4, RZ ;  /* 0x000000040d007819 */ /* 0x040fe400000006ff */
[----:B--2---:R-:W-:Y:S02]  /*0100*/  ISETP.GE.AND P0, PT, R32, UR8, PT ;  /* 0x0000000820007c0c */ /* 0x004fe4000bf06270 */
[----:B------:R-:W-:Y:S01]  /*0110*/  LOP3.LUT R0, R0, 0x1f0, RZ, 0xc0, !PT ;  /* 0x000001f000007812 */ /* 0x000fe200078ec0ff */
[----:B------:R-:W-:Y:S01]  /*0120*/  BSSY B0, `(.L_x_5115) ;  /* 0x000033b000007945 */ /* 0x000fe20003800000 */
[----:B------:R-:W-:Y:S01]  /*0130*/  HFMA2 R14, -RZ, RZ, 0, 0 ;  /* 0x00000000ff0e7431 */ /* 0x000fe200000001ff */
[----:B------:R-:W-:Y:S01]  /*0140*/  LOP3.LUT R13, R13, 0x1f, RZ, 0xc0, !PT ;  /* 0x0000001f0d0d7812 */ /* 0x000fe200078ec0ff */
[----:B0-----:R4:W5:Y:S02]  /*0150*/  @P1 LDG.E R33, desc[UR4][R2.64] ;  /* 0x0000000402211981 */ /* 0x001964000c1e1900 */
[----:B----4-:R-:W-:-:S04]  /*0160*/  IADD3 R2, P2, PT, R0, UR6, RZ ;  /* 0x0000000600027c10 */ /* 0x010fc8000ff5e0ff */
[----:B------:R-:W-:Y:S01]  /*0170*/  IADD3.X R3, PT, PT, RZ, UR7, RZ, P2, !PT ;  /* 0x00000007ff037c10 */ /* 0x000fe200097fe4ff */
[----:B------:R-:W-:Y:S08]  /*0180*/  @P0 BRA `(.L_x_5116) ;  /* 0x0000003000d00947 */ /* 0x000ff00003800000 */
[----:B------:R0:W5:Y:S01]  /*0190*/  LDG.E.128 R4, desc[UR4][R2.64] ;  /* 0x0000000402047981 */ /* 0x000162000c1e1d00 */
[----:B------:R-:W1:Y:S03]  /*01a0*/  LDCU.64 UR6, c[0x0][0x3f8] ;  /* 0x00007f00ff0677ac */ /* 0x000e660008000a00 */
        /* <DEDUP_REMOVED lines=86> */
[----:B------:R-:W-:Y:S01]  /*0710*/  MOV R14, RZ ;  /* 0x000000ff000e7202 */ /* 0x000fe20000000f00 */
[----:B------:R-:W-:-:S02]  /*0720*/  @P0 FADD R34, R34, 1 ;  /* 0x3f80000022220421 */ /* 0x000fc40000000000 */
[----:B------:R-:W-:-:S07]  /*0730*/  @P0 FADD R12, R12, 1 ;  /* 0x3f8000000c0c0421 */ /* 0x000fce0000000000 */
.L_x_5119:
[----:B0-----:R-:W0:Y:S01]  /*0740*/  LDC.64 R58, c[0x0][0x390] ;  /* 0x0000e400ff3a7b82 */ /* 0x001e220000000a00 */
[----:B------:R-:W-:-:S05]  /*0750*/  LEA R54, R32, R13, 0x7 ;  /* 0x0000000d20367211 */ /* 0x000fca00078e38ff */
[----:B0-----:R-:W-:-:S05]  /*0760*/  IMAD.WIDE.U32 R58, R54, 0x10, R58 ;  /* 0x00000010363a7825 */ /* 0x001fca00078e003a */
[----:B------:R-:W2:Y:S04]  /*0770*/  LDG.E.128 R8, desc[UR4][R58.64] ;  /* 0x000000043a087981 */ /* 0x000ea8000c1e1d00 */
[----:B------:R-:W3:Y:S04]  /*0780*/  LDG.E.128 R16, desc[UR4][R58.64+0x200] ;  /* 0x000200043a107981 */ /* 0x000ee8000c1e1d00 */
[----:B------:R-:W4:Y:S04]  /*0790*/  LDG.E.128 R28, desc[UR4][R58.64+0x400] ;  /* 0x000400043a1c7981 */ /* 0x000f28000c1e1d00 */
[----:B------:R0:W5:Y:S01]  /*07a0*/  LDG.E.128 R36, desc[UR4][R58.64+0x600] ;  /* 0x000600043a247981 */ /* 0x000162000c1e1d00 */
        /* <DEDUP_REMOVED lines=11> */
[----:B0-----:R-:W-:Y:S01]  /*0860*/  SHF.L.U32 R59, R11, 0x10, RZ ;  /* 0x000000100b3b7819 */ /* 0x001fe200000006ff */
[--C-:B------:R-:W-:Y:S01]  /*0870*/  FADD R62, R60, R57.reuse ;  /* 0x000000393c3e7221 */ /* 0x100fe20000000000 */
[----:B------:R-:W-:Y:S02]  /*0880*/  PRMT R57, R10, 0x7632, R57 ;  /* 0x000076320a397816 */ /* 0x000fe40000000039 */
[----:B----4-:R-:W-:Y:S01]  /*0890*/  SHF.L.U32 R67, R28, 0x10, RZ ;  /* 0x000000101c437819 */ /* 0x010fe200000006ff */
[----:B------:R-:W-:Y:S01]  /*08a0*/  FADD R62, R9, R62 ;  /* 0x0000003e093e7221 */ /* 0x000fe20000000000 */
[----:B------:R-:W-:Y:S02]  /*08b0*/  SHF.L.U32 R10, R57, 0x10, RZ ;  /* 0x00000010390a7819 */ /* 0x000fe400000006ff */
[----:B------:R-:W-:Y:S01]  /*08c0*/  PRMT R57, R11, 0x7632, R57 ;  /* 0x000076320b397816 */ /* 0x000fe20000000039 */
[----:B------:R-:W-:Y:S01]  /*08d0*/  FADD R61, R55, R62 ;  /* 0x0000003e373d7221 */ /* 0x000fe20000000000 */
[----:B------:R-:W-:-:S02]  /*08e0*/  SHF.L.U32 R69, R29, 0x10, RZ ;  /* 0x000000101d457819 */ /* 0x000fc400000006ff */
[----:B------:R-:W-:Y:S01]  /*08f0*/  SHF.L.U32 R11, R57, 0x10, RZ ;  /* 0x00000010390b7819 */ /* 0x000fe200000006ff */
[----:B------:R-:W-:Y:S01]  /*0900*/  FADD R58, R10, R61 ;  /* 0x0000003d0a3a7221 */ /* 0x000fe20000000000 */
[C---:B---3--:R-:W-:Y:S02]  /*0910*/  SHF.L.U32 R57, R16.reuse, 0x10, RZ ;  /* 0x0000001010397819 */ /* 0x048fe400000006ff */
[----:B------:R-:W-:Y:S01]  /*0920*/  SHF.L.U32 R61, R17, 0x10, RZ ;  /* 0x00000010113d7819 */ /* 0x000fe200000006ff */
[--C-:B------:R-:W-:Y:S01]  /*0930*/  FADD R62, R59, R58.reuse ;  /* 0x0000003a3b3e7221 */ /* 0x100fe20000000000 */
[----:B------:R-:W-:Y:S02]  /*0940*/  PRMT R58, R16, 0x7632, R58 ;  /* 0x00007632103a7816 */ /* 0x000fe4000000003a */
[----:B------:R-:W-:Y:S01]  /*0950*/  PRMT R71, R30, 0x7632, R71 ;  /* 0x000076321e477816 */ /* 0x000fe20000000047 */
        /* <DEDUP_REMOVED lines=18> */
[--C-:B------:R-:W-:Y:S01]  /*0a80*/  FADD R64, R18, R65.reuse ;  /* 0x0000004112407221 */ /* 0x100fe20000000000 */
[----:B------:R-:W-:-:S02]  /*0a90*/  PRMT R65, R28, 0x7632, R65 ;  /* 0x000076321c417816 */ /* 0x000fc40000000041 */
[----:B------:R-:W-:Y:S01]  /*0aa0*/  PRMT R28, R29, 0x7632, R28 ;  /* 0x000076321d1c7816 */ /* 0x000fe2000000001c */
[----:B------:R-:W-:Y:S01]  /*0ab0*/  FADD R64, R63, R64 ;  /* 0x000000403f407221 */ /* 0x000fe20000000000 */
[----:B------:R-:W-:Y:S02]  /*0ac0*/  SHF.L.U32 R65, R65, 0x10, RZ ;  /* 0x0000001041417819 */ /* 0x000fe400000006ff */
[----:B------:R-:W-:Y:S01]  /*0ad0*/  SHF.L.U32 R29, R28, 0x10, RZ ;  /* 0x000000101c1d7819 */ /* 0x000fe200000006ff */
[----:B------:R-:W-:Y:S01]  /*0ae0*/  FADD R64, R19, R64 ;  /* 0x0000004013407221 */ /* 0x000fe20000000000 */
[----:B------:R-:W-:Y:S02]  /*0af0*/  PRMT R28, R31, 0x7632, R28 ;  /* 0x000076321f1c7816 */ /* 0x000fe4000000001c */
[----:B-----5:R-:W-:Y:S01]  /*0b00*/  PRMT R77, R36, 0x7632, R77 ;  /* 0x00007632244d7816 */ /* 0x020fe2000000004d */
[----:B------:R-:W-:Y:S01]  /*0b10*/  FADD R64, R67, R64 ;  /* 0x0000004043407221 */ /* 0x000fe20000000000 */
[----:B------:R-:W-:-:S02]  /*0b20*/  SHF.L.U32 R31, R28, 0x10, RZ ;  /* 0x000000101c1f7819 */ /* 0x000fc400000006ff */
        /* <DEDUP_REMOVED lines=12> */
[--C-:B------:R-:W-:Y:S01]  /*0bf0*/  FADD R37, R77, R28.reuse ;  /* 0x0000001c4d257221 */ /* 0x100fe20000000000 */
[----:B------:R-:W-:Y:S02]  /*0c00*/  SHF.L.U32 R64, R64, 0x10, RZ ;  /* 0x0000001040407819 */ /* 0x000fe400000006ff */
[----:B------:R-:W-:Y:S01]  /*0c10*/  PRMT R28, R38, 0x7632, R28 ;  /* 0x00007632261c7816 */ /* 0x000fe2000000001c */
[----:B------:R-:W-:Y:S01]  /*0c20*/  FADD R30, R66, R37 ;  /* 0x00000025421e7221 */ /* 0x000fe20000000000 */
[----:B------:R-:W-:Y:S02]  /*0c30*/  SHF.L.U32 R37, R38, 0x10, RZ ;  /* 0x0000001026257819 */ /* 0x000fe400000006ff */
        /* <DEDUP_REMOVED lines=94> */
.L_x_5139:
[----:B-1----:R-:W-:-:S04]  /*1220*/  FADD R72, R30, R72 ;  /* 0x000000481e487221 */ /* 0x002fc80000000000 */
[----:B------:R-:W-:-:S04]  /*1230*/  FMUL R72, R72, 0.0009765625 ;  /* 0x3a80000048487820 */ /* 0x000fc80000400000 */
        /* <DEDUP_REMOVED lines=14> */
[----:B0-----:R-:W-:Y:S01]  /*1320*/  FMUL R30, R33, R56 ;  /* 0x00000038211e7220 */ /* 0x001fe20000400000 */
[----:B------:R-:W-:Y:S01]  /*1330*/  FMUL R55, R55, R58 ;  /* 0x0000003a37377220 */ /* 0x000fe20000400000 */
[----:B------:R-:W-:Y:S01]  /*1340*/  FMNMX3 R14, R14, |R56|, |R8|, !PT ;  /* 0x400000380e0e7276 */ /* 0x000fe20007800408 */
[----:B------:R-:W-:Y:S01]  /*1350*/  @P1 FMUL R8, R33, R8 ;  /* 0x0000000821081220 */ /* 0x000fe20000400000 */
[----:B------:R-:W-:Y:S01]  /*1360*/  FMUL R59, R59, R58 ;  /* 0x0000003a3b3b7220 */ /* 0x000fe20000400000 */
[----:B------:R-:W-:Y:S01]  /*1370*/  FSEL R9, R56, R30, !P1 ;  /* 0x0000001e38097208 */ /* 0x000fe20004800000 */
[CC--:B------:R-:W-:Y:S01]  /*1380*/  FMUL R30, R33.reuse, R60.reuse ;  /* 0x0000003c211e7220 */ /* 0x0c0fe20000400000 */
[----:B------:R-:W-:Y:S01]  /*1390*/  FMNMX3 R14, R14, |R60|, |R68|, !PT ;  /* 0x4000003c0e0e7276 */ /* 0x000fe20007800444 */
[----:B------:R-:W-:Y:S01]  /*13a0*/  @P1 FMUL R68, R33, R68 ;  /* 0x0000004421441220 */ /* 0x000fe20000400000 */
[----:B------:R-:W-:Y:S01]  /*13b0*/  F2FP.BF16.F32.PACK_AB R8, R8, R9 ;  /* 0x000000090808723e */ /* 0x000fe200000010ff */
[----:B------:R-:W-:Y:S01]  /*13c0*/  FMUL R57, R57, R58 ;  /* 0x0000003a39397220 */ /* 0x000fe20000400000 */
[----:B------:R-:W-:Y:S01]  /*13d0*/  FSEL R30, R60, R30, !P1 ;  /* 0x0000001e3c1e7208 */ /* 0x000fe20004800000 */
[-C--:B------:R-:W-:Y:S01]  /*13e0*/  FMUL R67, R67, R58.reuse ;  /* 0x0000003a43437220 */ /* 0x080fe20000400000 */
[-C--:B------:R-:W-:Y:S01]  /*13f0*/  FMUL R65, R65, R58.reuse ;  /* 0x0000003a41417220 */ /* 0x080fe20000400000 */
[----:B------:R-:W-:Y:S01]  /*1400*/  FMUL R70, R29, R58 ;  /* 0x0000003a1d467220 */ /* 0x000fe20000400000 */
[----:B------:R-:W-:Y:S01]  /*1410*/  F2FP.BF16.F32.PACK_AB R9, R68, R30 ;  /* 0x0000001e4409723e */ /* 0x000fe200000010ff */
[----:B------:R-:W-:Y:S01]  /*1420*/  FMUL R30, R10, R58 ;  /* 0x0000003a0a1e7220 */ /* 0x000fe20000400000 */
[----:B------:R-:W-:Y:S01]  /*1430*/  FMUL R10, R55, R2 ;  /* 0x00000002370a7220 */ /* 0x000fe20000400000 */
[-C--:B------:R-:W-:Y:S01]  /*1440*/  FMUL R68, R17, R58.reuse ;  /* 0x0000003a11447220 */ /* 0x080fe20000400000 */
        /* <DEDUP_REMOVED lines=10> */
[C---:B------:R-:W-:Y:S01]  /*14f0*/  @P1 FMUL R56, R33.reuse, R56 ;  /* 0x0000003821381220 */ /* 0x040fe20000400000 */
[----:B------:R-:W-:Y:S01]  /*1500*/  FMUL R14, R14, R49 ;  /* 0x000000310e0e7220 */ /* 0x000fe20000400000 */
[----:B------:R-:W-:Y:S01]  /*1510*/  FMUL R59, R16, R58 ;  /* 0x0000003a103b7220 */ /* 0x000fe20000400000 */
[----:B------:R-:W-:Y:S01]  /*1520*/  FMUL R11, R33, R30 ;  /* 0x0000001e210b7220 */ /* 0x000fe20000400000 */
[----:B------:R-:W-:Y:S01]  /*1530*/  FMUL R36, R36, R58 ;  /* 0x0000003a24247220 */ /* 0x000fe20000400000 */
[----:B------:R-:W-:Y:S01]  /*1540*/  F2FP.BF16.F32.PACK_AB R10, R56, R10 ;  /* 0x0000000a380a723e */ /* 0x000fe200000010ff */
        /* <DEDUP_REMOVED lines=10> */
[----:B------:R-:W-:Y:S01]  /*15f0*/  FSEL R17, R56, R57, !P1 ;  /* 0x0000003938117208 */ /* 0x000fe20004800000 */
[----:B------:R-:W-:Y:S01]  /*1600*/  FMUL R56, R59, R26 ;  /* 0x0000001a3b387220 */ /* 0x000fe20000400000 */
[----:B------:R-:W-:Y:S01]  /*1610*/  FMUL R57, R33, R60 ;  /* 0x0000003c21397220 */ /* 0x000fe20000400000 */
[----:B------:R-:W-:Y:S01]  /*1620*/  FMUL R61, R18, R58 ;  /* 0x0000003a123d7220 */ /* 0x000fe20000400000 */
[----:B------:R-:W-:Y:S01]  /*1630*/  FMNMX3 R59, R55, |R60|, |R30|, !PT ;  /* 0x4000003c373b7276 */ /* 0x000fe2000780041e */
[-C--:B------:R-:W-:Y:S01]  /*1640*/  FMUL R62, R19, R58.reuse ;  /* 0x0000003a133e7220 */ /* 0x080fe20000400000 */
[-C--:B------:R-:W-:Y:S01]  /*1650*/  FMUL R68, R69, R58.reuse ;  /* 0x0000003a45447220 */ /* 0x080fe20000400000 */
[----:B------:R-:W-:Y:S01]  /*1660*/  FSEL R55, R60, R57, !P1 ;  /* 0x000000393c377208 */ /* 0x000fe20004800000 */
        /* <DEDUP_REMOVED lines=12> */
[C---:B------:R-:W-:Y:S01]  /*1730*/  @P1 FMUL R14, R33.reuse, R14 ;  /* 0x0000000e210e1220 */ /* 0x040fe20000400000 */
[----:B------:R-:W-:Y:S01]  /*1740*/  @P1 FMUL R16, R33, R16 ;  /* 0x0000001021101220 */ /* 0x000fe20000400000 */
[----:B------:R-:W-:Y:S01]  /*1750*/  FMNMX3 R59, R59, |R60|, |R56|, !PT ;  /* 0x4000003c3b3b7276 */ /* 0x000fe20007800438 */
[----:B------:R-:W-:Y:S01]  /*1760*/  FMUL R61, R33, R62 ;  /* 0x0000003e213d7220 */ /* 0x000fe20000400000 */
[----:B------:R-:W-:Y:S01]  /*1770*/  FSEL R57, R60, R57, !P1 ;  /* 0x000000393c397208 */ /* 0x000fe20004800000 */
[----:B------:R-:W-:Y:S01]  /*1780*/  FMUL R60, R65, R44 ;  /* 0x0000002c413c7220 */ /* 0x000fe20000400000 */
        /* <DEDUP_REMOVED lines=8> */
[----:B------:R-:W-:Y:S01]  /*1810*/  F2FP.BF16.F32.PACK_AB R11, R14, R11 ;  /* 0x0000000b0e0b723e */ /* 0x000fe200000010ff */
[----:B------:R-:W-:Y:S01]  /*1820*/  @P1 FMUL R18, R33, R18 ;  /* 0x0000001221121220 */ /* 0x000fe20000400000 */
[----:B------:R-:W-:Y:S01]  /*1830*/  FMNMX3 R63, R59, |R68|, |R62|, !PT ;  /* 0x400000443b3f7276 */ /* 0x000fe2000780043e */
[----:B------:R-:W-:Y:S01]  /*1840*/  FMUL R14, R33, R65 ;  /* 0x00000041210e7220 */ /* 0x000fe20000400000 */
[----:B------:R-:W-:Y:S01]  /*1850*/  FSEL R59, R68, R61, !P1 ;  /* 0x0000003d443b7208 */ /* 0x000fe20004800000 */
[----:B------:R-:W-:Y:S01]  /*1860*/  FMUL R68, R75, R58 ;  /* 0x0000003a4b447220 */ /* 0x000fe20000400000 */
[-C--:B------:R-:W-:Y:S01]  /*1870*/  FMUL R61, R33, R72.reuse ;  /* 0x00000048213d7220 */ /* 0x080fe20000400000 */
[----:B------:R-:W-:Y:S01]  /*1880*/  FMNMX3 R63, R63, |R72|, |R70|, !PT ;  /* 0x400000483f3f7276 */ /* 0x000fe20007800446 */
[----:B------:R-:W-:Y:S01]  /*1890*/  @P1 FMUL R56, R33, R56 ;  /* 0x0000003821381220 */ /* 0x000fe20000400000 */
[----:B------:R-:W-:Y:S01]  /*18a0*/  FMUL R74, R68, R23 ;  /* 0x00000017444a7220 */ /* 0x000fe20000400000 */
[----:B------:R-:W-:Y:S01]  /*18b0*/  FMUL R68, R76, R41 ;  /* 0x000000294c447220 */ /* 0x000fe20000400000 */
[----:B------:R-:W-:Y:S01]  /*18c0*/  FSEL R61, R72, R61, !P1 ;  /* 0x0000003d483d7208 */ /* 0x000fe20004800000 */
[----:B------:R-:W-:Y:S01]  /*18d0*/  FMUL R72, R36, R5 ;  /* 0x0000000524487220 */ /* 0x000fe20000400000 */
[----:B------:R-:W-:Y:S01]  /*18e0*/  FMUL R36, R77, R40 ;  /* 0x000000284d247220 */ /* 0x000fe20000400000 */
[-C--:B------:R-:W-:Y:S01]  /*18f0*/  FMUL R31, R33, R74.reuse ;  /* 0x0000004a211f7220 */ /* 0x080fe20000400000 */
[----:B------:R-:W-:Y:S01]  /*1900*/  FMNMX3 R63, R63, |R74|, |R68|, !PT ;  /* 0x4000004a3f3f7276 */ /* 0x000fe20007800444 */
[----:B------:R-:W-:Y:S01]  /*1910*/  FMUL R67, R33, R72 ;  /* 0x0000004821437220 */ /* 0x000fe20000400000 */
[----:B------:R-:W-:Y:S01]  /*1920*/  F2FP.BF16.F32.PACK_AB R16, R16, R17 ;  /* 0x000000111010723e */ /* 0x000fe200000010ff */
[----:B------:R-:W-:Y:S01]  /*1930*/  FMUL R69, R39, R58 ;  /* 0x0000003a27457220 */ /* 0x000fe20000400000 */
[----:B------:R-:W-:Y:S01]  /*1940*/  FMNMX3 R66, R63, |R72|, |R36|, !PT ;  /* 0x400000483f427276 */ /* 0x000fe20007800424 */
[C---:B------:R-:W-:Y:S01]  /*1950*/  @P1 FMUL R30, R33.reuse, R30 ;  /* 0x0000001e211e1220 */ /* 0x040fe20000400000 */
[----:B------:R-:W-:Y:S01]  /*1960*/  FSEL R31, R74, R31, !P1 ;  /* 0x0000001f4a1f7208 */ /* 0x000fe20004800000 */
[----:B------:R-:W-:Y:S01]  /*1970*/  @P1 FMUL R60, R33, R60 ;  /* 0x0000003c213c1220 */ /* 0x000fe20000400000 */
[----:B------:R-:W-:Y:S01]  /*1980*/  FSEL R63, R72, R67, !P1 ;  /* 0x00000043483f7208 */ /* 0x000fe20004800000 */
[----:B------:R-:W0:Y:S01]  /*1990*/  @!P2 LDC.64 R74, c[0x0][0x3a0] ;  /* 0x0000e800ff4aab82 */ /* 0x000e220000000a00 */
[----:B------:R-:W-:Y:S01]  /*19a0*/  FMNMX3 R17, R66, |R65|, |R64|, !PT ;  /* 0x4000004142117276 */ /* 0x000fe20007800440 */
[----:B------:R-:W-:Y:S01]  /*19b0*/  FMUL R72, R37, R58 ;  /* 0x0000003a25487220 */ /* 0x000fe20000400000 */
[----:B------:R-:W-:Y:S01]  /*19c0*/  FSEL R37, R65, R14, !P1 ;  /* 0x0000000e41257208 */ /* 0x000fe20004800000 */
[-C--:B------:R-:W-:Y:S01]  /*19d0*/  FMUL R65, R28, R58.reuse ;  /* 0x0000003a1c417220 */ /* 0x080fe20000400000 */
[----:B------:R-:W-:Y:S01]  /*19e0*/  F2FP.BF16.F32.PACK_AB R18, R18, R19 ;  /* 0x000000131212723e */ /* 0x000fe200000010ff */
[----:B------:R-:W-:Y:S01]  /*19f0*/  FMUL R28, R38, R58 ;  /* 0x0000003a261c7220 */ /* 0x000fe20000400000 */
[----:B------:R-:W-:Y:S01]  /*1a00*/  F2FP.BF16.F32.PACK_AB R19, R56, R57 ;  /* 0x000000393813723e */ /* 0x000fe200000010ff */
[----:B------:R-:W1:Y:S01]  /*1a10*/  LDC.64 R66, c[0x0][0x3c8] ;  /* 0x0000f200ff427b82 */ /* 0x000e620000000a00 */
[----:B------:R-:W-:Y:S01]  /*1a20*/  FMUL R14, R72, R7 ;  /* 0x00000007480e7220 */ /* 0x000fe20000400000 */
[----:B------:R-:W-:Y:S01]  /*1a30*/  FMUL R38, R65, R34 ;  /* 0x0000002241267220 */ /* 0x000fe20000400000 */
[----:B------:R-:W-:Y:S01]  /*1a40*/  FMUL R28, R28, R53 ;  /* 0x000000351c1c7220 */ /* 0x000fe20000400000 */
[----:B------:R-:W-:Y:S01]  /*1a50*/  FMUL R72, R69, R12 ;  /* 0x0000000c45487220 */ /* 0x000fe20000400000 */
[C---:B------:R-:W-:Y:S01]  /*1a60*/  FMUL R39, R33.reuse, R14 ;  /* 0x0000000e21277220 */ /* 0x040fe20000400000 */
[----:B------:R-:W-:Y:S01]  /*1a70*/  @P1 FMUL R62, R33, R62 ;  /* 0x0000003e213e1220 */ /* 0x000fe20000400000 */
[----:B------:R-:W-:Y:S01]  /*1a80*/  FMNMX3 R65, R17, |R14|, |R38|, !PT ;  /* 0x4000000e11417276 */ /* 0x000fe20007800426 */
[----:B------:R-:W2:Y:S01]  /*1a90*/  LDC R57, c[0x0][0x380] ;  /* 0x0000e000ff397b82 */ /* 0x000ea20000000800 */
[----:B------:R-:W-:Y:S01]  /*1aa0*/  F2FP.BF16.F32.PACK_AB R17, R30, R55 ;  /* 0x000000371e11723e */ /* 0x000fe200000010ff */
[C---:B------:R-:W-:Y:S01]  /*1ab0*/  FMUL R55, R33.reuse, R28 ;  /* 0x0000001c21377220 */ /* 0x040fe20000400000 */
[----:B------:R-:W-:Y:S01]  /*1ac0*/  FSEL R39, R14, R39, !P1 ;  /* 0x000000270e277208 */ /* 0x000fe20004800000 */
[----:B------:R-:W-:Y:S01]  /*1ad0*/  @P1 FMUL R38, R33, R38 ;  /* 0x0000002621261220 */ /* 0x000fe20000400000 */
[----:B------:R-:W-:Y:S01]  /*1ae0*/  FMNMX3 R14, R65, |R28|, |R72|, !PT ;  /* 0x4000001c410e7276 */ /* 0x000fe20007800448 */
[C---:B------:R-:W-:Y:S01]  /*1af0*/  @P1 FMUL R70, R33.reuse, R70 ;  /* 0x0000004621461220 */ /* 0x040fe20000400000 */
[C---:B------:R-:W-:Y:S01]  /*1b00*/  @P1 FMUL R68, R33.reuse, R68 ;  /* 0x0000004421441220 */ /* 0x040fe20000400000 */
[C---:B------:R-:W-:Y:S01]  /*1b10*/  @P1 FMUL R36, R33.reuse, R36 ;  /* 0x0000002421241220 */ /* 0x040fe20000400000 */
[C---:B------:R-:W-:Y:S01]  /*1b20*/  @P1 FMUL R64, R33.reuse, R64 ;  /* 0x0000004021401220 */ /* 0x040fe20000400000 */
[----:B------:R-:W-:Y:S01]  /*1b30*/  @P1 FMUL R72, R33, R72 ;  /* 0x0000004821481220 */ /* 0x000fe20000400000 */
[----:B------:R-:W-:Y:S01]  /*1b40*/  FSEL R55, R28, R55, !P1 ;  /* 0x000000371c377208 */ /* 0x000fe20004800000 */
[----:B0-----:R-:W-:Y:S01]  /*1b50*/  @!P2 IMAD.WIDE R74, R32, 0x4, R74 ;  /* 0x00000004204aa825 */ /* 0x001fe200078e024a */
[----:B------:R-:W-:-:S02]  /*1b60*/  F2FP.BF16.F32.PACK_AB R28, R60, R29 ;  /* 0x0000001d3c1c723e */ /* 0x000fc400000010ff */
[----:B------:R-:W-:Y:S01]  /*1b70*/  F2FP.BF16.F32.PACK_AB R38, R38, R39 ;  /* 0x000000272626723e */ /* 0x000fe200000010ff */
[----:B-1----:R-:W-:Y:S01]  /*1b80*/  IMAD.WIDE.U32 R66, R54, 0x10, R66 ;  /* 0x0000001036427825 */ /* 0x002fe200078e0042 */
[----:B------:R-:W-:Y:S01]  /*1b90*/  F2FP.BF16.F32.PACK_AB R29, R62, R59 ;  /* 0x0000003b3e1d723e */ /* 0x000fe200000010ff */
[----:B------:R0:W-:Y:S01]  /*1ba0*/  @!P2 STG.E desc[UR4][R74.64], R58 ;  /* 0x0000003a4a00a986 */ /* 0x0001e2000c101904 */
[----:B------:R-:W-:Y:S02]  /*1bb0*/  F2FP.BF16.F32.PACK_AB R30, R70, R61 ;  /* 0x0000003d461e723e */ /* 0x000fe400000010ff */
[----:B------:R-:W-:Y:S01]  /*1bc0*/  F2FP.BF16.F32.PACK_AB R31, R68, R31 ;  /* 0x0000001f441f723e */ /* 0x000fe200000010ff */
[----:B------:R0:W-:Y:S01]  /*1bd0*/  STG.E.128 desc[UR4][R66.64], R8 ;  /* 0x0000000842007986 */ /* 0x0001e2000c101d04 */
[----:B------:R-:W-:Y:S02]  /*1be0*/  F2FP.BF16.F32.PACK_AB R36, R36, R63 ;  /* 0x0000003f2424723e */ /* 0x000fe400000010ff */
[----:B------:R-:W-:Y:S01]  /*1bf0*/  F2FP.BF16.F32.PACK_AB R37, R64, R37 ;  /* 0x000000254025723e */ /* 0x000fe200000010ff */
[----:B------:R0:W-:Y:S01]  /*1c00*/  STG.E.128 desc[UR4][R66.64+0x200], R16 ;  /* 0x0002001042007986 */ /* 0x0001e2000c101d04 */
[----:B------:R-:W-:-:S02]  /*1c10*/  F2FP.BF16.F32.PACK_AB R39, R72, R55 ;  /* 0x000000374827723e */ /* 0x000fc400000010ff */
[----:B--2---:R-:W-:Y:S01]  /*1c20*/  LEA R32, R57, R32, 0x2 ;  /* 0x0000002039207211 */ /* 0x004fe200078e10ff */
[----:B------:R0:W-:Y:S03]  /*1c30*/  STG.E.128 desc[UR4][R66.64+0x400], R28 ;  /* 0x0004001c42007986 */ /* 0x0001e6000c101d04 */
[----:B------:R-:W-:Y:S01]  /*1c40*/  ISETP.GE.AND P0, PT, R32, UR10, PT ;  /* 0x0000000a20007c0c */ /* 0x000fe2000bf06270 */
[----:B------:R0:W-:-:S12]  /*1c50*/  STG.E.128 desc[UR4][R66.64+0x600], R36 ;  /* 0x0006002442007986 */ /* 0x0001d8000c101d04 */
[----:B------:R-:W-:Y:S05]  /*1c60*/  @!P0 BRA `(.L_x_5119) ;  /* 0xffffffe800b48947 */ /* 0x000fea000383ffff */
[----:B------:R-:W-:Y:S05]  /*1c70*/  BRA `(.L_x_5116) ;  /* 0x0000001800147947 */ /* 0x000fea0003800000 */
.L_x_5117:
        /* <DEDUP_REMOVED lines=79> */
[----:B------:R-:W-:-:S02]  /*2170*/  @P0 FADD R39, R39, 1 ;  /* 0x3f80000027270421 */ /* 0x000fc40000000000 */
[----:B------:R-:W-:Y:S02]  /*2180*/  @P0 FADD R38, R38, 1 ;  /* 0x3f80000026260421 */ /* 0x000fe40000000000 */
[----:B------:R-:W-:-:S07]  /*2190*/  @P0 FADD R37, R37, 1 ;  /* 0x3f80000025250421 */ /* 0x000fce0000000000 */
.L_x_5121:
[----:B--2---:R-:W0:Y:S01]  /*21a0*/  LDC.64 R58, c[0x0][0x390] ;  /* 0x0000e400ff3a7b82 */ /* 0x004e220000000a00 */
        /* <DEDUP_REMOVED lines=20> */
[----:B------:R-:W-:Y:S01]  /*22f0*/  SHF.L.U32 R18, R55, 0x10, RZ ;  /* 0x0000001037127819 */ /* 0x000fe200000006ff */
[----:B0-----:R-:W-:Y:S01]  /*2300*/  FADD R59, R17, R62 ;  /* 0x0000003e113b7221 */ /* 0x001fe20000000000 */
[----:B------:R-:W-:Y:S02]  /*2310*/  PRMT R55, R19, 0x7632, R55 ;  /* 0x0000763213377816 */ /* 0x000fe40000000037 */
[----:B---3--:R-:W-:Y:S01]  /*2320*/  SHF.L.U32 R69, R21, 0x10, RZ ;  /* 0x0000001015457819 */ /* 0x008fe200000006ff */
        /* <DEDUP_REMOVED lines=16> */
[C---:B----4-:R-:W-:Y:S02]  /*2430*/  PRMT R65, R24.reuse, 0x7632, R65 ;  /* 0x0000763218417816 */ /* 0x050fe40000000041 */
        /* <DEDUP_REMOVED lines=17> */
[----:B-----5:R-:W-:Y:S02]  /*2550*/  PRMT R61, R28, 0x7632, R61 ;  /* 0x000076321c3d7816 */ /* 0x020fe4000000003d */
[----:B------:R-:W-:Y:S01]  /*2560*/  SHF.L.U32 R63, R29, 0x10, RZ ;  /* 0x000000101d3f7819 */ /* 0x000fe200000006ff */
[----:B------:R-:W-:Y:S01]  /*2570*/  FADD R58, R67, R58 ;  /* 0x0000003a433a7221 */ /* 0x000fe20000000000 */
[----:B------:R-:W-:-:S02]  /*2580*/  SHF.L.U32 R61, R61, 0x10, RZ ;  /* 0x000000103d3d7819 */ /* 0x000fc400000006ff */
[C---:B------:R-:W-:Y:S01]  /*2590*/  PRMT R71, R30.reuse, 0x7632, R71 ;  /* 0x000076321e477816 */ /* 0x040fe20000000047 */
[----:B------:R-:W-:Y:S01]  /*25a0*/  FADD R58, R65, R58 ;  /* 0x0000003a413a7221 */ /* 0x000fe20000000000 */
[----:B------:R-:W-:Y:S02]  /*25b0*/  SHF.L.U32 R73, R30, 0x10, RZ ;  /* 0x000000101e497819 */ /* 0x000fe400000006ff */
[----:B------:R-:W-:Y:S01]  /*25c0*/  SHF.L.U32 R71, R71, 0x10, RZ ;  /* 0x0000001047477819 */ /* 0x000fe200000006ff */
[----:B------:R-:W-:-:S04]  /*25d0*/  FADD R58, R75, R58 ;  /* 0x0000003a4b3a7221 */ /* 0x000fc80000000000 */
[--C-:B------:R-:W-:Y:S01]  /*25e0*/  FADD R59, R25, R58.reuse ;  /* 0x0000003a193b7221 */ /* 0x100fe20000000000 */
[----:B------:R-:W-:-:S03]  /*25f0*/  PRMT R58, R27, 0x7632, R58 ;  /* 0x000076321b3a7816 */ /* 0x000fc6000000003a */
[----:B------:R-:W-:Y:S01]  /*2600*/  FADD R59, R26, R59 ;  /* 0x0000003b1a3b7221 */ /* 0x000fe20000000000 */
[----:B------:R-:W-:-:S03]  /*2610*/  SHF.L.U32 R27, R58, 0x10, RZ ;  /* 0x000000103a1b7819 */ /* 0x000fc600000006ff */
[----:B------:R-:W-:-:S04]  /*2620*/  FADD R59, R24, R59 ;  /* 0x0000003b183b7221 */ /* 0x000fc80000000000 */
[----:B------:R-:W-:Y:S01]  /*2630*/  FADD R58, R66, R59 ;  /* 0x0000003b423a7221 */ /* 0x000fe20000000000 */
[----:B------:R-:W-:Y:S02]  /*2640*/  SHF.L.U32 R59, R28, 0x10, RZ ;  /* 0x000000101c3b7819 */ /* 0x000fe400000006ff */
[----:B------:R-:W-:Y:S01]  /*2650*/  PRMT R28, R29, 0x7632, R28 ;  /* 0x000076321d1c7816 */ /* 0x000fe2000000001c */
[----:B------:R-:W-:-:S03]  /*2660*/  FADD R58, R27, R58 ;  /* 0x0000003a1b3a7221 */ /* 0x000fc60000000000 */
[----:B------:R-:W-:Y:S01]  /*2670*/  SHF.L.U32 R29, R28, 0x10, RZ ;  /* 0x000000101c1d7819 */ /* 0x000fe200000006ff */
[----:B------:R-:W-:Y:S01]  /*2680*/  FADD R58, R59, R58 ;  /* 0x0000003a3b3a7221 */ /* 0x000fe20000000000 */
[C---:B------:R-:W-:Y:S02]  /*2690*/  PRMT R28, R31.reuse, 0x7632, R28 ;  /* 0x000076321f1c7816 */ /* 0x040fe4000000001c */
[----:B------:R-:W-:Y:S01]  /*26a0*/  SHF.L.U32 R31, R31, 0x10, RZ ;  /* 0x000000101f1f7819 */ /* 0x000fe200000006ff */
[----:B------:R-:W-:Y:S01]  /*26b0*/  FADD R58, R61, R58 ;  /* 0x0000003a3d3a7221 */ /* 0x000fe20000000000 */
[----:B------:R-:W-:-:S03]  /*26c0*/  SHF.L.U32 R28, R28, 0x10, RZ ;  /* 0x000000101c1c7819 */ /* 0x000fc600000006ff */
        /* <DEDUP_REMOVED lines=91> */
.L_x_5151:
        /* <DEDUP_REMOVED lines=9> */
[-C--:B0-----:R-:W-:Y:S01]  /*2d10*/  FMUL R30, R19, R58.reuse ;  /* 0x0000003a131e7220 */ /* 0x081fe20000400000 */
[-C--:B------:R-:W-:Y:S01]  /*2d20*/  FMUL R19, R18, R58.reuse ;  /* 0x0000003a12137220 */ /* 0x080fe20000400000 */
        /* <DEDUP_REMOVED lines=8> */
[----:B------:R-:W-:Y:S01]  /*2db0*/  @P1 FMUL R64, R33, R64 ;  /* 0x0000004021401220 */ /* 0x000fe20000400000 */
[-C--:B------:R-:W-:Y:S01]  /*2dc0*/  FMUL R77, R77, R58.reuse ;  /* 0x0000003a4d4d7220 */ /* 0x080fe20000400000 */
[-C--:B------:R-:W-:Y:S01]  /*2dd0*/  FMUL R55, R55, R58.reuse ;  /* 0x0000003a37377220 */ /* 0x080fe20000400000 */
[----:B------:R-:W-:Y:S01]  /*2de0*/  FMUL R67, R67, R58 ;  /* 0x0000003a43437220 */ /* 0x000fe20000400000 */
[----:B------:R-:W-:Y:S01]  /*2df0*/  F2FP.BF16.F32.PACK_AB R18, R30, R18 ;  /* 0x000000121e12723e */ /* 0x000fe200000010ff */
[-C--:B------:R-:W-:Y:S01]  /*2e00*/  FMUL R30, R57, R58.reuse ;  /* 0x0000003a391e7220 */ /* 0x080fe20000400000 */
[----:B------:R-:W-:Y:S01]  /*2e10*/  FMUL R57, R16, R58 ;  /* 0x0000003a10397220 */ /* 0x000fe20000400000 */
[----:B------:R-:W-:Y:S01]  /*2e20*/  F2FP.BF16.F32.PACK_AB R19, R60, R64 ;  /* 0x000000403c13723e */ /* 0x000fe200000010ff */
[-C--:B------:R-:W-:Y:S01]  /*2e30*/  FMUL R64, R17, R58.reuse ;  /* 0x0000003a11407220 */ /* 0x080fe20000400000 */
[----:B------:R-:W-:Y:S01]  /*2e40*/  FMUL R17, R56, R58 ;  /* 0x0000003a38117220 */ /* 0x000fe20000400000 */
[----:B------:R-:W-:Y:S01]  /*2e50*/  FMUL R60, R11, R30 ;  /* 0x0000001e0b3c7220 */ /* 0x000fe20000400000 */
[----:B------:R-:W-:Y:S01]  /*2e60*/  FMUL R30, R52, R57 ;  /* 0x00000039341e7220 */ /* 0x000fe20000400000 */
[----:B------:R-:W-:Y:S01]  /*2e70*/  FMUL R64, R51, R64 ;  /* 0x0000004033407220 */ /* 0x000fe20000400000 */
[----:B------:R-:W0:Y:S01]  /*2e80*/  LDC.64 R56, c[0x0][0x3c8] ;  /* 0x0000f200ff387b82 */ /* 0x000e220000000a00 */
[----:B------:R-:W-:Y:S01]  /*2e90*/  FMUL R16, R12, R17 ;  /* 0x000000110c107220 */ /* 0x000fe20000400000 */
[C---:B------:R-:W-:Y:S01]  /*2ea0*/  @P1 FMUL R30, R33.reuse, R30 ;  /* 0x0000001e211e1220 */ /* 0x040fe20000400000 */
[C---:B------:R-:W-:Y:S01]  /*2eb0*/  @P1 FMUL R60, R33.reuse, R60 ;  /* 0x0000003c213c1220 */ /* 0x040fe20000400000 */
[C---:B------:R-:W-:Y:S01]  /*2ec0*/  @P1 FMUL R64, R33.reuse, R64 ;  /* 0x0000004021401220 */ /* 0x040fe20000400000 */
[----:B------:R-:W-:Y:S01]  /*2ed0*/  @P1 FMUL R16, R33, R16 ;  /* 0x0000001021101220 */ /* 0x000fe20000400000 */
[----:B------:R-:W-:Y:S01]  /*2ee0*/  FMUL R77, R46, R77 ;  /* 0x0000004d2e4d7220 */ /* 0x000fe20000400000 */
[----:B------:R-:W-:Y:S01]  /*2ef0*/  FMUL R55, R48, R55 ;  /* 0x0000003730377220 */ /* 0x000fe20000400000 */
[----:B------:R-:W-:Y:S01]  /*2f00*/  FMUL R65, R65, R58 ;  /* 0x0000003a41417220 */ /* 0x000fe20000400000 */
[----:B------:R-:W-:Y:S01]  /*2f10*/  F2FP.BF16.F32.PACK_AB R17, R64, R60 ;  /* 0x0000003c4011723e */ /* 0x000fe200000010ff */
[----:B------:R-:W-:Y:S01]  /*2f20*/  FMUL R60, R21, R58 ;  /* 0x0000003a153c7220 */ /* 0x000fe20000400000 */
[----:B------:R-:W-:Y:S01]  /*2f30*/  F2FP.BF16.F32.PACK_AB R16, R30, R16 ;  /* 0x000000101e10723e */ /* 0x000fe200000010ff */
[-C--:B------:R-:W-:Y:S01]  /*2f40*/  FMUL R30, R69, R58.reuse ;  /* 0x0000003a451e7220 */ /* 0x080fe20000400000 */
[----:B------:R-:W-:Y:S01]  /*2f50*/  FMUL R69, R22, R58 ;  /* 0x0000003a16457220 */ /* 0x000fe20000400000 */
[----:B------:R-:W-:Y:S01]  /*2f60*/  FMUL R21, R47, R60 ;  /* 0x0000003c2f157220 */ /* 0x000fe20000400000 */
[----:B------:R-:W-:Y:S01]  /*2f70*/  @P1 FMUL R77, R33, R77 ;  /* 0x0000004d214d1220 */ /* 0x000fe20000400000 */
[----:B------:R-:W-:Y:S01]  /*2f80*/  FMUL R30, R7, R30 ;  /* 0x0000001e071e7220 */ /* 0x000fe20000400000 */
[----:B------:R-:W-:Y:S01]  /*2f90*/  FMUL R22, R6, R69 ;  /* 0x0000004506167220 */ /* 0x000fe20000400000 */
[----:B------:R-:W-:Y:S01]  /*2fa0*/  FMUL R69, R20, R58 ;  /* 0x0000003a14457220 */ /* 0x000fe20000400000 */
[C---:B------:R-:W-:Y:S01]  /*2fb0*/  @P1 FMUL R21, R33.reuse, R21 ;  /* 0x0000001521151220 */ /* 0x040fe20000400000 */
[C---:B------:R-:W-:Y:S01]  /*2fc0*/  @P1 FMUL R30, R33.reuse, R30 ;  /* 0x0000001e211e1220 */ /* 0x040fe20000400000 */
[C---:B------:R-:W-:Y:S01]  /*2fd0*/  @P1 FMUL R22, R33.reuse, R22 ;  /* 0x0000001621161220 */ /* 0x040fe20000400000 */
[----:B------:R-:W-:Y:S01]  /*2fe0*/  FMUL R20, R8, R69 ;  /* 0x0000004508147220 */ /* 0x000fe20000400000 */
[----:B------:R-:W-:Y:S01]  /*2ff0*/  @P1 FMUL R55, R33, R55 ;  /* 0x0000003721371220 */ /* 0x000fe20000400000 */
[----:B0-----:R-:W-:-:S04]  /*3000*/  IMAD.WIDE.U32 R56, R54, 0x10, R56 ;  /* 0x0000001036387825 */ /* 0x001fc800078e0038 */
[----:B------:R-:W-:Y:S01]  /*3010*/  FMUL R54, R25, R58 ;  /* 0x0000003a19367220 */ /* 0x000fe20000400000 */
[----:B------:R-:W-:Y:S01]  /*3020*/  @P1 FMUL R20, R33, R20 ;  /* 0x0000001421141220 */ /* 0x000fe20000400000 */
[----:B------:R-:W-:Y:S01]  /*3030*/  F2FP.BF16.F32.PACK_AB R22, R77, R22 ;  /* 0x000000164d16723e */ /* 0x000fe200000010ff */
[----:B------:R-:W-:Y:S01]  /*3040*/  FMUL R77, R24, R58 ;  /* 0x0000003a184d7220 */ /* 0x000fe20000400000 */
[----:B------:R-:W-:Y:S01]  /*3050*/  F2FP.BF16.F32.PACK_AB R21, R21, R30 ;  /* 0x0000001e1515723e */ /* 0x000fe200000010ff */
[-C--:B------:R-:W-:Y:S01]  /*3060*/  FMUL R30, R75, R58.reuse ;  /* 0x0000003a4b1e7220 */ /* 0x080fe20000400000 */
[----:B------:R-:W-:Y:S01]  /*3070*/  FMUL R24, R4, R67 ;  /* 0x0000004304187220 */ /* 0x000fe20000400000 */
[----:B------:R-:W-:Y:S01]  /*3080*/  FMUL R65, R44, R65 ;  /* 0x000000412c417220 */ /* 0x000fe20000400000 */
[-C--:B------:R-:W-:Y:S01]  /*3090*/  FMUL R62, R62, R58.reuse ;  /* 0x0000003a3e3e7220 */ /* 0x080fe20000400000 */
[-C--:B------:R-:W-:Y:S01]  /*30a0*/  FMUL R64, R23, R58.reuse ;  /* 0x0000003a17407220 */ /* 0x080fe20000400000 */
[-C--:B------:R-:W-:Y:S01]  /*30b0*/  FMUL R66, R66, R58.reuse ;  /* 0x0000003a42427220 */ /* 0x080fe20000400000 */
[----:B------:R-:W-:Y:S01]  /*30c0*/  FMUL R60, R27, R58 ;  /* 0x0000003a1b3c7220 */ /* 0x000fe20000400000 */
[----:B------:R-:W-:Y:S01]  /*30d0*/  FMUL R25, R43, R54 ;  /* 0x000000362b197220 */ /* 0x000fe20000400000 */
[----:B------:R-:W-:Y:S01]  /*30e0*/  F2FP.BF16.F32.PACK_AB R20, R55, R20 ;  /* 0x000000143714723e */ /* 0x000fe200000010ff */
[----:B------:R-:W-:Y:S01]  /*30f0*/  FMUL R30, R3, R30 ;  /* 0x0000001e031e7220 */ /* 0x000fe20000400000 */
[----:B------:R-:W0:Y:S01]  /*3100*/  @!P2 LDC.64 R54, c[0x0][0x3a0] ;  /* 0x0000e800ff36ab82 */ /* 0x000e220000000a00 */
[C---:B------:R-:W-:Y:S01]  /*3110*/  @P1 FMUL R24, R33.reuse, R24 ;  /* 0x0000001821181220 */ /* 0x040fe20000400000 */
[----:B------:R-:W-:Y:S01]  /*3120*/  @P1 FMUL R65, R33, R65 ;  /* 0x0000004121411220 */ /* 0x000fe20000400000 */
        /* <DEDUP_REMOVED lines=10> */
[----:B------:R-:W-:Y:S01]  /*31d0*/  F2FP.BF16.F32.PACK_AB R24, R65, R24 ;  /* 0x000000184118723e */ /* 0x000fe200000010ff */
[----:B------:R-:W-:Y:S01]  /*31e0*/  FMUL R75, R26, R58 ;  /* 0x0000003a1a4b7220 */ /* 0x000fe20000400000 */
[----:B------:R-:W1:Y:S01]  /*31f0*/  LDC R65, c[0x0][0x380] ;  /* 0x0000e000ff417b82 */ /* 0x000e620000000800 */
[----:B------:R-:W-:Y:S01]  /*3200*/  F2FP.BF16.F32.PACK_AB R25, R25, R30 ;  /* 0x0000001e1919723e */ /* 0x000fe200000010ff */
[----:B------:R-:W-:Y:S01]  /*3210*/  FMUL R30, R63, R58 ;  /* 0x0000003a3f1e7220 */ /* 0x000fe20000400000 */
[----:B------:R-:W-:Y:S01]  /*3220*/  F2FP.BF16.F32.PACK_AB R23, R23, R62 ;  /* 0x0000003e1717723e */ /* 0x000fe200000010ff */
[----:B------:R-:W-:Y:S01]  /*3230*/  FMUL R59, R59, R58 ;  /* 0x0000003a3b3b7220 */ /* 0x000fe20000400000 */
[----:B------:R-:W-:Y:S01]  /*3240*/  F2FP.BF16.F32.PACK_AB R27, R27, R66 ;  /* 0x000000421b1b723e */ /* 0x000fe200000010ff */
        /* <DEDUP_REMOVED lines=26> */
[----:B0-----:R-:W-:Y:S01]  /*33f0*/  @!P2 IMAD.WIDE R54, R32, 0x4, R54 ;  /* 0x000000042036a825 */ /* 0x001fe200078e0236 */
[----:B------:R-:W-:-:S02]  /*3400*/  F2FP.BF16.F32.PACK_AB R26, R77, R26 ;  /* 0x0000001a4d1a723e */ /* 0x000fc400000010ff */
[----:B------:R-:W-:Y:S02]  /*3410*/  F2FP.BF16.F32.PACK_AB R31, R31, R64 ;  /* 0x000000401f1f723e */ /* 0x000fe400000010ff */
[----:B------:R-:W-:Y:S01]  /*3420*/  F2FP.BF16.F32.PACK_AB R30, R71, R30 ;  /* 0x0000001e471e723e */ /* 0x000fe200000010ff */
[----:B------:R2:W-:Y:S01]  /*3430*/  @!P2 STG.E desc[UR4][R54.64], R58 ;  /* 0x0000003a3600a986 */ /* 0x0005e2000c101904 */
[----:B------:R-:W-:Y:S02]  /*3440*/  F2FP.BF16.F32.PACK_AB R29, R29, R60 ;  /* 0x0000003c1d1d723e */ /* 0x000fe400000010ff */
[----:B------:R-:W-:Y:S01]  /*3450*/  F2FP.BF16.F32.PACK_AB R28, R61, R28 ;  /* 0x0000001c3d1c723e */ /* 0x000fe200000010ff */
[----:B------:R2:W-:Y:S01]  /*3460*/  STG.E.128 desc[UR4][R56.64], R16 ;  /* 0x0000001038007986 */ /* 0x0005e2000c101d04 */
[----:B-1----:R-:W-:-:S03]  /*3470*/  LEA R32, R65, R32, 0x2 ;  /* 0x0000002041207211 */ /* 0x002fc600078e10ff */
[----:B------:R2:W-:Y:S01]  /*3480*/  STG.E.128 desc[UR4][R56.64+0x200], R20 ;  /* 0x0002001438007986 */ /* 0x0005e2000c101d04 */
[----:B------:R-:W-:-:S03]  /*3490*/  ISETP.GE.AND P0, PT, R32, UR12, PT ;  /* 0x0000000c20007c0c */ /* 0x000fc6000bf06270 */
[----:B------:R2:W-:Y:S04]  /*34a0*/  STG.E.128 desc[UR4][R56.64+0x400], R24 ;  /* 0x0004001838007986 */ /* 0x0005e8000c101d04 */
[----:B------:R2:W-:Y:S06]  /*34b0*/  STG.E.128 desc[UR4][R56.64+0x600], R28 ;  /* 0x0006001c38007986 */ /* 0x0005ec000c101d04 */
[----:B------:R-:W-:Y:S05]  /*34c0*/  @!P0 BRA `(.L_x_5121) ;  /* 0xffffffec00348947 */ /* 0x000fea000383ffff */
.L_x_5116:
[----:B------:R-:W-:Y:S05]  /*34d0*/  BSYNC B0 ;  /* 0x0000000000007941 */ /* 0x000fea0003800000 */
.L_x_5115:
[----:B------:R-:W1:Y:S01]  /*34e0*/  LDCU.64 UR6, c[0x0][0x3f8] ;  /* 0x00007f00ff0677ac */ /* 0x000e620008000a00 */
[----:B------:R-:W3:Y:S01]  /*34f0*/  S2R R6, SR_TID.X ;  /* 0x0000000000067919 */ /* 0x000ee20000002100 */
[----:B-1----:R-:W-:-:S04]  /*3500*/  UISETP.NE.U32.AND UP0, UPT, UR6, URZ, UPT ;  /* 0x000000ff0600728c */ /* 0x002fc8000bf05070 */
[----:B------:R-:W-:-:S09]  /*3510*/  UISETP.NE.AND.EX UP0, UPT, UR7, URZ, UPT, UP0 ;  /* 0x000000ff0700728c */ /* 0x000fd2000bf05300 */
[----:B------:R-:W-:Y:S05]  /*3520*/  BRA.U !UP0, `(.L_x_5122) ;  /* 0x0000000108ac7547 */ /* 0x000fea000b800000 */
[----:B------:R-:W-:-:S03]  /*3530*/  UMOV UR6, 0xffffffff ;  /* 0xffffffff00067882 */ /* 0x000fc60000000000 */
[----:B------:R-:W-:Y:S05]  /*3540*/  BRA.DIV UR6, `(.L_x_5123) ;  /* 0x0000001206fc7947 */ /* 0x000fea000b800000 */
[----:B------:R-:W1:Y:S02]  /*3550*/  SHFL.DOWN PT, R3, R14, 0x10, 0x1f ;  /* 0x0a001f000e037f89 */ /* 0x000e6400000e0000 */
[----:B-1----:R-:W-:-:S05]  /*3560*/  FMNMX R3, R3, R14, !PT ;  /* 0x0000000e03037209 */ /* 0x002fca0007800000 */
[----:B------:R-:W1:Y:S02]  /*3570*/  SHFL.DOWN PT, R0, R3, 0x8, 0x1f ;  /* 0x09001f0003007f89 */ /* 0x000e6400000e0000 */
[----:B-1----:R-:W-:-:S05]  /*3580*/  FMNMX R0, R3, R0, !PT ;  /* 0x0000000003007209 */ /* 0x002fca0007800000 */
[----:B------:R-:W1:Y:S02]  /*3590*/  SHFL.DOWN PT, R5, R0, 0x4, 0x1f ;  /* 0x08801f0000057f89 */ /* 0x000e6400000e0000 */
[----:B-1----:R-:W-:-:S05]  /*35a0*/  FMNMX R5, R0, R5, !PT ;  /* 0x0000000500057209 */ /* 0x002fca0007800000 */
[----:B------:R-:W1:Y:S02]  /*35b0*/  SHFL.DOWN PT, R2, R5, 0x2, 0x1f ;  /* 0x08401f0005027f89 */ /* 0x000e6400000e0000 */
[----:B-1----:R-:W-:-:S05]  /*35c0*/  FMNMX R2, R5, R2, !PT ;  /* 0x0000000205027209 */ /* 0x002fca0007800000 */
[----:B------:R1:W4:Y:S02]  /*35d0*/  SHFL.DOWN PT, R7, R2, 0x1, 0x1f ;  /* 0x08201f0002077f89 */ /* 0x00032400000e0000 */
.L_x_5158:
[----:B------:R-:W-:Y:S01]  /*35e0*/  ISETP.NE.AND P0, PT, R13, RZ, PT ;  /* 0x000000ff0d00720c */ /* 0x000fe20003f05270 */
[----:B------:R-:W-:Y:S05]  /*35f0*/  WARPSYNC.ALL ;  /* 0x0000000000007948 */ /* 0x000fea0003800000 */
[----:B----4-:R-:W-:Y:S01]  /*3600*/  FMNMX R7, R2, R7, !PT ;  /* 0x0000000702077209 */ /* 0x010fe20007800000 */
[----:B------:R-:W-:Y:S06]  /*3610*/  BSSY B0, `(.L_x_5122) ;  /* 0x000001c000007945 */ /* 0x000fec0003800000 */
[----:B------:R-:W4:Y:S01]  /*3620*/  @!P0 S2R R4, SR_CgaCtaId ;  /* 0x0000000000048919 */ /* 0x000f220000008800 */
[----:B------:R-:W-:-:S02]  /*3630*/  @!P0 MOV R3, 0x400 ;  /* 0x0000040000038802 */ /* 0x000fc40000000f00 */
[----:B---3--:R-:W-:-:S04]  /*3640*/  @!P0 SHF.R.U32.HI R0, RZ, 0x3, R6 ;  /* 0x00000003ff008819 */ /* 0x008fc80000011606 */
[----:B------:R-:W-:Y:S02]  /*3650*/  @!P0 LOP3.LUT R0, R0, 0x7c, RZ, 0xc0, !PT ;  /* 0x0000007c00008812 */ /* 0x000fe400078ec0ff */
[----:B----4-:R-:W-:-:S04]  /*3660*/  @!P0 LEA R3, R4, R3, 0x18 ;  /* 0x0000000304038211 */ /* 0x010fc800078ec0ff */
[----:B------:R-:W-:-:S05]  /*3670*/  @!P0 IADD3 R0, PT, PT, R0, R3, RZ ;  /* 0x0000000300008210 */ /* 0x000fca0007ffe0ff */
[----:B------:R3:W-:Y:S01]  /*3680*/  @!P0 STS [R0], R7 ;  /* 0x0000000700008388 */ /* 0x0007e20000000800 */
[----:B------:R-:W-:Y:S01]  /*3690*/  BAR.SYNC.DEFER_BLOCKING 0x0 ;  /* 0x0000000000007b1d */ /* 0x000fe20000010000 */
[----:B------:R-:W-:-:S13]  /*36a0*/  ISETP.GT.U32.AND P0, PT, R6, 0x1f, PT ;  /* 0x0000001f0600780c */ /* 0x000fda0003f04070 */
[----:B---3--:R-:W-:Y:S05]  /*36b0*/  @P0 BRA `(.L_x_5124) ;  /* 0x0000000000440947 */ /* 0x008fea0003800000 */
[----:B------:R-:W-:Y:S01]  /*36c0*/  ISETP.GT.U32.AND P0, PT, R6, 0x3, PT ;  /* 0x000000030600780c */ /* 0x000fe20003f04070 */
[----:B------:R-:W-:-:S12]  /*36d0*/  UMOV UR6, 0xffffffff ;  /* 0xffffffff00067882 */ /* 0x000fd80000000000 */
[----:B------:R-:W1:Y:S01]  /*36e0*/  @!P0 S2R R3, SR_CgaCtaId ;  /* 0x0000000000038919 */ /* 0x000e620000008800 */
[----:B------:R-:W-:-:S04]  /*36f0*/  @!P0 MOV R0, 0x400 ;  /* 0x0000040000008802 */ /* 0x000fc80000000f00 */
[----:B-1----:R-:W-:Y:S01]  /*3700*/  @!P0 LEA R2, R3, R0, 0x18 ;  /* 0x0000000003028211 */ /* 0x002fe200078ec0ff */
[----:B------:R-:W-:-:S03]  /*3710*/  HFMA2 R0, -RZ, RZ, 0, 0 ;  /* 0x00000000ff007431 */ /* 0x000fc600000001ff */
[----:B------:R-:W-:-:S05]  /*3720*/  @!P0 LEA R2, R6, R2, 0x2 ;  /* 0x0000000206028211 */ /* 0x000fca00078e10ff */
[----:B------:R1:W3:Y:S01]  /*3730*/  @!P0 LDS R0, [R2] ;  /* 0x0000000002008984 */ /* 0x0002e20000000800 */
[----:B------:R-:W-:Y:S05]  /*3740*/  BRA.DIV UR6, `(.L_x_5125) ;  /* 0x00000016061c7947 */ /* 0x000fea000b800000 */
[----:B---3--:R-:W3:Y:S02]  /*3750*/  SHFL.DOWN PT, R3, R0, 0x2, 0x1f ;  /* 0x08401f0000037f89 */ /* 0x008ee400000e0000 */
[----:B---3--:R-:W-:-:S05]  /*3760*/  FMNMX R3, R3, R0, !PT ;  /* 0x0000000003037209 */ /* 0x008fca0007800000 */
[----:B-1----:R1:W3:Y:S02]  /*3770*/  SHFL.DOWN PT, R2, R3, 0x1, 0x1f ;  /* 0x08201f0003027f89 */ /* 0x0022e400000e0000 */
.L_x_5161:
[----:B------:R-:W-:Y:S02]  /*3780*/  ISETP.NE.AND P0, PT, R6, RZ, PT ;  /* 0x000000ff0600720c */ /* 0x000fe40003f05270 */
[----:B---3--:R-:W-:-:S11]  /*3790*/  FMNMX R5, R3, R2, !PT ;  /* 0x0000000203057209 */ /* 0x008fd60007800000 */
[----:B------:R-:W-:Y:S05]  /*37a0*/  @P0 BRA `(.L_x_5124) ;  /* 0x0000000000080947 */ /* 0x000fea0003800000 */
[----:B-1----:R-:W1:Y:S02]  /*37b0*/  LDC.64 R2, c[0x0][0x3f8] ;  /* 0x0000fe00ff027b82 */ /* 0x002e640000000a00 */
[----:B-1----:R3:W-:Y:S02]  /*37c0*/  REDG.E.MAX.S32.STRONG.GPU desc[UR4][R2.64], R5 ;  /* 0x000000050200798e */ /* 0x0027e4000d12e304 */
.L_x_5124:
[----:B------:R-:W-:Y:S05]  /*37d0*/  BSYNC B0 ;  /* 0x0000000000007941 */ /* 0x000fea0003800000 */
.L_x_5122:
[----:B------:R-:W4:Y:S02]  /*37e0*/  LDCU.U8 UR6, c[0x0][0x404] ;  /* 0x00008080ff0677ac */ /* 0x000f240008000000 */
[----:B----4-:R-:W-:-:S13]  /*37f0*/  ISETP.NE.AND P0, PT, RZ, UR6, PT ;  /* 0x00000006ff007c0c */ /* 0x010fda000bf05270 */
[----:B------:R-:W-:Y:S05]  /*3800*/  @!P0 EXIT ;  /* 0x000000000000894d */ /* 0x000fea0003800000 */
[----:B------:R-:W4:Y:S01]  /*3810*/  LDCU.64 UR6, c[0x0][0x3f0] ;  /* 0x00007e00ff0677ac */ /* 0x000f220008000a00 */
[----:B---3--:R-:W-:Y:S02]  /*3820*/  LOP3.LUT P0, RZ, R15, R6, RZ, 0xfc, !PT ;  /* 0x000000060fff7212 */ /* 0x008fe4000780fcff */
[----:B----4-:R-:W-:-:S04]  /*3830*/  ISETP.EQ.U32.AND P1, PT, RZ, UR6, PT ;  /* 0x00000006ff007c0c */ /* 0x010fc8000bf22070 */
[----:B------:R-:W-:-:S13]  /*3840*/  ISETP.EQ.OR.EX P0, PT, RZ, UR7, P0, P1 ;  /* 0x00000007ff007c0c */ /* 0x000fda0008702710 */
[----:B------:R-:W-:Y:S05]  /*3850*/  @P0 EXIT ;  /* 0x000000000000094d */ /* 0x000fea0003800000 */
[----:B-----5:R-:W-:-:S04]  /*3860*/  IADD3 R0, PT, PT, R33, 0x1800000, RZ ;  /* 0x0180000021007810 */ /* 0x020fc80007ffe0ff */
[----:B------:R-:W-:-:S04]  /*3870*/  LOP3.LUT R0, R0, 0x7f800000, RZ, 0xc0, !PT ;  /* 0x7f80000000007812 */ /* 0x000fc800078ec0ff */
[----:B------:R-:W-:-:S13]  /*3880*/  ISETP.GT.U32.AND P0, PT, R0, 0x1ffffff, PT ;  /* 0x01ffffff0000780c */ /* 0x000fda0003f04070 */
[----:B------:R-:W-:Y:S05]  /*3890*/  @P0 BRA `(.L_x_5126) ;  /* 0x00000000000c0947 */ /* 0x000fea0003800000 */
[----:B------:R-:W-:-:S07]  /*38a0*/  MOV R7, 0x38c0 ;  /* 0x000038c000077802 */ /* 0x000fce0000000f00 */
[----:B012---:R-:W-:Y:S05]  /*38b0*/  CALL.REL.NOINC `($__internal_58_$__cuda_sm20_rcp_rn_f32_slowpath) ;  /* 0x0000001400007944 */ /* 0x007fea0003c00000 */
[----:B------:R-:W-:Y:S05]  /*38c0*/  BRA `(.L_x_5127) ;  /* 0x0000000000107947 */ /* 0x000fea0003800000 */
.L_x_5126:
[----:B------:R-:W1:Y:S02]  /*38d0*/  MUFU.RCP R0, R33 ;  /* 0x0000002100007308 */ /* 0x000e640000001000 */
[----:B-1----:R-:W-:-:S04]  /*38e0*/  FFMA R2, R33, R0, -1 ;  /* 0xbf80000021027423 */ /* 0x002fc80000000000 */
[----:B------:R-:W-:-:S04]  /*38f0*/  FADD.FTZ R5, -R2, -RZ ;  /* 0x800000ff02057221 */ /* 0x000fc80000010100 */
[----:B------:R-:W-:-:S07]  /*3900*/  FFMA R5, R0, R5, R0 ;  /* 0x0000000500057223 */ /* 0x000fce0000000000 */
.L_x_5127:
[----:B------:R-:W1:Y:S02]  /*3910*/  LDC.64 R2, c[0x0][0x3f0] ;  /* 0x0000fc00ff027b82 */ /* 0x000e640000000a00 */
[----:B-1----:R-:W-:Y:S01]  /*3920*/  STG.E desc[UR4][R2.64], R5 ;  /* 0x0000000502007986 */ /* 0x002fe2000c101904 */
[----:B------:R-:W-:Y:S05]  /*3930*/  EXIT ;  /* 0x000000000000794d */ /* 0x000fea0003800000 */
.L_x_5118:
[----:B------:R-:W-:Y:S01]  /*3940*/  HFMA2 R58, -RZ, RZ, 0, 5.9604644775390625e-08 ;  /* 0x00000001ff3a7431 */ /* 0x000fe200000001ff */
[----:B------:R-:W-:Y:S01]  /*3950*/  BSSY B1, `(.L_x_5128) ;  /* 0x0000006000017945 */ /* 0x000fe20003800000 */
[----:B------:R-:W-:Y:S02]  /*3960*/  MOV R68, 0x1f ;  /* 0x0000001f00447802 */ /* 0x000fe40000000f00 */
[----:B------:R-:W-:-:S07]  /*3970*/  MOV R70, 0xffffffff ;  /* 0xffffffff00467802 */ /* 0x000fce0000000f00 */
[----:B------:R-:W-:Y:S05]  /*3980*/  WARPSYNC.COLLECTIVE R70, `(.L_x_5129) ;  /* 0x0000000046087348 */ /* 0x000fea0003c00000 */
[----:B------:R0:W1:Y:S02]  /*3990*/  SHFL.BFLY P0, R72, R30, R58, R68 ;  /* 0x0c00003a1e487389 */ /* 0x0000640000000044 */
[----:B01----:R-:W-:Y:S05]  /*39a0*/  ENDCOLLECTIVE ;  /* 0x000000000000791b */ /* 0x003fea0003800000 */
.L_x_5129:
[----:B------:R-:W-:Y:S05]  /*39b0*/  BSYNC B1 ;  /* 0x0000000000017941 */ /* 0x000fea0003800000 */
.L_x_5128:
        /* <DEDUP_REMOVED lines=8> */
.L_x_5130:
[----:B------:R-:W-:Y:S02]  /*3a40*/  HFMA2 R58, -RZ, RZ, 0, 2.384185791015625e-07 ;  /* 0x00000004ff3a7431 */ /* 0x000fe400000001ff */
[----:B------:R-:W-:-:S05]  /*3a50*/  FADD R76, R76, R72 ;  /* 0x000000484c4c7221 */ /* 0x000fca0000000000 */
[----:B------:R-:W-:-:S07]  /*3a60*/  MOV R30, R76 ;  /* 0x0000004c001e7202 */ /* 0x000fce0000000f00 */
[----:B------:R-:W-:Y:S05]  /*3a70*/  WARPSYNC.COLLECTIVE R70, `(.L_x_5131) ;  /* 0x0000000046087348 */ /* 0x000fea0003c00000 */
[----:B------:R0:W1:Y:S02]  /*3a80*/  SHFL.BFLY P0, R72, R30, R58, R68 ;  /* 0x0c00003a1e487389 */ /* 0x0000640000000044 */
[----:B01----:R-:W-:Y:S05]  /*3a90*/  ENDCOLLECTIVE ;  /* 0x000000000000791b */ /* 0x003fea0003800000 */
.L_x_5131:
[----:B------:R-:W-:Y:S02]  /*3aa0*/  HFMA2 R58, -RZ, RZ, 0, 4.76837158203125e-07 ;  /* 0x00000008ff3a7431 */ /* 0x000fe400000001ff */
[----:B------:R-:W-:-:S05]  /*3ab0*/  FADD R74, R76, R72 ;  /* 0x000000484c4a7221 */ /* 0x000fca0000000000 */
[----:B------:R-:W-:-:S07]  /*3ac0*/  MOV R30, R74 ;  /* 0x0000004a001e7202 */ /* 0x000fce0000000f00 */
[----:B------:R-:W-:Y:S05]  /*3ad0*/  WARPSYNC.COLLECTIVE R70, `(.L_x_5132) ;  /* 0x0000000046087348 */ /* 0x000fea0003c00000 */
[----:B------:R0:W1:Y:S02]  /*3ae0*/  SHFL.BFLY P0, R72, R30, R58, R68 ;  /* 0x0c00003a1e487389 */ /* 0x0000640000000044 */
[----:B01----:R-:W-:Y:S05]  /*3af0*/  ENDCOLLECTIVE ;  /* 0x000000000000791b */ /* 0x003fea0003800000 */
.L_x_5132:
[----:B------:R-:W-:Y:S02]  /*3b00*/  HFMA2 R58, -RZ, RZ, 0, 9.5367431640625e-07 ;  /* 0x00000010ff3a7431 */ /* 0x000fe400000001ff */
[----:B------:R-:W-:-:S05]  /*3b10*/  FADD R74, R74, R72 ;  /* 0x000000484a4a7221 */ /* 0x000fca0000000000 */
[----:B------:R-:W-:-:S07]  /*3b20*/  MOV R30, R74 ;  /* 0x0000004a001e7202 */ /* 0x000fce0000000f00 */
[----:B------:R-:W-:Y:S05]  /*3b30*/  WARPSYNC.COLLECTIVE R70, `(.L_x_5133) ;  /* 0x0000000046087348 */ /* 0x000fea0003c00000 */
[----:B------:R0:W1:Y:S02]  /*3b40*/  SHFL.BFLY P0, R72, R30, R58, R68 ;  /* 0x0c00003a1e487389 */ /* 0x0000640000000044 */
[----:B01----:R-:W-:Y:S05]  /*3b50*/  ENDCOLLECTIVE ;  /* 0x000000000000791b */ /* 0x003fea0003800000 */
.L_x_5133:
[----:B------:R-:W-:-:S04]  /*3b60*/  FADD R74, R74, R72 ;  /* 0x000000484a4a7221 */ /* 0x000fc80000000000 */
[----:B------:R-:W-:-:S04]  /*3b70*/  FMUL R74, R74, 0.0009765625 ;  /* 0x3a8000004a4a7820 */ /* 0x000fc80000400000 */
        /* <DEDUP_REMOVED lines=63> */
[----:B------:R-:W-:Y:S01]  /*3f70*/  FFMA R30, R58, R58, R30 ;  /* 0x0000003a3a1e7223 */ /* 0x000fe2000000001e */
[----:B------:R-:W-:-:S07]  /*3f80*/  MOV R58, 0x1 ;  /* 0x00000001003a7802 */ /* 0x000fce0000000f00 */
[----:B------:R-:W-:Y:S05]  /*3f90*/  WARPSYNC.COLLECTIVE R70, `(.L_x_5134) ;  /* 0x0000000046087348 */ /* 0x000fea0003c00000 */
[----:B------:R0:W1:Y:S02]  /*3fa0*/  SHFL.BFLY P0, R72, R30, R58, R68 ;  /* 0x0c00003a1e487389 */ /* 0x0000640000000044 */
[----:B01----:R-:W-:Y:S05]  /*3fb0*/  ENDCOLLECTIVE ;  /* 0x000000000000791b */ /* 0x003fea0003800000 */
.L_x_5134:
[----:B------:R-:W-:Y:S02]  /*3fc0*/  HFMA2 R58, -RZ, RZ, 0, 1.1920928955078125e-07 ;  /* 0x00000002ff3a7431 */ /* 0x000fe400000001ff */
[----:B------:R-:W-:-:S05]  /*3fd0*/  FADD R76, R30, R72 ;  /* 0x000000481e4c7221 */ /* 0x000fca0000000000 */
[----:B------:R-:W-:-:S07]  /*3fe0*/  MOV R30, R76 ;  /* 0x0000004c001e7202 */ /* 0x000fce0000000f00 */
[----:B------:R-:W-:Y:S05]  /*3ff0*/  WARPSYNC.COLLECTIVE R70, `(.L_x_5135) ;  /* 0x0000000046087348 */ /* 0x000fea0003c00000 */
[----:B------:R0:W1:Y:S02]  /*4000*/  SHFL.BFLY P0, R72, R30, R58, R68 ;  /* 0x0c00003a1e487389 */ /* 0x0000640000000044 */
[----:B01----:R-:W-:Y:S05]  /*4010*/  ENDCOLLECTIVE ;  /* 0x000000000000791b */ /* 0x003fea0003800000 */
.L_x_5135:
[----:B------:R-:W-:Y:S02]  /*4020*/  HFMA2 R58, -RZ, RZ, 0, 2.384185791015625e-07 ;  /* 0x00000004ff3a7431 */ /* 0x000fe400000001ff */
[----:B------:R-:W-:-:S05]  /*4030*/  FADD R76, R76, R72 ;  /* 0x000000484c4c7221 */ /* 0x000fca0000000000 */
[----:B------:R-:W-:-:S07]  /*4040*/  MOV R30, R76 ;  /* 0x0000004c001e7202 */ /* 0x000fce0000000f00 */
[----:B------:R-:W-:Y:S05]  /*4050*/  WARPSYNC.COLLECTIVE R70, `(.L_x_5136) ;  /* 0x0000000046087348 */ /* 0x000fea0003c00000 */
[----:B------:R0:W1:Y:S02]  /*4060*/  SHFL.BFLY P0, R72, R30, R58, R68 ;  /* 0x0c00003a1e487389 */ /* 0x0000640000000044 */
[----:B01----:R-:W-:Y:S05]  /*4070*/  ENDCOLLECTIVE ;  /* 0x000000000000791b */ /* 0x003fea0003800000 */
.L_x_5136:
[----:B------:R-:W-:Y:S02]  /*4080*/  HFMA2 R58, -RZ, RZ, 0, 4.76837158203125e-07 ;  /* 0x00000008ff3a7431 */ /* 0x000fe400000001ff */
[----:B------:R-:W-:-:S05]  /*4090*/  FADD R76, R76, R72 ;  /* 0x000000484c4c7221 */ /* 0x000fca0000000000 */
[----:B------:R-:W-:-:S07]  /*40a0*/  MOV R30, R76 ;  /* 0x0000004c001e7202 */ /* 0x000fce0000000f00 */
[----:B------:R-:W-:Y:S05]  /*40b0*/  WARPSYNC.COLLECTIVE R70, `(.L_x_5137) ;  /* 0x0000000046087348 */ /* 0x000fea0003c00000 */
[----:B------:R0:W1:Y:S02]  /*40c0*/  SHFL.BFLY P0, R72, R30, R58, R68 ;  /* 0x0c00003a1e487389 */ /* 0x0000640000000044 */
[----:B01----:R-:W-:Y:S05]  /*40d0*/  ENDCOLLECTIVE ;  /* 0x000000000000791b */ /* 0x003fea0003800000 */
.L_x_5137:
[----:B------:R-:W-:Y:S01]  /*40e0*/  MOV R58, 0x10 ;  /* 0x00000010003a7802 */ /* 0x000fe20000000f00 */
[----:B------:R-:W-:-:S07]  /*40f0*/  FADD R30, R76, R72 ;  /* 0x000000484c1e7221 */ /* 0x000fce0000000000 */
[----:B------:R-:W-:Y:S05]  /*4100*/  WARPSYNC.COLLECTIVE R70, `(.L_x_5138) ;  /* 0x0000000046087348 */ /* 0x000fea0003c00000 */
[----:B------:R0:W1:Y:S02]  /*4110*/  SHFL.BFLY P0, R72, R30, R58, R68 ;  /* 0x0c00003a1e487389 */ /* 0x0000640000000044 */
[----:B01----:R-:W-:Y:S05]  /*4120*/  ENDCOLLECTIVE ;  /* 0x000000000000791b */ /* 0x003fea0003800000 */
.L_x_5138:
[----:B------:R-:W-:Y:S05]  /*4130*/  BRA `(.L_x_5139) ;  /* 0xffffffd000387947 */ /* 0x000fea000383ffff */
.L_x_5120:
[----:B------:R-:W-:Y:S01]  /*4140*/  HFMA2 R58, -RZ, RZ, 0, 5.9604644775390625e-08 ;  /* 0x00000001ff3a7431 */ /* 0x000fe200000001ff */
[----:B------:R-:W-:Y:S01]  /*4150*/  BSSY B1, `(.L_x_5140) ;  /* 0x0000006000017945 */ /* 0x000fe20003800000 */
[----:B------:R-:W-:Y:S02]  /*4160*/  MOV R68, 0x1f ;  /* 0x0000001f00447802 */ /* 0x000fe40000000f00 */
[----:B------:R-:W-:-:S07]  /*4170*/  MOV R70, 0xffffffff ;  /* 0xffffffff00467802 */ /* 0x000fce0000000f00 */
[----:B------:R-:W-:Y:S05]  /*4180*/  WARPSYNC.COLLECTIVE R70, `(.L_x_5141) ;  /* 0x0000000046087348 */ /* 0x000fea0003c00000 */
[----:B------:R0:W1:Y:S02]  /*4190*/  SHFL.BFLY P0, R72, R30, R58, R68 ;  /* 0x0c00003a1e487389 */ /* 0x0000640000000044 */
[----:B01----:R-:W-:Y:S05]  /*41a0*/  ENDCOLLECTIVE ;  /* 0x000000000000791b */ /* 0x003fea0003800000 */
.L_x_5141:
[----:B------:R-:W-:Y:S05]  /*41b0*/  BSYNC B1 ;  /* 0x0000000000017941 */ /* 0x000fea0003800000 */
.L_x_5140:
        /* <DEDUP_REMOVED lines=8> */
.L_x_5142:
[----:B------:R-:W-:Y:S02]  /*4240*/  HFMA2 R58, -RZ, RZ, 0, 2.384185791015625e-07 ;  /* 0x00000004ff3a7431 */ /* 0x000fe400000001ff */
[----:B------:R-:W-:-:S05]  /*4250*/  FADD R76, R76, R72 ;  /* 0x000000484c4c7221 */ /* 0x000fca0000000000 */
[----:B------:R-:W-:-:S07]  /*4260*/  MOV R30, R76 ;  /* 0x0000004c001e7202 */ /* 0x000fce0000000f00 */
[----:B------:R-:W-:Y:S05]  /*4270*/  WARPSYNC.COLLECTIVE R70, `(.L_x_5143) ;  /* 0x0000000046087348 */ /* 0x000fea0003c00000 */
[----:B------:R0:W1:Y:S02]  /*4280*/  SHFL.BFLY P0, R72, R30, R58, R68 ;  /* 0x0c00003a1e487389 */ /* 0x0000640000000044 */
[----:B01----:R-:W-:Y:S05]  /*4290*/  ENDCOLLECTIVE ;  /* 0x000000000000791b */ /* 0x003fea0003800000 */
.L_x_5143:
[----:B------:R-:W-:Y:S02]  /*42a0*/  HFMA2 R58, -RZ, RZ, 0, 4.76837158203125e-07 ;  /* 0x00000008ff3a7431 */ /* 0x000fe400000001ff */
[----:B------:R-:W-:-:S05]  /*42b0*/  FADD R74, R76, R72 ;  /* 0x000000484c4a7221 */ /* 0x000fca0000000000 */
[----:B------:R-:W-:-:S07]  /*42c0*/  MOV R30, R74 ;  /* 0x0000004a001e7202 */ /* 0x000fce0000000f00 */
[----:B------:R-:W-:Y:S05]  /*42d0*/  WARPSYNC.COLLECTIVE R70, `(.L_x_5144) ;  /* 0x0000000046087348 */ /* 0x000fea0003c00000 */
[----:B------:R0:W1:Y:S02]  /*42e0*/  SHFL.BFLY P0, R72, R30, R58, R68 ;  /* 0x0c00003a1e487389 */ /* 0x0000640000000044 */
[----:B01----:R-:W-:Y:S05]  /*42f0*/  ENDCOLLECTIVE ;  /* 0x000000000000791b */ /* 0x003fea0003800000 */
.L_x_5144:
[----:B------:R-:W-:Y:S02]  /*4300*/  HFMA2 R58, -RZ, RZ, 0, 9.5367431640625e-07 ;  /* 0x00000010ff3a7431 */ /* 0x000fe400000001ff */
[----:B------:R-:W-:-:S05]  /*4310*/  FADD R74, R74, R72 ;  /* 0x000000484a4a7221 */ /* 0x000fca0000000000 */
[----:B------:R-:W-:-:S07]  /*4320*/  MOV R30, R74 ;  /* 0x0000004a001e7202 */ /* 0x000fce0000000f00 */
[----:B------:R-:W-:Y:S05]  /*4330*/  WARPSYNC.COLLECTIVE R70, `(.L_x_5145) ;  /* 0x0000000046087348 */ /* 0x000fea0003c00000 */
[----:B------:R0:W1:Y:S02]  /*4340*/  SHFL.BFLY P0, R72, R30, R58, R68 ;  /* 0x0c00003a1e487389 */ /* 0x0000640000000044 */
[----:B01----:R-:W-:Y:S05]  /*4350*/  ENDCOLLECTIVE ;  /* 0x000000000000791b */ /* 0x003fea0003800000 */
.L_x_5145:
        /* <DEDUP_REMOVED lines=70> */
.L_x_5146:
[----:B------:R-:W-:Y:S02]  /*47c0*/  HFMA2 R58, -RZ, RZ, 0, 1.1920928955078125e-07 ;  /* 0x00000002ff3a7431 */ /* 0x000fe400000001ff */
[----:B------:R-:W-:-:S05]  /*47d0*/  FADD R76, R30, R72 ;  /* 0x000000481e4c7221 */ /* 0x000fca0000000000 */
[----:B------:R-:W-:-:S07]  /*47e0*/  MOV R30, R76 ;  /* 0x0000004c001e7202 */ /* 0x000fce0000000f00 */
[----:B------:R-:W-:Y:S05]  /*47f0*/  WARPSYNC.COLLECTIVE R70, `(.L_x_5147) ;  /* 0x0000000046087348 */ /* 0x000fea0003c00000 */
[----:B------:R0:W1:Y:S02]  /*4800*/  SHFL.BFLY P0, R72, R30, R58, R68 ;  /* 0x0c00003a1e487389 */ /* 0x0000640000000044 */
[----:B01----:R-:W-:Y:S05]  /*4810*/  ENDCOLLECTIVE ;  /* 0x000000000000791b */ /* 0x003fea0003800000 */
.L_x_5147:
[----:B------:R-:W-:Y:S02]  /*4820*/  HFMA2 R58, -RZ, RZ, 0, 2.384185791015625e-07 ;  /* 0x00000004ff3a7431 */ /* 0x000fe400000001ff */
[----:B------:R-:W-:-:S05]  /*4830*/  FADD R76, R76, R72 ;  /* 0x000000484c4c7221 */ /* 0x000fca0000000000 */
[----:B------:R-:W-:-:S07]  /*4840*/  MOV R30, R76 ;  /* 0x0000004c001e7202 */ /* 0x000fce0000000f00 */
[----:B------:R-:W-:Y:S05]  /*4850*/  WARPSYNC.COLLECTIVE R70, `(.L_x_5148) ;  /* 0x0000000046087348 */ /* 0x000fea0003c00000 */
[----:B------:R0:W1:Y:S02]  /*4860*/  SHFL.BFLY P0, R72, R30, R58, R68 ;  /* 0x0c00003a1e487389 */ /* 0x0000640000000044 */
[----:B01----:R-:W-:Y:S05]  /*4870*/  ENDCOLLECTIVE ;  /* 0x000000000000791b */ /* 0x003fea0003800000 */
.L_x_5148:
[----:B------:R-:W-:Y:S02]  /*4880*/  HFMA2 R58, -RZ, RZ, 0, 4.76837158203125e-07 ;  /* 0x00000008ff3a7431 */ /* 0x000fe400000001ff */
[----:B------:R-:W-:-:S05]  /*4890*/  FADD R76, R76, R72 ;  /* 0x000000484c4c7221 */ /* 0x000fca0000000000 */
[----:B------:R-:W-:-:S07]  /*48a0*/  MOV R30, R76 ;  /* 0x0000004c001e7202 */ /* 0x000fce0000000f00 */
[----:B------:R-:W-:Y:S05]  /*48b0*/  WARPSYNC.COLLECTIVE R70, `(.L_x_5149) ;  /* 0x0000000046087348 */ /* 0x000fea0003c00000 */
[----:B------:R0:W1:Y:S02]  /*48c0*/  SHFL.BFLY P0, R72, R30, R58, R68 ;  /* 0x0c00003a1e487389 */ /* 0x0000640000000044 */
[----:B01----:R-:W-:Y:S05]  /*48d0*/  ENDCOLLECTIVE ;  /* 0x000000000000791b */ /* 0x003fea0003800000 */
.L_x_5149:
[----:B------:R-:W-:Y:S01]  /*48e0*/  MOV R58, 0x10 ;  /* 0x00000010003a7802 */ /* 0x000fe20000000f00 */
[----:B------:R-:W-:-:S07]  /*48f0*/  FADD R30, R76, R72 ;  /* 0x000000484c1e7221 */ /* 0x000fce0000000000 */
[----:B------:R-:W-:Y:S05]  /*4900*/  WARPSYNC.COLLECTIVE R70, `(.L_x_5150) ;  /* 0x0000000046087348 */ /* 0x000fea0003c00000 */
[----:B------:R0:W1:Y:S02]  /*4910*/  SHFL.BFLY P0, R72, R30, R58, R68 ;  /* 0x0c00003a1e487389 */ /* 0x0000640000000044 */
[----:B01----:R-:W-:Y:S05]  /*4920*/  ENDCOLLECTIVE ;  /* 0x000000000000791b */ /* 0x003fea0003800000 */
.L_x_5150:
[----:B------:R-:W-:Y:S05]  /*4930*/  BRA `(.L_x_5151) ;  /* 0xffffffe000d07947 */ /* 0x000fea000383ffff */
.L_x_5123:
[----:B------:R-:W-:Y:S01]  /*4940*/  HFMA2 R4, -RZ, RZ, 0, 9.5367431640625e-07 ;  /* 0x00000010ff047431 */ /* 0x000fe200000001ff */
[----:B------:R-:W-:Y:S01]  /*4950*/  BSSY B0, `(.L_x_5152) ;  /* 0x0000007000007945 */ /* 0x000fe20003800000 */
[----:B0-----:R-:W-:Y:S02]  /*4960*/  MOV R9, R14 ;  /* 0x0000000e00097202 */ /* 0x001fe40000000f00 */
[----:B------:R-:W-:Y:S02]  /*4970*/  MOV R11, 0x1f ;  /* 0x0000001f000b7802 */ /* 0x000fe40000000f00 */
[----:B------:R-:W-:-:S07]  /*4980*/  MOV R70, 0xffffffff ;  /* 0xffffffff00467802 */ /* 0x000fce0000000f00 */
[----:B--23-5:R-:W-:Y:S05]  /*4990*/  WARPSYNC.COLLECTIVE R70, `(.L_x_5153) ;  /* 0x0000000046087348 */ /* 0x02cfea0003c00000 */
[----:B------:R0:W1:Y:S02]  /*49a0*/  SHFL.DOWN P0, R7, R9, R4, R11 ;  /* 0x0800000409077389 */ /* 0x000064000000000b */
[----:B0123-5:R-:W-:Y:S05]  /*49b0*/  ENDCOLLECTIVE ;  /* 0x000000000000791b */ /* 0x02ffea0003800000 */
.L_x_5153:
[----:B------:R-:W-:Y:S05]  /*49c0*/  BSYNC B0 ;  /* 0x0000000000007941 */ /* 0x000fea0003800000 */
.L_x_5152:
        /* <DEDUP_REMOVED lines=9> */
.L_x_5154:
[----:B------:R-:W-:Y:S01]  /*4a60*/  HFMA2 R4, -RZ, RZ, 0, 2.384185791015625e-07 ;  /* 0x00000004ff047431 */ /* 0x000fe200000001ff */
[----:B------:R-:W-:-:S04]  /*4a70*/  MOV R0, R7 ;  /* 0x0000000700007202 */ /* 0x000fc80000000f00 */
[----:B------:R-:W-:-:S04]  /*4a80*/  FMNMX R0, R3, R0, !PT ;  /* 0x0000000003007209 */ /* 0x000fc80007800000 */
[----:B------:R-:W-:-:S07]  /*4a90*/  MOV R9, R0 ;  /* 0x0000000000097202 */ /* 0x000fce0000000f00 */
[----:B------:R-:W-:Y:S05]  /*4aa0*/  WARPSYNC.COLLECTIVE R70, `(.L_x_5155) ;  /* 0x0000000046087348 */ /* 0x000fea0003c00000 */
[----:B------:R0:W1:Y:S02]  /*4ab0*/  SHFL.DOWN P0, R7, R9, R4, R11 ;  /* 0x0800000409077389 */ /* 0x000064000000000b */
[----:B01----:R-:W-:Y:S05]  /*4ac0*/  ENDCOLLECTIVE ;  /* 0x000000000000791b */ /* 0x003fea0003800000 */
.L_x_5155:
[----:B------:R-:W-:Y:S01]  /*4ad0*/  HFMA2 R4, -RZ, RZ, 0, 1.1920928955078125e-07 ;  /* 0x00000002ff047431 */ /* 0x000fe200000001ff */
[----:B------:R-:W-:-:S04]  /*4ae0*/  MOV R5, R7 ;  /* 0x0000000700057202 */ /* 0x000fc80000000f00 */
[----:B------:R-:W-:-:S04]  /*4af0*/  FMNMX R5, R0, R5, !PT ;  /* 0x0000000500057209 */ /* 0x000fc80007800000 */
[----:B------:R-:W-:-:S07]  /*4b00*/  MOV R9, R5 ;  /* 0x0000000500097202 */ /* 0x000fce0000000f00 */
[----:B------:R-:W-:Y:S05]  /*4b10*/  WARPSYNC.COLLECTIVE R70, `(.L_x_5156) ;  /* 0x0000000046087348 */ /* 0x000fea0003c00000 */
[----:B------:R0:W1:Y:S02]  /*4b20*/  SHFL.DOWN P0, R7, R9, R4, R11 ;  /* 0x0800000409077389 */ /* 0x000064000000000b */
[----:B01----:R-:W-:Y:S05]  /*4b30*/  ENDCOLLECTIVE ;  /* 0x000000000000791b */ /* 0x003fea0003800000 */
.L_x_5156:
[----:B------:R-:W-:Y:S01]  /*4b40*/  HFMA2 R4, -RZ, RZ, 0, 5.9604644775390625e-08 ;  /* 0x00000001ff047431 */ /* 0x000fe200000001ff */
[----:B------:R-:W-:-:S04]  /*4b50*/  MOV R2, R7 ;  /* 0x0000000700027202 */ /* 0x000fc80000000f00 */
[----:B------:R-:W-:-:S04]  /*4b60*/  FMNMX R2, R5, R2, !PT ;  /* 0x0000000205027209 */ /* 0x000fc80007800000 */
[----:B------:R-:W-:-:S07]  /*4b70*/  MOV R9, R2 ;  /* 0x0000000200097202 */ /* 0x000fce0000000f00 */
[----:B------:R-:W-:Y:S05]  /*4b80*/  WARPSYNC.COLLECTIVE R70, `(.L_x_5157) ;  /* 0x0000000046087348 */ /* 0x000fea0003c00000 */
[----:B------:R0:W1:Y:S02]  /*4b90*/  SHFL.DOWN P0, R7, R9, R4, R11 ;  /* 0x0800000409077389 */ /* 0x000064000000000b */
[----:B01----:R-:W-:Y:S05]  /*4ba0*/  ENDCOLLECTIVE ;  /* 0x000000000000791b */ /* 0x003fea0003800000 */
.L_x_5157:
[----:B------:R-:W-:Y:S05]  /*4bb0*/  BRA `(.L_x_5158) ;  /* 0xffffffe800887947 */ /* 0x000fea000383ffff */
.L_x_5125:
[----:B0--3--:R-:W-:Y:S02]  /*4bc0*/  MOV R9, R0 ;  /* 0x0000000000097202 */ /* 0x009fe40000000f00 */
[----:B------:R-:W-:Y:S02]  /*4bd0*/  MOV R4, 0x2 ;  /* 0x0000000200047802 */ /* 0x000fe40000000f00 */
[----:B------:R-:W-:Y:S02]  /*4be0*/  MOV R11, 0x1f ;  /* 0x0000001f000b7802 */ /* 0x000fe40000000f00 */
[----:B------:R-:W-:-:S07]  /*4bf0*/  MOV R70, 0xffffffff ;  /* 0xffffffff00467802 */ /* 0x000fce0000000f00 */
[----:B-12--5:R-:W-:Y:S05]  /*4c00*/  WARPSYNC.COLLECTIVE R70, `(.L_x_5159) ;  /* 0x0000000046087348 */ /* 0x026fea0003c00000 */
[----:B------:R0:W3:Y:S02]  /*4c10*/  SHFL.DOWN P0, R7, R9, R4, R11 ;  /* 0x0800000409077389 */ /* 0x0000e4000000000b */
[----:B0123-5:R-:W-:Y:S05]  /*4c20*/  ENDCOLLECTIVE ;  /* 0x000000000000791b */ /* 0x02ffea0003800000 */
.L_x_5159:
[----:B------:R-:W-:Y:S02]  /*4c30*/  MOV R4, 0x1 ;  /* 0x0000000100047802 */ /* 0x000fe40000000f00 */
[----:B------:R-:W-:-:S04]  /*4c40*/  MOV R3, R7 ;  /* 0x0000000700037202 */ /* 0x000fc80000000f00 */
[----:B------:R-:W-:-:S04]  /*4c50*/  FMNMX R3, R3, R0, !PT ;  /* 0x0000000003037209 */ /* 0x000fc80007800000 */
[----:B------:R-:W-:-:S07]  /*4c60*/  MOV R9, R3 ;  /* 0x0000000300097202 */ /* 0x000fce0000000f00 */
[----:B------:R-:W-:Y:S05]  /*4c70*/  WARPSYNC.COLLECTIVE R70, `(.L_x_5160) ;  /* 0x0000000046087348 */ /* 0x000fea0003c00000 */
[----:B------:R0:W1:Y:S02]  /*4c80*/  SHFL.DOWN P0, R7, R9, R4, R11 ;  /* 0x0800000409077389 */ /* 0x000064000000000b */
[----:B01----:R-:W-:Y:S05]  /*4c90*/  ENDCOLLECTIVE ;  /* 0x000000000000791b */ /* 0x003fea0003800000 */
.L_x_5160:
[----:B------:R-:W-:Y:S01]  /*4ca0*/  MOV R2, R7 ;  /* 0x0000000700027202 */ /* 0x000fe20000000f00 */
[----:B------:R-:W-:Y:S06]  /*4cb0*/  BRA `(.L_x_5161) ;  /* 0xffffffe800b07947 */ /* 0x000fec000383ffff */
        .weak           $__internal_58_$__cuda_sm20_rcp_rn_f32_slowpath
        .type           $__internal_58_$__cuda_sm20_rcp_rn_f32_slowpath,@function
        .size           $__internal_58_$__cuda_sm20_rcp_rn_f32_slowpath,(.L_x_6100 - $__internal_58_$__cuda_sm20_rcp_rn_f32_slowpath)
$__internal_58_$__cuda_sm20_rcp_rn_f32_slowpath:
        /* <DEDUP_REMOVED lines=14> */
.L_x_5162:
        /* <DEDUP_REMOVED lines=33> */
.L_x_5164:
[----:B------:R0:W1:Y:S02]  /*4fb0*/  MUFU.RCP R2, R33 ;  /* 0x0000002100027308 */ /* 0x0000640000001000 */
.L_x_5163:
[----:B------:R-:W-:Y:S01]  /*4fc0*/  HFMA2 R3, -RZ, RZ, 0, 0 ;  /* 0x00000000ff037431 */ /* 0x000fe200000001ff */
[----:B-1----:R-:W-:Y:S02]  /*4fd0*/  MOV R5, R2 ;  /* 0x0000000200057202 */ /* 0x002fe40000000f00 */
[----:B------:R-:W-:-:S04]  /*4fe0*/  MOV R2, R7 ;  /* 0x0000000700027202 */ /* 0x000fc80000000f00 */
[----:B0-----:R-:W-:Y:S05]  /*4ff0*/  RET.REL.NODEC R2 `(_ZN18transformer_engine13normalization24rmsnorm_fwd_tuned_kernelINS0_13Kernel_traitsI13__nv_bfloat16S3_S3_fjLj1024ELj1ELj4ELj1ELj16ENS0_18Kernel_traits_baseILj1024ES3_S3_S3_fjLj128EEEEEEEvNS0_19ForwardKernelParamsE) ;  /* 0xffffffb002007950 */ /* 0x001fea0003c3ffff */
.L_x_5165:
        /* <DEDUP_REMOVED lines=16> */
.L_x_6100:


//--------------------- .text._ZN18transformer_engine13normalization24rmsnorm_fwd_tuned_kernelINS0_13Kernel_traitsI6__halfS3_S3_fjLj1024ELj1ELj4ELj1ELj16ENS0_18Kernel_traits_baseILj1024ES3_S3_S3_fjLj128EEEEEEEvNS0_19ForwardKernelParamsE --------------------------
	.section	.text._ZN18transformer_engine13normalization24rmsnorm_fwd_tuned_kernelINS0_13Kernel_traitsI6__halfS3_S3_fjLj1024ELj1ELj4ELj1ELj16ENS0_18Kernel_traits_baseILj1024ES3_S3_S3_fjLj128EEEEEEEvNS0_19ForwardKernelParamsE,"ax",@progbits
	.align	128
        .global         _ZN18transformer_engine13normalization24rmsnorm_fwd_tuned_kernelINS0_13Kernel_traitsI6__halfS3_S3_fjLj1024ELj1ELj4ELj1ELj16ENS0_18Kernel_traits_baseILj1024ES3_S3_S3_fjLj128EEEEEEEvNS0_19ForwardKernelParamsE
        .type           _ZN18transformer_engine13normalization24rmsnorm_fwd_tuned_kernelINS0_13Kernel_traitsI6__halfS3_S3_fjLj1024ELj1ELj4ELj1ELj16ENS0_18Kernel_traits_baseILj1024ES3_S3_S3_fjLj128EEEEEEEvNS0_19ForwardKernelParamsE,@function
        .size           _ZN18transformer_engine13normalization24rmsnorm_fwd_tuned_kernelINS0_13Kernel_traitsI6__halfS3_S3_fjLj1024ELj1ELj4ELj1ELj16ENS0_18Kernel_traits_baseILj1024ES3_S3_S3_fjLj128EEEEEEEvNS0_19ForwardKernelParamsE,(.L_x_6101 - _ZN18transformer_engine13normalization24rmsnorm_fwd_tuned_kernelINS0_13Kernel_traitsI6__halfS3_S3_fjLj1024ELj1ELj4ELj1ELj16ENS0_18Kernel_traits_baseILj1024ES3_S3_S3_fjLj128EEEEEEEvNS0_19ForwardKernelParamsE)
        .other          _ZN18transformer_engine13normalization24rmsnorm_fwd_tuned_kernelINS0_13Kernel_traitsI6__halfS3_S3_fjLj1024ELj1ELj4ELj1ELj16ENS0_18Kernel_traits_baseILj1024ES3_S3_S3_fjLj128EEEEEEEvNS0_19ForwardKernelParamsE,@"STO_CUDA_ENTRY STV_DEFAULT"
_ZN18transformer_engine13normalization24rmsnorm_fwd_tuned_kernelINS0_13Kernel_traitsI6__halfS3_S3_fjLj1024ELj1ELj4ELj1ELj16ENS0_18Kernel_traits_baseILj1024ES3_S3_S3_fjLj128EEEEEEEvNS0_19ForwardKernelParamsE:
.text._ZN18transformer_engine13normalization24rmsnorm_fwd_tuned_kernelINS0_13Kernel_traitsI6__halfS3_S3_fjLj1024ELj1ELj4ELj1ELj16ENS0_18Kernel_traits_baseILj1024ES3_S3_S3_fjLj128EEEEEEEvNS0_19ForwardKernelParamsE:
        /* <DEDUP_REMOVED lines=34> */
[----:B-----5:R-:W-:Y:S01]  /*0220*/  HADD2.F32 R0, -RZ, R28.H0_H0 ;  /* 0x2000001cff007230 */ /* 0x020fe20000004100 */
[----:B------:R-:W-:Y:S01]  /*0230*/  MOV R11, RZ ;  /* 0x000000ff000b7202 */ /* 0x000fe20000000f00 */
[----:B------:R-:W-:Y:S02]  /*0240*/  HADD2.F32 R2, -RZ, R29.H0_H0 ;  /* 0x2000001dff027230 */ /* 0x000fe40000004100 */
[----:B------:R-:W-:Y:S02]  /*0250*/  HADD2.F32 R3, -RZ, R30.H0_H0 ;  /* 0x2000001eff037230 */ /* 0x000fe40000004100 */
[----:B------:R-:W-:Y:S02]  /*0260*/  HADD2.F32 R4, -RZ, R31.H0_H0 ;  /* 0x2000001fff047230 */ /* 0x000fe40000004100 */
[----:B------:R-:W-:Y:S02]  /*0270*/  HADD2.F32 R28, -RZ, R28.H1_H1 ;  /* 0x3000001cff1c7230 */ /* 0x000fe40000004100 */
[----:B------:R-:W-:-:S02]  /*0280*/  HADD2.F32 R29, -RZ, R29.H1_H1 ;  /* 0x3000001dff1d7230 */ /* 0x000fc40000004100 */
[----:B------:R-:W-:Y:S02]  /*0290*/  HADD2.F32 R30, -RZ, R30.H1_H1 ;  /* 0x3000001eff1e7230 */ /* 0x000fe40000004100 */
        /* <DEDUP_REMOVED lines=58> */
.L_x_5170:
[----:B------:R-:W0:Y:S01]  /*0640*/  LDC.64 R62, c[0x0][0x390] ;  /* 0x0000e400ff3e7b82 */ /* 0x000e220000000a00 */
[----:B------:R-:W-:-:S05]  /*0650*/  LEA R54, R13, R10, 0x7 ;  /* 0x0000000a0d367211 */ /* 0x000fca00078e38ff */
[----:B0-----:R-:W-:-:S05]  /*0660*/  IMAD.WIDE.U32 R62, R54, 0x10, R62 ;  /* 0x00000010363e7825 */ /* 0x001fca00078e003e */
[----:B------:R-:W2:Y:S04]  /*0670*/  LDG.E.128 R16, desc[UR4][R62.64] ;  /* 0x000000043e107981 */ /* 0x000ea8000c1e1d00 */
[----:B------:R-:W3:Y:S04]  /*0680*/  LDG.E.128 R20, desc[UR4][R62.64+0x200] ;  /* 0x000200043e147981 */ /* 0x000ee8000c1e1d00 */
[----:B------:R-:W4:Y:S04]  /*0690*/  LDG.E.128 R24, desc[UR4][R62.64+0x400] ;  /* 0x000400043e187981 */ /* 0x000f28000c1e1d00 */
[----:B------:R0:W5:Y:S01]  /*06a0*/  LDG.E.128 R32, desc[UR4][R62.64+0x600] ;  /* 0x000600043e207981 */ /* 0x000162000c1e1d00 */
[----:B------:R-:W-:Y:S01]  /*06b0*/  UMOV UR6, 0xffffffff ;  /* 0xffffffff00067882 */ /* 0x000fe20000000000 */
[----:B------:R-:W-:Y:S01]  /*06c0*/  ISETP.NE.AND P2, PT, R10, RZ, PT ;  /* 0x000000ff0a00720c */ /* 0x000fe20003f45270 */
[----:B--2---:R-:W-:-:S02]  /*06d0*/  HADD2.F32 R56, -RZ, R16.H0_H0 ;  /* 0x20000010ff387230 */ /* 0x004fc40000004100 */
[----:B------:R-:W-:Y:S02]  /*06e0*/  HADD2.F32 R60, -RZ, R16.H1_H1 ;  /* 0x30000010ff3c7230 */ /* 0x000fe40000004100 */
[--C-:B------:R-:W-:Y:S02]  /*06f0*/  HADD2.F32 R16, -RZ, R17.reuse.H0_H0 ;  /* 0x20000011ff107230 */ /* 0x100fe40000004100 */
[----:B------:R-:W-:Y:S01]  /*0700*/  FADD R55, RZ, R56 ;  /* 0x00000038ff377221 */ /* 0x000fe20000000000 */
[----:B------:R-:W-:Y:S02]  /*0710*/  HADD2.F32 R17, -RZ, R17.H1_H1 ;  /* 0x30000011ff117230 */ /* 0x000fe40000004100 */
[----:B---3--:R-:W-:Y:S02]  /*0720*/  HADD2.F32 R61, -RZ, R20.H1_H1 ;  /* 0x30000014ff3d7230 */ /* 0x008fe40000004100 */
[----:B------:R-:W-:Y:S01]  /*0730*/  FADD R55, R60, R55 ;  /* 0x000000373c377221 */ /* 0x000fe20000000000 */
[----:B0-----:R-:W-:-:S02]  /*0740*/  HADD2.F32 R63, -RZ, R22.H1_H1 ;  /* 0x30000016ff3f7230 */ /* 0x001fc40000004100 */
[----:B----4-:R-:W-:Y:S02]  /*0750*/  HADD2.F32 R66, -RZ, R24.H1_H1 ;  /* 0x30000018ff427230 */ /* 0x010fe40000004100 */
[----:B------:R-:W-:Y:S01]  /*0760*/  FADD R58, R16, R55 ;  /* 0x00000037103a7221 */ /* 0x000fe20000000000 */
[--C-:B------:R-:W-:Y:S02]  /*0770*/  HADD2.F32 R55, -RZ, R18.reuse.H0_H0 ;  /* 0x20000012ff377230 */ /* 0x100fe40000004100 */
[----:B------:R-:W-:Y:S02]  /*0780*/  HADD2.F32 R70, -RZ, R25.H1_H1 ;  /* 0x30000019ff467230 */ /* 0x000fe40000004100 */
[----:B------:R-:W-:Y:S01]  /*0790*/  FADD R64, R17, R58 ;  /* 0x0000003a11407221 */ /* 0x000fe20000000000 */
[----:B------:R-:W-:Y:S02]  /*07a0*/  HADD2.F32 R58, -RZ, R18.H1_H1 ;  /* 0x30000012ff3a7230 */ /* 0x000fe40000004100 */
[----:B------:R-:W-:-:S02]  /*07b0*/  HADD2.F32 R18, -RZ, R19.H0_H0 ;  /* 0x20000013ff127230 */ /* 0x000fc40000004100 */
[----:B------:R-:W-:Y:S01]  /*07c0*/  FADD R57, R55, R64 ;  /* 0x0000004037397221 */ /* 0x000fe20000000000 */
[----:B------:R-:W-:Y:S02]  /*07d0*/  HADD2.F32 R72, -RZ, R26.H1_H1 ;  /* 0x3000001aff487230 */ /* 0x000fe40000004100 */
[----:B------:R-:W-:Y:S02]  /*07e0*/  HADD2.F32 R76, -RZ, R27.H1_H1 ;  /* 0x3000001bff4c7230 */ /* 0x000fe40000004100 */
[----:B------:R-:W-:Y:S01]  /*07f0*/  FADD R59, R58, R57 ;  /* 0x000000393a3b7221 */ /* 0x000fe20000000000 */
[----:B------:R-:W-:Y:S02]  /*0800*/  HADD2.F32 R57, -RZ, R19.H1_H1 ;  /* 0x30000013ff397230 */ /* 0x000fe40000004100 */
[----:B------:R-:W-:Y:S02]  /*0810*/  HADD2.F32 R19, -RZ, R20.H0_H0 ;  /* 0x20000014ff137230 */ /* 0x000fe40000004100 */
[----:B------:R-:W-:Y:S01]  /*0820*/  FADD R62, R18, R59 ;  /* 0x0000003b123e7221 */ /* 0x000fe20000000000 */
[----:B------:R-:W-:-:S02]  /*0830*/  HADD2.F32 R20, -RZ, R21.H0_H0 ;  /* 0x20000015ff147230 */ /* 0x000fc40000004100 */
[--C-:B-----5:R-:W-:Y:S02]  /*0840*/  HADD2.F32 R74, -RZ, R32.reuse.H0_H0 ;  /* 0x20000020ff4a7230 */ /* 0x120fe40000004100 */
        /* <DEDUP_REMOVED lines=15> */
[----:B------:R-:W-:Y:S02]  /*0940*/  HADD2.F32 R25, -RZ, R34.H1_H1 ;  /* 0x30000022ff197230 */ /* 0x000fe40000004100 */
[----:B------:R-:W-:-:S04]  /*0950*/  FADD R68, R64, R59 ;  /* 0x0000003b40447221 */ /* 0x000fc80000000000 */
[----:B------:R-:W-:Y:S01]  /*0960*/  FADD R59, R23, R68 ;  /* 0x00000044173b7221 */ /* 0x000fe20000000000 */
[----:B------:R-:W-:Y:S02]  /*0970*/  HADD2.F32 R68, -RZ, R26.H0_H0 ;  /* 0x2000001aff447230 */ /* 0x000fe40000004100 */
[----:B------:R-:W-:Y:S02]  /*0980*/  HADD2.F32 R26, -RZ, R27.H0_H0 ;  /* 0x2000001bff1a7230 */ /* 0x000fe40000004100 */
        /* <DEDUP_REMOVED lines=13> */
[----:B------:R-:W-:-:S05]  /*0a60*/  HADD2.F32 R32, -RZ, R34.H0_H0 ;  /* 0x20000022ff207230 */ /* 0x000fca0000004100 */
[----:B------:R-:W-:-:S04]  /*0a70*/  FADD R34, R32, R59 ;  /* 0x0000003b20227221 */ /* 0x000fc80000000000 */
[----:B------:R-:W-:Y:S01]  /*0a80*/  FADD R59, R25, R34 ;  /* 0x00000022193b7221 */ /* 0x000fe20000000000 */
[--C-:B------:R-:W-:Y:S02]  /*0a90*/  HADD2.F32 R34, -RZ, R35.reuse.H0_H0 ;  /* 0x20000023ff227230 */ /* 0x100fe40000004100 */
[----:B------:R-:W-:-:S03]  /*0aa0*/  HADD2.F32 R35, -RZ, R35.H1_H1 ;  /* 0x30000023ff237230 */ /* 0x000fc60000004100 */
        /* <DEDUP_REMOVED lines=87> */
.L_x_5190:
[----:B-1----:R-:W-:-:S04]  /*1020*/  FADD R73, R59, R73 ;  /* 0x000000493b497221 */ /* 0x002fc80000000000 */
[----:B------:R-:W-:-:S04]  /*1030*/  FMUL R73, R73, 0.0009765625 ;  /* 0x3a80000049497820 */ /* 0x000fc80000400000 */
[----:B------:R-:W-:-:S04]  /*1040*/  FFMA R73, R75, R75, R73 ;  /* 0x0000004b4b497223 */ /* 0x000fc80000000049 */
[----:B------:R-:W-:-:S05]  /*1050*/  FADD R73, R73, UR9 ;  /* 0x0000000949497e21 */ /* 0x000fca0008000000 */
[----:B------:R-:W-:-:S13]  /*1060*/  FSETP.GEU.AND P0, PT, |R73|, 1.175494350822287508e-38, PT ;  /* 0x008000004900780b */ /* 0x000fda0003f0e200 */
        /* <DEDUP_REMOVED lines=20> */
[----:B------:R-:W-:Y:S01]  /*11b0*/  F2FP.F16.F32.PACK_AB R16, R16, R67 ;  /* 0x000000431010723e */ /* 0x000fe200000000ff */
[-C--:B------:R-:W-:Y:S01]  /*11c0*/  FMUL R67, R58, R59.reuse ;  /* 0x0000003b3a437220 */ /* 0x080fe20000400000 */
[----:B------:R-:W-:Y:S01]  /*11d0*/  FSEL R17, R71, R56, !P1 ;  /* 0x0000003847117208 */ /* 0x000fe20004800000 */
[-C--:B------:R-:W-:Y:S01]  /*11e0*/  FMUL R56, R55, R59.reuse ;  /* 0x0000003b37387220 */ /* 0x080fe20000400000 */
[----:B------:R-:W-:Y:S01]  /*11f0*/  FMUL R63, R63, R59 ;  /* 0x0000003b3f3f7220 */ /* 0x000fe20000400000 */
[----:B------:R-:W-:Y:S01]  /*1200*/  FMUL R67, R67, R30 ;  /* 0x0000001e43437220 */ /* 0x000fe20000400000 */
[----:B------:R-:W-:Y:S01]  /*1210*/  F2FP.F16.F32.PACK_AB R17, R60, R17 ;  /* 0x000000113c11723e */ /* 0x000fe200000000ff */
[----:B------:R-:W-:Y:S01]  /*1220*/  FMUL R55, R56, R3 ;  /* 0x0000000338377220 */ /* 0x000fe20000400000 */
[-C--:B------:R-:W-:Y:S01]  /*1230*/  FMUL R60, R19, R59.reuse ;  /* 0x0000003b133c7220 */ /* 0x080fe20000400000 */
[-C--:B------:R-:W-:Y:S01]  /*1240*/  FMUL R68, R68, R59.reuse ;  /* 0x0000003b44447220 */ /* 0x080fe20000400000 */
[----:B------:R-:W-:Y:S01]  /*1250*/  FMUL R74, R74, R59 ;  /* 0x0000003b4a4a7220 */ /* 0x000fe20000400000 */
[CC--:B------:R-:W-:Y:S01]  /*1260*/  FMUL R58, R14.reuse, R55.reuse ;  /* 0x000000370e3a7220 */ /* 0x0c0fe20000400000 */
        /* <DEDUP_REMOVED lines=8> */
[----:B------:R-:W-:Y:S01]  /*12f0*/  F2FP.F16.F32.PACK_AB R18, R67, R58 ;  /* 0x0000003a4312723e */ /* 0x000fe200000000ff */
[-C--:B------:R-:W-:Y:S01]  /*1300*/  FMUL R58, R57, R59.reuse ;  /* 0x0000003b393a7220 */ /* 0x080fe20000400000 */
[----:B------:R-:W-:Y:S01]  /*1310*/  FMUL R57, R20, R59 ;  /* 0x0000003b14397220 */ /* 0x000fe20000400000 */
[----:B------:R-:W-:Y:S01]  /*1320*/  FMUL R20, R14, R55 ;  /* 0x000000370e147220 */ /* 0x000fe20000400000 */
[----:B------:R-:W-:Y:S01]  /*1330*/  FMUL R67, R70, R59 ;  /* 0x0000003b46437220 */ /* 0x000fe20000400000 */
[----:B------:R-:W-:Y:S01]  /*1340*/  FMUL R19, R58, R31 ;  /* 0x0000001f3a137220 */ /* 0x000fe20000400000 */
[-C--:B------:R-:W-:Y:S01]  /*1350*/  FMUL R58, R14, R11.reuse ;  /* 0x0000000b0e3a7220 */ /* 0x080fe20000400000 */
        /* <DEDUP_REMOVED lines=30> */
[-C--:B------:R-:W-:Y:S01]  /*1540*/  FMUL R66, R26, R59.reuse ;  /* 0x0000003b1a427220 */ /* 0x080fe20000400000 */
[----:B------:R-:W-:Y:S01]  /*1550*/  FSEL R60, R57, R62, !P1 ;  /* 0x0000003e393c7208 */ /* 0x000fe20004800000 */
[----:B------:R-:W-:Y:S01]  /*1560*/  FMUL R62, R24, R59 ;  /* 0x0000003b183e7220 */ /* 0x000fe20000400000 */
[----:B------:R-:W-:Y:S01]  /*1570*/  FMUL R57, R63, R40 ;  /* 0x000000283f397220 */ /* 0x000fe20000400000 */
[C---:B------:R-:W-:Y:S01]  /*1580*/  FMUL R24, R14.reuse, R61 ;  /* 0x0000003d0e187220 */ /* 0x040fe20000400000 */
        /* <DEDUP_REMOVED lines=14> */
[-C--:B------:R-:W-:Y:S01]  /*1670*/  FMUL R63, R76, R59.reuse ;  /* 0x0000003b4c3f7220 */ /* 0x080fe20000400000 */
[----:B------:R-:W-:Y:S01]  /*1680*/  FMUL R72, R35, R59 ;  /* 0x0000003b23487220 */ /* 0x000fe20000400000 */
[----:B------:R-:W-:Y:S01]  /*1690*/  @P1 FMUL R11, R14, R11 ;  /* 0x0000000b0e0b1220 */ /* 0x000fe20000400000 */
[----:B------:R-:W-:Y:S01]  /*16a0*/  FMNMX3 R64, R64, |R69|, |R67|, !PT ;  /* 0x4000004540407276 */ /* 0x000fe20007800443 */
[----:B------:R-:W-:Y:S01]  /*16b0*/  FMUL R63, R63, R46 ;  /* 0x0000002e3f3f7220 */ /* 0x000fe20000400000 */
[----:B------:R-:W-:Y:S01]  /*16c0*/  FMUL R69, R74, R45 ;  /* 0x0000002d4a457220 */ /* 0x000fe20000400000 */
[----:B------:R-:W-:Y:S01]  /*16d0*/  FMUL R35, R72, R53 ;  /* 0x0000003548237220 */ /* 0x000fe20000400000 */
[----:B------:R-:W-:Y:S01]  /*16e0*/  F2FP.F16.F32.PACK_AB R20, R11, R20 ;  /* 0x000000140b14723e */ /* 0x000fe200000000ff */
[----:B------:R-:W0:Y:S01]  /*16f0*/  @!P2 LDC.64 R72, c[0x0][0x3a0] ;  /* 0x0000e800ff48ab82 */ /* 0x000e220000000a00 */
[----:B------:R-:W-:Y:S01]  /*1700*/  FMNMX3 R68, R64, |R71|, |R63|, !PT ;  /* 0x4000004740447276 */ /* 0x000fe2000780043f */
[----:B------:R-:W-:Y:S01]  /*1710*/  FMUL R25, R25, R59 ;  /* 0x0000003b19197220 */ /* 0x000fe20000400000 */
[----:B------:R-:W-:Y:S01]  /*1720*/  FSEL R64, R71, R66, !P1 ;  /* 0x0000004247407208 */ /* 0x000fe20004800000 */
[-C--:B------:R-:W-:Y:S01]  /*1730*/  FMUL R66, R14, R69.reuse ;  /* 0x000000450e427220 */ /* 0x080fe20000400000 */
[----:B------:R-:W-:Y:S01]  /*1740*/  FMNMX3 R68, R68, |R69|, |R65|, !PT ;  /* 0x4000004544447276 */ /* 0x000fe20007800441 */
[----:B------:R-:W-:Y:S01]  /*1750*/  FMUL R11, R70, R49 ;  /* 0x00000031460b7220 */ /* 0x000fe20000400000 */
[----:B------:R-:W-:Y:S01]  /*1760*/  FMUL R70, R34, R59 ;  /* 0x0000003b22467220 */ /* 0x000fe20000400000 */
[----:B------:R-:W-:Y:S01]  /*1770*/  @P1 FMUL R19, R14, R19 ;  /* 0x000000130e131220 */ /* 0x000fe20000400000 */
[----:B------:R-:W-:Y:S01]  /*1780*/  FSEL R66, R69, R66, !P1 ;  /* 0x0000004245427208 */ /* 0x000fe20004800000 */
[----:B------:R-:W-:Y:S01]  /*1790*/  FMUL R71, R25, R52 ;  /* 0x0000003419477220 */ /* 0x000fe20000400000 */
[----:B------:R-:W-:Y:S01]  /*17a0*/  FMNMX3 R32, R68, |R27|, |R33|, !PT ;  /* 0x4000001b44207276 */ /* 0x000fe20007800421 */
[----:B------:R-:W-:Y:S01]  /*17b0*/  @P1 FMUL R21, R14, R21 ;  /* 0x000000150e151220 */ /* 0x000fe20000400000 */
[----:B------:R-:W1:Y:S01]  /*17c0*/  LDC.64 R68, c[0x0][0x3c8] ;  /* 0x0000f200ff447b82 */ /* 0x000e620000000a00 */
[----:B------:R-:W-:Y:S01]  /*17d0*/  FMUL R25, R70, R51 ;  /* 0x0000003346197220 */ /* 0x000fe20000400000 */
[C---:B------:R-:W-:Y:S01]  /*17e0*/  FMUL R34, R14.reuse, R11 ;  /* 0x0000000b0e227220 */ /* 0x040fe20000400000 */
[----:B------:R-:W-:Y:S01]  /*17f0*/  F2FP.F16.F32.PACK_AB R19, R19, R56 ;  /* 0x000000381313723e */ /* 0x000fe200000000ff */
[----:B------:R-:W-:Y:S01]  /*1800*/  FMUL R56, R14, R27 ;  /* 0x0000001b0e387220 */ /* 0x000fe20000400000 */
[----:B------:R-:W-:Y:S01]  /*1810*/  FMNMX3 R32, R32, |R11|, |R71|, !PT ;  /* 0x4000000b20207276 */ /* 0x000fe20007800447 */
[C---:B------:R-:W-:Y:S01]  /*1820*/  @P1 FMUL R55, R14.reuse, R55 ;  /* 0x000000370e371220 */ /* 0x040fe20000400000 */
[----:B------:R-:W-:Y:S01]  /*1830*/  F2FP.F16.F32.PACK_AB R21, R21, R58 ;  /* 0x0000003a1515723e */ /* 0x000fe200000000ff */
        /* <DEDUP_REMOVED lines=13> */
[----:B0-----:R-:W-:Y:S01]  /*1910*/  @!P2 IMAD.WIDE R72, R13, 0x4, R72 ;  /* 0x000000040d48a825 */ /* 0x001fe200078e0248 */
[----:B------:R-:W-:-:S02]  /*1920*/  FSEL R58, R25, R58, !P1 ;  /* 0x0000003a193a7208 */ /* 0x000fc40004800000 */
[----:B------:R-:W-:Y:S01]  /*1930*/  F2FP.F16.F32.PACK_AB R22, R55, R22 ;  /* 0x000000163716723e */ /* 0x000fe200000000ff */
[----:B-1----:R-:W-:Y:S01]  /*1940*/  IMAD.WIDE.U32 R68, R54, 0x10, R68 ;  /* 0x0000001036447825 */ /* 0x002fe200078e0044 */
[----:B------:R-:W-:Y:S01]  /*1950*/  F2FP.F16.F32.PACK_AB R23, R23, R60 ;  /* 0x0000003c1717723e */ /* 0x000fe200000000ff */
[----:B------:R-:W0:Y:S01]  /*1960*/  LDC R54, c[0x0][0x380] ;  /* 0x0000e000ff367b82 */ /* 0x000e220000000800 */
[----:B------:R-:W-:Y:S01]  /*1970*/  F2FP.F16.F32.PACK_AB R24, R57, R24 ;  /* 0x000000183918723e */ /* 0x000fe200000000ff */
[----:B------:R1:W-:Y:S01]  /*1980*/  @!P2 STG.E desc[UR4][R72.64], R59 ;  /* 0x0000003b4800a986 */ /* 0x0003e2000c101904 */
[----:B------:R-:W-:Y:S02]  /*1990*/  F2FP.F16.F32.PACK_AB R25, R61, R62 ;  /* 0x0000003e3d19723e */ /* 0x000fe400000000ff */
[----:B------:R-:W-:Y:S01]  /*19a0*/  F2FP.F16.F32.PACK_AB R26, R67, R26 ;  /* 0x0000001a431a723e */ /* 0x000fe200000000ff */
[----:B------:R1:W-:Y:S01]  /*19b0*/  STG.E.128 desc[UR4][R68.64], R16 ;  /* 0x0000001044007986 */ /* 0x0003e2000c101d04 */
[----:B------:R-:W-:-:S02]  /*19c0*/  F2FP.F16.F32.PACK_AB R27, R63, R64 ;  /* 0x000000403f1b723e */ /* 0x000fc400000000ff */
[----:B------:R-:W-:Y:S01]  /*19d0*/  F2FP.F16.F32.PACK_AB R32, R65, R66 ;  /* 0x000000424120723e */ /* 0x000fe200000000ff */
[----:B------:R1:W-:Y:S01]  /*19e0*/  STG.E.128 desc[UR4][R68.64+0x200], R20 ;  /* 0x0002001444007986 */ /* 0x0003e2000c101d04 */
[----:B------:R-:W-:Y:S02]  /*19f0*/  F2FP.F16.F32.PACK_AB R33, R33, R56 ;  /* 0x000000382121723e */ /* 0x000fe400000000ff */
[----:B------:R-:W-:Y:S01]  /*1a00*/  F2FP.F16.F32.PACK_AB R34, R71, R34 ;  /* 0x000000224722723e */ /* 0x000fe200000000ff */
[----:B------:R1:W-:Y:S01]  /*1a10*/  STG.E.128 desc[UR4][R68.64+0x400], R24 ;  /* 0x0004001844007986 */ /* 0x0003e2000c101d04 */
[----:B------:R-:W-:-:S05]  /*1a20*/  F2FP.F16.F32.PACK_AB R35, R35, R58 ;  /* 0x0000003a2323723e */ /* 0x000fca00000000ff */
[----:B------:R1:W-:Y:S01]  /*1a30*/  STG.E.128 desc[UR4][R68.64+0x600], R32 ;  /* 0x0006002044007986 */ /* 0x0003e2000c101d04 */
[----:B0-----:R-:W-:-:S04]  /*1a40*/  LEA R13, R54, R13, 0x2 ;  /* 0x0000000d360d7211 */ /* 0x001fc800078e10ff */
[----:B------:R-:W-:-:S13]  /*1a50*/  ISETP.GE.AND P0, PT, R13, UR10, PT ;  /* 0x0000000a0d007c0c */ /* 0x000fda000bf06270 */
[----:B-1----:R-:W-:Y:S05]  /*1a60*/  @!P0 BRA `(.L_x_5170) ;  /* 0xffffffe800f48947 */ /* 0x002fea000383ffff */
[----:B------:R-:W-:Y:S05]  /*1a70*/  BRA `(.L_x_5167) ;  /* 0x0000001400947947 */ /* 0x000fea0003800000 */
.L_x_5168:
[----:B------:R-:W0:Y:S01]  /*1a80*/  LDCU.U8 UR6, c[0x0][0x3c0] ;  /* 0x00007800ff0677ac */ /* 0x000e220008000000 */
[--C-:B-----5:R-:W-:Y:S02]  /*1a90*/  HADD2.F32 R9, -RZ, R28.reuse.H0_H0 ;  /* 0x2000001cff097230 */ /* 0x120fe40000004100 */
[----:B------:R-:W-:Y:S02]  /*1aa0*/  HADD2.F32 R8, -RZ, R28.H1_H1 ;  /* 0x3000001cff087230 */ /* 0x000fe40000004100 */
        /* <DEDUP_REMOVED lines=63> */
.L_x_5172:
        /* <DEDUP_REMOVED lines=29> */
[----:B----4-:R-:W-:Y:S02]  /*2070*/  HADD2.F32 R62, -RZ, R24.H0_H0 ;  /* 0x20000018ff3e7230 */ /* 0x010fe40000004100 */
[----:B------:R-:W-:Y:S01]  /*2080*/  FADD R58, R18, R55 ;  /* 0x00000037123a7221 */ /* 0x000fe20000000000 */
[----:B------:R-:W-:-:S02]  /*2090*/  HADD2.F32 R55, -RZ, R20.H0_H0 ;  /* 0x20000014ff377230 */ /* 0x000fc40000004100 */
[----:B------:R-:W-:Y:S02]  /*20a0*/  HADD2.F32 R20, -RZ, R20.H1_H1 ;  /* 0x30000014ff147230 */ /* 0x000fe40000004100 */
        /* <DEDUP_REMOVED lines=11> */
[----:B-----5:R-:W-:Y:S02]  /*2160*/  HADD2.F32 R68, -RZ, R29.H1_H1 ;  /* 0x3000001dff447230 */ /* 0x020fe40000004100 */
[----:B------:R-:W-:Y:S01]  /*2170*/  FADD R59, R74, R59 ;  /* 0x0000003b4a3b7221 */ /* 0x000fe20000000000 */
[----:B------:R-:W-:-:S02]  /*2180*/  HADD2.F32 R66, -RZ, R30.H0_H0 ;  /* 0x2000001eff427230 */ /* 0x000fc40000004100 */
        /* <DEDUP_REMOVED lines=11> */
[----:B------:R-:W-:-:S03]  /*2240*/  HADD2.F32 R58, -RZ, R28.H0_H0 ;  /* 0x2000001cff3a7230 */ /* 0x000fc60000004100 */
        /* <DEDUP_REMOVED lines=99> */
.L_x_5202:
        /* <DEDUP_REMOVED lines=32> */
[C---:B------:R-:W-:Y:S01]  /*2a80*/  @P1 FMUL R16, R14.reuse, R16 ;  /* 0x000000100e101220 */ /* 0x040fe20000400000 */
[----:B------:R-:W0:Y:S01]  /*2a90*/  LDC.64 R56, c[0x0][0x3c8] ;  /* 0x0000f200ff387b82 */ /* 0x000e220000000a00 */
[C---:B------:R-:W-:Y:S01]  /*2aa0*/  @P1 FMUL R17, R14.reuse, R17 ;  /* 0x000000110e111220 */ /* 0x040fe20000400000 */
[C---:B------:R-:W-:Y:S01]  /*2ab0*/  @P1 FMUL R63, R14.reuse, R63 ;  /* 0x0000003f0e3f1220 */ /* 0x040fe20000400000 */
[----:B------:R-:W-:Y:S01]  /*2ac0*/  @P1 FMUL R67, R14, R67 ;  /* 0x000000430e431220 */ /* 0x000fe20000400000 */
[-C--:B------:R-:W-:Y:S01]  /*2ad0*/  FMUL R69, R22, R59.reuse ;  /* 0x0000003b16457220 */ /* 0x080fe20000400000 */
[-C--:B------:R-:W-:Y:S01]  /*2ae0*/  FMUL R55, R55, R59.reuse ;  /* 0x0000003b37377220 */ /* 0x080fe20000400000 */
[----:B------:R-:W-:Y:S01]  /*2af0*/  FMUL R65, R65, R59 ;  /* 0x0000003b41417220 */ /* 0x000fe20000400000 */
[----:B------:R-:W-:Y:S01]  /*2b00*/  F2FP.F16.F32.PACK_AB R16, R16, R63 ;  /* 0x0000003f1010723e */ /* 0x000fe200000000ff */
[-C--:B------:R-:W-:Y:S01]  /*2b10*/  FMUL R63, R74, R59.reuse ;  /* 0x0000003b4a3f7220 */ /* 0x080fe20000400000 */
[----:B------:R-:W-:Y:S01]  /*2b20*/  FMUL R74, R21, R59 ;  /* 0x0000003b154a7220 */ /* 0x000fe20000400000 */
[----:B------:R-:W-:Y:S01]  /*2b30*/  FMUL R21, R15, R64 ;  /* 0x000000400f157220 */ /* 0x000fe20000400000 */
[----:B------:R-:W-:Y:S01]  /*2b40*/  F2FP.F16.F32.PACK_AB R17, R67, R17 ;  /* 0x000000114311723e */ /* 0x000fe200000000ff */
[----:B------:R-:W-:Y:S01]  /*2b50*/  FMUL R63, R34, R63 ;  /* 0x0000003f223f7220 */ /* 0x000fe20000400000 */
[----:B------:R-:W-:Y:S01]  /*2b60*/  FMUL R67, R33, R72 ;  /* 0x0000004821437220 */ /* 0x000fe20000400000 */
[----:B------:R-:W-:Y:S01]  /*2b70*/  @P1 FMUL R21, R14, R21 ;  /* 0x000000150e151220 */ /* 0x000fe20000400000 */
[----:B------:R-:W-:Y:S01]  /*2b80*/  FMUL R22, R36, R69 ;  /* 0x0000004524167220 */ /* 0x000fe20000400000 */
[----:B------:R-:W-:Y:S01]  /*2b90*/  @P1 FMUL R63, R14, R63 ;  /* 0x0000003f0e3f1220 */ /* 0x000fe20000400000 */
[----:B------:R-:W-:Y:S01]  /*2ba0*/  FMUL R55, R0, R55 ;  /* 0x0000003700377220 */ /* 0x000fe20000400000 */
[C---:B------:R-:W-:Y:S01]  /*2bb0*/  @P1 FMUL R67, R14.reuse, R67 ;  /* 0x000000430e431220 */ /* 0x040fe20000400000 */
[----:B------:R-:W-:Y:S01]  /*2bc0*/  @P1 FMUL R22, R14, R22 ;  /* 0x000000160e161220 */ /* 0x000fe20000400000 */
[----:B------:R-:W-:Y:S01]  /*2bd0*/  FMUL R64, R61, R59 ;  /* 0x0000003b3d407220 */ /* 0x000fe20000400000 */
[----:B------:R-:W-:Y:S01]  /*2be0*/  F2FP.F16.F32.PACK_AB R21, R63, R21 ;  /* 0x000000153f15723e */ /* 0x000fe200000000ff */
[----:B------:R-:W-:Y:S01]  /*2bf0*/  FMUL R63, R20, R59 ;  /* 0x0000003b143f7220 */ /* 0x000fe20000400000 */
[----:B------:R-:W-:Y:S01]  /*2c00*/  @P1 FMUL R55, R14, R55 ;  /* 0x000000370e371220 */ /* 0x000fe20000400000 */
[----:B0-----:R-:W-:-:S04]  /*2c10*/  IMAD.WIDE.U32 R56, R54, 0x10, R56 ;  /* 0x0000001036387825 */ /* 0x001fc800078e0038 */
[----:B------:R-:W-:Y:S01]  /*2c20*/  FMUL R54, R24, R59 ;  /* 0x0000003b18367220 */ /* 0x000fe20000400000 */
[----:B------:R-:W-:Y:S01]  /*2c30*/  FMUL R20, R32, R63 ;  /* 0x0000003f20147220 */ /* 0x000fe20000400000 */
[----:B------:R-:W-:Y:S01]  /*2c40*/  FMUL R71, R23, R59 ;  /* 0x0000003b17477220 */ /* 0x000fe20000400000 */
[----:B------:R-:W-:Y:S01]  /*2c50*/  F2FP.F16.F32.PACK_AB R22, R22, R67 ;  /* 0x000000431616723e */ /* 0x000fe200000000ff */
[-C--:B------:R-:W-:Y:S01]  /*2c60*/  FMUL R69, R25, R59.reuse ;  /* 0x0000003b19457220 */ /* 0x080fe20000400000 */
[----:B------:R-:W-:Y:S01]  /*2c70*/  @P1 FMUL R20, R14, R20 ;  /* 0x000000140e141220 */ /* 0x000fe20000400000 */
[-C--:B------:R-:W-:Y:S01]  /*2c80*/  FMUL R67, R70, R59.reuse ;  /* 0x0000003b46437220 */ /* 0x080fe20000400000 */
[----:B------:R-:W-:Y:S01]  /*2c90*/  FMUL R25, R39, R54 ;  /* 0x0000003627197220 */ /* 0x000fe20000400000 */
[-C--:B------:R-:W-:Y:S01]  /*2ca0*/  FMUL R70, R26, R59.reuse ;  /* 0x0000003b1a467220 */ /* 0x080fe20000400000 */
[----:B------:R-:W-:Y:S01]  /*2cb0*/  FMUL R62, R62, R59 ;  /* 0x0000003b3e3e7220 */ /* 0x000fe20000400000 */
[----:B------:R-:W-:Y:S01]  /*2cc0*/  F2FP.F16.F32.PACK_AB R20, R20, R55 ;  /* 0x000000371414723e */ /* 0x000fe200000000ff */
[----:B------:R-:W-:Y:S01]  /*2cd0*/  FMUL R63, R41, R64 ;  /* 0x00000040293f7220 */ /* 0x000fe20000400000 */
[----:B------:R-:W0:Y:S01]  /*2ce0*/  @!P2 LDC.64 R54, c[0x0][0x3a0] ;  /* 0x0000e800ff36ab82 */ /* 0x000e220000000a00 */
[----:B------:R-:W-:Y:S01]  /*2cf0*/  FMUL R26, R44, R65 ;  /* 0x000000412c1a7220 */ /* 0x000fe20000400000 */
[----:B------:R-:W-:Y:S01]  /*2d00*/  FMUL R23, R35, R74 ;  /* 0x0000004a23177220 */ /* 0x000fe20000400000 */
[----:B------:R-:W-:Y:S01]  /*2d10*/  FMUL R71, R38, R71 ;  /* 0x0000004726477220 */ /* 0x000fe20000400000 */
[C---:B------:R-:W-:Y:S01]  /*2d20*/  @P1 FMUL R63, R14.reuse, R63 ;  /* 0x0000003f0e3f1220 */ /* 0x040fe20000400000 */
[C---:B------:R-:W-:Y:S01]  /*2d30*/  @P1 FMUL R26, R14.reuse, R26 ;  /* 0x0000001a0e1a1220 */ /* 0x040fe20000400000 */
[C---:B------:R-:W-:Y:S01]  /*2d40*/  @P1 FMUL R23, R14.reuse, R23 ;  /* 0x000000170e171220 */ /* 0x040fe20000400000 */
[----:B------:R-:W-:Y:S01]  /*2d50*/  @P1 FMUL R71, R14, R71 ;  /* 0x000000470e471220 */ /* 0x000fe20000400000 */
[----:B------:R-:W-:Y:S01]  /*2d60*/  FMUL R61, R37, R62 ;  /* 0x0000003e253d7220 */ /* 0x000fe20000400000 */
[----:B------:R-:W-:Y:S01]  /*2d70*/  FMUL R24, R40, R67 ;  /* 0x0000004328187220 */ /* 0x000fe20000400000 */
[----:B------:R-:W1:Y:S01]  /*2d80*/  LDC R62, c[0x0][0x380] ;  /* 0x0000e000ff3e7b82 */ /* 0x000e620000000800 */
[----:B------:R-:W-:Y:S01]  /*2d90*/  F2FP.F16.F32.PACK_AB R26, R26, R63 ;  /* 0x0000003f1a1a723e */ /* 0x000fe200000000ff */
[C---:B------:R-:W-:Y:S01]  /*2da0*/  @P1 FMUL R61, R14.reuse, R61 ;  /* 0x0000003d0e3d1220 */ /* 0x040fe20000400000 */
[----:B------:R-:W-:Y:S01]  /*2db0*/  @P1 FMUL R24, R14, R24 ;  /* 0x000000180e181220 */ /* 0x000fe20000400000 */
[----:B------:R-:W-:Y:S01]  /*2dc0*/  F2FP.F16.F32.PACK_AB R23, R71, R23 ;  /* 0x000000174717723e */ /* 0x000fe200000000ff */
        /* <DEDUP_REMOVED lines=34> */
[----:B------:R-:W-:-:S02]  /*2ff0*/  F2FP.F16.F32.PACK_AB R27, R71, R27 ;  /* 0x0000001b471b723e */ /* 0x000fc400000000ff */
[----:B------:R-:W-:Y:S02]  /*3000*/  F2FP.F16.F32.PACK_AB R25, R69, R25 ;  /* 0x000000194519723e */ /* 0x000fe400000000ff */
[----:B------:R-:W-:Y:S01]  /*3010*/  F2FP.F16.F32.PACK_AB R31, R68, R31 ;  /* 0x0000001f441f723e */ /* 0x000fe200000000ff */
[----:B------:R0:W-:Y:S01]  /*3020*/  @!P2 STG.E desc[UR4][R54.64], R59 ;  /* 0x0000003b3600a986 */ /* 0x0001e2000c101904 */
[----:B------:R-:W-:Y:S02]  /*3030*/  F2FP.F16.F32.PACK_AB R30, R30, R63 ;  /* 0x0000003f1e1e723e */ /* 0x000fe400000000ff */
[----:B------:R-:W-:Y:S01]  /*3040*/  F2FP.F16.F32.PACK_AB R29, R65, R29 ;  /* 0x0000001d411d723e */ /* 0x000fe200000000ff */
[----:B------:R0:W-:Y:S01]  /*3050*/  STG.E.128 desc[UR4][R56.64], R16 ;  /* 0x0000001038007986 */ /* 0x0001e2000c101d04 */
[----:B------:R-:W-:Y:S02]  /*3060*/  F2FP.F16.F32.PACK_AB R28, R28, R61 ;  /* 0x0000003d1c1c723e */ /* 0x000fe400000000ff */
[----:B-1----:R-:W-:Y:S01]  /*3070*/  LEA R13, R62, R13, 0x2 ;  /* 0x0000000d3e0d7211 */ /* 0x002fe200078e10ff */
[----:B------:R0:W-:Y:S03]  /*3080*/  STG.E.128 desc[UR4][R56.64+0x200], R20 ;  /* 0x0002001438007986 */ /* 0x0001e6000c101d04 */
[----:B------:R-:W-:Y:S01]  /*3090*/  ISETP.GE.AND P0, PT, R13, UR12, PT ;  /* 0x0000000c0d007c0c */ /* 0x000fe2000bf06270 */
[----:B------:R0:W-:Y:S04]  /*30a0*/  STG.E.128 desc[UR4][R56.64+0x400], R24 ;  /* 0x0004001838007986 */ /* 0x0001e8000c101d04 */
[----:B------:R0:W-:Y:S08]  /*30b0*/  STG.E.128 desc[UR4][R56.64+0x600], R28 ;  /* 0x0006001c38007986 */ /* 0x0001f0000c101d04 */
[----:B------:R-:W-:Y:S05]  /*30c0*/  @!P0 BRA `(.L_x_5172) ;  /* 0xffffffec00748947 */ /* 0x000fea000383ffff */
.L_x_5167:
[----:B------:R-:W-:Y:S05]  /*30d0*/  BSYNC B0 ;  /* 0x0000000000007941 */ /* 0x000fea0003800000 */
.L_x_5166:
[----:B------:R-:W1:Y:S01]  /*30e0*/  LDCU.64 UR6, c[0x0][0x3f8] ;  /* 0x00007f00ff0677ac */ /* 0x000e620008000a00 */
[----:B------:R-:W2:Y:S01]  /*30f0*/  S2R R7, SR_TID.X ;  /* 0x0000000000077919 */ /* 0x000ea20000002100 */
        /* <DEDUP_REMOVED lines=13> */
[----:B------:R1:W3:Y:S02]  /*31d0*/  SHFL.DOWN PT, R4, R5, 0x1, 0x1f ;  /* 0x08201f0005047f89 */ /* 0x0002e400000e0000 */
.L_x_5209:
[----:B------:R-:W-:Y:S01]  /*31e0*/  ISETP.NE.AND P0, PT, R10, RZ, PT ;  /* 0x000000ff0a00720c */ /* 0x000fe20003f05270 */
[----:B------:R-:W-:Y:S05]  /*31f0*/  WARPSYNC.ALL ;  /* 0x0000000000007948 */ /* 0x000fea0003800000 */
[----:B-1-3--:R-:W-:Y:S01]  /*3200*/  FMNMX R5, R5, R4, !PT ;  /* 0x0000000405057209 */ /* 0x00afe20007800000 */
[----:B------:R-:W-:Y:S06]  /*3210*/  BSSY B0, `(.L_x_5173) ;  /* 0x000001c000007945 */ /* 0x000fec0003800000 */
[----:B------:R-:W1:Y:S01]  /*3220*/  @!P0 S2R R3, SR_CgaCtaId ;  /* 0x0000000000038919 */ /* 0x000e620000008800 */
[----:B------:R-:W-:-:S02]  /*3230*/  @!P0 MOV R2, 0x400 ;  /* 0x0000040000028802 */ /* 0x000fc40000000f00 */
[----:B--2---:R-:W-:-:S04]  /*3240*/  @!P0 SHF.R.U32.HI R0, RZ, 0x3, R7 ;  /* 0x00000003ff008819 */ /* 0x004fc80000011607 */
        /* <DEDUP_REMOVED lines=19> */
.L_x_5212:
[----:B------:R-:W-:Y:S02]  /*3380*/  ISETP.NE.AND P0, PT, R7, RZ, PT ;  /* 0x000000ff0700720c */ /* 0x000fe40003f05270 */
[----:B--2---:R-:W-:-:S11]  /*3390*/  FMNMX R5, R3, R2, !PT ;  /* 0x0000000203057209 */ /* 0x004fd60007800000 */
[----:B------:R-:W-:Y:S05]  /*33a0*/  @P0 BRA `(.L_x_5175) ;  /* 0x0000000000080947 */ /* 0x000fea0003800000 */
[----:B-1----:R-:W1:Y:S02]  /*33b0*/  LDC.64 R2, c[0x0][0x3f8] ;  /* 0x0000fe00ff027b82 */ /* 0x002e640000000a00 */
[----:B-1----:R2:W-:Y:S02]  /*33c0*/  REDG.E.MAX.S32.STRONG.GPU desc[UR4][R2.64], R5 ;  /* 0x000000050200798e */ /* 0x0025e4000d12e304 */
.L_x_5175:
[----:B------:R-:W-:Y:S05]  /*33d0*/  BSYNC B0 ;  /* 0x0000000000007941 */ /* 0x000fea0003800000 */
.L_x_5173:
[----:B------:R-:W3:Y:S02]  /*33e0*/  LDCU.U8 UR6, c[0x0][0x404] ;  /* 0x00008080ff0677ac */ /* 0x000ee40008000000 */
[----:B---3--:R-:W-:-:S13]  /*33f0*/  ISETP.NE.AND P0, PT, RZ, UR6, PT ;  /* 0x00000006ff007c0c */ /* 0x008fda000bf05270 */
[----:B------:R-:W-:Y:S05]  /*3400*/  @!P0 EXIT ;  /* 0x000000000000894d */ /* 0x000fea0003800000 */
[----:B------:R-:W3:Y:S01]  /*3410*/  LDCU.64 UR6, c[0x0][0x3f0] ;  /* 0x00007e00ff0677ac */ /* 0x000ee20008000a00 */
[----:B--2---:R-:W-:Y:S02]  /*3420*/  LOP3.LUT P0, RZ, R12, R7, RZ, 0xfc, !PT ;  /* 0x000000070cff7212 */ /* 0x004fe4000780fcff */
[----:B---3--:R-:W-:-:S04]  /*3430*/  ISETP.EQ.U32.AND P1, PT, RZ, UR6, PT ;  /* 0x00000006ff007c0c */ /* 0x008fc8000bf22070 */
[----:B------:R-:W-:-:S13]  /*3440*/  ISETP.EQ.OR.EX P0, PT, RZ, UR7, P0, P1 ;  /* 0x00000007ff007c0c */ /* 0x000fda0008702710 */
[----:B------:R-:W-:Y:S05]  /*3450*/  @P0 EXIT ;  /* 0x000000000000094d */ /* 0x000fea0003800000 */
[----:B-----5:R-:W-:-:S04]  /*3460*/  IADD3 R0, PT, PT, R14, 0x1800000, RZ ;  /* 0x018000000e007810 */ /* 0x020fc80007ffe0ff */
[----:B------:R-:W-:-:S04]  /*3470*/  LOP3.LUT R0, R0, 0x7f800000, RZ, 0xc0, !PT ;  /* 0x7f80000000007812 */ /* 0x000fc800078ec0ff */
[----:B------:R-:W-:-:S13]  /*3480*/  ISETP.GT.U32.AND P0, PT, R0, 0x1ffffff, PT ;  /* 0x01ffffff0000780c */ /* 0x000fda0003f04070 */
[----:B------:R-:W-:Y:S05]  /*3490*/  @P0 BRA `(.L_x_5177) ;  /* 0x00000000000c0947 */ /* 0x000fea0003800000 */
[----:B------:R-:W-:-:S07]  /*34a0*/  MOV R7, 0x34c0 ;  /* 0x000034c000077802 */ /* 0x000fce0000000f00 */
[----:B01----:R-:W-:Y:S05]  /*34b0*/  CALL.REL.NOINC `($__internal_59_$__cuda_sm20_rcp_rn_f32_slowpath) ;  /* 0x0000001000f87944 */ /* 0x003fea0003c00000 */
[----:B------:R-:W-:Y:S05]  /*34c0*/  BRA `(.L_x_5178) ;  /* 0x0000000000107947 */ /* 0x000fea0003800000 */
.L_x_5177:
[----:B------:R-:W2:Y:S02]  /*34d0*/  MUFU.RCP R5, R14 ;  /* 0x0000000e00057308 */ /* 0x000ea40000001000 */
[----:B--2---:R-:W-:-:S04]  /*34e0*/  FFMA R0, R14, R5, -1 ;  /* 0xbf8000000e007423 */ /* 0x004fc80000000005 */
[----:B------:R-:W-:-:S04]  /*34f0*/  FADD.FTZ R0, -R0, -RZ ;  /* 0x800000ff00007221 */ /* 0x000fc80000010100 */
[----:B------:R-:W-:-:S07]  /*3500*/  FFMA R5, R5, R0, R5 ;  /* 0x0000000005057223 */ /* 0x000fce0000000005 */
.L_x_5178:
[----:B-1----:R-:W1:Y:S02]  /*3510*/  LDC.64 R2, c[0x0][0x3f0] ;  /* 0x0000fc00ff027b82 */ /* 0x002e640000000a00 */
[----:B-1----:R-:W-:Y:S01]  /*3520*/  STG.E desc[UR4][R2.64], R5 ;  /* 0x0000000502007986 */ /* 0x002fe2000c101904 */
[----:B------:R-:W-:Y:S05]  /*3530*/  EXIT ;  /* 0x000000000000794d */ /* 0x000fea0003800000 */
.L_x_5169:
[----:B------:R-:W-:Y:S01]  /*3540*/  HFMA2 R67, -RZ, RZ, 0, 5.9604644775390625e-08 ;  /* 0x00000001ff437431 */ /* 0x000fe200000001ff */
[----:B------:R-:W-:Y:S01]  /*3550*/  BSSY B1, `(.L_x_5179) ;  /* 0x0000006000017945 */ /* 0x000fe20003800000 */
[----:B------:R-:W-:Y:S02]  /*3560*/  MOV R69, 0x1f ;  /* 0x0000001f00457802 */ /* 0x000fe40000000f00 */
[----:B------:R-:W-:-:S07]  /*3570*/  MOV R71, 0xffffffff ;  /* 0xffffffff00477802 */ /* 0x000fce0000000f00 */
[----:B------:R-:W-:Y:S05]  /*3580*/  WARPSYNC.COLLECTIVE R71, `(.L_x_5180) ;  /* 0x0000000047087348 */ /* 0x000fea0003c00000 */
[----:B------:R0:W1:Y:S02]  /*3590*/  SHFL.BFLY P0, R73, R59, R67, R69 ;  /* 0x0c0000433b497389 */ /* 0x0000640000000045 */
[----:B01----:R-:W-:Y:S05]  /*35a0*/  ENDCOLLECTIVE ;  /* 0x000000000000791b */ /* 0x003fea0003800000 */
.L_x_5180:
[----:B------:R-:W-:Y:S05]  /*35b0*/  BSYNC B1 ;  /* 0x0000000000017941 */ /* 0x000fea0003800000 */
.L_x_5179:
        /* <DEDUP_REMOVED lines=8> */
.L_x_5181:
[----:B------:R-:W-:Y:S02]  /*3640*/  HFMA2 R67, -RZ, RZ, 0, 2.384185791015625e-07 ;  /* 0x00000004ff437431 */ /* 0x000fe400000001ff */
[----:B------:R-:W-:-:S05]  /*3650*/  FADD R77, R77, R73 ;  /* 0x000000494d4d7221 */ /* 0x000fca0000000000 */
[----:B------:R-:W-:-:S07]  /*3660*/  MOV R59, R77 ;  /* 0x0000004d003b7202 */ /* 0x000fce0000000f00 */
[----:B------:R-:W-:Y:S05]  /*3670*/  WARPSYNC.COLLECTIVE R71, `(.L_x_5182) ;  /* 0x0000000047087348 */ /* 0x000fea0003c00000 */
[----:B------:R0:W1:Y:S02]  /*3680*/  SHFL.BFLY P0, R73, R59, R67, R69 ;  /* 0x0c0000433b497389 */ /* 0x0000640000000045 */
[----:B01----:R-:W-:Y:S05]  /*3690*/  ENDCOLLECTIVE ;  /* 0x000000000000791b */ /* 0x003fea0003800000 */
.L_x_5182:
[----:B------:R-:W-:Y:S02]  /*36a0*/  HFMA2 R67, -RZ, RZ, 0, 4.76837158203125e-07 ;  /* 0x00000008ff437431 */ /* 0x000fe400000001ff */
[----:B------:R-:W-:-:S05]  /*36b0*/  FADD R75, R77, R73 ;  /* 0x000000494d4b7221 */ /* 0x000fca0000000000 */
[----:B------:R-:W-:-:S07]  /*36c0*/  MOV R59, R75 ;  /* 0x0000004b003b7202 */ /* 0x000fce0000000f00 */
[----:B------:R-:W-:Y:S05]  /*36d0*/  WARPSYNC.COLLECTIVE R71, `(.L_x_5183) ;  /* 0x0000000047087348 */ /* 0x000fea0003c00000 */
[----:B------:R0:W1:Y:S02]  /*36e0*/  SHFL.BFLY P0, R73, R59, R67, R69 ;  /* 0x0c0000433b497389 */ /* 0x0000640000000045 */
[----:B01----:R-:W-:Y:S05]  /*36f0*/  ENDCOLLECTIVE ;  /* 0x000000000000791b */ /* 0x003fea0003800000 */
.L_x_5183:
[----:B------:R-:W-:Y:S02]  /*3700*/  HFMA2 R67, -RZ, RZ, 0, 9.5367431640625e-07 ;  /* 0x00000010ff437431 */ /* 0x000fe400000001ff */
[----:B------:R-:W-:-:S05]  /*3710*/  FADD R75, R75, R73 ;  /* 0x000000494b4b7221 */ /* 0x000fca0000000000 */
[----:B------:R-:W-:-:S07]  /*3720*/  MOV R59, R75 ;  /* 0x0000004b003b7202 */ /* 0x000fce0000000f00 */
[----:B------:R-:W-:Y:S05]  /*3730*/  WARPSYNC.COLLECTIVE R71, `(.L_x_5184) ;  /* 0x0000000047087348 */ /* 0x000fea0003c00000 */
[----:B------:R0:W1:Y:S02]  /*3740*/  SHFL.BFLY P0, R73, R59, R67, R69 ;  /* 0x0c0000433b497389 */ /* 0x0000640000000045 */
[----:B01----:R-:W-:Y:S05]  /*3750*/  ENDCOLLECTIVE ;  /* 0x000000000000791b */ /* 0x003fea0003800000 */
.L_x_5184:
        /* <DEDUP_REMOVED lines=70> */
.L_x_5185:
[----:B------:R-:W-:Y:S02]  /*3bc0*/  HFMA2 R67, -RZ, RZ, 0, 1.1920928955078125e-07 ;  /* 0x00000002ff437431 */ /* 0x000fe400000001ff */
[----:B------:R-:W-:-:S05]  /*3bd0*/  FADD R77, R59, R73 ;  /* 0x000000493b4d7221 */ /* 0x000fca0000000000 */
[----:B------:R-:W-:-:S07]  /*3be0*/  MOV R59, R77 ;  /* 0x0000004d003b7202 */ /* 0x000fce0000000f00 */
[----:B------:R-:W-:Y:S05]  /*3bf0*/  WARPSYNC.COLLECTIVE R71, `(.L_x_5186) ;  /* 0x0000000047087348 */ /* 0x000fea0003c00000 */
[----:B------:R0:W1:Y:S02]  /*3c00*/  SHFL.BFLY P0, R73, R59, R67, R69 ;  /* 0x0c0000433b497389 */ /* 0x0000640000000045 */
[----:B01----:R-:W-:Y:S05]  /*3c10*/  ENDCOLLECTIVE ;  /* 0x000000000000791b */ /* 0x003fea0003800000 */
.L_x_5186:
[----:B------:R-:W-:Y:S02]  /*3c20*/  HFMA2 R67, -RZ, RZ, 0, 2.384185791015625e-07 ;  /* 0x00000004ff437431 */ /* 0x000fe400000001ff */
[----:B------:R-:W-:-:S05]  /*3c30*/  FADD R77, R77, R73 ;  /* 0x000000494d4d7221 */ /* 0x000fca0000000000 */
[----:B------:R-:W-:-:S07]  /*3c40*/  MOV R59, R77 ;  /* 0x0000004d003b7202 */ /* 0x000fce0000000f00 */
[----:B------:R-:W-:Y:S05]  /*3c50*/  WARPSYNC.COLLECTIVE R71, `(.L_x_5187) ;  /* 0x0000000047087348 */ /* 0x000fea0003c00000 */
[----:B------:R0:W1:Y:S02]  /*3c60*/  SHFL.BFLY P0, R73, R59, R67, R69 ;  /* 0x0c0000433b497389 */ /* 0x0000640000000045 */
[----:B01----:R-:W-:Y:S05]  /*3c70*/  ENDCOLLECTIVE ;  /* 0x000000000000791b */ /* 0x003fea0003800000 */
.L_x_5187:
[----:B------:R-:W-:Y:S02]  /*3c80*/  HFMA2 R67, -RZ, RZ, 0, 4.76837158203125e-07 ;  /* 0x00000008ff437431 */ /* 0x000fe400000001ff */
[----:B------:R-:W-:-:S05]  /*3c90*/  FADD R77, R77, R73 ;  /* 0x000000494d4d7221 */ /* 0x000fca0000000000 */
[----:B------:R-:W-:-:S07]  /*3ca0*/  MOV R59, R77 ;  /* 0x0000004d003b7202 */ /* 0x000fce0000000f00 */
[----:B------:R-:W-:Y:S05]  /*3cb0*/  WARPSYNC.COLLECTIVE R71, `(.L_x_5188) ;  /* 0x0000000047087348 */ /* 0x000fea0003c00000 */
[----:B------:R0:W1:Y:S02]  /*3cc0*/  SHFL.BFLY P0, R73, R59, R67, R69 ;  /* 0x0c0000433b497389 */ /* 0x0000640000000045 */
[----:B01----:R-:W-:Y:S05]  /*3cd0*/  ENDCOLLECTIVE ;  /* 0x000000000000791b */ /* 0x003fea0003800000 */
.L_x_5188:
[----:B------:R-:W-:Y:S01]  /*3ce0*/  MOV R67, 0x10 ;  /* 0x0000001000437802 */ /* 0x000fe20000000f00 */
[----:B------:R-:W-:-:S07]  /*3cf0*/  FADD R59, R77, R73 ;  /* 0x000000494d3b7221 */ /* 0x000fce0000000000 */
[----:B------:R-:W-:Y:S05]  /*3d00*/  WARPSYNC.COLLECTIVE R71, `(.L_x_5189) ;  /* 0x0000000047087348 */ /* 0x000fea0003c00000 */
[----:B------:R0:W1:Y:S02]  /*3d10*/  SHFL.BFLY P0, R73, R59, R67, R69 ;  /* 0x0c0000433b497389 */ /* 0x0000640000000045 */
[----:B01----:R-:W-:Y:S05]  /*3d20*/  ENDCOLLECTIVE ;  /* 0x000000000000791b */ /* 0x003fea0003800000 */
.L_x_5189:
[----:B------:R-:W-:Y:S05]  /*3d30*/  BRA `(.L_x_5190) ;  /* 0xffffffd000b87947 */ /* 0x000fea000383ffff */
.L_x_5171:
[----:B------:R-:W-:Y:S01]  /*3d40*/  HFMA2 R67, -RZ, RZ, 0, 5.9604644775390625e-08 ;  /* 0x00000001ff437431 */ /* 0x000fe200000001ff */
[----:B------:R-:W-:Y:S01]  /*3d50*/  BSSY B1, `(.L_x_5191) ;  /* 0x0000006000017945 */ /* 0x000fe20003800000 */
[----:B------:R-:W-:Y:S02]  /*3d60*/  MOV R69, 0x1f ;  /* 0x0000001f00457802 */ /* 0x000fe40000000f00 */
[----:B------:R-:W-:-:S07]  /*3d70*/  MOV R71, 0xffffffff ;  /* 0xffffffff00477802 */ /* 0x000fce0000000f00 */
[----:B------:R-:W-:Y:S05]  /*3d80*/  WARPSYNC.COLLECTIVE R71, `(.L_x_5192) ;  /* 0x0000000047087348 */ /* 0x000fea0003c00000 */
[----:B------:R0:W1:Y:S02]  /*3d90*/  SHFL.BFLY P0, R73, R59, R67, R69 ;  /* 0x0c0000433b497389 */ /* 0x0000640000000045 */
[----:B01----:R-:W-:Y:S05]  /*3da0*/  ENDCOLLECTIVE ;  /* 0x000000000000791b */ /* 0x003fea0003800000 */
.L_x_5192:
[----:B------:R-:W-:Y:S05]  /*3db0*/  BSYNC B1 ;  /* 0x0000000000017941 */ /* 0x000fea0003800000 */
.L_x_5191:
        /* <DEDUP_REMOVED lines=8> */
.L_x_5193:
[----:B------:R-:W-:Y:S02]  /*3e40*/  HFMA2 R67, -RZ, RZ, 0, 2.384185791015625e-07 ;  /* 0x00000004ff437431 */ /* 0x000fe400000001ff */
[----:B------:R-:W-:-:S05]  /*3e50*/  FADD R77, R77, R73 ;  /* 0x000000494d4d7221 */ /* 0x000fca0000000000 */
[----:B------:R-:W-:-:S07]  /*3e60*/  MOV R59, R77 ;  /* 0x0000004d003b7202 */ /* 0x000fce0000000f00 */
[----:B------:R-:W-:Y:S05]  /*3e70*/  WARPSYNC.COLLECTIVE R71, `(.L_x_5194) ;  /* 0x0000000047087348 */ /* 0x000fea0003c00000 */
[----:B------:R0:W1:Y:S02]  /*3e80*/  SHFL.BFLY P0, R73, R59, R67, R69 ;  /* 0x0c0000433b497389 */ /* 0x0000640000000045 */
[----:B01----:R-:W-:Y:S05]  /*3e90*/  ENDCOLLECTIVE ;  /* 0x000000000000791b */ /* 0x003fea0003800000 */
.L_x_5194:
[----:B------:R-:W-:Y:S02]  /*3ea0*/  HFMA2 R67, -RZ, RZ, 0, 4.76837158203125e-07 ;  /* 0x00000008ff437431 */ /* 0x000fe400000001ff */
[----:B------:R-:W-:-:S05]  /*3eb0*/  FADD R75, R77, R73 ;  /* 0x000000494d4b7221 */ /* 0x000fca0000000000 */
[----:B------:R-:W-:-:S07]  /*3ec0*/  MOV R59, R75 ;  /* 0x0000004b003b7202 */ /* 0x000fce0000000f00 */
[----:B------:R-:W-:Y:S05]  /*3ed0*/  WARPSYNC.COLLECTIVE R71, `(.L_x_5195) ;  /* 0x0000000047087348 */ /* 0x000fea0003c00000 */
[----:B------:R0:W1:Y:S02]  /*3ee0*/  SHFL.BFLY P0, R73, R59, R67, R69 ;  /* 0x0c0000433b497389 */ /* 0x0000640000000045 */
[----:B01----:R-:W-:Y:S05]  /*3ef0*/  ENDCOLLECTIVE ;  /* 0x000000000000791b */ /* 0x003fea0003800000 */
.L_x_5195:
[----:B------:R-:W-:Y:S02]  /*3f00*/  HFMA2 R67, -RZ, RZ, 0, 9.5367431640625e-07 ;  /* 0x00000010ff437431 */ /* 0x000fe400000001ff */
[----:B------:R-:W-:-:S05]  /*3f10*/  FADD R75, R75, R73 ;  /* 0x000000494b4b7221 */ /* 0x000fca0000000000 */
[----:B------:R-:W-:-:S07]  /*3f20*/  MOV R59, R75 ;  /* 0x0000004b003b7202 */ /* 0x000fce0000000f00 */
[----:B------:R-:W-:Y:S05]  /*3f30*/  WARPSYNC.COLLECTIVE R71, `(.L_x_5196) ;  /* 0x0000000047087348 */ /* 0x000fea0003c00000 */
[----:B------:R0:W1:Y:S02]  /*3f40*/  SHFL.BFLY P0, R73, R59, R67, R69 ;  /* 0x0c0000433b497389 */ /* 0x0000640000000045 */
[----:B01----:R-:W-:Y:S05]  /*3f50*/  ENDCOLLECTIVE ;  /* 0x000000000000791b */ /* 0x003fea0003800000 */
.L_x_5196:
        /* <DEDUP_REMOVED lines=70> */
.L_x_5197:
[----:B------:R-:W-:Y:S02]  /*43c0*/  HFMA2 R67, -RZ, RZ, 0, 1.1920928955078125e-07 ;  /* 0x00000002ff437431 */ /* 0x000fe400000001ff */
[----:B------:R-:W-:-:S05]  /*43d0*/  FADD R77, R59, R73 ;  /* 0x000000493b4d7221 */ /* 0x000fca0000000000 */
[----:B------:R-:W-:-:S07]  /*43e0*/  MOV R59, R77 ;  /* 0x0000004d003b7202 */ /* 0x000fce0000000f00 */
[----:B------:R-:W-:Y:S05]  /*43f0*/  WARPSYNC.COLLECTIVE R71, `(.L_x_5198) ;  /* 0x0000000047087348 */ /* 0x000fea0003c00000 */
[----:B------:R0:W1:Y:S02]  /*4400*/  SHFL.BFLY P0, R73, R59, R67, R69 ;  /* 0x0c0000433b497389 */ /* 0x0000640000000045 */
[----:B01----:R-:W-:Y:S05]  /*4410*/  ENDCOLLECTIVE ;  /* 0x000000000000791b */ /* 0x003fea0003800000 */
.L_x_5198:
[----:B------:R-:W-:Y:S02]  /*4420*/  HFMA2 R67, -RZ, RZ, 0, 2.384185791015625e-07 ;  /* 0x00000004ff437431 */ /* 0x000fe400000001ff */
[----:B------:R-:W-:-:S05]  /*4430*/  FADD R77, R77, R73 ;  /* 0x000000494d4d7221 */ /* 0x000fca0000000000 */
[----:B------:R-:W-:-:S07]  /*4440*/  MOV R59, R77 ;  /* 0x0000004d003b7202 */ /* 0x000fce0000000f00 */
[----:B------:R-:W-:Y:S05]  /*4450*/  WARPSYNC.COLLECTIVE R71, `(.L_x_5199) ;  /* 0x0000000047087348 */ /* 0x000fea0003c00000 */
[----:B------:R0:W1:Y:S02]  /*4460*/  SHFL.BFLY P0, R73, R59, R67, R69 ;  /* 0x0c0000433b497389 */ /* 0x0000640000000045 */
[----:B01----:R-:W-:Y:S05]  /*4470*/  ENDCOLLECTIVE ;  /* 0x000000000000791b */ /* 0x003fea0003800000 */
.L_x_5199:
[----:B------:R-:W-:Y:S02]  /*4480*/  HFMA2 R67, -RZ, RZ, 0, 4.76837158203125e-07 ;  /* 0x00000008ff437431 */ /* 0x000fe400000001ff */
[----:B------:R-:W-:-:S05]  /*4490*/  FADD R77, R77, R73 ;  /* 0x000000494d4d7221 */ /* 0x000fca0000000000 */
[----:B------:R-:W-:-:S07]  /*44a0*/  MOV R59, R77 ;  /* 0x0000004d003b7202 */ /* 0x000fce0000000f00 */
[----:B------:R-:W-:Y:S05]  /*44b0*/  WARPSYNC.COLLECTIVE R71, `(.L_x_5200) ;  /* 0x0000000047087348 */ /* 0x000fea0003c00000 */
[----:B------:R0:W1:Y:S02]  /*44c0*/  SHFL.BFLY P0, R73, R59, R67, R69 ;  /* 0x0c0000433b497389 */ /* 0x0000640000000045 */
[----:B01----:R-:W-:Y:S05]  /*44d0*/  ENDCOLLECTIVE ;  /* 0x000000000000791b */ /* 0x003fea0003800000 */
.L_x_5200:
[----:B------:R-:W-:Y:S01]  /*44e0*/  MOV R67, 0x10 ;  /* 0x0000001000437802 */ /* 0x000fe20000000f00 */
[----:B------:R-:W-:-:S07]  /*44f0*/  FADD R59, R77, R73 ;  /* 0x000000494d3b7221 */ /* 0x000fce0000000000 */
[----:B------:R-:W-:Y:S05]  /*4500*/  WARPSYNC.COLLECTIVE R71, `(.L_x_5201) ;  /* 0x0000000047087348 */ /* 0x000fea0003c00000 */
[----:B------:R0:W1:Y:S02]  /*4510*/  SHFL.BFLY P0, R73, R59, R67, R69 ;  /* 0x0c0000433b497389 */ /* 0x0000640000000045 */
[----:B01----:R-:W-:Y:S05]  /*4520*/  ENDCOLLECTIVE ;  /* 0x000000000000791b */ /* 0x003fea0003800000 */
.L_x_5201:
[----:B------:R-:W-:Y:S05]  /*4530*/  BRA `(.L_x_5202) ;  /* 0xffffffe000d07947 */ /* 0x000fea000383ffff */
.L_x_5174:
[----:B------:R-:W-:Y:S01]  /*4540*/  HFMA2 R6, -RZ, RZ, 0, 9.5367431640625e-07 ;  /* 0x00000010ff067431 */ /* 0x000fe200000001ff */
[----:B------:R-:W-:Y:S01]  /*4550*/  BSSY B0, `(.L_x_5203) ;  /* 0x0000007000007945 */ /* 0x000fe20003800000 */
[----:B------:R-:W-:Y:S02]  /*4560*/  MOV R0, R11 ;  /* 0x0000000b00007202 */ /* 0x000fe40000000f00 */
[----:B------:R-:W-:Y:S02]  /*4570*/  MOV R9, 0x1f ;  /* 0x0000001f00097802 */ /* 0x000fe40000000f00 */
[----:B------:R-:W-:-:S07]  /*4580*/  MOV R71, 0xffffffff ;  /* 0xffffffff00477802 */ /* 0x000fce0000000f00 */
[----:B0-2--5:R-:W-:Y:S05]  /*4590*/  WARPSYNC.COLLECTIVE R71, `(.L_x_5204) ;  /* 0x0000000047087348 */ /* 0x025fea0003c00000 */
[----:B------:R1:W3:Y:S02]  /*45a0*/  SHFL.DOWN P0, R4, R0, R6, R9 ;  /* 0x0800000600047389 */ /* 0x0002e40000000009 */
[----:B0123-5:R-:W-:Y:S05]  /*45b0*/  ENDCOLLECTIVE ;  /* 0x000000000000791b */ /* 0x02ffea0003800000 */
.L_x_5204:
[----:B------:R-:W-:Y:S05]  /*45c0*/  BSYNC B0 ;  /* 0x0000000000007941 */ /* 0x000fea0003800000 */
.L_x_5203:
[----:B------:R-:W-:Y:S01]  /*45d0*/  MOV R0, R4 ;  /* 0x0000000400007202 */ /* 0x000fe20000000f00 */
[----:B------:R-:W-:Y:S01]  /*45e0*/  HFMA2 R6, -RZ, RZ, 0, 4.76837158203125e-07 ;  /* 0x00000008ff067431 */ /* 0x000fe200000001ff */
[----:B------:R-:W-:Y:S02]  /*45f0*/  MOV R9, 0x1f ;  /* 0x0000001f00097802 */ /* 0x000fe40000000f00 */
[----:B------:R-:W-:Y:S02]  /*4600*/  FMNMX R0, R0, R11, !PT ;  /* 0x0000000b00007209 */ /* 0x000fe40007800000 */
[----:B------:R-:W-:-:S07]  /*4610*/  MOV R71, 0xffffffff ;  /* 0xffffffff00477802 */ /* 0x000fce0000000f00 */
[----:B------:R-:W-:Y:S05]  /*4620*/  WARPSYNC.COLLECTIVE R71, `(.L_x_5205) ;  /* 0x0000000047087348 */ /* 0x000fea0003c00000 */
[----:B------:R0:W1:Y:S02]  /*4630*/  SHFL.DOWN P0, R4, R0, R6, R9 ;  /* 0x0800000600047389 */ /* 0x0000640000000009 */
[----:B01----:R-:W-:Y:S05]  /*4640*/  ENDCOLLECTIVE ;  /* 0x000000000000791b */ /* 0x003fea0003800000 */
.L_x_5205:
[----:B------:R-:W-:Y:S01]  /*4650*/  HFMA2 R6, -RZ, RZ, 0, 2.384185791015625e-07 ;  /* 0x00000004ff067431 */ /* 0x000fe200000001ff */
[----:B------:R-:W-:-:S04]  /*4660*/  MOV R3, R4 ;  /* 0x0000000400037202 */ /* 0x000fc80000000f00 */
[----:B------:R-:W-:-:S04]  /*4670*/  FMNMX R3, R0, R3, !PT ;  /* 0x0000000300037209 */ /* 0x000fc80007800000 */
[----:B------:R-:W-:-:S07]  /*4680*/  MOV R0, R3 ;  /* 0x0000000300007202 */ /* 0x000fce0000000f00 */
[----:B------:R-:W-:Y:S05]  /*4690*/  WARPSYNC.COLLECTIVE R71, `(.L_x_5206) ;  /* 0x0000000047087348 */ /* 0x000fea0003c00000 */
[----:B------:R0:W1:Y:S02]  /*46a0*/  SHFL.DOWN P0, R4, R0, R6, R9 ;  /* 0x0800000600047389 */ /* 0x0000640000000009 */
[----:B01----:R-:W-:Y:S05]  /*46b0*/  ENDCOLLECTIVE ;  /* 0x000000000000791b */ /* 0x003fea0003800000 */
.L_x_5206:
[----:B------:R-:W-:Y:S01]  /*46c0*/  HFMA2 R6, -RZ, RZ, 0, 1.1920928955078125e-07 ;  /* 0x00000002ff067431 */ /* 0x000fe200000001ff */
[----:B------:R-:W-:-:S04]  /*46d0*/  MOV R2, R4 ;  /* 0x0000000400027202 */ /* 0x000fc80000000f00 */
[----:B------:R-:W-:-:S04]  /*46e0*/  FMNMX R2, R3, R2, !PT ;  /* 0x0000000203027209 */ /* 0x000fc80007800000 */
[----:B------:R-:W-:-:S07]  /*46f0*/  MOV R0, R2 ;  /* 0x0000000200007202 */ /* 0x000fce0000000f00 */
[----:B------:R-:W-:Y:S05]  /*4700*/  WARPSYNC.COLLECTIVE R71, `(.L_x_5207) ;  /* 0x0000000047087348 */ /* 0x000fea0003c00000 */
[----:B------:R0:W1:Y:S02]  /*4710*/  SHFL.DOWN P0, R4, R0, R6, R9 ;  /* 0x0800000600047389 */ /* 0x0000640000000009 */
[----:B01----:R-:W-:Y:S05]  /*4720*/  ENDCOLLECTIVE ;  /* 0x000000000000791b */ /* 0x003fea0003800000 */
.L_x_5207:
[----:B------:R-:W-:Y:S01]  /*4730*/  HFMA2 R6, -RZ, RZ, 0, 5.9604644775390625e-08 ;  /* 0x00000001ff067431 */ /* 0x000fe200000001ff */
[----:B------:R-:W-:-:S04]  /*4740*/  MOV R5, R4 ;  /* 0x0000000400057202 */ /* 0x000fc80000000f00 */
[----:B------:R-:W-:-:S04]  /*4750*/  FMNMX R5, R2, R5, !PT ;  /* 0x0000000502057209 */ /* 0x000fc80007800000 */
[----:B------:R-:W-:-:S07]  /*4760*/  MOV R0, R5 ;  /* 0x0000000500007202 */ /* 0x000fce0000000f00 */
[----:B------:R-:W-:Y:S05]  /*4770*/  WARPSYNC.COLLECTIVE R71, `(.L_x_5208) ;  /* 0x0000000047087348 */ /* 0x000fea0003c00000 */
[----:B------:R0:W1:Y:S02]  /*4780*/  SHFL.DOWN P0, R4, R0, R6, R9 ;  /* 0x0800000600047389 */ /* 0x0000640000000009 */
[----:B01----:R-:W-:Y:S05]  /*4790*/  ENDCOLLECTIVE ;  /* 0x000000000000791b */ /* 0x003fea0003800000 */
.L_x_5208:
[----:B------:R-:W-:Y:S05]  /*47a0*/  BRA `(.L_x_5209) ;  /* 0xffffffe8008c7947 */ /* 0x000fea000383ffff */
.L_x_5176:
[----:B------:R-:W-:Y:S02]  /*47b0*/  MOV R6, 0x2 ;  /* 0x0000000200067802 */ /* 0x000fe40000000f00 */
[----:B------:R-:W-:Y:S02]  /*47c0*/  MOV R9, 0x1f ;  /* 0x0000001f00097802 */ /* 0x000fe40000000f00 */
[----:B------:R-:W-:-:S07]  /*47d0*/  MOV R71, 0xffffffff ;  /* 0xffffffff00477802 */ /* 0x000fce0000000f00 */
[----:B012--5:R-:W-:Y:S05]  /*47e0*/  WARPSYNC.COLLECTIVE R71, `(.L_x_5210) ;  /* 0x0000000047087348 */ /* 0x027fea0003c00000 */
[----:B--2---:R2:W3:Y:S02]  /*47f0*/  SHFL.DOWN P0, R4, R0, R6, R9 ;  /* 0x0800000600047389 */ /* 0x0044e40000000009 */
[----:B0123-5:R-:W-:Y:S05]  /*4800*/  ENDCOLLECTIVE ;  /* 0x000000000000791b */ /* 0x02ffea0003800000 */
.L_x_5210:
[----:B------:R-:W-:Y:S02]  /*4810*/  MOV R6, 0x1 ;  /* 0x0000000100067802 */ /* 0x000fe40000000f00 */
[----:B------:R-:W-:-:S04]  /*4820*/  MOV R3, R4 ;  /* 0x0000000400037202 */ /* 0x000fc80000000f00 */
[----:B------:R-:W-:-:S04]  /*4830*/  FMNMX R3, R3, R0, !PT ;  /* 0x0000000003037209 */ /* 0x000fc80007800000 */
[----:B------:R-:W-:-:S07]  /*4840*/  MOV R0, R3 ;  /* 0x0000000300007202 */ /* 0x000fce0000000f00 */
[----:B------:R-:W-:Y:S05]  /*4850*/  WARPSYNC.COLLECTIVE R71, `(.L_x_5211) ;  /* 0x0000000047087348 */ /* 0x000fea0003c00000 */
[----:B------:R0:W1:Y:S02]  /*4860*/  SHFL.DOWN P0, R4, R0, R6, R9 ;  /* 0x0800000600047389 */ /* 0x0000640000000009 */
[----:B01----:R-:W-:Y:S05]  /*4870*/  ENDCOLLECTIVE ;  /* 0x000000000000791b */ /* 0x003fea0003800000 */
.L_x_5211:
[----:B------:R-:W-:Y:S01]  /*4880*/  MOV R2, R4 ;  /* 0x0000000400027202 */ /* 0x000fe20000000f00 */
[----:B------:R-:W-:Y:S06]  /*4890*/  BRA `(.L_x_5212) ;  /* 0xffffffe800b87947 */ /* 0x000fec000383ffff */
        .weak           $__internal_59_$__cuda_sm20_rcp_rn_f32_slowpath
        .type           $__internal_59_$__cuda_sm20_rcp_rn_f32_slowpath,@function
        .size           $__internal_59_$__cuda_sm20_rcp_rn_f32_slowpath,(.L_x_6101 - $__internal_59_$__cuda_sm20_rcp_rn_f32_slowpath)
$__internal_59_$__cuda_sm20_rcp_rn_f32_slowpath:
        /* <DEDUP_REMOVED lines=14> */
.L_x_5213:
        /* <DEDUP_REMOVED lines=33> */
.L_x_5215:
[----:B------:R0:W1:Y:S02]  /*4b90*/  MUFU.RCP R2, R14 ;  /* 0x0000000e00027308 */ /* 0x0000640000001000 */
.L_x_5214:
[----:B------:R-:W-:Y:S01]  /*4ba0*/  HFMA2 R3, -RZ, RZ, 0, 0 ;  /* 0x00000000ff037431 */ /* 0x000fe200000001ff */
[----:B-1----:R-:W-:Y:S02]  /*4bb0*/  MOV R5, R2 ;  /* 0x0000000200057202 */ /* 0x002fe40000000f00 */
[----:B------:R-:W-:-:S04]  /*4bc0*/  MOV R2, R7 ;  /* 0x0000000700027202 */ /* 0x000fc80000000f00 */
[----:B0-----:R-:W-:Y:S05]  /*4bd0*/  RET.REL.NODEC R2 `(_ZN18transformer_engine13normalization24rmsnorm_fwd_tuned_kernelINS0_13Kernel_traitsI6__halfS3_S3_fjLj1024ELj1ELj4ELj1ELj16ENS0_18Kernel_traits_baseILj1024ES3_S3_S3_fjLj128EEEEEEEvNS0_19ForwardKernelParamsE) ;  /* 0xffffffb402087950 */ /* 0x001fea0003c3ffff */
.L_x_5216:
        /* <DEDUP_REMOVED lines=10> */
.L_x_6101:


//--------------------- .text._ZN18transformer_engine13normalization24rmsnorm_fwd_tuned_kernelINS0_13Kernel_traitsIffffjLj1024ELj1ELj4ELj1ELj16ENS0_18Kernel_traits_baseILj1024EffffjLj128EEEEEEEvNS0_19ForwardKernelParamsE --------------------------
	.section	.text._ZN18transformer_engine13normalization24rmsnorm_fwd_tuned_kernelINS0_13Kernel_traitsIffffjLj1024ELj1ELj4ELj1ELj16ENS0_18Kernel_traits_baseILj1024EffffjLj128EEEEEEEvNS0_19ForwardKernelParamsE,"ax",@progbits
	.align	128
        .global         _ZN18transformer_engine13normalization24rmsnorm_fwd_tuned_kernelINS0_13Kernel_traitsIffffjLj1024ELj1ELj4ELj1ELj16ENS0_18Kernel_traits_baseILj1024EffffjLj128EEEEEEEvNS0_19ForwardKernelParamsE
        .type           _ZN18transformer_engine13normalization24rmsnorm_fwd_tuned_kernelINS0_13Kernel_traitsIffffjLj1024ELj1ELj4ELj1ELj16ENS0_18Kernel_traits_baseILj1024EffffjLj128EEEEEEEvNS0_19ForwardKernelParamsE,@function
        .size           _ZN18transformer_engine13normalization24rmsnorm_fwd_tuned_kernelINS0_13Kernel_traitsIffffjLj1024ELj1ELj4ELj1ELj16ENS0_18Kernel_traits_baseILj1024EffffjLj128EEEEEEEvNS0_19ForwardKernelParamsE,(.L_x_6102 - _ZN18transformer_engine13normalization24rmsnorm_fwd_tuned_kernelINS0_13Kernel_traitsIffffjLj1024ELj1ELj4ELj1ELj16ENS0_18Kernel_traits_baseILj1024EffffjLj128EEEEEEEvNS0_19ForwardKernelParamsE)
        .other          _ZN18transformer_engine13normalization24rmsnorm_fwd_tuned_kernelINS0_13Kernel_traitsIffffjLj1024ELj1ELj4ELj1ELj16ENS0_18Kernel_traits_baseILj1024EffffjLj128EEEEEEEvNS0_19ForwardKernelParamsE,@"STO_CUDA_ENTRY STV_DEFAULT"
_ZN18transformer_engine13normalization24rmsnorm_fwd_tuned_kernelINS0_13Kernel_traitsIffffjLj1024ELj1ELj4ELj1ELj16ENS0_18Kernel_traits_baseILj1024EffffjLj128EEEEEEEvNS0_19ForwardKernelParamsE:
.text._ZN18transformer_engine13normalization24rmsnorm_fwd_tuned_kernelINS0_13Kernel_traitsIffffjLj1024ELj1ELj4ELj1ELj16ENS0_18Kernel_traits_baseILj1024EffffjLj128EEEEEEEvNS0_19ForwardKernelParamsE:
        /* <DEDUP_REMOVED lines=13> */
[----:B-1----:R-:W-:-:S02]  /*00d0*/  SHF.R.U32.HI R5, RZ, 0x5, R4 ;  /* 0x00000005ff057819 */ /* 0x002fc40000011604 */
[----:B------:R-:W-:-:S04]  /*00e0*/  SHF.L.U32 R0, R4, 0x4, RZ ;  /* 0x0000000404007819 */ /* 0x000fc800000006ff */
[----:B------:R-:W-:Y:S01]  /*00f0*/  LOP3.LUT R0, R0, 0x1f0, RZ, 0xc0, !PT ;  /* 0x000001f000007812 */ /* 0x000fe200078ec0ff */
[----:B0-----:R3:W5:Y:S03]  /*0100*/  @P1 LDG.E R69, desc[UR4][R2.64] ;  /* 0x0000000402451981 */ /* 0x001766000c1e1900 */
[----:B----4-:R-:W-:Y:S01]  /*0110*/  IADD3 R36, P2, PT, R0, UR6, RZ ;  /* 0x0000000600247c10 */ /* 0x010fe2000ff5e0ff */
[----:B------:R-:W-:Y:S01]  /*0120*/  BSSY B0, `(.L_x_5217) ;  /* 0x000028e000007945 */ /* 0x000fe20003800000 */
[----:B------:R-:W-:Y:S02]  /*0130*/  LOP3.LUT R0, R4, 0x1f, RZ, 0xc0, !PT ;  /* 0x0000001f04007812 */ /* 0x000fe400078ec0ff */
[----:B------:R-:W-:Y:S02]  /*0140*/  IADD3.X R37, PT, PT, RZ, UR7, RZ, P2, !PT ;  /* 0x00000007ff257c10 */ /* 0x000fe400097fe4ff */
[----:B---3--:R-:W-:Y:S01]  /*0150*/  LEA R3, R68, R5, 0x2 ;  /* 0x0000000544037211 */ /* 0x008fe200078e10ff */
[----:B------:R-:W-:-:S03]  /*0160*/  HFMA2 R2, -RZ, RZ, 0, 0 ;  /* 0x00000000ff027431 */ /* 0x000fc600000001ff */
[----:B--2---:R-:W-:-:S13]  /*0170*/  ISETP.GE.AND P0, PT, R3, UR8, PT ;  /* 0x0000000803007c0c */ /* 0x004fda000bf06270 */
[----:B------:R-:W-:Y:S05]  /*0180*/  @P0 BRA `(.L_x_5218) ;  /* 0x00000028001c0947 */ /* 0x000fea0003800000 */
        /* <DEDUP_REMOVED lines=28> */
[C---:B------:R-:W-:Y:S01]  /*0350*/  FADD R2, R11.reuse, 1 ;  /* 0x3f8000000b027421 */ /* 0x040fe20000000000 */
        /* <DEDUP_REMOVED lines=43> */
[----:B------:R-:W-:-:S02]  /*0610*/  FSEL R63, R31, R2, !P0 ;  /* 0x000000021f3f7208 */ /* 0x000fc40004000000 */
[----:B------:R-:W-:Y:S02]  /*0620*/  FSEL R62, R30, R9, !P0 ;  /* 0x000000091e3e7208 */ /* 0x000fe40004000000 */
[----:B------:R-:W-:Y:S02]  /*0630*/  FSEL R64, R32, R5, !P0 ;  /* 0x0000000520407208 */ /* 0x000fe40004000000 */
[----:B------:R-:W-:Y:S02]  /*0640*/  FSEL R65, R33, R4, !P0 ;  /* 0x0000000421417208 */ /* 0x000fe40004000000 */
[----:B------:R-:W-:Y:S02]  /*0650*/  FSEL R66, R34, R7, !P0 ;  /* 0x0000000722427208 */ /* 0x000fe40004000000 */
[----:B------:R-:W-:Y:S02]  /*0660*/  FSEL R67, R35, R6, !P0 ;  /* 0x0000000623437208 */ /* 0x000fe40004000000 */
[----:B------:R-:W-:-:S07]  /*0670*/  MOV R2, RZ ;  /* 0x000000ff00027202 */ /* 0x000fce0000000f00 */
.L_x_5221:
[----:B------:R-:W0:Y:S01]  /*0680*/  LDC.64 R70, c[0x0][0x390] ;  /* 0x0000e400ff467b82 */ /* 0x000e220000000a00 */
[----:B------:R-:W-:-:S05]  /*0690*/  LEA R75, R3, R0, 0x8 ;  /* 0x00000000034b7211 */ /* 0x000fca00078e40ff */
[----:B0-----:R-:W-:-:S05]  /*06a0*/  IMAD.WIDE.U32 R70, R75, 0x10, R70 ;  /* 0x000000104b467825 */ /* 0x001fca00078e0046 */
[----:B-1----:R-:W2:Y:S04]  /*06b0*/  LDG.E.128 R4, desc[UR4][R70.64] ;  /* 0x0000000446047981 */ /* 0x002ea8000c1e1d00 */
        /* <DEDUP_REMOVED lines=8> */
[----:B------:R-:W-:Y:S01]  /*0740*/  ISETP.NE.AND P2, PT, R0, RZ, PT ;  /* 0x000000ff0000720c */ /* 0x000fe20003f45270 */
        /* <DEDUP_REMOVED lines=117> */
.L_x_5241:
[----:B-1----:R-:W-:Y:S01]  /*0ea0*/  FADD R74, R70, R74 ;  /* 0x0000004a464a7221 */ /* 0x002fe20000000000 */
[----:B------:R-:W1:Y:S03]  /*0eb0*/  @!P2 LDC.64 R72, c[0x0][0x3a0] ;  /* 0x0000e800ff48ab82 */ /* 0x000e660000000a00 */
[----:B------:R-:W-:-:S04]  /*0ec0*/  FMUL R71, R74, 0.0009765625 ;  /* 0x3a8000004a477820 */ /* 0x000fc80000400000 */
[----:B------:R-:W-:-:S04]  /*0ed0*/  FFMA R71, R76, R76, R71 ;  /* 0x0000004c4c477223 */ /* 0x000fc80000000047 */
[----:B------:R-:W-:-:S05]  /*0ee0*/  FADD R71, R71, UR9 ;  /* 0x0000000947477e21 */ /* 0x000fca0008000000 */
[----:B------:R-:W-:Y:S01]  /*0ef0*/  FSETP.GEU.AND P0, PT, |R71|, 1.175494350822287508e-38, PT ;  /* 0x008000004700780b */ /* 0x000fe20003f0e200 */
[----:B-1----:R-:W-:-:S12]  /*0f00*/  @!P2 IMAD.WIDE R72, R3, 0x4, R72 ;  /* 0x000000040348a825 */ /* 0x002fd800078e0248 */
[----:B------:R-:W-:-:S04]  /*0f10*/  @!P0 FMUL R71, R71, 16777216 ;  /* 0x4b80000047478820 */ /* 0x000fc80000400000 */
[----:B0-----:R-:W0:Y:S02]  /*0f20*/  MUFU.RSQ R70, R71 ;  /* 0x0000004700467308 */ /* 0x001e240000001400 */
[----:B0-----:R-:W-:-:S04]  /*0f30*/  @!P0 FMUL R70, R70, 4096 ;  /* 0x4580000046468820 */ /* 0x001fc80000400000 */
[-C--:B------:R-:W-:Y:S01]  /*0f40*/  FMUL R74, R5, R70.reuse ;  /* 0x00000046054a7220 */ /* 0x080fe20000400000 */
[----:B------:R0:W-:Y:S01]  /*0f50*/  @!P2 STG.E desc[UR4][R72.64], R70 ;  /* 0x000000464800a986 */ /* 0x0001e2000c101904 */
        /* <DEDUP_REMOVED lines=8> */
[CC--:B------:R-:W-:Y:S01]  /*0fe0*/  FMUL R77, R69.reuse, R4.reuse ;  /* 0x00000004454d7220 */ /* 0x0c0fe20000400000 */
[----:B------:R-:W-:Y:S01]  /*0ff0*/  FMNMX3 R2, R2, |R4|, |R5|, !PT ;  /* 0x4000000402027276 */ /* 0x000fe20007800405 */
[CC--:B------:R-:W-:Y:S01]  /*1000*/  FMUL R71, R69.reuse, R6.reuse ;  /* 0x0000000645477220 */ /* 0x0c0fe20000400000 */
[----:B0-----:R-:W0:Y:S01]  /*1010*/  LDC.64 R72, c[0x0][0x3c8] ;  /* 0x0000f200ff487b82 */ /* 0x001e220000000a00 */
[C---:B------:R-:W-:Y:S01]  /*1020*/  @P1 FMUL R5, R69.reuse, R5 ;  /* 0x0000000545051220 */ /* 0x040fe20000400000 */
[----:B------:R-:W-:Y:S01]  /*1030*/  FMNMX3 R2, R2, |R6|, |R7|, !PT ;  /* 0x4000000602027276 */ /* 0x000fe20007800407 */
[----:B------:R-:W-:Y:S01]  /*1040*/  @P1 FMUL R7, R69, R7 ;  /* 0x0000000745071220 */ /* 0x000fe20000400000 */
[----:B------:R-:W-:Y:S01]  /*1050*/  FSEL R4, R4, R77, !P1 ;  /* 0x0000004d04047208 */ /* 0x000fe20004800000 */
[-C--:B------:R-:W-:Y:S01]  /*1060*/  FMUL R74, R9, R70.reuse ;  /* 0x00000046094a7220 */ /* 0x080fe20000400000 */
[----:B------:R-:W-:Y:S01]  /*1070*/  FSEL R6, R6, R71, !P1 ;  /* 0x0000004706067208 */ /* 0x000fe20004800000 */
[-C--:B------:R-:W-:Y:S01]  /*1080*/  FMUL R71, R8, R70.reuse ;  /* 0x0000004608477220 */ /* 0x080fe20000400000 */
[-C--:B------:R-:W-:Y:S01]  /*1090*/  FMUL R9, R10, R70.reuse ;  /* 0x000000460a097220 */ /* 0x080fe20000400000 */
[-C--:B------:R-:W-:Y:S01]  /*10a0*/  FMUL R12, R12, R70.reuse ;  /* 0x000000460c0c7220 */ /* 0x080fe20000400000 */
[-C--:B------:R-:W-:Y:S01]  /*10b0*/  FMUL R13, R13, R70.reuse ;  /* 0x000000460d0d7220 */ /* 0x080fe20000400000 */
[----:B------:R-:W-:Y:S01]  /*10c0*/  FMUL R8, R40, R71 ;  /* 0x0000004728087220 */ /* 0x000fe20000400000 */
[----:B------:R-:W-:Y:S01]  /*10d0*/  FMUL R10, R42, R9 ;  /* 0x000000092a0a7220 */ /* 0x000fe20000400000 */
[-C--:B------:R-:W-:Y:S01]  /*10e0*/  FMUL R14, R14, R70.reuse ;  /* 0x000000460e0e7220 */ /* 0x080fe20000400000 */
[----:B------:R-:W-:Y:S01]  /*10f0*/  FMUL R15, R15, R70 ;  /* 0x000000460f0f7220 */ /* 0x000fe20000400000 */
[C---:B------:R-:W-:Y:S01]  /*1100*/  FMUL R9, R69.reuse, R8 ;  /* 0x0000000845097220 */ /* 0x040fe20000400000 */
[----:B------:R-:W-:Y:S01]  /*1110*/  FMUL R11, R69, R10 ;  /* 0x0000000a450b7220 */ /* 0x000fe20000400000 */
[----:B------:R-:W-:Y:S01]  /*1120*/  FMUL R12, R44, R12 ;  /* 0x0000000c2c0c7220 */ /* 0x000fe20000400000 */
[----:B------:R-:W-:Y:S01]  /*1130*/  FMUL R13, R45, R13 ;  /* 0x0000000d2d0d7220 */ /* 0x000fe20000400000 */
[-C--:B------:R-:W-:Y:S01]  /*1140*/  FMUL R16, R16, R70.reuse ;  /* 0x0000004610107220 */ /* 0x080fe20000400000 */
[----:B------:R-:W-:Y:S01]  /*1150*/  FMUL R17, R17, R70 ;  /* 0x0000004611117220 */ /* 0x000fe20000400000 */
[----:B------:R-:W-:Y:S01]  /*1160*/  FMUL R14, R46, R14 ;  /* 0x0000000e2e0e7220 */ /* 0x000fe20000400000 */
[----:B------:R-:W-:Y:S01]  /*1170*/  FMUL R15, R47, R15 ;  /* 0x0000000f2f0f7220 */ /* 0x000fe20000400000 */
[----:B------:R-:W-:Y:S01]  /*1180*/  FMUL R18, R18, R70 ;  /* 0x0000004612127220 */ /* 0x000fe20000400000 */
[----:B0-----:R-:W-:-:S04]  /*1190*/  IMAD.WIDE.U32 R72, R75, 0x10, R72 ;  /* 0x000000104b487825 */ /* 0x001fc800078e0048 */
[----:B------:R-:W-:Y:S01]  /*11a0*/  FMUL R16, R48, R16 ;  /* 0x0000001030107220 */ /* 0x000fe20000400000 */
[----:B------:R-:W-:Y:S01]  /*11b0*/  FMUL R20, R20, R70 ;  /* 0x0000004614147220 */ /* 0x000fe20000400000 */
[----:B------:R-:W-:Y:S01]  /*11c0*/  FMUL R18, R50, R18 ;  /* 0x0000001232127220 */ /* 0x000fe20000400000 */
[----:B------:R-:W-:Y:S01]  /*11d0*/  FMUL R22, R22, R70 ;  /* 0x0000004616167220 */ /* 0x000fe20000400000 */
[----:B------:R0:W-:Y:S01]  /*11e0*/  STG.E.128 desc[UR4][R72.64], R4 ;  /* 0x0000000448007986 */ /* 0x0001e2000c101d04 */
[----:B------:R-:W-:Y:S01]  /*11f0*/  FMUL R20, R52, R20 ;  /* 0x0000001434147220 */ /* 0x000fe20000400000 */
[-C--:B------:R-:W-:Y:S01]  /*1200*/  FMUL R24, R24, R70.reuse ;  /* 0x0000004618187220 */ /* 0x080fe20000400000 */
        /* <DEDUP_REMOVED lines=12> */
[----:B------:R-:W-:-:S02]  /*12d0*/  FMUL R34, R34, R70 ;  /* 0x0000004622227220 */ /* 0x000fc40000400000 */
[----:B------:R-:W-:Y:S01]  /*12e0*/  FMUL R32, R64, R32 ;  /* 0x0000002040207220 */ /* 0x000fe20000400000 */
[----:B0-----:R-:W-:Y:S01]  /*12f0*/  FMUL R5, R41, R74 ;  /* 0x0000004a29057220 */ /* 0x001fe20000400000 */
[----:B------:R-:W-:Y:S01]  /*1300*/  FMUL R7, R43, R76 ;  /* 0x0000004c2b077220 */ /* 0x000fe20000400000 */
[----:B------:R-:W-:Y:S01]  /*1310*/  FSEL R4, R8, R9, !P1 ;  /* 0x0000000908047208 */ /* 0x000fe20004800000 */
[-C--:B------:R-:W-:Y:S01]  /*1320*/  FMUL R9, R21, R70.reuse ;  /* 0x0000004615097220 */ /* 0x080fe20000400000 */
[----:B------:R-:W-:Y:S01]  /*1330*/  FSEL R6, R10, R11, !P1 ;  /* 0x0000000b0a067208 */ /* 0x000fe20004800000 */
[----:B------:R-:W-:Y:S01]  /*1340*/  FMUL R21, R33, R70 ;  /* 0x0000004621157220 */ /* 0x000fe20000400000 */
[----:B------:R-:W-:Y:S01]  /*1350*/  FMNMX3 R2, R2, |R8|, |R5|, !PT ;  /* 0x4000000802027276 */ /* 0x000fe20007800405 */
[----:B------:R-:W-:Y:S01]  /*1360*/  @P1 FMUL R5, R69, R5 ;  /* 0x0000000545051220 */ /* 0x000fe20000400000 */
[-C--:B------:R-:W-:Y:S01]  /*1370*/  FMUL R8, R19, R70.reuse ;  /* 0x0000004613087220 */ /* 0x080fe20000400000 */
[----:B------:R-:W-:Y:S01]  /*1380*/  FMUL R19, R31, R70 ;  /* 0x000000461f137220 */ /* 0x000fe20000400000 */
[----:B------:R-:W-:Y:S01]  /*1390*/  FMNMX3 R2, R2, |R10|, |R7|, !PT ;  /* 0x4000000a02027276 */ /* 0x000fe20007800407 */
[C---:B------:R-:W-:Y:S01]  /*13a0*/  @P1 FMUL R7, R69.reuse, R7 ;  /* 0x0000000745071220 */ /* 0x040fe20000400000 */
[C---:B------:R-:W-:Y:S01]  /*13b0*/  FMUL R31, R69.reuse, R12 ;  /* 0x0000000c451f7220 */ /* 0x040fe20000400000 */
[----:B------:R-:W-:Y:S01]  /*13c0*/  FMUL R33, R69, R14 ;  /* 0x0000000e45217220 */ /* 0x000fe20000400000 */
[----:B------:R-:W-:Y:S01]  /*13d0*/  FMNMX3 R2, R2, |R12|, |R13|, !PT ;  /* 0x4000000c02027276 */ /* 0x000fe2000780040d */
[----:B------:R-:W-:Y:S01]  /*13e0*/  FMUL R11, R23, R70 ;  /* 0x00000046170b7220 */ /* 0x000fe20000400000 */
[----:B------:R0:W-:Y:S01]  /*13f0*/  STG.E.128 desc[UR4][R72.64+0x200], R4 ;  /* 0x0002000448007986 */ /* 0x0001e2000c101d04 */
[----:B------:R-:W-:Y:S01]  /*1400*/  FMUL R9, R53, R9 ;  /* 0x0000000935097220 */ /* 0x000fe20000400000 */
[----:B------:R-:W-:Y:S01]  /*1410*/  FMNMX3 R2, R2, |R14|, |R15|, !PT ;  /* 0x4000000e02027276 */ /* 0x000fe2000780040f */
[C---:B------:R-:W-:Y:S01]  /*1420*/  @P1 FMUL R13, R69.reuse, R13 ;  /* 0x0000000d450d1220 */ /* 0x040fe20000400000 */
[----:B------:R-:W-:Y:S01]  /*1430*/  FSEL R12, R12, R31, !P1 ;  /* 0x0000001f0c0c7208 */ /* 0x000fe20004800000 */
[----:B------:R-:W-:Y:S01]  /*1440*/  @P1 FMUL R15, R69, R15 ;  /* 0x0000000f450f1220 */ /* 0x000fe20000400000 */
[----:B------:R-:W-:Y:S01]  /*1450*/  FSEL R14, R14, R33, !P1 ;  /* 0x000000210e0e7208 */ /* 0x000fe20004800000 */
[----:B------:R-:W-:Y:S01]  /*1460*/  FMUL R11, R55, R11 ;  /* 0x0000000b370b7220 */ /* 0x000fe20000400000 */
[----:B------:R-:W-:Y:S01]  /*1470*/  FMUL R19, R63, R19 ;  /* 0x000000133f137220 */ /* 0x000fe20000400000 */
[----:B------:R-:W-:Y:S01]  /*1480*/  FMUL R31, R69, R18 ;  /* 0x00000012451f7220 */ /* 0x000fe20000400000 */
[----:B------:R-:W-:Y:S01]  /*1490*/  FMUL R23, R35, R70 ;  /* 0x0000004623177220 */ /* 0x000fe20000400000 */
[----:B------:R1:W-:Y:S01]  /*14a0*/  STG.E.128 desc[UR4][R72.64+0x400], R12 ;  /* 0x0004000c48007986 */ /* 0x0003e2000c101d04 */
[----:B------:R-:W-:Y:S01]  /*14b0*/  FMUL R21, R65, R21 ;  /* 0x0000001541157220 */ /* 0x000fe20000400000 */
[----:B------:R-:W-:Y:S01]  /*14c0*/  FMUL R34, R66, R34 ;  /* 0x0000002242227220 */ /* 0x000fe20000400000 */
[----:B------:R-:W-:Y:S01]  /*14d0*/  FMUL R33, R69, R20 ;  /* 0x0000001445217220 */ /* 0x000fe20000400000 */
[----:B------:R-:W-:Y:S01]  /*14e0*/  FMUL R23, R67, R23 ;  /* 0x0000001743177220 */ /* 0x000fe20000400000 */
[----:B0-----:R-:W-:Y:S01]  /*14f0*/  FMUL R5, R49, R17 ;  /* 0x0000001131057220 */ /* 0x001fe20000400000 */
[----:B------:R-:W-:Y:S01]  /*1500*/  FMUL R7, R51, R8 ;  /* 0x0000000833077220 */ /* 0x000fe20000400000 */
[C---:B------:R-:W-:Y:S01]  /*1510*/  FMUL R17, R69.reuse, R16 ;  /* 0x0000001045117220 */ /* 0x040fe20000400000 */
[----:B------:R-:W-:Y:S01]  /*1520*/  FSEL R6, R18, R31, !P1 ;  /* 0x0000001f12067208 */ /* 0x000fe20004800000 */
[C---:B------:R-:W-:Y:S01]  /*1530*/  FMUL R31, R69.reuse, R28 ;  /* 0x0000001c451f7220 */ /* 0x040fe20000400000 */
[----:B------:R-:W-:Y:S01]  /*1540*/  FMNMX3 R2, R2, |R16|, |R5|, !PT ;  /* 0x4000001002027276 */ /* 0x000fe20007800405 */
[----:B------:R-:W-:Y:S01]  /*1550*/  @P1 FMUL R5, R69, R5 ;  /* 0x0000000545051220 */ /* 0x000fe20000400000 */
[----:B------:R-:W-:Y:S01]  /*1560*/  FSEL R4, R16, R17, !P1 ;  /* 0x0000001110047208 */ /* 0x000fe20004800000 */
[----:B------:R-:W-:Y:S01]  /*1570*/  FMUL R17, R61, R29 ;  /* 0x0000001d3d117220 */ /* 0x000fe20000400000 */
[----:B------:R-:W-:Y:S01]  /*1580*/  FMNMX3 R2, R2, |R18|, |R7|, !PT ;  /* 0x4000001202027276 */ /* 0x000fe20007800407 */
[----:B------:R-:W-:Y:S01]  /*1590*/  FMUL R29, R69, R26 ;  /* 0x0000001a451d7220 */ /* 0x000fe20000400000 */
[----:B-1----:R-:W-:Y:S01]  /*15a0*/  FMUL R13, R57, R25 ;  /* 0x00000019390d7220 */ /* 0x002fe20000400000 */
[----:B------:R-:W-:Y:S01]  /*15b0*/  FMUL R15, R59, R27 ;  /* 0x0000001b3b0f7220 */ /* 0x000fe20000400000 */
[----:B------:R-:W-:Y:S01]  /*15c0*/  FMNMX3 R2, R2, |R20|, |R9|, !PT ;  /* 0x4000001402027276 */ /* 0x000fe20007800409 */
[C---:B------:R-:W-:Y:S01]  /*15d0*/  FMUL R27, R69.reuse, R24 ;  /* 0x00000018451b7220 */ /* 0x040fe20000400000 */
[C---:B------:R-:W-:Y:S01]  /*15e0*/  FMUL R25, R69.reuse, R22 ;  /* 0x0000001645197220 */ /* 0x040fe20000400000 */
[----:B------:R-:W-:Y:S01]  /*15f0*/  FSEL R14, R26, R29, !P1 ;  /* 0x0000001d1a0e7208 */ /* 0x000fe20004800000 */
[C---:B------:R-:W-:Y:S01]  /*1600*/  FMUL R29, R69.reuse, R34 ;  /* 0x00000022451d7220 */ /* 0x040fe20000400000 */
[----:B------:R-:W-:Y:S01]  /*1610*/  FMNMX3 R2, R2, |R22|, |R11|, !PT ;  /* 0x4000001602027276 */ /* 0x000fe2000780040b */
[C---:B------:R-:W-:Y:S01]  /*1620*/  @P1 FMUL R7, R69.reuse, R7 ;  /* 0x0000000745071220 */ /* 0x040fe20000400000 */
[----:B------:R-:W-:Y:S01]  /*1630*/  FSEL R12, R24, R27, !P1 ;  /* 0x0000001b180c7208 */ /* 0x000fe20004800000 */
[C---:B------:R-:W-:Y:S01]  /*1640*/  FMUL R27, R69.reuse, R32 ;  /* 0x00000020451b7220 */ /* 0x040fe20000400000 */
[----:B------:R-:W-:Y:S01]  /*1650*/  FMNMX3 R2, R2, |R24|, |R13|, !PT ;  /* 0x4000001802027276 */ /* 0x000fe2000780040d */
[C---:B------:R-:W-:Y:S01]  /*1660*/  @P1 FMUL R9, R69.reuse, R9 ;  /* 0x0000000945091220 */ /* 0x040fe20000400000 */
[----:B------:R-:W0:Y:S01]  /*1670*/  LDC R24, c[0x0][0x380] ;  /* 0x0000e000ff187b82 */ /* 0x000e220000000800 */
[----:B------:R-:W-:Y:S01]  /*1680*/  FSEL R10, R22, R25, !P1 ;  /* 0x00000019160a7208 */ /* 0x000fe20004800000 */
[C---:B------:R-:W-:Y:S01]  /*1690*/  FMUL R25, R69.reuse, R30 ;  /* 0x0000001e45197220 */ /* 0x040fe20000400000 */
[----:B------:R-:W-:Y:S01]  /*16a0*/  FMNMX3 R2, R2, |R26|, |R15|, !PT ;  /* 0x4000001a02027276 */ /* 0x000fe2000780040f */
[C---:B------:R-:W-:Y:S01]  /*16b0*/  @P1 FMUL R11, R69.reuse, R11 ;  /* 0x0000000b450b1220 */ /* 0x040fe20000400000 */
[----:B------:R-:W-:Y:S01]  /*16c0*/  FSEL R8, R20, R33, !P1 ;  /* 0x0000002114087208 */ /* 0x000fe20004800000 */
[C---:B------:R-:W-:Y:S01]  /*16d0*/  @P1 FMUL R13, R69.reuse, R13 ;  /* 0x0000000d450d1220 */ /* 0x040fe20000400000 */
[----:B------:R-:W-:Y:S01]  /*16e0*/  FMNMX3 R2, R2, |R28|, |R17|, !PT ;  /* 0x4000001c02027276 */ /* 0x000fe20007800411 */
[C---:B------:R-:W-:Y:S01]  /*16f0*/  @P1 FMUL R15, R69.reuse, R15 ;  /* 0x0000000f450f1220 */ /* 0x040fe20000400000 */
[----:B------:R-:W-:Y:S01]  /*1700*/  FSEL R16, R28, R31, !P1 ;  /* 0x0000001f1c107208 */ /* 0x000fe20004800000 */
[C---:B------:R-:W-:Y:S01]  /*1710*/  @P1 FMUL R17, R69.reuse, R17 ;  /* 0x0000001145111220 */ /* 0x040fe20000400000 */
[----:B------:R-:W-:Y:S01]  /*1720*/  FMNMX3 R2, R2, |R30|, |R19|, !PT ;  /* 0x4000001e02027276 */ /* 0x000fe20007800413 */
[C---:B------:R-:W-:Y:S01]  /*1730*/  @P1 FMUL R19, R69.reuse, R19 ;  /* 0x0000001345131220 */ /* 0x040fe20000400000 */
[----:B------:R-:W-:Y:S01]  /*1740*/  FSEL R18, R30, R25, !P1 ;  /* 0x000000191e127208 */ /* 0x000fe20004800000 */
[----:B------:R1:W-:Y:S01]  /*1750*/  STG.E.128 desc[UR4][R72.64+0x600], R4 ;  /* 0x0006000448007986 */ /* 0x0003e2000c101d04 */
[----:B------:R-:W-:Y:S01]  /*1760*/  FMNMX3 R2, R2, |R32|, |R21|, !PT ;  /* 0x4000002002027276 */ /* 0x000fe20007800415 */
[C---:B------:R-:W-:Y:S01]  /*1770*/  @P1 FMUL R21, R69.reuse, R21 ;  /* 0x0000001545151220 */ /* 0x040fe20000400000 */
[----:B------:R-:W-:Y:S01]  /*1780*/  FSEL R20, R32, R27, !P1 ;  /* 0x0000001b20147208 */ /* 0x000fe20004800000 */
[----:B------:R1:W-:Y:S01]  /*1790*/  STG.E.128 desc[UR4][R72.64+0x800], R8 ;  /* 0x0008000848007986 */ /* 0x0003e2000c101d04 */
[----:B------:R-:W-:Y:S01]  /*17a0*/  FMNMX3 R2, R2, |R34|, |R23|, !PT ;  /* 0x4000002202027276 */ /* 0x000fe20007800417 */
[----:B------:R-:W-:Y:S01]  /*17b0*/  @P1 FMUL R23, R69, R23 ;  /* 0x0000001745171220 */ /* 0x000fe20000400000 */
[----:B------:R-:W-:Y:S01]  /*17c0*/  FSEL R22, R34, R29, !P1 ;  /* 0x0000001d22167208 */ /* 0x000fe20004800000 */
[----:B------:R1:W-:Y:S01]  /*17d0*/  STG.E.128 desc[UR4][R72.64+0xa00], R12 ;  /* 0x000a000c48007986 */ /* 0x0003e2000c101d04 */
[----:B0-----:R-:W-:-:S03]  /*17e0*/  LEA R3, R24, R3, 0x2 ;  /* 0x0000000318037211 */ /* 0x001fc600078e10ff */
[----:B------:R1:W-:Y:S01]  /*17f0*/  STG.E.128 desc[UR4][R72.64+0xc00], R16 ;  /* 0x000c001048007986 */ /* 0x0003e2000c101d04 */
[----:B------:R-:W-:-:S03]  /*1800*/  ISETP.GE.AND P0, PT, R3, UR10, PT ;  /* 0x0000000a03007c0c */ /* 0x000fc6000bf06270 */
[----:B------:R1:W-:Y:S10]  /*1810*/  STG.E.128 desc[UR4][R72.64+0xe00], R20 ;  /* 0x000e001448007986 */ /* 0x0003f4000c101d04 */
[----:B------:R-:W-:Y:S05]  /*1820*/  @!P0 BRA `(.L_x_5221) ;  /* 0xffffffec00948947 */ /* 0x000fea000383ffff */
[----:B------:R-:W-:Y:S05]  /*1830*/  BRA `(.L_x_5218) ;  /* 0x0000001000707947 */ /* 0x000fea0003800000 */
.L_x_5219:
[----:B------:R-:W-:-:S13]  /*1840*/  ISETP.NE.AND P0, PT, RZ, UR8, PT ;  /* 0x00000008ff007c0c */ /* 0x000fda000bf05270 */
        /* <DEDUP_REMOVED lines=32> */
.L_x_5223:
[----:B------:R-:W0:Y:S01]  /*1a50*/  LDC.64 R70, c[0x0][0x390] ;  /* 0x0000e400ff467b82 */ /* 0x000e220000000a00 */
[----:B--2---:R-:W-:-:S05]  /*1a60*/  LEA R76, R3, R0, 0x8 ;  /* 0x00000000034c7211 */ /* 0x004fca00078e40ff */
        /* <DEDUP_REMOVED lines=128> */
.L_x_5253:
        /* <DEDUP_REMOVED lines=23> */
[----:B0-----:R-:W0:Y:S01]  /*23e0*/  LDC.64 R72, c[0x0][0x3c8] ;  /* 0x0000f200ff487b82 */ /* 0x001e220000000a00 */
        /* <DEDUP_REMOVED lines=8> */
[----:B------:R-:W-:Y:S01]  /*2470*/  @P1 FMUL R40, R69, R40 ;  /* 0x0000002845281220 */ /* 0x000fe20000400000 */
        /* <DEDUP_REMOVED lines=13> */
[----:B------:R-:W-:Y:S01]  /*2550*/  @P1 FMUL R50, R69, R50 ;  /* 0x0000003245321220 */ /* 0x000fe20000400000 */
[----:B0-----:R-:W-:-:S04]  /*2560*/  IMAD.WIDE.U32 R76, R76, 0x10, R72 ;  /* 0x000000104c4c7825 */ /* 0x001fc800078e0048 */
[-C--:B------:R-:W-:Y:S01]  /*2570*/  FMUL R73, R62, R70.reuse ;  /* 0x000000463e497220 */ /* 0x080fe20000400000 */
[-C--:B------:R-:W-:Y:S01]  /*2580*/  FMUL R72, R63, R70.reuse ;  /* 0x000000463f487220 */ /* 0x080fe20000400000 */
[-C--:B------:R-:W-:Y:S01]  /*2590*/  FMUL R62, R54, R70.reuse ;  /* 0x00000046363e7220 */ /* 0x080fe20000400000 */
[-C--:B------:R-:W-:Y:S01]  /*25a0*/  FMUL R54, R46, R70.reuse ;  /* 0x000000462e367220 */ /* 0x080fe20000400000 */
[----:B------:R0:W-:Y:S01]  /*25b0*/  STG.E.128 desc[UR4][R76.64], R64 ;  /* 0x000000404c007986 */ /* 0x0001e2000c101d04 */
[-C--:B------:R-:W-:Y:S01]  /*25c0*/  FMUL R63, R53, R70.reuse ;  /* 0x00000046353f7220 */ /* 0x080fe20000400000 */
[----:B------:R-:W-:Y:S01]  /*25d0*/  FMUL R53, R45, R70 ;  /* 0x000000462d357220 */ /* 0x000fe20000400000 */
[----:B------:R-:W-:Y:S01]  /*25e0*/  FMUL R54, R26, R54 ;  /* 0x000000361a367220 */ /* 0x000fe20000400000 */
[C---:B------:R-:W-:Y:S01]  /*25f0*/  @P1 FMUL R51, R69.reuse, R51 ;  /* 0x0000003345331220 */ /* 0x040fe20000400000 */
[----:B------:R-:W-:Y:S01]  /*2600*/  @P1 FMUL R55, R69, R55 ;  /* 0x0000003745371220 */ /* 0x000fe20000400000 */
[----:B------:R-:W-:Y:S01]  /*2610*/  FMUL R53, R25, R53 ;  /* 0x0000003519357220 */ /* 0x000fe20000400000 */
[C---:B------:R-:W-:Y:S01]  /*2620*/  @P1 FMUL R54, R69.reuse, R54 ;  /* 0x0000003645361220 */ /* 0x040fe20000400000 */
[C---:B------:R-:W-:Y:S01]  /*2630*/  @P1 FMUL R56, R69.reuse, R56 ;  /* 0x0000003845381220 */ /* 0x040fe20000400000 */
[C---:B------:R-:W-:Y:S01]  /*2640*/  @P1 FMUL R60, R69.reuse, R60 ;  /* 0x0000003c453c1220 */ /* 0x040fe20000400000 */
[----:B------:R-:W-:Y:S01]  /*2650*/  @P1 FMUL R53, R69, R53 ;  /* 0x0000003545351220 */ /* 0x000fe20000400000 */
[----:B------:R-:W-:Y:S01]  /*2660*/  STG.E.128 desc[UR4][R76.64+0x800], R48 ;  /* 0x000800304c007986 */ /* 0x000fe2000c101d04 */
        /* <DEDUP_REMOVED lines=13> */
[----:B------:R-:W-:Y:S01]  /*2740*/  FMUL R46, R14, R66 ;  /* 0x000000420e2e7220 */ /* 0x000fe20000400000 */
[----:B------:R-:W-:Y:S01]  /*2750*/  FMUL R47, R15, R65 ;  /* 0x000000410f2f7220 */ /* 0x000fe20000400000 */
[-C--:B------:R-:W-:Y:S01]  /*2760*/  FMUL R52, R44, R70.reuse ;  /* 0x000000462c347220 */ /* 0x080fe20000400000 */
[-C--:B------:R-:W-:Y:S01]  /*2770*/  FMUL R66, R37, R70.reuse ;  /* 0x0000004625427220 */ /* 0x080fe20000400000 */
[----:B------:R0:W-:Y:S01]  /*2780*/  STG.E.128 desc[UR4][R76.64+0x200], R40 ;  /* 0x000200284c007986 */ /* 0x0001e2000c101d04 */
        /* <DEDUP_REMOVED lines=17> */
[----:B0-----:R-:W0:Y:S01]  /*28a0*/  LDC R40, c[0x0][0x380] ;  /* 0x0000e000ff287b82 */ /* 0x001e220000000800 */
        /* <DEDUP_REMOVED lines=15> */
[----:B------:R2:W-:Y:S01]  /*29a0*/  STG.E.128 desc[UR4][R76.64+0xa00], R52 ;  /* 0x000a00344c007986 */ /* 0x0005e2000c101d04 */
[----:B0-----:R-:W-:-:S03]  /*29b0*/  LEA R3, R40, R3, 0x2 ;  /* 0x0000000328037211 */ /* 0x001fc600078e10ff */
[----:B------:R2:W-:Y:S01]  /*29c0*/  STG.E.128 desc[UR4][R76.64+0xc00], R56 ;  /* 0x000c00384c007986 */ /* 0x0005e2000c101d04 */
[----:B------:R-:W-:-:S03]  /*29d0*/  ISETP.GE.AND P0, PT, R3, UR12, PT ;  /* 0x0000000c03007c0c */ /* 0x000fc6000bf06270 */
[----:B------:R2:W-:Y:S10]  /*29e0*/  STG.E.128 desc[UR4][R76.64+0xe00], R60 ;  /* 0x000e003c4c007986 */ /* 0x0005f4000c101d04 */
[----:B------:R-:W-:Y:S05]  /*29f0*/  @!P0 BRA `(.L_x_5223) ;  /* 0xfffffff000148947 */ /* 0x000fea000383ffff */
.L_x_5218:
[----:B------:R-:W-:Y:S05]  /*2a00*/  BSYNC B0 ;  /* 0x0000000000007941 */ /* 0x000fea0003800000 */
.L_x_5217:
[----:B------:R-:W0:Y:S01]  /*2a10*/  LDCU.64 UR6, c[0x0][0x3f8] ;  /* 0x00007f00ff0677ac */ /* 0x000e220008000a00 */
[----:B-1----:R-:W1:Y:S01]  /*2a20*/  S2R R9, SR_TID.X ;  /* 0x0000000000097919 */ /* 0x002e620000002100 */
[----:B0-----:R-:W-:-:S04]  /*2a30*/  UISETP.NE.U32.AND UP0, UPT, UR6, URZ, UPT ;  /* 0x000000ff0600728c */ /* 0x001fc8000bf05070 */
[----:B------:R-:W-:-:S09]  /*2a40*/  UISETP.NE.AND.EX UP0, UPT, UR7, URZ, UPT, UP0 ;  /* 0x000000ff0700728c */ /* 0x000fd2000bf05300 */
[----:B------:R-:W-:Y:S05]  /*2a50*/  BRA.U !UP0, `(.L_x_5224) ;  /* 0x0000000108ac7547 */ /* 0x000fea000b800000 */
[----:B------:R-:W-:-:S03]  /*2a60*/  UMOV UR6, 0xffffffff ;  /* 0xffffffff00067882 */ /* 0x000fc60000000000 */
        /* <DEDUP_REMOVED lines=9> */
[----:B------:R0:W3:Y:S02]  /*2b00*/  SHFL.DOWN PT, R7, R6, 0x1, 0x1f ;  /* 0x08201f0006077f89 */ /* 0x0000e400000e0000 */
.L_x_5260:
[----:B------:R-:W-:Y:S01]  /*2b10*/  ISETP.NE.AND P0, PT, R0, RZ, PT ;  /* 0x000000ff0000720c */ /* 0x000fe20003f05270 */
[----:B------:R-:W-:Y:S05]  /*2b20*/  WARPSYNC.ALL ;  /* 0x0000000000007948 */ /* 0x000fea0003800000 */
[----:B---3--:R-:W-:Y:S01]  /*2b30*/  FMNMX R7, R6, R7, !PT ;  /* 0x0000000706077209 */ /* 0x008fe20007800000 */
[----:B------:R-:W-:Y:S06]  /*2b40*/  BSSY B0, `(.L_x_5224) ;  /* 0x000001c000007945 */ /* 0x000fec0003800000 */
[----:B------:R-:W3:Y:S01]  /*2b50*/  @!P0 S2R R3, SR_CgaCtaId ;  /* 0x0000000000038919 */ /* 0x000ee20000008800 */
[----:B------:R-:W-:-:S02]  /*2b60*/  @!P0 MOV R2, 0x400 ;  /* 0x0000040000028802 */ /* 0x000fc40000000f00 */
[----:B-1----:R-:W-:-:S04]  /*2b70*/  @!P0 SHF.R.U32.HI R0, RZ, 0x3, R9 ;  /* 0x00000003ff008819 */ /* 0x002fc80000011609 */
[----:B------:R-:W-:Y:S02]  /*2b80*/  @!P0 LOP3.LUT R0, R0, 0x7c, RZ, 0xc0, !PT ;  /* 0x0000007c00008812 */ /* 0x000fe400078ec0ff */
[----:B---3--:R-:W-:-:S04]  /*2b90*/  @!P0 LEA R3, R3, R2, 0x18 ;  /* 0x0000000203038211 */ /* 0x008fc800078ec0ff */
        /* <DEDUP_REMOVED lines=17> */
.L_x_5263:
[----:B------:R-:W-:Y:S02]  /*2cb0*/  ISETP.NE.AND P0, PT, R9, RZ, PT ;  /* 0x000000ff0900720c */ /* 0x000fe40003f05270 */
[----:B---3--:R-:W-:-:S11]  /*2cc0*/  FMNMX R5, R3, R2, !PT ;  /* 0x0000000203057209 */ /* 0x008fd60007800000 */
[----:B------:R-:W-:Y:S05]  /*2cd0*/  @P0 BRA `(.L_x_5226) ;  /* 0x0000000000080947 */ /* 0x000fea0003800000 */
[----:B-1----:R-:W1:Y:S02]  /*2ce0*/  LDC.64 R2, c[0x0][0x3f8] ;  /* 0x0000fe00ff027b82 */ /* 0x002e640000000a00 */
[----:B-1----:R3:W-:Y:S02]  /*2cf0*/  REDG.E.MAX.S32.STRONG.GPU desc[UR4][R2.64], R5 ;  /* 0x000000050200798e */ /* 0x0027e4000d12e304 */
.L_x_5226:
[----:B------:R-:W-:Y:S05]  /*2d00*/  BSYNC B0 ;  /* 0x0000000000007941 */ /* 0x000fea0003800000 */
.L_x_5224:
[----:B------:R-:W4:Y:S02]  /*2d10*/  LDCU.U8 UR6, c[0x0][0x404] ;  /* 0x00008080ff0677ac */ /* 0x000f240008000000 */
[----:B----4-:R-:W-:-:S13]  /*2d20*/  ISETP.NE.AND P0, PT, RZ, UR6, PT ;  /* 0x00000006ff007c0c */ /* 0x010fda000bf05270 */
[----:B------:R-:W-:Y:S05]  /*2d30*/  @!P0 EXIT ;  /* 0x000000000000894d */ /* 0x000fea0003800000 */
[----:B------:R-:W4:Y:S01]  /*2d40*/  LDCU.64 UR6, c[0x0][0x3f0] ;  /* 0x00007e00ff0677ac */ /* 0x000f220008000a00 */
[----:B-1----:R-:W-:Y:S02]  /*2d50*/  LOP3.LUT P0, RZ, R68, R9, RZ, 0xfc, !PT ;  /* 0x0000000944ff7212 */ /* 0x002fe4000780fcff */
        /* <DEDUP_REMOVED lines=8> */
[----:B0-23--:R-:W-:Y:S05]  /*2de0*/  CALL.REL.NOINC `($__internal_60_$__cuda_sm20_rcp_rn_f32_slowpath) ;  /* 0x0000001400007944 */ /* 0x00dfea0003c00000 */
[----:B------:R-:W-:Y:S05]  /*2df0*/  BRA `(.L_x_5229) ;  /* 0x0000000000107947 */ /* 0x000fea0003800000 */
.L_x_5228:
[----:B------:R-:W3:Y:S02]  /*2e00*/  MUFU.RCP R0, R69 ;  /* 0x0000004500007308 */ /* 0x000ee40000001000 */
[----:B---3--:R-:W-:-:S04]  /*2e10*/  FFMA R2, R69, R0, -1 ;  /* 0xbf80000045027423 */ /* 0x008fc80000000000 */
[----:B------:R-:W-:-:S04]  /*2e20*/  FADD.FTZ R5, -R2, -RZ ;  /* 0x800000ff02057221 */ /* 0x000fc80000010100 */
[----:B------:R-:W-:-:S07]  /*2e30*/  FFMA R5, R0, R5, R0 ;  /* 0x0000000500057223 */ /* 0x000fce0000000000 */
.L_x_5229:
[----:B------:R-:W1:Y:S02]  /*2e40*/  LDC.64 R2, c[0x0][0x3f0] ;  /* 0x0000fc00ff027b82 */ /* 0x000e640000000a00 */
[----:B-1----:R-:W-:Y:S01]  /*2e50*/  STG.E desc[UR4][R2.64], R5 ;  /* 0x0000000502007986 */ /* 0x002fe2000c101904 */
[----:B------:R-:W-:Y:S05]  /*2e60*/  EXIT ;  /* 0x000000000000794d */ /* 0x000fea0003800000 */
.L_x_5220:
[----:B------:R-:W-:Y:S01]  /*2e70*/  HFMA2 R71, -RZ, RZ, 0, 5.9604644775390625e-08 ;  /* 0x00000001ff477431 */ /* 0x000fe200000001ff */
[----:B------:R-:W-:Y:S01]  /*2e80*/  BSSY B1, `(.L_x_5230) ;  /* 0x0000006000017945 */ /* 0x000fe20003800000 */
[----:B------:R-:W-:Y:S02]  /*2e90*/  MOV R72, 0x1f ;  /* 0x0000001f00487802 */ /* 0x000fe40000000f00 */
[----:B------:R-:W-:-:S07]  /*2ea0*/  MOV R73, 0xffffffff ;  /* 0xffffffff00497802 */ /* 0x000fce0000000f00 */
[----:B------:R-:W-:Y:S05]  /*2eb0*/  WARPSYNC.COLLECTIVE R73, `(.L_x_5231) ;  /* 0x0000000049087348 */ /* 0x000fea0003c00000 */
[----:B------:R0:W1:Y:S02]  /*2ec0*/  SHFL.BFLY P0, R74, R70, R71, R72 ;  /* 0x0c000047464a7389 */ /* 0x0000640000000048 */
[----:B01----:R-:W-:Y:S05]  /*2ed0*/  ENDCOLLECTIVE ;  /* 0x000000000000791b */ /* 0x003fea0003800000 */
.L_x_5231:
[----:B------:R-:W-:Y:S05]  /*2ee0*/  BSYNC B1 ;  /* 0x0000000000017941 */ /* 0x000fea0003800000 */
.L_x_5230:
        /* <DEDUP_REMOVED lines=8> */
.L_x_5232:
[----:B------:R-:W-:Y:S02]  /*2f70*/  HFMA2 R71, -RZ, RZ, 0, 2.384185791015625e-07 ;  /* 0x00000004ff477431 */ /* 0x000fe400000001ff */
[----:B------:R-:W-:-:S05]  /*2f80*/  FADD R77, R77, R74 ;  /* 0x0000004a4d4d7221 */ /* 0x000fca0000000000 */
[----:B------:R-:W-:-:S07]  /*2f90*/  MOV R70, R77 ;  /* 0x0000004d00467202 */ /* 0x000fce0000000f00 */
[----:B------:R-:W-:Y:S05]  /*2fa0*/  WARPSYNC.COLLECTIVE R73, `(.L_x_5233) ;  /* 0x0000000049087348 */ /* 0x000fea0003c00000 */
[----:B------:R0:W1:Y:S02]  /*2fb0*/  SHFL.BFLY P0, R74, R70, R71, R72 ;  /* 0x0c000047464a7389 */ /* 0x0000640000000048 */
[----:B01----:R-:W-:Y:S05]  /*2fc0*/  ENDCOLLECTIVE ;  /* 0x000000000000791b */ /* 0x003fea0003800000 */
.L_x_5233:
[----:B------:R-:W-:Y:S02]  /*2fd0*/  HFMA2 R71, -RZ, RZ, 0, 4.76837158203125e-07 ;  /* 0x00000008ff477431 */ /* 0x000fe400000001ff */
[----:B------:R-:W-:-:S05]  /*2fe0*/  FADD R76, R77, R74 ;  /* 0x0000004a4d4c7221 */ /* 0x000fca0000000000 */
[----:B------:R-:W-:-:S07]  /*2ff0*/  MOV R70, R76 ;  /* 0x0000004c00467202 */ /* 0x000fce0000000f00 */
[----:B------:R-:W-:Y:S05]  /*3000*/  WARPSYNC.COLLECTIVE R73, `(.L_x_5234) ;  /* 0x0000000049087348 */ /* 0x000fea0003c00000 */
[----:B------:R0:W1:Y:S02]  /*3010*/  SHFL.BFLY P0, R74, R70, R71, R72 ;  /* 0x0c000047464a7389 */ /* 0x0000640000000048 */
[----:B01----:R-:W-:Y:S05]  /*3020*/  ENDCOLLECTIVE ;  /* 0x000000000000791b */ /* 0x003fea0003800000 */
.L_x_5234:
[----:B------:R-:W-:Y:S02]  /*3030*/  HFMA2 R71, -RZ, RZ, 0, 9.5367431640625e-07 ;  /* 0x00000010ff477431 */ /* 0x000fe400000001ff */
[----:B------:R-:W-:-:S05]  /*3040*/  FADD R76, R76, R74 ;  /* 0x0000004a4c4c7221 */ /* 0x000fca0000000000 */
[----:B------:R-:W-:-:S07]  /*3050*/  MOV R70, R76 ;  /* 0x0000004c00467202 */ /* 0x000fce0000000f00 */
[----:B------:R-:W-:Y:S05]  /*3060*/  WARPSYNC.COLLECTIVE R73, `(.L_x_5235) ;  /* 0x0000000049087348 */ /* 0x000fea0003c00000 */
[----:B------:R0:W1:Y:S02]  /*3070*/  SHFL.BFLY P0, R74, R70, R71, R72 ;  /* 0x0c000047464a7389 */ /* 0x0000640000000048 */
[----:B01----:R-:W-:Y:S05]  /*3080*/  ENDCOLLECTIVE ;  /* 0x000000000000791b */ /* 0x003fea0003800000 */
.L_x_5235:
[----:B------:R-:W-:-:S04]  /*3090*/  FADD R76, R76, R74 ;  /* 0x0000004a4c4c7221 */ /* 0x000fc80000000000 */
[----:B------:R-:W-:-:S04]  /*30a0*/  FMUL R76, R76, 0.0009765625 ;  /* 0x3a8000004c4c7820 */ /* 0x000fc80000400000 */
        /* <DEDUP_REMOVED lines=68> */
.L_x_5236:
[----:B------:R-:W-:Y:S02]  /*34f0*/  HFMA2 R71, -RZ, RZ, 0, 1.1920928955078125e-07 ;  /* 0x00000002ff477431 */ /* 0x000fe400000001ff */
[----:B------:R-:W-:-:S05]  /*3500*/  FADD R77, R70, R74 ;  /* 0x0000004a464d7221 */ /* 0x000fca0000000000 */
[----:B------:R-:W-:-:S07]  /*3510*/  MOV R70, R77 ;  /* 0x0000004d00467202 */ /* 0x000fce0000000f00 */
[----:B------:R-:W-:Y:S05]  /*3520*/  WARPSYNC.COLLECTIVE R73, `(.L_x_5237) ;  /* 0x0000000049087348 */ /* 0x000fea0003c00000 */
[----:B------:R0:W1:Y:S02]  /*3530*/  SHFL.BFLY P0, R74, R70, R71, R72 ;  /* 0x0c000047464a7389 */ /* 0x0000640000000048 */
[----:B01----:R-:W-:Y:S05]  /*3540*/  ENDCOLLECTIVE ;  /* 0x000000000000791b */ /* 0x003fea0003800000 */
.L_x_5237:
[----:B------:R-:W-:Y:S02]  /*3550*/  HFMA2 R71, -RZ, RZ, 0, 2.384185791015625e-07 ;  /* 0x00000004ff477431 */ /* 0x000fe400000001ff */
[----:B------:R-:W-:-:S05]  /*3560*/  FADD R77, R77, R74 ;  /* 0x0000004a4d4d7221 */ /* 0x000fca0000000000 */
[----:B------:R-:W-:-:S07]  /*3570*/  MOV R70, R77 ;  /* 0x0000004d00467202 */ /* 0x000fce0000000f00 */
[----:B------:R-:W-:Y:S05]  /*3580*/  WARPSYNC.COLLECTIVE R73, `(.L_x_5238) ;  /* 0x0000000049087348 */ /* 0x000fea0003c00000 */
[----:B------:R0:W1:Y:S02]  /*3590*/  SHFL.BFLY P0, R74, R70, R71, R72 ;  /* 0x0c000047464a7389 */ /* 0x0000640000000048 */
[----:B01----:R-:W-:Y:S05]  /*35a0*/  ENDCOLLECTIVE ;  /* 0x000000000000791b */ /* 0x003fea0003800000 */
.L_x_5238:
[----:B------:R-:W-:Y:S02]  /*35b0*/  HFMA2 R71, -RZ, RZ, 0, 4.76837158203125e-07 ;  /* 0x00000008ff477431 */ /* 0x000fe400000001ff */
[----:B------:R-:W-:-:S05]  /*35c0*/  FADD R77, R77, R74 ;  /* 0x0000004a4d4d7221 */ /* 0x000fca0000000000 */
[----:B------:R-:W-:-:S07]  /*35d0*/  MOV R70, R77 ;  /* 0x0000004d00467202 */ /* 0x000fce0000000f00 */
[----:B------:R-:W-:Y:S05]  /*35e0*/  WARPSYNC.COLLECTIVE R73, `(.L_x_5239) ;  /* 0x0000000049087348 */ /* 0x000fea0003c00000 */
[----:B------:R0:W1:Y:S02]  /*35f0*/  SHFL.BFLY P0, R74, R70, R71, R72 ;  /* 0x0c000047464a7389 */ /* 0x0000640000000048 */
[----:B01----:R-:W-:Y:S05]  /*3600*/  ENDCOLLECTIVE ;  /* 0x000000000000791b */ /* 0x003fea0003800000 */
.L_x_5239:
[----:B------:R-:W-:Y:S01]  /*3610*/  MOV R71, 0x10 ;  /* 0x0000001000477802 */ /* 0x000fe20000000f00 */
[----:B------:R-:W-:-:S07]  /*3620*/  FADD R70, R77, R74 ;  /* 0x0000004a4d467221 */ /* 0x000fce0000000000 */
[----:B------:R-:W-:Y:S05]  /*3630*/  WARPSYNC.COLLECTIVE R73, `(.L_x_5240) ;  /* 0x0000000049087348 */ /* 0x000fea0003c00000 */
[----:B------:R0:W1:Y:S02]  /*3640*/  SHFL.BFLY P0, R74, R70, R71, R72 ;  /* 0x0c000047464a7389 */ /* 0x0000640000000048 */
[----:B01----:R-:W-:Y:S05]  /*3650*/  ENDCOLLECTIVE ;  /* 0x000000000000791b */ /* 0x003fea0003800000 */
.L_x_5240:
[----:B------:R-:W-:Y:S05]  /*3660*/  BRA `(.L_x_5241) ;  /* 0xffffffd8000c7947 */ /* 0x000fea000383ffff */
.L_x_5222:
[----:B------:R-:W-:Y:S01]  /*3670*/  HFMA2 R71, -RZ, RZ, 0, 5.9604644775390625e-08 ;  /* 0x00000001ff477431 */ /* 0x000fe200000001ff */
[----:B------:R-:W-:Y:S01]  /*3680*/  BSSY B1, `(.L_x_5242) ;  /* 0x0000006000017945 */ /* 0x000fe20003800000 */
[----:B------:R-:W-:Y:S02]  /*3690*/  MOV R72, 0x1f ;  /* 0x0000001f00487802 */ /* 0x000fe40000000f00 */
[----:B------:R-:W-:-:S07]  /*36a0*/  MOV R73, 0xffffffff ;  /* 0xffffffff00497802 */ /* 0x000fce0000000f00 */
[----:B------:R-:W-:Y:S05]  /*36b0*/  WARPSYNC.COLLECTIVE R73, `(.L_x_5243) ;  /* 0x0000000049087348 */ /* 0x000fea0003c00000 */
[----:B------:R0:W1:Y:S02]  /*36c0*/  SHFL.BFLY P0, R74, R70, R71, R72 ;  /* 0x0c000047464a7389 */ /* 0x0000640000000048 */
[----:B01----:R-:W-:Y:S05]  /*36d0*/  ENDCOLLECTIVE ;  /* 0x000000000000791b */ /* 0x003fea0003800000 */
.L_x_5243:
[----:B------:R-:W-:Y:S05]  /*36e0*/  BSYNC B1 ;  /* 0x0000000000017941 */ /* 0x000fea0003800000 */
.L_x_5242:
        /* <DEDUP_REMOVED lines=8> */
.L_x_5244:
[----:B------:R-:W-:Y:S02]  /*3770*/  HFMA2 R71, -RZ, RZ, 0, 2.384185791015625e-07 ;  /* 0x00000004ff477431 */ /* 0x000fe400000001ff */
[----:B------:R-:W-:-:S05]  /*3780*/  FADD R77, R77, R74 ;  /* 0x0000004a4d4d7221 */ /* 0x000fca0000000000 */
[----:B------:R-:W-:-:S07]  /*3790*/  MOV R70, R77 ;  /* 0x0000004d00467202 */ /* 0x000fce0000000f00 */
[----:B------:R-:W-:Y:S05]  /*37a0*/  WARPSYNC.COLLECTIVE R73, `(.L_x_5245) ;  /* 0x0000000049087348 */ /* 0x000fea0003c00000 */
[----:B------:R0:W1:Y:S02]  /*37b0*/  SHFL.BFLY P0, R74, R70, R71, R72 ;  /* 0x0c000047464a7389 */ /* 0x0000640000000048 */
[----:B01----:R-:W-:Y:S05]  /*37c0*/  ENDCOLLECTIVE ;  /* 0x000000000000791b */ /* 0x003fea0003800000 */
.L_x_5245:
[----:B------:R-:W-:Y:S02]  /*37d0*/  HFMA2 R71, -RZ, RZ, 0, 4.76837158203125e-07 ;  /* 0x00000008ff477431 */ /* 0x000fe400000001ff */
[----:B------:R-:W-:-:S05]  /*37e0*/  FADD R75, R77, R74 ;  /* 0x0000004a4d4b7221 */ /* 0x000fca0000000000 */
[----:B------:R-:W-:-:S07]  /*37f0*/  MOV R70, R75 ;  /* 0x0000004b00467202 */ /* 0x000fce0000000f00 */
[----:B------:R-:W-:Y:S05]  /*3800*/  WARPSYNC.COLLECTIVE R73, `(.L_x_5246) ;  /* 0x0000000049087348 */ /* 0x000fea0003c00000 */
[----:B------:R0:W1:Y:S02]  /*3810*/  SHFL.BFLY P0, R74, R70, R71, R72 ;  /* 0x0c000047464a7389 */ /* 0x0000640000000048 */
[----:B01----:R-:W-:Y:S05]  /*3820*/  ENDCOLLECTIVE ;  /* 0x000000000000791b */ /* 0x003fea0003800000 */
.L_x_5246:
[----:B------:R-:W-:Y:S02]  /*3830*/  HFMA2 R71, -RZ, RZ, 0, 9.5367431640625e-07 ;  /* 0x00000010ff477431 */ /* 0x000fe400000001ff */
[----:B------:R-:W-:-:S05]  /*3840*/  FADD R75, R75, R74 ;  /* 0x0000004a4b4b7221 */ /* 0x000fca0000000000 */
[----:B------:R-:W-:-:S07]  /*3850*/  MOV R70, R75 ;  /* 0x0000004b00467202 */ /* 0x000fce0000000f00 */
[----:B------:R-:W-:Y:S05]  /*3860*/  WARPSYNC.COLLECTIVE R73, `(.L_x_5247) ;  /* 0x0000000049087348 */ /* 0x000fea0003c00000 */
[----:B------:R0:W1:Y:S02]  /*3870*/  SHFL.BFLY P0, R74, R70, R71, R72 ;  /* 0x0c000047464a7389 */ /* 0x0000640000000048 */
[----:B01----:R-:W-:Y:S05]  /*3880*/  ENDCOLLECTIVE ;  /* 0x000000000000791b */ /* 0x003fea0003800000 */
.L_x_5247:
        /* <DEDUP_REMOVED lines=70> */
.L_x_5248:
[----:B------:R-:W-:Y:S02]  /*3cf0*/  HFMA2 R71, -RZ, RZ, 0, 1.1920928955078125e-07 ;  /* 0x00000002ff477431 */ /* 0x000fe400000001ff */
[----:B------:R-:W-:-:S05]  /*3d00*/  FADD R77, R70, R74 ;  /* 0x0000004a464d7221 */ /* 0x000fca0000000000 */
[----:B------:R-:W-:-:S07]  /*3d10*/  MOV R70, R77 ;  /* 0x0000004d00467202 */ /* 0x000fce0000000f00 */
[----:B------:R-:W-:Y:S05]  /*3d20*/  WARPSYNC.COLLECTIVE R73, `(.L_x_5249) ;  /* 0x0000000049087348 */ /* 0x000fea0003c00000 */
[----:B------:R0:W1:Y:S02]  /*3d30*/  SHFL.BFLY P0, R74, R70, R71, R72 ;  /* 0x0c000047464a7389 */ /* 0x0000640000000048 */
[----:B01----:R-:W-:Y:S05]  /*3d40*/  ENDCOLLECTIVE ;  /* 0x000000000000791b */ /* 0x003fea0003800000 */
.L_x_5249:
[----:B------:R-:W-:Y:S02]  /*3d50*/  HFMA2 R71, -RZ, RZ, 0, 2.384185791015625e-07 ;  /* 0x00000004ff477431 */ /* 0x000fe400000001ff */
[----:B------:R-:W-:-:S05]  /*3d60*/  FADD R77, R77, R74 ;  /* 0x0000004a4d4d7221 */ /* 0x000fca0000000000 */
[----:B------:R-:W-:-:S07]  /*3d70*/  MOV R70, R77 ;  /* 0x0000004d00467202 */ /* 0x000fce0000000f00 */
[----:B------:R-:W-:Y:S05]  /*3d80*/  WARPSYNC.COLLECTIVE R73, `(.L_x_5250) ;  /* 0x0000000049087348 */ /* 0x000fea0003c00000 */
[----:B------:R0:W1:Y:S02]  /*3d90*/  SHFL.BFLY P0, R74, R70, R71, R72 ;  /* 0x0c000047464a7389 */ /* 0x0000640000000048 */
[----:B01----:R-:W-:Y:S05]  /*3da0*/  ENDCOLLECTIVE ;  /* 0x000000000000791b */ /* 0x003fea0003800000 */
.L_x_5250:
[----:B------:R-:W-:Y:S02]  /*3db0*/  HFMA2 R71, -RZ, RZ, 0, 4.76837158203125e-07 ;  /* 0x00000008ff477431 */ /* 0x000fe400000001ff */
[----:B------:R-:W-:-:S05]  /*3dc0*/  FADD R77, R77, R74 ;  /* 0x0000004a4d4d7221 */ /* 0x000fca0000000000 */
[----:B------:R-:W-:-:S07]  /*3dd0*/  MOV R70, R77 ;  /* 0x0000004d00467202 */ /* 0x000fce0000000f00 */
[----:B------:R-:W-:Y:S05]  /*3de0*/  WARPSYNC.COLLECTIVE R73, `(.L_x_5251) ;  /* 0x0000000049087348 */ /* 0x000fea0003c00000 */
[----:B------:R0:W1:Y:S02]  /*3df0*/  SHFL.BFLY P0, R74, R70, R71, R72 ;  /* 0x0c000047464a7389 */ /* 0x0000640000000048 */
[----:B01----:R-:W-:Y:S05]  /*3e00*/  ENDCOLLECTIVE ;  /* 0x000000000000791b */ /* 0x003fea0003800000 */
.L_x_5251:
[----:B------:R-:W-:Y:S01]  /*3e10*/  MOV R71, 0x10 ;  /* 0x0000001000477802 */ /* 0x000fe20000000f00 */
[----:B------:R-:W-:-:S07]  /*3e20*/  FADD R70, R77, R74 ;  /* 0x0000004a4d467221 */ /* 0x000fce0000000000 */
[----:B------:R-:W-:Y:S05]  /*3e30*/  WARPSYNC.COLLECTIVE R73, `(.L_x_5252) ;  /* 0x0000000049087348 */ /* 0x000fea0003c00000 */
[----:B------:R0:W1:Y:S02]  /*3e40*/  SHFL.BFLY P0, R74, R70, R71, R72 ;  /* 0x0c000047464a7389 */ /* 0x0000640000000048 */
[----:B01----:R-:W-:Y:S05]  /*3e50*/  ENDCOLLECTIVE ;  /* 0x000000000000791b */ /* 0x003fea0003800000 */
.L_x_5252:
[----:B------:R-:W-:Y:S05]  /*3e60*/  BRA `(.L_x_5253) ;  /* 0xffffffe400007947 */ /* 0x000fea000383ffff */
.L_x_5225:
[----:B------:R-:W-:Y:S01]  /*3e70*/  HFMA2 R10, -RZ, RZ, 0, 9.5367431640625e-07 ;  /* 0x00000010ff0a7431 */ /* 0x000fe200000001ff */
[----:B------:R-:W-:Y:S01]  /*3e80*/  BSSY B0, `(.L_x_5254) ;  /* 0x0000007000007945 */ /* 0x000fe20003800000 */
[----:B------:R-:W-:Y:S02]  /*3e90*/  MOV R8, R2 ;  /* 0x0000000200087202 */ /* 0x000fe40000000f00 */
[----:B------:R-:W-:Y:S02]  /*3ea0*/  MOV R11, 0x1f ;  /* 0x0000001f000b7802 */ /* 0x000fe40000000f00 */
[----:B------:R-:W-:-:S07]  /*3eb0*/  MOV R73, 0xffffffff ;  /* 0xffffffff00497802 */ /* 0x000fce0000000f00 */
[----:B-12--5:R-:W-:Y:S05]  /*3ec0*/  WARPSYNC.COLLECTIVE R73, `(.L_x_5255) ;  /* 0x0000000049087348 */ /* 0x026fea0003c00000 */
[----:B------:R0:W3:Y:S02]  /*3ed0*/  SHFL.DOWN P0, R7, R8, R10, R11 ;  /* 0x0800000a08077389 */ /* 0x0000e4000000000b */
[----:B0123-5:R-:W-:Y:S05]  /*3ee0*/  ENDCOLLECTIVE ;  /* 0x000000000000791b */ /* 0x02ffea0003800000 */
.L_x_5255:
[----:B------:R-:W-:Y:S05]  /*3ef0*/  BSYNC B0 ;  /* 0x0000000000007941 */ /* 0x000fea0003800000 */
.L_x_5254:
        /* <DEDUP_REMOVED lines=9> */
.L_x_5256:
[----:B------:R-:W-:Y:S01]  /*3f90*/  HFMA2 R10, -RZ, RZ, 0, 2.384185791015625e-07 ;  /* 0x00000004ff0a7431 */ /* 0x000fe200000001ff */
[----:B------:R-:W-:-:S04]  /*3fa0*/  MOV R4, R7 ;  /* 0x0000000700047202 */ /* 0x000fc80000000f00 */
[----:B------:R-:W-:-:S04]  /*3fb0*/  FMNMX R4, R3, R4, !PT ;  /* 0x0000000403047209 */ /* 0x000fc80007800000 */
[----:B------:R-:W-:-:S07]  /*3fc0*/  MOV R8, R4 ;  /* 0x0000000400087202 */ /* 0x000fce0000000f00 */
[----:B------:R-:W-:Y:S05]  /*3fd0*/  WARPSYNC.COLLECTIVE R73, `(.L_x_5257) ;  /* 0x0000000049087348 */ /* 0x000fea0003c00000 */
[----:B------:R0:W1:Y:S02]  /*3fe0*/  SHFL.DOWN P0, R7, R8, R10, R11 ;  /* 0x0800000a08077389 */ /* 0x000064000000000b */
[----:B01----:R-:W-:Y:S05]  /*3ff0*/  ENDCOLLECTIVE ;  /* 0x000000000000791b */ /* 0x003fea0003800000 */
.L_x_5257:
[----:B------:R-:W-:Y:S01]  /*4000*/  HFMA2 R10, -RZ, RZ, 0, 1.1920928955078125e-07 ;  /* 0x00000002ff0a7431 */ /* 0x000fe200000001ff */
[----:B------:R-:W-:-:S04]  /*4010*/  MOV R5, R7 ;  /* 0x0000000700057202 */ /* 0x000fc80000000f00 */
[----:B------:R-:W-:-:S04]  /*4020*/  FMNMX R5, R4, R5, !PT ;  /* 0x0000000504057209 */ /* 0x000fc80007800000 */
[----:B------:R-:W-:-:S07]  /*4030*/  MOV R8, R5 ;  /* 0x0000000500087202 */ /* 0x000fce0000000f00 */
[----:B------:R-:W-:Y:S05]  /*4040*/  WARPSYNC.COLLECTIVE R73, `(.L_x_5258) ;  /* 0x0000000049087348 */ /* 0x000fea0003c00000 */
[----:B------:R0:W1:Y:S02]  /*4050*/  SHFL.DOWN P0, R7, R8, R10, R11 ;  /* 0x0800000a08077389 */ /* 0x000064000000000b */
[----:B01----:R-:W-:Y:S05]  /*4060*/  ENDCOLLECTIVE ;  /* 0x000000000000791b */ /* 0x003fea0003800000 */
.L_x_5258:
[----:B------:R-:W-:Y:S01]  /*4070*/  HFMA2 R10, -RZ, RZ, 0, 5.9604644775390625e-08 ;  /* 0x00000001ff0a7431 */ /* 0x000fe200000001ff */
[----:B------:R-:W-:-:S04]  /*4080*/  MOV R6, R7 ;  /* 0x0000000700067202 */ /* 0x000fc80000000f00 */
[----:B------:R-:W-:-:S04]  /*4090*/  FMNMX R6, R5, R6, !PT ;  /* 0x0000000605067209 */ /* 0x000fc80007800000 */
[----:B------:R-:W-:-:S07]  /*40a0*/  MOV R8, R6 ;  /* 0x0000000600087202 */ /* 0x000fce0000000f00 */
[----:B------:R-:W-:Y:S05]  /*40b0*/  WARPSYNC.COLLECTIVE R73, `(.L_x_5259) ;  /* 0x0000000049087348 */ /* 0x000fea0003c00000 */
[----:B------:R0:W1:Y:S02]  /*40c0*/  SHFL.DOWN P0, R7, R8, R10, R11 ;  /* 0x0800000a08077389 */ /* 0x000064000000000b */
[----:B01----:R-:W-:Y:S05]  /*40d0*/  ENDCOLLECTIVE ;  /* 0x000000000000791b */ /* 0x003fea0003800000 */
.L_x_5259:
[----:B------:R-:W-:Y:S05]  /*40e0*/  BRA `(.L_x_5260) ;  /* 0xffffffe800887947 */ /* 0x000fea000383ffff */
.L_x_5227:
[----:B---3--:R-:W-:Y:S02]  /*40f0*/  MOV R8, R0 ;  /* 0x0000000000087202 */ /* 0x008fe40000000f00 */
[----:B------:R-:W-:Y:S02]  /*4100*/  MOV R10, 0x2 ;  /* 0x00000002000a7802 */ /* 0x000fe40000000f00 */
[----:B------:R-:W-:Y:S02]  /*4110*/  MOV R11, 0x1f ;  /* 0x0000001f000b7802 */ /* 0x000fe40000000f00 */
[----:B------:R-:W-:-:S07]  /*4120*/  MOV R73, 0xffffffff ;  /* 0xffffffff00497802 */ /* 0x000fce0000000f00 */
[----:B012--5:R-:W-:Y:S05]  /*4130*/  WARPSYNC.COLLECTIVE R73, `(.L_x_5261) ;  /* 0x0000000049087348 */ /* 0x027fea0003c00000 */
[----:B------:R3:W4:Y:S02]  /*4140*/  SHFL.DOWN P0, R7, R8, R10, R11 ;  /* 0x0800000a08077389 */ /* 0x000724000000000b */
[----:B012345:R-:W-:Y:S05]  /*4150*/  ENDCOLLECTIVE ;  /* 0x000000000000791b */ /* 0x03ffea0003800000 */
.L_x_5261:
[----:B------:R-:W-:Y:S02]  /*4160*/  MOV R10, 0x1 ;  /* 0x00000001000a7802 */ /* 0x000fe40000000f00 */
[----:B------:R-:W-:-:S04]  /*4170*/  MOV R3, R7 ;  /* 0x0000000700037202 */ /* 0x000fc80000000f00 */
[----:B------:R-:W-:-:S04]  /*4180*/  FMNMX R3, R3, R0, !PT ;  /* 0x0000000003037209 */ /* 0x000fc80007800000 */
[----:B------:R-:W-:-:S07]  /*4190*/  MOV R8, R3 ;  /* 0x0000000300087202 */ /* 0x000fce0000000f00 */
[----:B------:R-:W-:Y:S05]  /*41a0*/  WARPSYNC.COLLECTIVE R73, `(.L_x_5262) ;  /* 0x0000000049087348 */ /* 0x000fea0003c00000 */
[----:B------:R0:W1:Y:S02]  /*41b0*/  SHFL.DOWN P0, R7, R8, R10, R11 ;  /* 0x0800000a08077389 */ /* 0x000064000000000b */
[----:B01----:R-:W-:Y:S05]  /*41c0*/  ENDCOLLECTIVE ;  /* 0x000000000000791b */ /* 0x003fea0003800000 */
.L_x_5262:
[----:B------:R-:W-:Y:S01]  /*41d0*/  MOV R2, R7 ;  /* 0x0000000700027202 */ /* 0x000fe20000000f00 */
[----:B------:R-:W-:Y:S06]  /*41e0*/  BRA `(.L_x_5263) ;  /* 0xffffffe800b07947 */ /* 0x000fec000383ffff */
        .weak           $__internal_60_$__cuda_sm20_rcp_rn_f32_slowpath
        .type           $__internal_60_$__cuda_sm20_rcp_rn_f32_slowpath,@function
        .size           $__internal_60_$__cuda_sm20_rcp_rn_f32_slowpath,(.L_x_6102 - $__internal_60_$__cuda_sm20_rcp_rn_f32_slowpath)
$__internal_60_$__cuda_sm20_rcp_rn_f32_slowpath:
        /* <DEDUP_REMOVED lines=14> */
.L_x_5264:
        /* <DEDUP_REMOVED lines=33> */
.L_x_5266:
[----:B------:R0:W1:Y:S02]  /*44e0*/  MUFU.RCP R2, R69 ;  /* 0x0000004500027308 */ /* 0x0000640000001000 */
.L_x_5265:
[----:B------:R-:W-:Y:S01]  /*44f0*/  HFMA2 R3, -RZ, RZ, 0, 0 ;  /* 0x00000000ff037431 */ /* 0x000fe200000001ff */
[----:B-1----:R-:W-:Y:S02]  /*4500*/  MOV R5, R2 ;  /* 0x0000000200057202 */ /* 0x002fe40000000f00 */
[----:B------:R-:W-:-:S04]  /*4510*/  MOV R2, R7 ;  /* 0x0000000700027202 */ /* 0x000fc80000000f00 */
[----:B0-----:R-:W-:Y:S05]  /*4520*/  RET.REL.NODEC R2 `(_ZN18transformer_engine13normalization24rmsnorm_fwd_tuned_kernelINS0_13Kernel_traitsIffffjLj1024ELj1ELj4ELj1ELj16ENS0_18Kernel_traits_baseILj1024EffffjLj128EEEEEEEvNS0_19ForwardKernelParamsE) ;  /* 0xffffffb802b47950 */ /* 0x001fea0003c3ffff */
.L_x_5267:
        /* <DEDUP_REMOVED lines=13> */
.L_x_6102:


//--------------------- .text._ZN18transformer_engine13normalization24rmsnorm_fwd_tuned_kernelINS0_13Kernel_traitsIff13__nv_fp8_e4m3fjLj1024ELj1ELj4ELj1ELj16ENS0_18Kernel_traits_baseILj1024EffS3_fjLj128EEEEEEEvNS0_19ForwardKernelParamsE --------------------------
	.section	.text._ZN18transformer_engine13normalization24rmsnorm_fwd_tuned_kernelINS0_13Kernel_traitsIff13__nv_fp8_e4m3fjLj1024ELj1ELj4ELj1ELj16ENS0_18Kernel_traits_baseILj1024EffS3_fjLj128EEEEEEEvNS0_19ForwardKernelParamsE,"ax",@progbits
	.align	128
        .global         _ZN18transformer_engine13normalization24rmsnorm_fwd_tuned_kernelINS0_13Kernel_traitsIff13__nv_fp8_e4m3fjLj1024ELj1ELj4ELj1ELj16ENS0_18Kernel_traits_baseILj1024EffS3_fjLj128EEEEEEEvNS0_19ForwardKernelParamsE
        .type           _ZN18transformer_engine13normalization24rmsnorm_fwd_tuned_kernelINS0_13Kernel_traitsIff13__nv_fp8_e4m3fjLj1024ELj1ELj4ELj1ELj16ENS0_18Kernel_traits_baseILj1024EffS3_fjLj128EEEEEEEvNS0_19ForwardKernelParamsE,@function
        .size           _ZN18transformer_engine13normalization24rmsnorm_fwd_tuned_kernelINS0_13Kernel_traitsIff13__nv_fp8_e4m3fjLj1024ELj1ELj4ELj1ELj16ENS0_18Kernel_traits_baseILj1024EffS3_fjLj128EEEEEEEvNS0_19ForwardKernelParamsE,(.L_x_6103 - _ZN18transformer_engine13normalization24rmsnorm_fwd_tuned_kernelINS0_13Kernel_traitsIff13__nv_fp8_e4m3fjLj1024ELj1ELj4ELj1ELj16ENS0_18Kernel_traits_baseILj1024EffS3_fjLj128EEEEEEEvNS0_19ForwardKernelParamsE)
        .other          _ZN18transformer_engine13normalization24rmsnorm_fwd_tuned_kernelINS0_13Kernel_traitsIff13__nv_fp8_e4m3fjLj1024ELj1ELj4ELj1ELj16ENS0_18Kernel_traits_baseILj1024EffS3_fjLj128EEEEEEEvNS0_19ForwardKernelParamsE,@"STO_CUDA_ENTRY STV_DEFAULT"
_ZN18transformer_engine13normalization24rmsnorm_fwd_tuned_kernelINS0_13Kernel_traitsIff13__nv_fp8_e4m3fjLj1024ELj1ELj4ELj1ELj16ENS0_18Kernel_traits_baseILj1024EffS3_fjLj128EEEEEEEvNS0_19ForwardKernelParamsE:
.text._ZN18transformer_engine13normalization24rmsnorm_fwd_tuned_kernelINS0_13Kernel_traitsIff13__nv_fp8_e4m3fjLj1024ELj1ELj4ELj1ELj16ENS0_18Kernel_traits_baseILj1024EffS3_fjLj128EEEEEEEvNS0_19ForwardKernelParamsE:
        /* <DEDUP_REMOVED lines=104> */
[----:B------:R-:W-:-:S07]  /*0680*/  MOV R75, RZ ;  /* 0x000000ff004b7202 */ /* 0x000fce0000000f00 */
.L_x_5272:
[----:B0-----:R-:W0:Y:S01]  /*0690*/  LDC.64 R56, c[0x0][0x390] ;  /* 0x0000e400ff387b82 */ /* 0x001e220000000a00 */
        /* <DEDUP_REMOVED lines=129> */
.L_x_5293:
[----:B-1----:R-:W-:Y:S01]  /*0eb0*/  FADD R73, R69, R73 ;  /* 0x0000004945497221 */ /* 0x002fe20000000000 */
[----:B------:R-:W-:-:S03]  /*0ec0*/  UISETP.NE.AND UP0, UPT, UR8, URZ, UPT ;  /* 0x000000ff0800728c */ /* 0x000fc6000bf05270 */
[----:B------:R-:W-:-:S04]  /*0ed0*/  FMUL R56, R73, 0.0009765625 ;  /* 0x3a80000049387820 */ /* 0x000fc80000400000 */
[----:B------:R-:W-:-:S04]  /*0ee0*/  FFMA R56, R57, R57, R56 ;  /* 0x0000003939387223 */ /* 0x000fc80000000038 */
[----:B------:R-:W-:-:S05]  /*0ef0*/  FADD R56, R56, UR10 ;  /* 0x0000000a38387e21 */ /* 0x000fca0008000000 */
[----:B------:R-:W-:-:S13]  /*0f00*/  FSETP.GEU.AND P0, PT, |R56|, 1.175494350822287508e-38, PT ;  /* 0x008000003800780b */ /* 0x000fda0003f0e200 */
[----:B------:R-:W-:-:S04]  /*0f10*/  @!P0 FMUL R56, R56, 16777216 ;  /* 0x4b80000038388820 */ /* 0x000fc80000400000 */
[----:B------:R-:W1:Y:S02]  /*0f20*/  MUFU.RSQ R57, R56 ;  /* 0x0000003800397308 */ /* 0x000e640000001400 */
[----:B-1----:R-:W-:Y:S01]  /*0f30*/  @!P0 FMUL R57, R57, 4096 ;  /* 0x4580000039398820 */ /* 0x002fe20000400000 */
[----:B------:R-:W-:-:S03]  /*0f40*/  PLOP3.LUT P0, PT, PT, PT, UP0, 0x80, 0x8 ;  /* 0x000000000008781c */ /* 0x000fc60003f0f008 */
[-C--:B0-----:R-:W-:Y:S01]  /*0f50*/  FMUL R69, R8, R57.reuse ;  /* 0x0000003908457220 */ /* 0x081fe20000400000 */
[-C--:B------:R-:W-:Y:S01]  /*0f60*/  FMUL R8, R9, R57.reuse ;  /* 0x0000003909087220 */ /* 0x080fe20000400000 */
[----:B------:R-:W-:Y:S02]  /*0f70*/  FMUL R39, R39, R57 ;  /* 0x0000003927277220 */ /* 0x000fe40000400000 */
[----:B------:R-:W-:Y:S01]  /*0f80*/  FMUL R69, R4, R69 ;  /* 0x0000004504457220 */ /* 0x000fe20000400000 */
[----:B------:R-:W-:Y:S01]  /*0f90*/  FMUL R70, R5, R8 ;  /* 0x0000000805467220 */ /* 0x000fe20000400000 */
[----:B------:R-:W-:Y:S02]  /*0fa0*/  FMUL R39, R76, R39 ;  /* 0x000000274c277220 */ /* 0x000fe40000400000 */
[----:B------:R-:W-:-:S05]  /*0fb0*/  FMUL R8, R68, R69 ;  /* 0x0000004544087220 */ /* 0x000fca0000400000 */
[----:B------:R-:W-:Y:S02]  /*0fc0*/  FSEL R9, R69, R8, !P0 ;  /* 0x0000000845097208 */ /* 0x000fe40004000000 */
[----:B------:R-:W-:Y:S01]  /*0fd0*/  FMNMX3 R8, R75, |R69|, |R70|, !PT ;  /* 0x400000454b087276 */ /* 0x000fe20007800446 */
[----:B------:R-:W-:Y:S01]  /*0fe0*/  @P0 FMUL R70, R68, R70 ;  /* 0x0000004644460220 */ /* 0x000fe20000400000 */
[----:B------:R-:W-:Y:S01]  /*0ff0*/  F2FP.SATFINITE.E4M3.F32.PACK_AB_MERGE_C R9, RZ, R9, RZ ;  /* 0x00000009ff09723e */ /* 0x000fe200048070ff */
[-C--:B------:R-:W-:Y:S01]  /*1000*/  FMUL R69, R12, R57.reuse ;  /* 0x000000390c457220 */ /* 0x080fe20000400000 */
[----:B------:R-:W-:Y:S02]  /*1010*/  FMUL R12, R13, R57 ;  /* 0x000000390d0c7220 */ /* 0x000fe40000400000 */
[----:B------:R-:W-:Y:S01]  /*1020*/  F2FP.SATFINITE.E4M3.F32.PACK_AB_MERGE_C R56, RZ, R70, RZ ;  /* 0x00000046ff38723e */ /* 0x000fe200048070ff */
[----:B------:R-:W-:Y:S01]  /*1030*/  FMUL R69, R40, R69 ;  /* 0x0000004528457220 */ /* 0x000fe20000400000 */
[----:B------:R-:W-:-:S03]  /*1040*/  LOP3.LUT R9, R9, 0xff, RZ, 0xc0, !PT ;  /* 0x000000ff09097812 */ /* 0x000fc600078ec0ff */
[----:B------:R-:W-:Y:S01]  /*1050*/  FMUL R70, R68, R69 ;  /* 0x0000004544467220 */ /* 0x000fe20000400000 */
[----:B------:R-:W-:Y:S01]  /*1060*/  LEA R56, R56, R9, 0x8 ;  /* 0x0000000938387211 */ /* 0x000fe200078e40ff */
[-C--:B------:R-:W-:Y:S01]  /*1070*/  FMUL R9, R10, R57.reuse ;  /* 0x000000390a097220 */ /* 0x080fe20000400000 */
[----:B------:R-:W-:Y:S02]  /*1080*/  FMUL R10, R11, R57 ;  /* 0x000000390b0a7220 */ /* 0x000fe40000400000 */
[----:B------:R-:W-:Y:S01]  /*1090*/  FSEL R70, R69, R70, !P0 ;  /* 0x0000004645467208 */ /* 0x000fe20004000000 */
[----:B------:R-:W-:Y:S01]  /*10a0*/  FMUL R11, R6, R9 ;  /* 0x00000009060b7220 */ /* 0x000fe20000400000 */
[----:B------:R-:W-:Y:S02]  /*10b0*/  FMUL R9, R7, R10 ;  /* 0x0000000a07097220 */ /* 0x000fe40000400000 */
[----:B------:R-:W-:Y:S01]  /*10c0*/  F2FP.SATFINITE.E4M3.F32.PACK_AB_MERGE_C R70, RZ, R70, RZ ;  /* 0x00000046ff46723e */ /* 0x000fe200048070ff */
[----:B------:R-:W-:-:S02]  /*10d0*/  FMUL R10, R68, R11 ;  /* 0x0000000b440a7220 */ /* 0x000fc40000400000 */
[----:B------:R-:W-:Y:S01]  /*10e0*/  FMNMX3 R8, R8, |R11|, |R9|, !PT ;  /* 0x4000000b08087276 */ /* 0x000fe20007800409 */
[----:B------:R-:W-:Y:S02]  /*10f0*/  @P0 FMUL R9, R68, R9 ;  /* 0x0000000944090220 */ /* 0x000fe40000400000 */
[----:B------:R-:W-:Y:S01]  /*1100*/  FSEL R10, R11, R10, !P0 ;  /* 0x0000000a0b0a7208 */ /* 0x000fe20004000000 */
[----:B------:R-:W-:-:S03]  /*1110*/  FMUL R11, R41, R12 ;  /* 0x0000000c290b7220 */ /* 0x000fc60000400000 */
[----:B------:R-:W-:Y:S02]  /*1120*/  F2FP.SATFINITE.E4M3.F32.PACK_AB_MERGE_C R10, RZ, R10, RZ ;  /* 0x0000000aff0a723e */ /* 0x000fe400048070ff */
[----:B------:R-:W-:Y:S01]  /*1130*/  FMNMX3 R12, R8, |R69|, |R11|, !PT ;  /* 0x40000045080c7276 */ /* 0x000fe2000780040b */
[----:B------:R-:W-:Y:S01]  /*1140*/  @P0 FMUL R11, R68, R11 ;  /* 0x0000000b440b0220 */ /* 0x000fe20000400000 */
[----:B------:R-:W-:Y:S02]  /*1150*/  SHF.L.U32 R10, R10, 0x10, RZ ;  /* 0x000000100a0a7819 */ /* 0x000fe400000006ff */
[----:B------:R-:W-:Y:S02]  /*1160*/  LOP3.LUT R69, R70, 0xff, RZ, 0xc0, !PT ;  /* 0x000000ff46457812 */ /* 0x000fe400078ec0ff */
[----:B------:R-:W-:Y:S02]  /*1170*/  LOP3.LUT R13, R10, 0xff0000, RZ, 0xc0, !PT ;  /* 0x00ff00000a0d7812 */ /* 0x000fe400078ec0ff */
[----:B------:R-:W-:Y:S01]  /*1180*/  F2FP.SATFINITE.E4M3.F32.PACK_AB_MERGE_C R8, RZ, R11, RZ ;  /* 0x0000000bff08723e */ /* 0x000fe200048070ff */
[-C--:B------:R-:W-:Y:S01]  /*1190*/  FMUL R11, R14, R57.reuse ;  /* 0x000000390e0b7220 */ /* 0x080fe20000400000 */
[----:B------:R-:W-:Y:S01]  /*11a0*/  LOP3.LUT R10, R13, 0xffff, R56, 0xf8, !PT ;  /* 0x0000ffff0d0a7812 */ /* 0x000fe200078ef838 */
[----:B------:R-:W-:Y:S01]  /*11b0*/  FMUL R14, R15, R57 ;  /* 0x000000390f0e7220 */ /* 0x000fe20000400000 */
[----:B------:R-:W-:Y:S01]  /*11c0*/  LEA R8, R8, R69, 0x8 ;  /* 0x0000004508087211 */ /* 0x000fe200078e40ff */
[----:B------:R-:W-:Y:S01]  /*11d0*/  FMUL R13, R42, R11 ;  /* 0x0000000b2a0d7220 */ /* 0x000fe20000400000 */
        /* <DEDUP_REMOVED lines=20> */
[----:B------:R-:W-:Y:S01]  /*1320*/  F2FP.SATFINITE.E4M3.F32.PACK_AB_MERGE_C R56, RZ, R12, RZ ;  /* 0x0000000cff38723e */ /* 0x000fe200048070ff */
[----:B------:R-:W-:Y:S01]  /*1330*/  FMUL R24, R27, R57 ;  /* 0x000000391b187220 */ /* 0x000fe20000400000 */
[----:B------:R-:W-:Y:S01]  /*1340*/  FMNMX3 R14, R18, |R69|, |R13|, !PT ;  /* 0x40000045120e7276 */ /* 0x000fe2000780040d */
[-C--:B------:R-:W-:Y:S01]  /*1350*/  FMUL R18, R21, R57.reuse ;  /* 0x0000003915127220 */ /* 0x080fe20000400000 */
[----:B------:R-:W-:Y:S01]  /*1360*/  SHF.L.U32 R56, R56, 0x10, RZ ;  /* 0x0000001038387819 */ /* 0x000fe200000006ff */
[-C--:B------:R-:W-:Y:S01]  /*1370*/  FMUL R27, R28, R57.reuse ;  /* 0x000000391c1b7220 */ /* 0x080fe20000400000 */
[-C--:B------:R-:W-:Y:S01]  /*1380*/  FMUL R21, R22, R57.reuse ;  /* 0x0000003916157220 */ /* 0x080fe20000400000 */
[-C--:B------:R-:W-:Y:S01]  /*1390*/  FMUL R28, R31, R57.reuse ;  /* 0x000000391f1c7220 */ /* 0x080fe20000400000 */
[-C--:B------:R-:W-:Y:S01]  /*13a0*/  FMUL R22, R25, R57.reuse ;  /* 0x0000003919167220 */ /* 0x080fe20000400000 */
[-C--:B------:R-:W-:Y:S01]  /*13b0*/  FMUL R31, R32, R57.reuse ;  /* 0x00000039201f7220 */ /* 0x080fe20000400000 */
[----:B------:R-:W-:Y:S01]  /*13c0*/  FMUL R25, R26, R57 ;  /* 0x000000391a197220 */ /* 0x000fe20000400000 */
[----:B------:R-:W-:Y:S01]  /*13d0*/  F2FP.SATFINITE.E4M3.F32.PACK_AB_MERGE_C R32, RZ, R9, RZ ;  /* 0x00000009ff20723e */ /* 0x000fe200048070ff */
[-C--:B------:R-:W-:Y:S01]  /*13e0*/  FMUL R26, R29, R57.reuse ;  /* 0x000000391d1a7220 */ /* 0x080fe20000400000 */
[----:B------:R-:W-:Y:S01]  /*13f0*/  LOP3.LUT R69, R56, 0xff0000, RZ, 0xc0, !PT ;  /* 0x00ff000038457812 */ /* 0x000fe200078ec0ff */
[-C--:B------:R-:W-:Y:S01]  /*1400*/  FMUL R29, R30, R57.reuse ;  /* 0x000000391e1d7220 */ /* 0x080fe20000400000 */
[----:B------:R-:W-:Y:S01]  /*1410*/  FMUL R30, R33, R57 ;  /* 0x00000039211e7220 */ /* 0x000fe20000400000 */
[----:B------:R-:W-:Y:S01]  /*1420*/  @P0 FMUL R15, R68, R15 ;  /* 0x0000000f440f0220 */ /* 0x000fe20000400000 */
[----:B------:R-:W-:Y:S01]  /*1430*/  LOP3.LUT R33, R32, 0xffff, RZ, 0xc0, !PT ;  /* 0x0000ffff20217812 */ /* 0x000fe200078ec0ff */
[----:B------:R-:W-:Y:S01]  /*1440*/  @P0 FMUL R11, R68, R11 ;  /* 0x0000000b440b0220 */ /* 0x000fe20000400000 */
[----:B------:R-:W-:Y:S01]  /*1450*/  LOP3.LUT R8, R69, 0xffff, R8, 0xf8, !PT ;  /* 0x0000ffff45087812 */ /* 0x000fe200078ef808 */
        /* <DEDUP_REMOVED lines=8> */
[----:B------:R-:W-:Y:S01]  /*14e0*/  @P0 FMUL R13, R68, R13 ;  /* 0x0000000d440d0220 */ /* 0x000fe20000400000 */
[----:B------:R-:W-:Y:S01]  /*14f0*/  FMNMX3 R18, R14, |R69|, |R19|, !PT ;  /* 0x400000450e127276 */ /* 0x000fe20007800413 */
[----:B------:R-:W-:Y:S01]  /*1500*/  @P0 FMUL R19, R68, R19 ;  /* 0x0000001344130220 */ /* 0x000fe20000400000 */
[----:B------:R-:W-:Y:S01]  /*1510*/  LOP3.LUT R33, R10, R33, RZ, 0xfc, !PT ;  /* 0x000000210a217212 */ /* 0x000fe200078efcff */
[C---:B------:R-:W-:Y:S01]  /*1520*/  FMUL R10, R68.reuse, R69 ;  /* 0x00000045440a7220 */ /* 0x040fe20000400000 */
[----:B------:R-:W-:Y:S01]  /*1530*/  LEA R14, R15, R16, 0x8 ;  /* 0x000000100f0e7211 */ /* 0x000fe200078e40ff */
[C---:B------:R-:W-:Y:S01]  /*1540*/  FMUL R16, R68.reuse, R21 ;  /* 0x0000001544107220 */ /* 0x040fe20000400000 */
[----:B------:R-:W-:Y:S01]  /*1550*/  F2FP.SATFINITE.E4M3.F32.PACK_AB_MERGE_C R15, RZ, R11, RZ ;  /* 0x0000000bff0f723e */ /* 0x000fe200048070ff */
[----:B------:R-:W-:Y:S01]  /*1560*/  FMUL R11, R51, R20 ;  /* 0x00000014330b7220 */ /* 0x000fe20000400000 */
[----:B------:R-:W-:Y:S01]  /*1570*/  FSEL R10, R69, R10, !P0 ;  /* 0x0000000a450a7208 */ /* 0x000fe20004000000 */
[----:B------:R-:W-:Y:S01]  /*1580*/  FMUL R20, R68, R23 ;  /* 0x0000001744147220 */ /* 0x000fe20000400000 */
[----:B------:R-:W-:Y:S01]  /*1590*/  LOP3.LUT R15, R15, 0xffff, RZ, 0xc0, !PT ;  /* 0x0000ffff0f0f7812 */ /* 0x000fe200078ec0ff */
[----:B------:R-:W-:Y:S01]  /*15a0*/  FMUL R25, R54, R25 ;  /* 0x0000001936197220 */ /* 0x000fe20000400000 */
[----:B------:R-:W-:Y:S01]  /*15b0*/  FSEL R16, R21, R16, !P0 ;  /* 0x0000001015107208 */ /* 0x000fe20004000000 */
[----:B------:R-:W-:Y:S01]  /*15c0*/  FMUL R27, R58, R27 ;  /* 0x0000001b3a1b7220 */ /* 0x000fe20000400000 */
[----:B------:R-:W-:Y:S01]  /*15d0*/  F2FP.SATFINITE.E4M3.F32.PACK_AB_MERGE_C R17, RZ, R17, RZ ;  /* 0x00000011ff11723e */ /* 0x000fe200048070ff */
[----:B------:R-:W-:Y:S01]  /*15e0*/  FMUL R29, R60, R29 ;  /* 0x0000001d3c1d7220 */ /* 0x000fe20000400000 */
[----:B------:R-:W-:Y:S01]  /*15f0*/  SHF.L.U32 R15, R15, 0x18, RZ ;  /* 0x000000180f0f7819 */ /* 0x000fe200000006ff */
[----:B------:R-:W-:Y:S01]  /*1600*/  FMUL R24, R55, R24 ;  /* 0x0000001837187220 */ /* 0x000fe20000400000 */
[----:B------:R-:W-:Y:S01]  /*1610*/  F2FP.SATFINITE.E4M3.F32.PACK_AB_MERGE_C R10, RZ, R10, RZ ;  /* 0x0000000aff0a723e */ /* 0x000fe200048070ff */
[----:B------:R-:W-:Y:S01]  /*1620*/  FMUL R9, R34, R57 ;  /* 0x0000003922097220 */ /* 0x000fe20000400000 */
[----:B------:R-:W-:Y:S01]  /*1630*/  F2FP.SATFINITE.E4M3.F32.PACK_AB_MERGE_C R16, RZ, R16, RZ ;  /* 0x00000010ff10723e */ /* 0x000fe200048070ff */
[----:B------:R-:W-:Y:S01]  /*1640*/  FMUL R31, R62, R31 ;  /* 0x0000001f3e1f7220 */ /* 0x000fe20000400000 */
[----:B------:R-:W-:Y:S01]  /*1650*/  SHF.L.U32 R17, R17, 0x10, RZ ;  /* 0x0000001011117819 */ /* 0x000fe200000006ff */
[----:B------:R-:W-:Y:S01]  /*1660*/  FMUL R12, R35, R57 ;  /* 0x00000039230c7220 */ /* 0x000fe20000400000 */
[----:B------:R-:W-:Y:S01]  /*1670*/  F2FP.SATFINITE.E4M3.F32.PACK_AB_MERGE_C R13, RZ, R13, RZ ;  /* 0x0000000dff0d723e */ /* 0x000fe200048070ff */
[----:B------:R-:W-:Y:S01]  /*1680*/  FMUL R35, R36, R57 ;  /* 0x0000003924237220 */ /* 0x000fe20000400000 */
[----:B------:R-:W-:Y:S01]  /*1690*/  LOP3.LUT R15, R8, R15, RZ, 0xfc, !PT ;  /* 0x0000000f080f7212 */ /* 0x000fe200078efcff */
[----:B------:R-:W-:Y:S01]  /*16a0*/  FMUL R32, R37, R57 ;  /* 0x0000003925207220 */ /* 0x000fe20000400000 */
[----:B------:R-:W-:Y:S01]  /*16b0*/  FSEL R8, R23, R20, !P0 ;  /* 0x0000001417087208 */ /* 0x000fe20004000000 */
[----:B------:R-:W-:Y:S01]  /*16c0*/  FMUL R20, R68, R25 ;  /* 0x0000001944147220 */ /* 0x000fe20000400000 */
[----:B------:R-:W-:Y:S01]  /*16d0*/  LOP3.LUT R10, R10, 0xff, RZ, 0xc0, !PT ;  /* 0x000000ff0a0a7812 */ /* 0x000fe200078ec0ff */
[----:B------:R-:W-:Y:S01]  /*16e0*/  FMUL R35, R66, R35 ;  /* 0x0000002342237220 */ /* 0x000fe20000400000 */
[----:B------:R-:W-:Y:S01]  /*16f0*/  F2FP.SATFINITE.E4M3.F32.PACK_AB_MERGE_C R19, RZ, R19, RZ ;  /* 0x00000013ff13723e */ /* 0x000fe200048070ff */
[----:B------:R-:W-:Y:S01]  /*1700*/  FMUL R37, R38, R57 ;  /* 0x0000003926257220 */ /* 0x000fe20000400000 */
[----:B------:R-:W-:Y:S01]  /*1710*/  FMNMX3 R18, R18, |R21|, |R11|, !PT ;  /* 0x4000001512127276 */ /* 0x000fe2000780040b */
[----:B------:R-:W-:Y:S01]  /*1720*/  @P0 FMUL R11, R68, R11 ;  /* 0x0000000b440b0220 */ /* 0x000fe20000400000 */
[----:B------:R-:W-:Y:S01]  /*1730*/  SHF.L.U32 R16, R16, 0x10, RZ ;  /* 0x0000001010107819 */ /* 0x000fe200000006ff */
[----:B------:R-:W-:Y:S01]  /*1740*/  FMUL R37, R74, R37 ;  /* 0x000000254a257220 */ /* 0x000fe20000400000 */
[----:B------:R-:W-:Y:S01]  /*1750*/  LOP3.LUT R21, R17, 0xff0000, RZ, 0xc0, !PT ;  /* 0x00ff000011157812 */ /* 0x000fe200078ec0ff */
[----:B------:R-:W-:Y:S01]  /*1760*/  FMUL R17, R53, R22 ;  /* 0x0000001635117220 */ /* 0x000fe20000400000 */
[----:B------:R-:W-:Y:S01]  /*1770*/  LOP3.LUT R13, R13, 0xffff, RZ, 0xc0, !PT ;  /* 0x0000ffff0d0d7812 */ /* 0x000fe200078ec0ff */
[----:B------:R-:W-:Y:S01]  /*1780*/  FMUL R22, R68, R37 ;  /* 0x0000002544167220 */ /* 0x000fe20000400000 */
[----:B------:R-:W-:-:S02]  /*1790*/  LEA R10, R19, R10, 0x8 ;  /* 0x0000000a130a7211 */ /* 0x000fc400078e40ff */
[----:B------:R-:W-:Y:S02]  /*17a0*/  LOP3.LUT R19, R16, 0xff0000, RZ, 0xc0, !PT ;  /* 0x00ff000010137812 */ /* 0x000fe400078ec0ff */
[----:B------:R-:W-:Y:S02]  /*17b0*/  LOP3.LUT R14, R21, 0xffff, R14, 0xf8, !PT ;  /* 0x0000ffff150e7812 */ /* 0x000fe400078ef80e */
[----:B------:R-:W-:Y:S02]  /*17c0*/  SHF.L.U32 R13, R13, 0x18, RZ ;  /* 0x000000180d0d7819 */ /* 0x000fe400000006ff */
[----:B------:R-:W-:Y:S01]  /*17d0*/  FSEL R16, R25, R20, !P0 ;  /* 0x0000001419107208 */ /* 0x000fe20004000000 */
[----:B------:R-:W-:Y:S01]  /*17e0*/  FMUL R20, R68, R27 ;  /* 0x0000001b44147220 */ /* 0x000fe20000400000 */
[----:B------:R-:W-:Y:S02]  /*17f0*/  F2FP.SATFINITE.E4M3.F32.PACK_AB_MERGE_C R8, RZ, R8, RZ ;  /* 0x00000008ff08723e */ /* 0x000fe400048070ff */
[----:B------:R-:W-:-:S02]  /*1800*/  LOP3.LUT R13, R14, R13, RZ, 0xfc, !PT ;  /* 0x0000000d0e0d7212 */ /* 0x000fc400078efcff */
[----:B------:R-:W-:Y:S01]  /*1810*/  FMNMX3 R18, R18, |R23|, |R17|, !PT ;  /* 0x4000001712127276 */ /* 0x000fe20007800411 */
[----:B------:R-:W-:Y:S01]  /*1820*/  @P0 FMUL R17, R68, R17 ;  /* 0x0000001144110220 */ /* 0x000fe20000400000 */
[----:B------:R-:W-:Y:S02]  /*1830*/  LOP3.LUT R14, R8, 0xff, RZ, 0xc0, !PT ;  /* 0x000000ff080e7812 */ /* 0x000fe400078ec0ff */
[----:B------:R-:W-:Y:S01]  /*1840*/  FSEL R8, R27, R20, !P0 ;  /* 0x000000141b087208 */ /* 0x000fe20004000000 */
[----:B------:R-:W-:Y:S01]  /*1850*/  FMUL R20, R68, R29 ;  /* 0x0000001d44147220 */ /* 0x000fe20000400000 */
[----:B------:R-:W-:Y:S01]  /*1860*/  LOP3.LUT R10, R19, 0xffff, R10, 0xf8, !PT ;  /* 0x0000ffff130a7812 */ /* 0x000fe200078ef80a */
[----:B------:R-:W-:Y:S01]  /*1870*/  FMUL R19, R59, R26 ;  /* 0x0000001a3b137220 */ /* 0x000fe20000400000 */
[----:B------:R-:W-:Y:S02]  /*1880*/  F2FP.SATFINITE.E4M3.F32.PACK_AB_MERGE_C R11, RZ, R11, RZ ;  /* 0x0000000bff0b723e */ /* 0x000fe400048070ff */
[----:B------:R-:W-:Y:S01]  /*1890*/  FMNMX3 R18, R18, |R25|, |R24|, !PT ;  /* 0x4000001912127276 */ /* 0x000fe20007800418 */
[----:B------:R-:W-:Y:S01]  /*18a0*/  FMUL R25, R64, R9 ;  /* 0x0000000940197220 */ /* 0x000fe20000400000 */
[----:B------:R-:W-:Y:S01]  /*18b0*/  F2FP.SATFINITE.E4M3.F32.PACK_AB_MERGE_C R17, RZ, R17, RZ ;  /* 0x00000011ff11723e */ /* 0x000fe200048070ff */
[----:B------:R-:W-:Y:S01]  /*18c0*/  @P0 FMUL R24, R68, R24 ;  /* 0x0000001844180220 */ /* 0x000fe20000400000 */
[----:B------:R-:W-:-:S02]  /*18d0*/  F2FP.SATFINITE.E4M3.F32.PACK_AB_MERGE_C R16, RZ, R16, RZ ;  /* 0x00000010ff10723e */ /* 0x000fc400048070ff */
[----:B------:R-:W-:Y:S02]  /*18e0*/  LOP3.LUT R11, R11, 0xffff, RZ, 0xc0, !PT ;  /* 0x0000ffff0b0b7812 */ /* 0x000fe400078ec0ff */
[----:B------:R-:W-:Y:S02]  /*18f0*/  FSEL R20, R29, R20, !P0 ;  /* 0x000000141d147208 */ /* 0x000fe40004000000 */
[----:B------:R-:W-:Y:S01]  /*1900*/  FMNMX3 R18, R18, |R27|, |R19|, !PT ;  /* 0x4000001b12127276 */ /* 0x000fe20007800413 */
[----:B------:R-:W-:Y:S01]  /*1910*/  @P0 FMUL R19, R68, R19 ;  /* 0x0000001344130220 */ /* 0x000fe20000400000 */
[----:B------:R-:W-:Y:S02]  /*1920*/  F2FP.SATFINITE.E4M3.F32.PACK_AB_MERGE_C R8, RZ, R8, RZ ;  /* 0x00000008ff08723e */ /* 0x000fe400048070ff */
[----:B------:R-:W-:Y:S01]  /*1930*/  LEA R14, R17, R14, 0x8 ;  /* 0x0000000e110e7211 */ /* 0x000fe200078e40ff */
[----:B------:R-:W-:Y:S01]  /*1940*/  FMUL R17, R61, R28 ;  /* 0x0000001c3d117220 */ /* 0x000fe20000400000 */
[----:B------:R-:W-:-:S02]  /*1950*/  SHF.L.U32 R16, R16, 0x10, RZ ;  /* 0x0000001010107819 */ /* 0x000fc400000006ff */
[----:B------:R-:W-:Y:S02]  /*1960*/  SHF.L.U32 R11, R11, 0x18, RZ ;  /* 0x000000180b0b7819 */ /* 0x000fe400000006ff */
[----:B------:R-:W-:Y:S02]  /*1970*/  F2FP.SATFINITE.E4M3.F32.PACK_AB_MERGE_C R20, RZ, R20, RZ ;  /* 0x00000014ff14723e */ /* 0x000fe400048070ff */
[----:B------:R-:W-:Y:S02]  /*1980*/  LOP3.LUT R9, R8, 0xff, RZ, 0xc0, !PT ;  /* 0x000000ff08097812 */ /* 0x000fe400078ec0ff */
[----:B------:R-:W-:Y:S01]  /*1990*/  F2FP.SATFINITE.E4M3.F32.PACK_AB_MERGE_C R8, RZ, R19, RZ ;  /* 0x00000013ff08723e */ /* 0x000fe200048070ff */
[----:B------:R-:W-:Y:S01]  /*19a0*/  FMUL R19, R65, R12 ;  /* 0x0000000c41137220 */ /* 0x000fe20000400000 */
[----:B------:R-:W-:Y:S01]  /*19b0*/  LOP3.LUT R23, R16, 0xff0000, RZ, 0xc0, !PT ;  /* 0x00ff000010177812 */ /* 0x000fe200078ec0ff */
[----:B------:R-:W-:Y:S01]  /*19c0*/  FMUL R16, R68, R31 ;  /* 0x0000001f44107220 */ /* 0x000fe20000400000 */
[----:B------:R-:W-:Y:S01]  /*19d0*/  LOP3.LUT R21, R10, R11, RZ, 0xfc, !PT ;  /* 0x0000000b0a157212 */ /* 0x000fe200078efcff */
[----:B------:R-:W-:Y:S01]  /*19e0*/  FMUL R11, R63, R30 ;  /* 0x0000001e3f0b7220 */ /* 0x000fe20000400000 */
[----:B------:R-:W-:-:S02]  /*19f0*/  SHF.L.U32 R20, R20, 0x10, RZ ;  /* 0x0000001014147819 */ /* 0x000fc400000006ff */
[----:B------:R-:W-:Y:S01]  /*1a00*/  FMNMX3 R18, R18, |R29|, |R17|, !PT ;  /* 0x4000001d12127276 */ /* 0x000fe20007800411 */
[----:B------:R-:W-:Y:S01]  /*1a10*/  @P0 FMUL R17, R68, R17 ;  /* 0x0000001144110220 */ /* 0x000fe20000400000 */
[----:B------:R-:W-:Y:S02]  /*1a20*/  LEA R8, R8, R9, 0x8 ;  /* 0x0000000908087211 */ /* 0x000fe400078e40ff */
[----:B------:R-:W-:Y:S01]  /*1a30*/  LOP3.LUT R23, R23, 0xffff, R14, 0xf8, !PT ;  /* 0x0000ffff17177812 */ /* 0x000fe200078ef80e */
[----:B------:R-:W-:Y:S01]  /*1a40*/  FMUL R14, R68, R25 ;  /* 0x00000019440e7220 */ /* 0x000fe20000400000 */
[----:B------:R-:W-:Y:S02]  /*1a50*/  LOP3.LUT R9, R20, 0xff0000, RZ, 0xc0, !PT ;  /* 0x00ff000014097812 */ /* 0x000fe400078ec0ff */
[----:B------:R-:W-:Y:S01]  /*1a60*/  FMNMX3 R18, R18, |R31|, |R11|, !PT ;  /* 0x4000001f12127276 */ /* 0x000fe2000780040b */
[----:B------:R-:W-:Y:S01]  /*1a70*/  @P0 FMUL R11, R68, R11 ;  /* 0x0000000b440b0220 */ /* 0x000fe20000400000 */
[----:B------:R-:W-:-:S02]  /*1a80*/  FSEL R16, R31, R16, !P0 ;  /* 0x000000101f107208 */ /* 0x000fc40004000000 */
[----:B------:R-:W-:Y:S01]  /*1a90*/  LOP3.LUT R12, R9, 0xffff, R8, 0xf8, !PT ;  /* 0x0000ffff090c7812 */ /* 0x000fe200078ef808 */
[----:B------:R-:W-:Y:S01]  /*1aa0*/  FMUL R8, R68, R35 ;  /* 0x0000002344087220 */ /* 0x000fe20000400000 */
[----:B------:R-:W-:Y:S02]  /*1ab0*/  FSEL R14, R25, R14, !P0 ;  /* 0x0000000e190e7208 */ /* 0x000fe40004000000 */
[----:B------:R-:W-:Y:S01]  /*1ac0*/  FMNMX3 R18, R18, |R25|, |R19|, !PT ;  /* 0x4000001912127276 */ /* 0x000fe20007800413 */
[----:B------:R-:W-:Y:S01]  /*1ad0*/  FMUL R25, R67, R32 ;  /* 0x0000002043197220 */ /* 0x000fe20000400000 */
[----:B------:R-:W-:Y:S01]  /*1ae0*/  F2FP.SATFINITE.E4M3.F32.PACK_AB_MERGE_C R16, RZ, R16, RZ ;  /* 0x00000010ff10723e */ /* 0x000fe200048070ff */
[----:B------:R-:W-:Y:S01]  /*1af0*/  @P0 FMUL R19, R68, R19 ;  /* 0x0000001344130220 */ /* 0x000fe20000400000 */
[----:B------:R-:W-:Y:S02]  /*1b00*/  FSEL R20, R35, R8, !P0 ;  /* 0x0000000823147208 */ /* 0x000fe40004000000 */
[----:B------:R-:W-:Y:S01]  /*1b10*/  F2FP.SATFINITE.E4M3.F32.PACK_AB_MERGE_C R11, RZ, R11, RZ ;  /* 0x0000000bff0b723e */ /* 0x000fe200048070ff */
[----:B------:R-:W0:Y:S01]  /*1b20*/  LDC.64 R8, c[0x0][0x3c8] ;  /* 0x0000f200ff087b82 */ /* 0x000e220000000a00 */
[----:B------:R-:W-:-:S02]  /*1b30*/  LOP3.LUT R16, R16, 0xff, RZ, 0xc0, !PT ;  /* 0x000000ff10107812 */ /* 0x000fc400078ec0ff */
[----:B------:R-:W-:Y:S01]  /*1b40*/  FMNMX3 R18, R18, |R35|, |R25|, !PT ;  /* 0x4000002312127276 */ /* 0x000fe20007800419 */
[----:B------:R-:W-:Y:S01]  /*1b50*/  @P0 FMUL R25, R68, R25 ;  /* 0x0000001944190220 */ /* 0x000fe20000400000 */
[----:B------:R-:W-:Y:S02]  /*1b60*/  F2FP.SATFINITE.E4M3.F32.PACK_AB_MERGE_C R20, RZ, R20, RZ ;  /* 0x00000014ff14723e */ /* 0x000fe400048070ff */
[----:B------:R-:W-:Y:S02]  /*1b70*/  F2FP.SATFINITE.E4M3.F32.PACK_AB_MERGE_C R14, RZ, R14, RZ ;  /* 0x0000000eff0e723e */ /* 0x000fe400048070ff */
[----:B------:R-:W-:Y:S02]  /*1b80*/  LEA R16, R11, R16, 0x8 ;  /* 0x000000100b107211 */ /* 0x000fe400078e40ff */
[----:B------:R-:W1:Y:S01]  /*1b90*/  @!P1 LDC.64 R10, c[0x0][0x3a0] ;  /* 0x0000e800ff0a9b82 */ /* 0x000e620000000a00 */
[----:B------:R-:W-:Y:S02]  /*1ba0*/  LOP3.LUT R20, R20, 0xff, RZ, 0xc0, !PT ;  /* 0x000000ff14147812 */ /* 0x000fe400078ec0ff */
[----:B------:R-:W-:-:S02]  /*1bb0*/  F2FP.SATFINITE.E4M3.F32.PACK_AB_MERGE_C R25, RZ, R25, RZ ;  /* 0x00000019ff19723e */ /* 0x000fc400048070ff */
[----:B------:R-:W-:Y:S02]  /*1bc0*/  SHF.L.U32 R14, R14, 0x10, RZ ;  /* 0x000000100e0e7819 */ /* 0x000fe400000006ff */
[----:B------:R-:W-:Y:S02]  /*1bd0*/  FSEL R22, R37, R22, !P0 ;  /* 0x0000001625167208 */ /* 0x000fe40004000000 */
[----:B------:R-:W-:Y:S02]  /*1be0*/  LEA R20, R25, R20, 0x8 ;  /* 0x0000001419147211 */ /* 0x000fe400078e40ff */
[----:B------:R-:W-:Y:S02]  /*1bf0*/  LOP3.LUT R25, R14, 0xff0000, RZ, 0xc0, !PT ;  /* 0x00ff00000e197812 */ /* 0x000fe400078ec0ff */
[----:B------:R-:W-:Y:S01]  /*1c00*/  FMNMX3 R75, R18, |R37|, |R39|, !PT ;  /* 0x40000025124b7276 */ /* 0x000fe20007800427 */
[----:B------:R-:W2:Y:S01]  /*1c10*/  LDC R14, c[0x0][0x380] ;  /* 0x0000e000ff0e7b82 */ /* 0x000ea20000000800 */
[----:B------:R-:W-:Y:S01]  /*1c20*/  @P0 FMUL R39, R68, R39 ;  /* 0x0000002744270220 */ /* 0x000fe20000400000 */
[----:B------:R-:W-:Y:S01]  /*1c30*/  F2FP.SATFINITE.E4M3.F32.PACK_AB_MERGE_C R22, RZ, R22, RZ ;  /* 0x00000016ff16723e */ /* 0x000fe200048070ff */
[----:B0-----:R-:W-:Y:S01]  /*1c40*/  IMAD.WIDE.U32 R8, R77, 0x4, R8 ;  /* 0x000000044d087825 */ /* 0x001fe200078e0008 */
[----:B------:R-:W-:-:S02]  /*1c50*/  F2FP.SATFINITE.E4M3.F32.PACK_AB_MERGE_C R24, RZ, R24, RZ ;  /* 0x00000018ff18723e */ /* 0x000fc400048070ff */
[----:B------:R-:W-:Y:S02]  /*1c60*/  SHF.L.U32 R22, R22, 0x10, RZ ;  /* 0x0000001016167819 */ /* 0x000fe400000006ff */
[----:B------:R-:W-:Y:S02]  /*1c70*/  F2FP.SATFINITE.E4M3.F32.PACK_AB_MERGE_C R17, RZ, R17, RZ ;  /* 0x00000011ff11723e */ /* 0x000fe400048070ff */
[----:B------:R-:W-:Y:S01]  /*1c80*/  F2FP.SATFINITE.E4M3.F32.PACK_AB_MERGE_C R19, RZ, R19, RZ ;  /* 0x00000013ff13723e */ /* 0x000fe200048070ff */
[----:B-1----:R-:W-:Y:S01]  /*1c90*/  @!P1 IMAD.WIDE R10, R3, 0x4, R10 ;  /* 0x00000004030a9825 */ /* 0x002fe200078e020a */
[----:B------:R-:W-:Y:S02]  /*1ca0*/  F2FP.SATFINITE.E4M3.F32.PACK_AB_MERGE_C R39, RZ, R39, RZ ;  /* 0x00000027ff27723e */ /* 0x000fe400048070ff */
[----:B------:R-:W-:Y:S02]  /*1cb0*/  LOP3.LUT R24, R24, 0xffff, RZ, 0xc0, !PT ;  /* 0x0000ffff18187812 */ /* 0x000fe400078ec0ff */
[----:B------:R-:W-:Y:S01]  /*1cc0*/  LOP3.LUT R27, R22, 0xff0000, RZ, 0xc0, !PT ;  /* 0x00ff0000161b7812 */ /* 0x000fe200078ec0ff */
[----:B------:R0:W-:Y:S01]  /*1cd0*/  @!P1 STG.E desc[UR4][R10.64], R57 ;  /* 0x000000390a009986 */ /* 0x0001e2000c101904 */
[----:B------:R-:W-:-:S02]  /*1ce0*/  LOP3.LUT R17, R17, 0xffff, RZ, 0xc0, !PT ;  /* 0x0000ffff11117812 */ /* 0x000fc400078ec0ff */
[----:B------:R-:W-:Y:S01]  /*1cf0*/  LOP3.LUT R19, R19, 0xffff, RZ, 0xc0, !PT ;  /* 0x0000ffff13137812 */ /* 0x000fe200078ec0ff */
[----:B------:R0:W-:Y:S01]  /*1d00*/  STG.E desc[UR4][R8.64], R33 ;  /* 0x0000002108007986 */ /* 0x0001e2000c101904 */
[----:B------:R-:W-:Y:S02]  /*1d10*/  LOP3.LUT R39, R39, 0xffff, RZ, 0xc0, !PT ;  /* 0x0000ffff27277812 */ /* 0x000fe400078ec0ff */
[----:B------:R-:W-:Y:S01]  /*1d20*/  SHF.L.U32 R24, R24, 0x18, RZ ;  /* 0x0000001818187819 */ /* 0x000fe200000006ff */
[----:B------:R0:W-:Y:S01]  /*1d30*/  STG.E desc[UR4][R8.64+0x80], R15 ;  /* 0x0000800f08007986 */ /* 0x0001e2000c101904 */
[----:B------:R-:W-:Y:S02]  /*1d40*/  LOP3.LUT R16, R25, 0xffff, R16, 0xf8, !PT ;  /* 0x0000ffff19107812 */ /* 0x000fe400078ef810 */
[----:B------:R-:W-:Y:S01]  /*1d50*/  LOP3.LUT R20, R27, 0xffff, R20, 0xf8, !PT ;  /* 0x0000ffff1b147812 */ /* 0x000fe200078ef814 */
[----:B------:R0:W-:Y:S01]  /*1d60*/  STG.E desc[UR4][R8.64+0x100], R13 ;  /* 0x0001000d08007986 */ /* 0x0001e2000c101904 */
[----:B------:R-:W-:-:S02]  /*1d70*/  SHF.L.U32 R17, R17, 0x18, RZ ;  /* 0x0000001811117819 */ /* 0x000fc400000006ff */
[----:B------:R-:W-:Y:S01]  /*1d80*/  SHF.L.U32 R19, R19, 0x18, RZ ;  /* 0x0000001813137819 */ /* 0x000fe200000006ff */
[----:B------:R0:W-:Y:S01]  /*1d90*/  STG.E desc[UR4][R8.64+0x180], R21 ;  /* 0x0001801508007986 */ /* 0x0001e2000c101904 */
[----:B------:R-:W-:Y:S02]  /*1da0*/  SHF.L.U32 R39, R39, 0x18, RZ ;  /* 0x0000001827277819 */ /* 0x000fe400000006ff */
[----:B------:R-:W-:Y:S02]  /*1db0*/  LOP3.LUT R23, R23, R24, RZ, 0xfc, !PT ;  /* 0x0000001817177212 */ /* 0x000fe400078efcff */
[----:B------:R-:W-:Y:S02]  /*1dc0*/  LOP3.LUT R17, R12, R17, RZ, 0xfc, !PT ;  /* 0x000000110c117212 */ /* 0x000fe400078efcff */
[----:B------:R-:W-:Y:S01]  /*1dd0*/  LOP3.LUT R19, R16, R19, RZ, 0xfc, !PT ;  /* 0x0000001310137212 */ /* 0x000fe200078efcff */
[----:B------:R0:W-:Y:S01]  /*1de0*/  STG.E desc[UR4][R8.64+0x200], R23 ;  /* 0x0002001708007986 */ /* 0x0001e2000c101904 */
[----:B------:R-:W-:-:S02]  /*1df0*/  LOP3.LUT R39, R20, R39, RZ, 0xfc, !PT ;  /* 0x0000002714277212 */ /* 0x000fc400078efcff */
[----:B--2---:R-:W-:Y:S01]  /*1e00*/  LEA R3, R14, R3, 0x2 ;  /* 0x000000030e037211 */ /* 0x004fe200078e10ff */
[----:B------:R0:W-:Y:S03]  /*1e10*/  STG.E desc[UR4][R8.64+0x280], R17 ;  /* 0x0002801108007986 */ /* 0x0001e6000c101904 */
[----:B------:R-:W-:Y:S01]  /*1e20*/  ISETP.GE.AND P1, PT, R3, UR11, PT ;  /* 0x0000000b03007c0c */ /* 0x000fe2000bf26270 */
[----:B------:R0:W-:Y:S04]  /*1e30*/  STG.E desc[UR4][R8.64+0x300], R19 ;  /* 0x0003001308007986 */ /* 0x0001e8000c101904 */
[----:B------:R0:W-:Y:S08]  /*1e40*/  STG.E desc[UR4][R8.64+0x380], R39 ;  /* 0x0003802708007986 */ /* 0x0001f0000c101904 */
[----:B------:R-:W-:Y:S05]  /*1e50*/  @!P1 BRA `(.L_x_5272) ;  /* 0xffffffe8000c9947 */ /* 0x000fea000383ffff */
[----:B------:R-:W-:Y:S05]  /*1e60*/  BRA `(.L_x_5269) ;  /* 0x0000001800047947 */ /* 0x000fea0003800000 */
.L_x_5270:
        /* <DEDUP_REMOVED lines=34> */
.L_x_5275:
[----:B0-----:R-:W0:Y:S01]  /*2090*/  LDC.64 R70, c[0x0][0x390] ;  /* 0x0000e400ff467b82 */ /* 0x001e220000000a00 */
        /* <DEDUP_REMOVED lines=129> */
.L_x_5305:
[----:B-1----:R-:W-:Y:S01]  /*28b0*/  FADD R73, R76, R73 ;  /* 0x000000494c497221 */ /* 0x002fe20000000000 */
[----:B------:R-:W-:-:S03]  /*28c0*/  UISETP.NE.AND UP0, UPT, UR8, URZ, UPT ;  /* 0x000000ff0800728c */ /* 0x000fc6000bf05270 */
[----:B------:R-:W-:-:S03]  /*28d0*/  FMUL R70, R73, 0.0009765625 ;  /* 0x3a80000049467820 */ /* 0x000fc60000400000 */
[----:B------:R-:W-:Y:S01]  /*28e0*/  PLOP3.LUT P0, PT, PT, PT, UP0, 0x80, 0x8 ;  /* 0x000000000008781c */ /* 0x000fe20003f0f008 */
        /* <DEDUP_REMOVED lines=17> */
[----:B------:R-:W-:-:S02]  /*2a00*/  @P0 FMUL R41, R68, R41 ;  /* 0x0000002944290220 */ /* 0x000fc40000400000 */
[----:B------:R-:W-:Y:S02]  /*2a10*/  F2FP.SATFINITE.E4M3.F32.PACK_AB_MERGE_C R73, RZ, R73, RZ ;  /* 0x00000049ff49723e */ /* 0x000fe400048070ff */
[----:B------:R-:W-:Y:S02]  /*2a20*/  F2FP.SATFINITE.E4M3.F32.PACK_AB_MERGE_C R36, RZ, R37, RZ ;  /* 0x00000025ff24723e */ /* 0x000fe400048070ff */
[----:B------:R-:W-:Y:S01]  /*2a30*/  F2FP.SATFINITE.E4M3.F32.PACK_AB_MERGE_C R37, RZ, R41, RZ ;  /* 0x00000029ff25723e */ /* 0x000fe200048070ff */
[-C--:B------:R-:W-:Y:S01]  /*2a40*/  FMUL R41, R38, R69.reuse ;  /* 0x0000004526297220 */ /* 0x080fe20000400000 */
[----:B------:R-:W-:Y:S01]  /*2a50*/  LOP3.LUT R40, R73, 0xff, RZ, 0xc0, !PT ;  /* 0x000000ff49287812 */ /* 0x000fe200078ec0ff */
[----:B------:R-:W-:Y:S01]  /*2a60*/  FMUL R38, R39, R69 ;  /* 0x0000004527267220 */ /* 0x000fe20000400000 */
[----:B------:R-:W-:Y:S01]  /*2a70*/  F2FP.SATFINITE.E4M3.F32.PACK_AB_MERGE_C R71, RZ, R71, RZ ;  /* 0x00000047ff47723e */ /* 0x000fe200048070ff */
        /* <DEDUP_REMOVED lines=10> */
[----:B------:R-:W-:Y:S01]  /*2b20*/  LOP3.LUT R71, R71, 0xff, RZ, 0xc0, !PT ;  /* 0x000000ff47477812 */ /* 0x000fe200078ec0ff */
[----:B------:R-:W-:Y:S01]  /*2b30*/  FMUL R51, R20, R51 ;  /* 0x0000003314337220 */ /* 0x000fe20000400000 */
[-C--:B------:R-:W-:Y:S01]  /*2b40*/  FMUL R42, R45, R69.reuse ;  /* 0x000000452d2a7220 */ /* 0x080fe20000400000 */
[----:B------:R-:W-:Y:S01]  /*2b50*/  FMUL R45, R46, R69 ;  /* 0x000000452e2d7220 */ /* 0x000fe20000400000 */
[----:B------:R-:W-:Y:S01]  /*2b60*/  FMUL R55, R24, R55 ;  /* 0x0000003718377220 */ /* 0x000fe20000400000 */
[----:B------:R-:W-:Y:S01]  /*2b70*/  @P0 FMUL R51, R68, R51 ;  /* 0x0000003344330220 */ /* 0x000fe20000400000 */
[-C--:B------:R-:W-:Y:S01]  /*2b80*/  FMUL R46, R49, R69.reuse ;  /* 0x00000045312e7220 */ /* 0x080fe20000400000 */
[----:B------:R-:W-:Y:S01]  /*2b90*/  FMUL R49, R50, R69 ;  /* 0x0000004532317220 */ /* 0x000fe20000400000 */
[----:B------:R-:W-:Y:S01]  /*2ba0*/  LEA R36, R36, R71, 0x8 ;  /* 0x0000004724247211 */ /* 0x000fe200078e40ff */
[-C--:B------:R-:W-:Y:S01]  /*2bb0*/  FMUL R50, R53, R69.reuse ;  /* 0x0000004535327220 */ /* 0x080fe20000400000 */
[-C--:B------:R-:W-:Y:S01]  /*2bc0*/  FMUL R56, R57, R69.reuse ;  /* 0x0000004539387220 */ /* 0x080fe20000400000 */
[-C--:B------:R-:W-:Y:S01]  /*2bd0*/  FMUL R57, R58, R69.reuse ;  /* 0x000000453a397220 */ /* 0x080fe20000400000 */
[----:B------:R-:W-:Y:S01]  /*2be0*/  FMUL R71, R60, R69 ;  /* 0x000000453c477220 */ /* 0x000fe20000400000 */
[----:B------:R-:W-:Y:S01]  /*2bf0*/  FMUL R43, R12, R43 ;  /* 0x0000002b0c2b7220 */ /* 0x000fe20000400000 */
[----:B------:R-:W-:Y:S01]  /*2c00*/  @P0 FMUL R55, R68, R55 ;  /* 0x0000003744370220 */ /* 0x000fe20000400000 */
[----:B------:R-:W-:Y:S01]  /*2c10*/  F2FP.SATFINITE.E4M3.F32.PACK_AB_MERGE_C R51, RZ, R51, RZ ;  /* 0x00000033ff33723e */ /* 0x000fe200048070ff */
[-C--:B------:R-:W-:Y:S01]  /*2c20*/  FMUL R58, R63, R69.reuse ;  /* 0x000000453f3a7220 */ /* 0x080fe20000400000 */
[-C--:B------:R-:W-:Y:S01]  /*2c30*/  FMUL R63, R64, R69.reuse ;  /* 0x00000045403f7220 */ /* 0x080fe20000400000 */
[----:B------:R-:W-:Y:S01]  /*2c40*/  FMUL R64, R65, R69 ;  /* 0x0000004541407220 */ /* 0x000fe20000400000 */
[----:B------:R-:W-:Y:S01]  /*2c50*/  FMUL R75, R21, R50 ;  /* 0x00000032154b7220 */ /* 0x000fe20000400000 */
[----:B------:R-:W-:Y:S01]  /*2c60*/  FMUL R41, R6, R41 ;  /* 0x0000002906297220 */ /* 0x000fe20000400000 */
[----:B------:R-:W-:Y:S01]  /*2c70*/  FMUL R60, R61, R69 ;  /* 0x000000453d3c7220 */ /* 0x000fe20000400000 */
[----:B------:R-:W-:Y:S01]  /*2c80*/  FMUL R65, R13, R42 ;  /* 0x0000002a0d417220 */ /* 0x000fe20000400000 */
[----:B------:R-:W-:Y:S01]  /*2c90*/  @P0 FMUL R43, R68, R43 ;  /* 0x0000002b442b0220 */ /* 0x000fe20000400000 */
[----:B------:R-:W-:Y:S01]  /*2ca0*/  LOP3.LUT R50, R51, 0xff, RZ, 0xc0, !PT ;  /* 0x000000ff33327812 */ /* 0x000fe200078ec0ff */
[----:B------:R-:W-:Y:S01]  /*2cb0*/  FMUL R71, R28, R71 ;  /* 0x000000471c477220 */ /* 0x000fe20000400000 */
[----:B------:R-:W-:Y:S01]  /*2cc0*/  FMUL R77, R25, R56 ;  /* 0x00000038194d7220 */ /* 0x000fe20000400000 */
[----:B------:R-:W-:Y:S01]  /*2cd0*/  F2FP.SATFINITE.E4M3.F32.PACK_AB_MERGE_C R55, RZ, R55, RZ ;  /* 0x00000037ff37723e */ /* 0x000fe200048070ff */
[----:B------:R-:W-:Y:S01]  /*2ce0*/  FMUL R51, R10, R39 ;  /* 0x000000270a337220 */ /* 0x000fe20000400000 */
[----:B------:R-:W-:Y:S01]  /*2cf0*/  FMUL R53, R54, R69 ;  /* 0x0000004536357220 */ /* 0x000fe20000400000 */
[C---:B------:R-:W-:Y:S01]  /*2d00*/  @P0 FMUL R75, R68.reuse, R75 ;  /* 0x0000004b444b0220 */ /* 0x040fe20000400000 */
[C---:B------:R-:W-:Y:S01]  /*2d10*/  @P0 FMUL R41, R68.reuse, R41 ;  /* 0x0000002944290220 */ /* 0x040fe20000400000 */
[----:B------:R-:W-:Y:S01]  /*2d20*/  FMUL R54, R59, R69 ;  /* 0x000000453b367220 */ /* 0x000fe20000400000 */
[C---:B------:R-:W-:Y:S01]  /*2d30*/  @P0 FMUL R65, R68.reuse, R65 ;  /* 0x0000004144410220 */ /* 0x040fe20000400000 */
[----:B------:R-:W-:Y:S01]  /*2d40*/  FMUL R39, R29, R60 ;  /* 0x0000003c1d277220 */ /* 0x000fe20000400000 */
[----:B------:R-:W-:Y:S01]  /*2d50*/  @P0 FMUL R71, R68, R71 ;  /* 0x0000004744470220 */ /* 0x000fe20000400000 */
[----:B------:R-:W-:Y:S01]  /*2d60*/  FMUL R59, R62, R69 ;  /* 0x000000453e3b7220 */ /* 0x000fe20000400000 */
[C---:B------:R-:W-:Y:S01]  /*2d70*/  @P0 FMUL R77, R68.reuse, R77 ;  /* 0x0000004d444d0220 */ /* 0x040fe20000400000 */
[----:B------:R-:W-:Y:S01]  /*2d80*/  F2FP.SATFINITE.E4M3.F32.PACK_AB_MERGE_C R43, RZ, R43, RZ ;  /* 0x0000002bff2b723e */ /* 0x000fe200048070ff */
[----:B------:R-:W-:Y:S01]  /*2d90*/  @P0 FMUL R51, R68, R51 ;  /* 0x0000003344330220 */ /* 0x000fe20000400000 */
[----:B------:R-:W-:Y:S01]  /*2da0*/  LOP3.LUT R56, R55, 0xff, RZ, 0xc0, !PT ;  /* 0x000000ff37387812 */ /* 0x000fe200078ec0ff */
[----:B------:R-:W-:Y:S01]  /*2db0*/  FMUL R62, R67, R69 ;  /* 0x00000045433e7220 */ /* 0x000fe20000400000 */
[----:B------:R-:W-:Y:S01]  /*2dc0*/  FMUL R55, R33, R64 ;  /* 0x0000004021377220 */ /* 0x000fe20000400000 */
[----:B------:R-:W-:Y:S01]  /*2dd0*/  FMUL R45, R14, R45 ;  /* 0x0000002d0e2d7220 */ /* 0x000fe20000400000 */
[----:B------:R-:W-:Y:S01]  /*2de0*/  FMUL R67, R16, R47 ;  /* 0x0000002f10437220 */ /* 0x000fe20000400000 */
[----:B------:R-:W-:Y:S01]  /*2df0*/  FMUL R49, R18, R49 ;  /* 0x0000003112317220 */ /* 0x000fe20000400000 */
[----:B------:R-:W-:Y:S01]  /*2e00*/  F2FP.SATFINITE.E4M3.F32.PACK_AB_MERGE_C R75, RZ, R75, RZ ;  /* 0x0000004bff4b723e */ /* 0x000fe200048070ff */
        /* <DEDUP_REMOVED lines=11> */
[----:B------:R-:W-:Y:S01]  /*2ec0*/  F2FP.SATFINITE.E4M3.F32.PACK_AB_MERGE_C R51, RZ, R51, RZ ;  /* 0x00000033ff33723e */ /* 0x000fe200048070ff */
[----:B------:R-:W-:Y:S01]  /*2ed0*/  @P0 FMUL R73, R68, R73 ;  /* 0x0000004944490220 */ /* 0x000fe20000400000 */
[----:B------:R-:W-:Y:S01]  /*2ee0*/  LEA R43, R75, R50, 0x8 ;  /* 0x000000324b2b7211 */ /* 0x000fe200078e40ff */
[----:B------:R-:W-:Y:S01]  /*2ef0*/  FMUL R53, R22, R53 ;  /* 0x0000003516357220 */ /* 0x000fe20000400000 */
[----:B------:R-:W-:Y:S01]  /*2f00*/  SHF.L.U32 R41, R41, 0x10, RZ ;  /* 0x0000001029297819 */ /* 0x000fe200000006ff */
[----:B------:R-:W-:Y:S01]  /*2f10*/  FMUL R59, R30, R59 ;  /* 0x0000003b1e3b7220 */ /* 0x000fe20000400000 */
[----:B------:R-:W-:Y:S01]  /*2f20*/  LEA R47, R47, R42, 0x8 ;  /* 0x0000002a2f2f7211 */ /* 0x000fe200078e40ff */
[----:B------:R-:W-:Y:S01]  /*2f30*/  @P0 FMUL R53, R68, R53 ;  /* 0x0000003544350220 */ /* 0x000fe20000400000 */
[----:B------:R-:W-:Y:S01]  /*2f40*/  F2FP.SATFINITE.E4M3.F32.PACK_AB_MERGE_C R39, RZ, R39, RZ ;  /* 0x00000027ff27723e */ /* 0x000fe200048070ff */
[----:B------:R-:W-:Y:S01]  /*2f50*/  FMUL R61, R66, R69 ;  /* 0x00000045423d7220 */ /* 0x000fe20000400000 */
[----:B------:R-:W-:Y:S01]  /*2f60*/  LOP3.LUT R50, R71, 0xff, RZ, 0xc0, !PT ;  /* 0x000000ff47327812 */ /* 0x000fe200078ec0ff */
[----:B------:R-:W-:Y:S01]  /*2f70*/  @P0 FMUL R59, R68, R59 ;  /* 0x0000003b443b0220 */ /* 0x000fe20000400000 */
[----:B------:R-:W-:Y:S01]  /*2f80*/  LEA R42, R77, R56, 0x8 ;  /* 0x000000384d2a7211 */ /* 0x000fe200078e40ff */
[----:B------:R-:W-:Y:S01]  /*2f90*/  FMUL R63, R32, R63 ;  /* 0x0000003f203f7220 */ /* 0x000fe20000400000 */
[----:B------:R-:W-:Y:S01]  /*2fa0*/  SHF.L.U32 R51, R51, 0x10, RZ ;  /* 0x0000001033337819 */ /* 0x000fe200000006ff */
[----:B------:R-:W-:Y:S01]  /*2fb0*/  FMUL R61, R34, R61 ;  /* 0x0000003d223d7220 */ /* 0x000fe20000400000 */
[----:B------:R-:W-:Y:S01]  /*2fc0*/  F2FP.SATFINITE.E4M3.F32.PACK_AB_MERGE_C R56, RZ, R55, RZ ;  /* 0x00000037ff38723e */ /* 0x000fe200048070ff */
[----:B------:R-:W-:Y:S01]  /*2fd0*/  @P0 FMUL R63, R68, R63 ;  /* 0x0000003f443f0220 */ /* 0x000fe20000400000 */
[----:B------:R-:W-:Y:S01]  /*2fe0*/  F2FP.SATFINITE.E4M3.F32.PACK_AB_MERGE_C R45, RZ, R45, RZ ;  /* 0x0000002dff2d723e */ /* 0x000fe200048070ff */
[----:B------:R-:W-:Y:S01]  /*2ff0*/  FMUL R57, R26, R57 ;  /* 0x000000391a397220 */ /* 0x000fe20000400000 */
[----:B------:R-:W-:Y:S01]  /*3000*/  F2FP.SATFINITE.E4M3.F32.PACK_AB_MERGE_C R67, RZ, R67, RZ ;  /* 0x00000043ff43723e */ /* 0x000fe200048070ff */
[C---:B------:R-:W-:Y:S01]  /*3010*/  @P0 FMUL R61, R68.reuse, R61 ;  /* 0x0000003d443d0220 */ /* 0x040fe20000400000 */
[----:B------:R-:W-:Y:S01]  /*3020*/  LOP3.LUT R55, R41, 0xff0000, RZ, 0xc0, !PT ;  /* 0x00ff000029377812 */ /* 0x000fe200078ec0ff */
[----:B------:R-:W-:Y:S01]  /*3030*/  @P0 FMUL R57, R68, R57 ;  /* 0x0000003944390220 */ /* 0x000fe20000400000 */
[----:B------:R-:W-:-:S02]  /*3040*/  F2FP.SATFINITE.E4M3.F32.PACK_AB_MERGE_C R49, RZ, R49, RZ ;  /* 0x00000031ff31723e */ /* 0x000fc400048070ff */
[----:B------:R-:W-:Y:S02]  /*3050*/  LEA R41, R39, R50, 0x8 ;  /* 0x0000003227297211 */ /* 0x000fe400078e40ff */
[----:B------:R-:W-:Y:S01]  /*3060*/  LOP3.LUT R50, R51, 0xff0000, RZ, 0xc0, !PT ;  /* 0x00ff000033327812 */ /* 0x000fe200078ec0ff */
[----:B------:R-:W-:Y:S01]  /*3070*/  FMUL R51, R15, R44 ;  /* 0x0000002c0f337220 */ /* 0x000fe20000400000 */
[----:B------:R-:W-:Y:S02]  /*3080*/  SHF.L.U32 R45, R45, 0x10, RZ ;  /* 0x000000102d2d7819 */ /* 0x000fe400000006ff */
[----:B------:R-:W-:Y:S01]  /*3090*/  F2FP.SATFINITE.E4M3.F32.PACK_AB_MERGE_C R46, RZ, R73, RZ ;  /* 0x00000049ff2e723e */ /* 0x000fe200048070ff */
[----:B------:R-:W-:Y:S01]  /*30a0*/  @P0 FMUL R51, R68, R51 ;  /* 0x0000003344330220 */ /* 0x000fe20000400000 */
[----:B------:R-:W-:Y:S02]  /*30b0*/  LOP3.LUT R67, R67, 0xff, RZ, 0xc0, !PT ;  /* 0x000000ff43437812 */ /* 0x000fe400078ec0ff */
[----:B------:R-:W-:-:S02]  /*30c0*/  SHF.L.U32 R49, R49, 0x10, RZ ;  /* 0x0000001031317819 */ /* 0x000fc400000006ff */
[----:B------:R-:W-:Y:S02]  /*30d0*/  LOP3.LUT R37, R50, 0xffff, R37, 0xf8, !PT ;  /* 0x0000ffff32257812 */ /* 0x000fe400078ef825 */
[----:B------:R-:W-:Y:S01]  /*30e0*/  LOP3.LUT R50, R45, 0xff0000, RZ, 0xc0, !PT ;  /* 0x00ff00002d327812 */ /* 0x000fe200078ec0ff */
[----:B------:R-:W-:Y:S01]  /*30f0*/  FMUL R45, R7, R38 ;  /* 0x00000026072d7220 */ /* 0x000fe20000400000 */
[----:B------:R-:W-:Y:S02]  /*3100*/  LEA R46, R46, R67, 0x8 ;  /* 0x000000432e2e7211 */ /* 0x000fe400078e40ff */
[----:B------:R-:W-:Y:S01]  /*3110*/  LOP3.LUT R49, R49, 0xff0000, RZ, 0xc0, !PT ;  /* 0x00ff000031317812 */ /* 0x000fe200078ec0ff */
[----:B------:R-:W-:Y:S01]  /*3120*/  @P0 FMUL R45, R68, R45 ;  /* 0x0000002d442d0220 */ /* 0x000fe20000400000 */
[----:B------:R-:W-:Y:S02]  /*3130*/  F2FP.SATFINITE.E4M3.F32.PACK_AB_MERGE_C R53, RZ, R53, RZ ;  /* 0x00000035ff35723e */ /* 0x000fe400048070ff */
[----:B------:R-:W-:Y:S01]  /*3140*/  LOP3.LUT R46, R49, 0xffff, R46, 0xf8, !PT ;  /* 0x0000ffff312e7812 */ /* 0x000fe200078ef82e */
[----:B------:R-:W-:Y:S01]  /*3150*/  FMUL R49, R11, R40 ;  /* 0x000000280b317220 */ /* 0x000fe20000400000 */
[----:B------:R-:W-:-:S02]  /*3160*/  SHF.L.U32 R53, R53, 0x10, RZ ;  /* 0x0000001035357819 */ /* 0x000fc400000006ff */
[----:B------:R-:W-:Y:S01]  /*3170*/  F2FP.SATFINITE.E4M3.F32.PACK_AB_MERGE_C R45, RZ, R45, RZ ;  /* 0x0000002dff2d723e */ /* 0x000fe200048070ff */
[----:B------:R-:W-:Y:S01]  /*3180*/  @P0 FMUL R49, R68, R49 ;  /* 0x0000003144310220 */ /* 0x000fe20000400000 */
[----:B------:R-:W-:Y:S02]  /*3190*/  LOP3.LUT R47, R50, 0xffff, R47, 0xf8, !PT ;  /* 0x0000ffff322f7812 */ /* 0x000fe400078ef82f */
[----:B------:R-:W-:Y:S02]  /*31a0*/  F2FP.SATFINITE.E4M3.F32.PACK_AB_MERGE_C R59, RZ, R59, RZ ;  /* 0x0000003bff3b723e */ /* 0x000fe400048070ff */
[----:B------:R-:W-:Y:S01]  /*31b0*/  LOP3.LUT R50, R53, 0xff0000, RZ, 0xc0, !PT ;  /* 0x00ff000035327812 */ /* 0x000fe200078ec0ff */
[----:B------:R-:W-:Y:S01]  /*31c0*/  FMUL R53, R23, R52 ;  /* 0x0000003417357220 */ /* 0x000fe20000400000 */
[----:B------:R-:W-:Y:S02]  /*31d0*/  LOP3.LUT R45, R45, 0xffff, RZ, 0xc0, !PT ;  /* 0x0000ffff2d2d7812 */ /* 0x000fe400078ec0ff */
[----:B------:R-:W-:Y:S01]  /*31e0*/  SHF.L.U32 R59, R59, 0x10, RZ ;  /* 0x000000103b3b7819 */ /* 0x000fe200000006ff */
[----:B------:R-:W-:Y:S01]  /*31f0*/  @P0 FMUL R53, R68, R53 ;  /* 0x0000003544350220 */ /* 0x000fe20000400000 */
[----:B------:R-:W-:-:S02]  /*3200*/  F2FP.SATFINITE.E4M3.F32.PACK_AB_MERGE_C R49, RZ, R49, RZ ;  /* 0x00000031ff31723e */ /* 0x000fc400048070ff */
[----:B------:R-:W-:Y:S02]  /*3210*/  F2FP.SATFINITE.E4M3.F32.PACK_AB_MERGE_C R63, RZ, R63, RZ ;  /* 0x0000003fff3f723e */ /* 0x000fe400048070ff */
[----:B------:R-:W-:Y:S02]  /*3220*/  F2FP.SATFINITE.E4M3.F32.PACK_AB_MERGE_C R51, RZ, R51, RZ ;  /* 0x00000033ff33723e */ /* 0x000fe400048070ff */
[----:B------:R-:W-:Y:S02]  /*3230*/  F2FP.SATFINITE.E4M3.F32.PACK_AB_MERGE_C R61, RZ, R61, RZ ;  /* 0x0000003dff3d723e */ /* 0x000fe400048070ff */
[----:B------:R-:W-:Y:S01]  /*3240*/  LOP3.LUT R36, R55, 0xffff, R36, 0xf8, !PT ;  /* 0x0000ffff37247812 */ /* 0x000fe200078ef824 */
[----:B------:R-:W-:Y:S01]  /*3250*/  FMUL R55, R31, R58 ;  /* 0x0000003a1f377220 */ /* 0x000fe20000400000 */
[----:B------:R-:W-:Y:S02]  /*3260*/  SHF.L.U32 R45, R45, 0x18, RZ ;  /* 0x000000182d2d7819 */ /* 0x000fe400000006ff */
[----:B------:R-:W-:Y:S01]  /*3270*/  LOP3.LUT R38, R59, 0xff0000, RZ, 0xc0, !PT ;  /* 0x00ff00003b267812 */ /* 0x000fe200078ec0ff */
[----:B------:R-:W-:Y:S01]  /*3280*/  @P0 FMUL R55, R68, R55 ;  /* 0x0000003744370220 */ /* 0x000fe20000400000 */
[----:B------:R-:W-:-:S02]  /*3290*/  LOP3.LUT R49, R49, 0xffff, RZ, 0xc0, !PT ;  /* 0x0000ffff31317812 */ /* 0x000fc400078ec0ff */
[----:B------:R-:W-:Y:S02]  /*32a0*/  LOP3.LUT R63, R63, 0xff, RZ, 0xc0, !PT ;  /* 0x000000ff3f3f7812 */ /* 0x000fe400078ec0ff */
[----:B------:R-:W-:Y:S02]  /*32b0*/  F2FP.SATFINITE.E4M3.F32.PACK_AB_MERGE_C R57, RZ, R57, RZ ;  /* 0x00000039ff39723e */ /* 0x000fe400048070ff */
[----:B------:R-:W-:Y:S02]  /*32c0*/  LOP3.LUT R51, R51, 0xffff, RZ, 0xc0, !PT ;  /* 0x0000ffff33337812 */ /* 0x000fe400078ec0ff */
[----:B------:R-:W-:Y:S02]  /*32d0*/  SHF.L.U32 R61, R61, 0x10, RZ ;  /* 0x000000103d3d7819 */ /* 0x000fe400000006ff */
[----:B------:R-:W-:Y:S02]  /*32e0*/  LOP3.LUT R44, R36, R45, RZ, 0xfc, !PT ;  /* 0x0000002d242c7212 */ /* 0x000fe400078efcff */
[----:B------:R-:W-:-:S02]  /*32f0*/  F2FP.SATFINITE.E4M3.F32.PACK_AB_MERGE_C R53, RZ, R53, RZ ;  /* 0x00000035ff35723e */ /* 0x000fc400048070ff */
[----:B------:R-:W-:Y:S02]  /*3300*/  LOP3.LUT R41, R38, 0xffff, R41, 0xf8, !PT ;  /* 0x0000ffff26297812 */ /* 0x000fe400078ef829 */
[----:B------:R-:W-:Y:S01]  /*3310*/  SHF.L.U32 R36, R49, 0x18, RZ ;  /* 0x0000001831247819 */ /* 0x000fe200000006ff */
[----:B------:R-:W-:Y:S01]  /*3320*/  FMUL R49, R19, R48 ;  /* 0x0000003013317220 */ /* 0x000fe20000400000 */
[----:B------:R-:W-:Y:S02]  /*3330*/  LEA R39, R56, R63, 0x8 ;  /* 0x0000003f38277211 */ /* 0x000fe400078e40ff */
[----:B------:R-:W-:Y:S01]  /*3340*/  SHF.L.U32 R57, R57, 0x10, RZ ;  /* 0x0000001039397819 */ /* 0x000fe200000006ff */
[----:B------:R-:W-:Y:S01]  /*3350*/  @P0 FMUL R49, R68, R49 ;  /* 0x0000003144310220 */ /* 0x000fe20000400000 */
[----:B------:R-:W-:Y:S01]  /*3360*/  SHF.L.U32 R38, R51, 0x18, RZ ;  /* 0x0000001833267819 */ /* 0x000fe200000006ff */
[----:B------:R-:W-:Y:S01]  /*3370*/  FMUL R51, R27, R54 ;  /* 0x000000361b337220 */ /* 0x000fe20000400000 */
[----:B------:R-:W-:-:S02]  /*3380*/  LOP3.LUT R40, R61, 0xff0000, RZ, 0xc0, !PT ;  /* 0x00ff00003d287812 */ /* 0x000fc400078ec0ff */
[----:B------:R-:W-:Y:S01]  /*3390*/  LOP3.LUT R53, R53, 0xffff, RZ, 0xc0, !PT ;  /* 0x0000ffff35357812 */ /* 0x000fe200078ec0ff */
[----:B------:R-:W-:Y:S01]  /*33a0*/  @P0 FMUL R51, R68, R51 ;  /* 0x0000003344330220 */ /* 0x000fe20000400000 */
[----:B------:R-:W-:Y:S02]  /*33b0*/  LOP3.LUT R57, R57, 0xff0000, RZ, 0xc0, !PT ;  /* 0x00ff000039397812 */ /* 0x000fe400078ec0ff */
[----:B------:R-:W-:Y:S02]  /*33c0*/  LOP3.LUT R45, R37, R36, RZ, 0xfc, !PT ;  /* 0x00000024252d7212 */ /* 0x000fe400078efcff */
[----:B------:R-:W-:Y:S01]  /*33d0*/  LOP3.LUT R40, R40, 0xffff, R39, 0xf8, !PT ;  /* 0x0000ffff28287812 */ /* 0x000fe200078ef827 */
[----:B------:R-:W1:Y:S01]  /*33e0*/  @!P1 LDC.64 R36, c[0x0][0x3a0] ;  /* 0x0000e800ff249b82 */ /* 0x000e620000000a00 */
[----:B------:R-:W-:Y:S02]  /*33f0*/  LOP3.LUT R47, R47, R38, RZ, 0xfc, !PT ;  /* 0x000000262f2f7212 */ /* 0x000fe400078efcff */
[----:B------:R-:W-:-:S02]  /*3400*/  SHF.L.U32 R48, R53, 0x18, RZ ;  /* 0x0000001835307819 */ /* 0x000fc400000006ff */
[----:B------:R-:W-:Y:S02]  /*3410*/  LOP3.LUT R43, R50, 0xffff, R43, 0xf8, !PT ;  /* 0x0000ffff322b7812 */ /* 0x000fe400078ef82b */
[----:B------:R-:W-:Y:S01]  /*3420*/  LOP3.LUT R42, R57, 0xffff, R42, 0xf8, !PT ;  /* 0x0000ffff392a7812 */ /* 0x000fe200078ef82a */
[----:B------:R-:W2:Y:S01]  /*3430*/  LDC.64 R38, c[0x0][0x3c8] ;  /* 0x0000f200ff267b82 */ /* 0x000ea20000000a00 */
[----:B------:R-:W-:Y:S01]  /*3440*/  FMUL R57, R35, R62 ;  /* 0x0000003e23397220 */ /* 0x000fe20000400000 */
[----:B------:R-:W-:Y:S02]  /*3450*/  LOP3.LUT R43, R43, R48, RZ, 0xfc, !PT ;  /* 0x000000302b2b7212 */ /* 0x000fe400078efcff */
[----:B------:R-:W-:Y:S01]  /*3460*/  F2FP.SATFINITE.E4M3.F32.PACK_AB_MERGE_C R49, RZ, R49, RZ ;  /* 0x00000031ff31723e */ /* 0x000fe200048070ff */
[----:B------:R-:W-:Y:S01]  /*3470*/  @P0 FMUL R57, R68, R57 ;  /* 0x0000003944390220 */ /* 0x000fe20000400000 */
[----:B------:R-:W-:Y:S02]  /*3480*/  F2FP.SATFINITE.E4M3.F32.PACK_AB_MERGE_C R51, RZ, R51, RZ ;  /* 0x00000033ff33723e */ /* 0x000fe400048070ff */
[----:B------:R-:W3:Y:S01]  /*3490*/  LDC R48, c[0x0][0x380] ;  /* 0x0000e000ff307b82 */ /* 0x000ee20000000800 */
[----:B------:R-:W-:-:S02]  /*34a0*/  LOP3.LUT R49, R49, 0xffff, RZ, 0xc0, !PT ;  /* 0x0000ffff31317812 */ /* 0x000fc400078ec0ff */
[----:B------:R-:W-:Y:S02]  /*34b0*/  F2FP.SATFINITE.E4M3.F32.PACK_AB_MERGE_C R55, RZ, R55, RZ ;  /* 0x00000037ff37723e */ /* 0x000fe400048070ff */
[----:B------:R-:W-:Y:S02]  /*34c0*/  F2FP.SATFINITE.E4M3.F32.PACK_AB_MERGE_C R57, RZ, R57, RZ ;  /* 0x00000039ff39723e */ /* 0x000fe400048070ff */
[----:B------:R-:W-:Y:S01]  /*34d0*/  SHF.L.U32 R49, R49, 0x18, RZ ;  /* 0x0000001831317819 */ /* 0x000fe200000006ff */
[----:B-1----:R-:W-:Y:S01]  /*34e0*/  @!P1 IMAD.WIDE R36, R3, 0x4, R36 ;  /* 0x0000000403249825 */ /* 0x002fe200078e0224 */
[----:B------:R-:W-:Y:S02]  /*34f0*/  LOP3.LUT R51, R51, 0xffff, RZ, 0xc0, !PT ;  /* 0x0000ffff33337812 */ /* 0x000fe400078ec0ff */
[----:B------:R-:W-:Y:S02]  /*3500*/  LOP3.LUT R55, R55, 0xffff, RZ, 0xc0, !PT ;  /* 0x0000ffff37377812 */ /* 0x000fe400078ec0ff */
[----:B------:R-:W-:Y:S01]  /*3510*/  LOP3.LUT R57, R57, 0xffff, RZ, 0xc0, !PT ;  /* 0x0000ffff39397812 */ /* 0x000fe200078ec0ff */
[----:B------:R1:W-:Y:S01]  /*3520*/  @!P1 STG.E desc[UR4][R36.64], R69 ;  /* 0x0000004524009986 */ /* 0x0003e2000c101904 */
[----:B------:R-:W-:Y:S01]  /*3530*/  LOP3.LUT R49, R46, R49, RZ, 0xfc, !PT ;  /* 0x000000312e317212 */ /* 0x000fe200078efcff */
[----:B--2---:R-:W-:Y:S01]  /*3540*/  IMAD.WIDE.U32 R38, R74, 0x4, R38 ;  /* 0x000000044a267825 */ /* 0x004fe200078e0026 */
[----:B------:R-:W-:-:S02]  /*3550*/  SHF.L.U32 R51, R51, 0x18, RZ ;  /* 0x0000001833337819 */ /* 0x000fc400000006ff */
[----:B------:R-:W-:Y:S02]  /*3560*/  SHF.L.U32 R46, R55, 0x18, RZ ;  /* 0x00000018372e7819 */ /* 0x000fe400000006ff */
[----:B------:R-:W-:Y:S01]  /*3570*/  SHF.L.U32 R57, R57, 0x18, RZ ;  /* 0x0000001839397819 */ /* 0x000fe200000006ff */
[----:B------:R1:W-:Y:S01]  /*3580*/  STG.E desc[UR4][R38.64], R44 ;  /* 0x0000002c26007986 */ /* 0x0003e2000c101904 */
[----:B------:R-:W-:Y:S02]  /*3590*/  LOP3.LUT R51, R42, R51, RZ, 0xfc, !PT ;  /* 0x000000332a337212 */ /* 0x000fe400078efcff */
[----:B------:R-:W-:Y:S01]  /*35a0*/  LOP3.LUT R41, R41, R46, RZ, 0xfc, !PT ;  /* 0x0000002e29297212 */ /* 0x000fe200078efcff */
[----:B------:R1:W-:Y:S01]  /*35b0*/  STG.E desc[UR4][R38.64+0x80], R45 ;  /* 0x0000802d26007986 */ /* 0x0003e2000c101904 */
[----:B------:R-:W-:Y:S02]  /*35c0*/  LOP3.LUT R57, R40, R57, RZ, 0xfc, !PT ;  /* 0x0000003928397212 */ /* 0x000fe400078efcff */
[----:B---3--:R-:W-:Y:S01]  /*35d0*/  LEA R3, R48, R3, 0x2 ;  /* 0x0000000330037211 */ /* 0x008fe200078e10ff */
[----:B------:R1:W-:Y:S03]  /*35e0*/  STG.E desc[UR4][R38.64+0x100], R47 ;  /* 0x0001002f26007986 */ /* 0x0003e6000c101904 */
[----:B------:R-:W-:Y:S01]  /*35f0*/  ISETP.GE.AND P1, PT, R3, UR13, PT ;  /* 0x0000000d03007c0c */ /* 0x000fe2000bf26270 */
[----:B------:R1:W-:Y:S04]  /*3600*/  STG.E desc[UR4][R38.64+0x180], R49 ;  /* 0x0001803126007986 */ /* 0x0003e8000c101904 */
[----:B------:R1:W-:Y:S04]  /*3610*/  STG.E desc[UR4][R38.64+0x200], R43 ;  /* 0x0002002b26007986 */ /* 0x0003e8000c101904 */
[----:B------:R1:W-:Y:S04]  /*3620*/  STG.E desc[UR4][R38.64+0x280], R51 ;  /* 0x0002803326007986 */ /* 0x0003e8000c101904 */
[----:B------:R1:W-:Y:S04]  /*3630*/  STG.E desc[UR4][R38.64+0x300], R41 ;  /* 0x0003002926007986 */ /* 0x0003e8000c101904 */
[----:B------:R1:W-:Y:S01]  /*3640*/  STG.E desc[UR4][R38.64+0x380], R57 ;  /* 0x0003803926007986 */ /* 0x0003e2000c101904 */
[----:B------:R-:W-:Y:S05]  /*3650*/  @!P1 BRA `(.L_x_5275) ;  /* 0xffffffe8008c9947 */ /* 0x000fea000383ffff */
[----:B------:R-:W-:Y:S05]  /*3660*/  BSYNC B1 ;  /* 0x0000000000017941 */ /* 0x000fea0003800000 */
.L_x_5273:
[----:B------:R-:W-:-:S07]  /*3670*/  HFMA2 R75, -RZ, RZ, 0, 0 ;  /* 0x00000000ff4b7431 */ /* 0x000fce00000001ff */
.L_x_5269:
[----:B------:R-:W-:Y:S05]  /*3680*/  BSYNC B0 ;  /* 0x0000000000007941 */ /* 0x000fea0003800000 */
.L_x_5268:
[----:B------:R-:W2:Y:S01]  /*3690*/  LDCU.64 UR6, c[0x0][0x3f8] ;  /* 0x00007f00ff0677ac */ /* 0x000ea20008000a00 */
[----:B------:R-:W3:Y:S01]  /*36a0*/  S2R R7, SR_TID.X ;  /* 0x0000000000077919 */ /* 0x000ee20000002100 */
        /* <DEDUP_REMOVED lines=13> */
[----:B0-----:R0:W2:Y:S02]  /*3780*/  SHFL.DOWN PT, R8, R5, 0x1, 0x1f ;  /* 0x08201f0005087f89 */ /* 0x0010a400000e0000 */
.L_x_5312:
[----:B------:R-:W-:Y:S01]  /*3790*/  ISETP.NE.AND P1, PT, R0, RZ, PT ;  /* 0x000000ff0000720c */ /* 0x000fe20003f25270 */
[----:B------:R-:W-:Y:S05]  /*37a0*/  WARPSYNC.ALL ;  /* 0x0000000000007948 */ /* 0x000fea0003800000 */
[----:B0-2---:R-:W-:Y:S01]  /*37b0*/  FMNMX R5, R5, R8, !PT ;  /* 0x0000000805057209 */ /* 0x005fe20007800000 */
[----:B------:R-:W-:Y:S06]  /*37c0*/  BSSY B0, `(.L_x_5276) ;  /* 0x000001c000007945 */ /* 0x000fec0003800000 */
[----:B------:R-:W0:Y:S01]  /*37d0*/  @!P1 S2R R4, SR_CgaCtaId ;  /* 0x0000000000049919 */ /* 0x000e220000008800 */
[----:B------:R-:W-:-:S02]  /*37e0*/  @!P1 MOV R3, 0x400 ;  /* 0x0000040000039802 */ /* 0x000fc40000000f00 */
[----:B---3--:R-:W-:-:S04]  /*37f0*/  @!P1 SHF.R.U32.HI R0, RZ, 0x3, R7 ;  /* 0x00000003ff009819 */ /* 0x008fc80000011607 */
[----:B------:R-:W-:Y:S02]  /*3800*/  @!P1 LOP3.LUT R0, R0, 0x7c, RZ, 0xc0, !PT ;  /* 0x0000007c00009812 */ /* 0x000fe400078ec0ff */
[----:B0-----:R-:W-:-:S04]  /*3810*/  @!P1 LEA R3, R4, R3, 0x18 ;  /* 0x0000000304039211 */ /* 0x001fc800078ec0ff */
[----:B------:R-:W-:-:S05]  /*3820*/  @!P1 IADD3 R0, PT, PT, R0, R3, RZ ;  /* 0x0000000300009210 */ /* 0x000fca0007ffe0ff */
        /* <DEDUP_REMOVED lines=11> */
[----:B------:R0:W2:Y:S01]  /*38e0*/  @!P1 LDS R0, [R3] ;  /* 0x0000000003009984 */ /* 0x0000a20000000800 */
[----:B------:R-:W-:Y:S05]  /*38f0*/  BRA.DIV UR6, `(.L_x_5279) ;  /* 0x0000001606107947 */ /* 0x000fea000b800000 */
[----:B0-2---:R-:W0:Y:S02]  /*3900*/  SHFL.DOWN PT, R3, R0, 0x2, 0x1f ;  /* 0x08401f0000037f89 */ /* 0x005e2400000e0000 */
[----:B0-----:R-:W-:-:S05]  /*3910*/  FMNMX R3, R3, R0, !PT ;  /* 0x0000000003037209 */ /* 0x001fca0007800000 */
[----:B------:R0:W2:Y:S02]  /*3920*/  SHFL.DOWN PT, R4, R3, 0x1, 0x1f ;  /* 0x08201f0003047f89 */ /* 0x0000a400000e0000 */
.L_x_5315:
[----:B------:R-:W-:Y:S02]  /*3930*/  ISETP.NE.AND P1, PT, R7, RZ, PT ;  /* 0x000000ff0700720c */ /* 0x000fe40003f25270 */
[----:B0-2---:R-:W-:-:S11]  /*3940*/  FMNMX R3, R3, R4, !PT ;  /* 0x0000000403037209 */ /* 0x005fd60007800000 */
[----:B------:R-:W-:Y:S05]  /*3950*/  @P1 BRA `(.L_x_5278) ;  /* 0x0000000000081947 */ /* 0x000fea0003800000 */
[----:B------:R-:W0:Y:S02]  /*3960*/  LDC.64 R4, c[0x0][0x3f8] ;  /* 0x0000fe00ff047b82 */ /* 0x000e240000000a00 */
[----:B0-----:R0:W-:Y:S02]  /*3970*/  REDG.E.MAX.S32.STRONG.GPU desc[UR4][R4.64], R3 ;  /* 0x000000030400798e */ /* 0x0011e4000d12e304 */
.L_x_5278:
[----:B------:R-:W-:Y:S05]  /*3980*/  BSYNC B0 ;  /* 0x0000000000007941 */ /* 0x000fea0003800000 */
.L_x_5276:
[----:B------:R-:W-:Y:S05]  /*3990*/  @!P0 EXIT ;  /* 0x000000000000894d */ /* 0x000fea0003800000 */
[----:B------:R-:W2:Y:S01]  /*39a0*/  LDCU.64 UR6, c[0x0][0x3f0] ;  /* 0x00007e00ff0677ac */ /* 0x000ea20008000a00 */
[----:B---3--:R-:W-:Y:S02]  /*39b0*/  LOP3.LUT P0, RZ, R2, R7, RZ, 0xfc, !PT ;  /* 0x0000000702ff7212 */ /* 0x008fe4000780fcff */
[----:B--2---:R-:W-:-:S04]  /*39c0*/  ISETP.EQ.U32.AND P1, PT, RZ, UR6, PT ;  /* 0x00000006ff007c0c */ /* 0x004fc8000bf22070 */
[----:B------:R-:W-:-:S13]  /*39d0*/  ISETP.EQ.OR.EX P0, PT, RZ, UR7, P0, P1 ;  /* 0x00000007ff007c0c */ /* 0x000fda0008702710 */
[----:B------:R-:W-:Y:S05]  /*39e0*/  @P0 EXIT ;  /* 0x000000000000094d */ /* 0x000fea0003800000 */
[----:B-----5:R-:W-:-:S04]  /*39f0*/  IADD3 R0, PT, PT, R68, 0x1800000, RZ ;  /* 0x0180000044007810 */ /* 0x020fc80007ffe0ff */
[----:B------:R-:W-:-:S04]  /*3a00*/  LOP3.LUT R0, R0, 0x7f800000, RZ, 0xc0, !PT ;  /* 0x7f80000000007812 */ /* 0x000fc800078ec0ff */
[----:B------:R-:W-:-:S13]  /*3a10*/  ISETP.GT.U32.AND P0, PT, R0, 0x1ffffff, PT ;  /* 0x01ffffff0000780c */ /* 0x000fda0003f04070 */
[----:B------:R-:W-:Y:S05]  /*3a20*/  @P0 BRA `(.L_x_5280) ;  /* 0x00000000000c0947 */ /* 0x000fea0003800000 */
[----:B------:R-:W-:-:S07]  /*3a30*/  MOV R7, 0x3a50 ;  /* 0x00003a5000077802 */ /* 0x000fce0000000f00 */
[----:B01----:R-:W-:Y:S05]  /*3a40*/  CALL.REL.NOINC `($__internal_61_$__cuda_sm20_rcp_rn_f32_slowpath) ;  /* 0x0000001000fc7944 */ /* 0x003fea0003c00000 */
[----:B------:R-:W-:Y:S05]  /*3a50*/  BRA `(.L_x_5281) ;  /* 0x0000000000107947 */ /* 0x000fea0003800000 */
.L_x_5280:
[----:B0-----:R-:W0:Y:S02]  /*3a60*/  MUFU.RCP R5, R68 ;  /* 0x0000004400057308 */ /* 0x001e240000001000 */
[----:B0-----:R-:W-:-:S04]  /*3a70*/  FFMA R0, R68, R5, -1 ;  /* 0xbf80000044007423 */ /* 0x001fc80000000005 */
[----:B------:R-:W-:-:S04]  /*3a80*/  FADD.FTZ R0, -R0, -RZ ;  /* 0x800000ff00007221 */ /* 0x000fc80000010100 */
[----:B------:R-:W-:-:S07]  /*3a90*/  FFMA R5, R5, R0, R5 ;  /* 0x0000000005057223 */ /* 0x000fce0000000005 */
.L_x_5281:
[----:B------:R-:W0:Y:S02]  /*3aa0*/  LDC.64 R2, c[0x0][0x3f0] ;  /* 0x0000fc00ff027b82 */ /* 0x000e240000000a00 */
[----:B0-----:R-:W-:Y:S01]  /*3ab0*/  STG.E desc[UR4][R2.64], R5 ;  /* 0x0000000502007986 */ /* 0x001fe2000c101904 */
[----:B------:R-:W-:Y:S05]  /*3ac0*/  EXIT ;  /* 0x000000000000794d */ /* 0x000fea0003800000 */
.L_x_5271:
[----:B------:R-:W-:Y:S01]  /*3ad0*/  HFMA2 R70, -RZ, RZ, 0, 5.9604644775390625e-08 ;  /* 0x00000001ff467431 */ /* 0x000fe200000001ff */
[----:B------:R-:W-:Y:S01]  /*3ae0*/  BSSY B1, `(.L_x_5282) ;  /* 0x0000006000017945 */ /* 0x000fe20003800000 */
[----:B------:R-:W-:Y:S02]  /*3af0*/  MOV R71, 0x1f ;  /* 0x0000001f00477802 */ /* 0x000fe40000000f00 */
[----:B------:R-:W-:-:S07]  /*3b00*/  MOV R72, 0xffffffff ;  /* 0xffffffff00487802 */ /* 0x000fce0000000f00 */
[----:B------:R-:W-:Y:S05]  /*3b10*/  WARPSYNC.COLLECTIVE R72, `(.L_x_5283) ;  /* 0x0000000048087348 */ /* 0x000fea0003c00000 */
[----:B------:R0:W1:Y:S02]  /*3b20*/  SHFL.BFLY P0, R73, R69, R70, R71 ;  /* 0x0c00004645497389 */ /* 0x0000640000000047 */
[----:B01----:R-:W-:Y:S05]  /*3b30*/  ENDCOLLECTIVE ;  /* 0x000000000000791b */ /* 0x003fea0003800000 */
.L_x_5283:
[----:B------:R-:W-:Y:S05]  /*3b40*/  BSYNC B1 ;  /* 0x0000000000017941 */ /* 0x000fea0003800000 */
.L_x_5282:
[----:B------:R-:W-:Y:S02]  /*3b50*/  HFMA2 R70, -RZ, RZ, 0, 1.1920928955078125e-07 ;  /* 0x00000002ff467431 */ /* 0x000fe400000001ff */
[----:B------:R-:W-:Y:S01]  /*3b60*/  FADD R69, R69, R73 ;  /* 0x0000004945457221 */ /* 0x000fe20000000000 */
[----:B------:R-:W-:Y:S02]  /*3b70*/  MOV R71, 0x1f ;  /* 0x0000001f00477802 */ /* 0x000fe40000000f00 */
[----:B------:R-:W-:-:S07]  /*3b80*/  MOV R72, 0xffffffff ;  /* 0xffffffff00487802 */ /* 0x000fce0000000f00 */
[----:B------:R-:W-:Y:S05]  /*3b90*/  WARPSYNC.COLLECTIVE R72, `(.L_x_5284) ;  /* 0x0000000048087348 */ /* 0x000fea0003c00000 */
[----:B------:R0:W1:Y:S02]  /*3ba0*/  SHFL.BFLY P0, R73, R69, R70, R71 ;  /* 0x0c00004645497389 */ /* 0x0000640000000047 */
[----:B01----:R-:W-:Y:S05]  /*3bb0*/  ENDCOLLECTIVE ;  /* 0x000000000000791b */ /* 0x003fea0003800000 */
.L_x_5284:
[----:B------:R-:W-:Y:S02]  /*3bc0*/  HFMA2 R70, -RZ, RZ, 0, 2.384185791015625e-07 ;  /* 0x00000004ff467431 */ /* 0x000fe400000001ff */
[----:B------:R-:W-:-:S05]  /*3bd0*/  FADD R56, R69, R73 ;  /* 0x0000004945387221 */ /* 0x000fca0000000000 */
[----:B------:R-:W-:-:S07]  /*3be0*/  MOV R69, R56 ;  /* 0x0000003800457202 */ /* 0x000fce0000000f00 */
[----:B------:R-:W-:Y:S05]  /*3bf0*/  WARPSYNC.COLLECTIVE R72, `(.L_x_5285) ;  /* 0x0000000048087348 */ /* 0x000fea0003c00000 */
[----:B------:R0:W1:Y:S02]  /*3c00*/  SHFL.BFLY P0, R73, R69, R70, R71 ;  /* 0x0c00004645497389 */ /* 0x0000640000000047 */
[----:B01----:R-:W-:Y:S05]  /*3c10*/  ENDCOLLECTIVE ;  /* 0x000000000000791b */ /* 0x003fea0003800000 */
.L_x_5285:
[----:B------:R-:W-:Y:S02]  /*3c20*/  HFMA2 R70, -RZ, RZ, 0, 4.76837158203125e-07 ;  /* 0x00000008ff467431 */ /* 0x000fe400000001ff */
[----:B------:R-:W-:-:S05]  /*3c30*/  FADD R57, R56, R73 ;  /* 0x0000004938397221 */ /* 0x000fca0000000000 */
[----:B------:R-:W-:-:S07]  /*3c40*/  MOV R69, R57 ;  /* 0x0000003900457202 */ /* 0x000fce0000000f00 */
[----:B------:R-:W-:Y:S05]  /*3c50*/  WARPSYNC.COLLECTIVE R72, `(.L_x_5286) ;  /* 0x0000000048087348 */ /* 0x000fea0003c00000 */
[----:B------:R0:W1:Y:S02]  /*3c60*/  SHFL.BFLY P0, R73, R69, R70, R71 ;  /* 0x0c00004645497389 */ /* 0x0000640000000047 */
[----:B01----:R-:W-:Y:S05]  /*3c70*/  ENDCOLLECTIVE ;  /* 0x000000000000791b */ /* 0x003fea0003800000 */
.L_x_5286:
[----:B------:R-:W-:Y:S02]  /*3c80*/  HFMA2 R70, -RZ, RZ, 0, 9.5367431640625e-07 ;  /* 0x00000010ff467431 */ /* 0x000fe400000001ff */
[----:B------:R-:W-:-:S05]  /*3c90*/  FADD R57, R57, R73 ;  /* 0x0000004939397221 */ /* 0x000fca0000000000 */
[----:B------:R-:W-:-:S07]  /*3ca0*/  MOV R69, R57 ;  /* 0x0000003900457202 */ /* 0x000fce0000000f00 */
[----:B------:R-:W-:Y:S05]  /*3cb0*/  WARPSYNC.COLLECTIVE R72, `(.L_x_5287) ;  /* 0x0000000048087348 */ /* 0x000fea0003c00000 */
[----:B------:R0:W1:Y:S02]  /*3cc0*/  SHFL.BFLY P0, R73, R69, R70, R71 ;  /* 0x0c00004645497389 */ /* 0x0000640000000047 */
[----:B01----:R-:W-:Y:S05]  /*3cd0*/  ENDCOLLECTIVE ;  /* 0x000000000000791b */ /* 0x003fea0003800000 */
.L_x_5287:
[----:B------:R-:W-:Y:S01]  /*3ce0*/  MOV R70, 0x1 ;  /* 0x0000000100467802 */ /* 0x000fe20000000f00 */
        /* <DEDUP_REMOVED lines=69> */
.L_x_5288:
[----:B------:R-:W-:Y:S02]  /*4140*/  HFMA2 R70, -RZ, RZ, 0, 1.1920928955078125e-07 ;  /* 0x00000002ff467431 */ /* 0x000fe400000001ff */
[----:B------:R-:W-:-:S05]  /*4150*/  FADD R56, R69, R73 ;  /* 0x0000004945387221 */ /* 0x000fca0000000000 */
[----:B------:R-:W-:-:S07]  /*4160*/  MOV R69, R56 ;  /* 0x0000003800457202 */ /* 0x000fce0000000f00 */
[----:B------:R-:W-:Y:S05]  /*4170*/  WARPSYNC.COLLECTIVE R72, `(.L_x_5289) ;  /* 0x0000000048087348 */ /* 0x000fea0003c00000 */
[----:B------:R0:W1:Y:S02]  /*4180*/  SHFL.BFLY P0, R73, R69, R70, R71 ;  /* 0x0c00004645497389 */ /* 0x0000640000000047 */
[----:B01----:R-:W-:Y:S05]  /*4190*/  ENDCOLLECTIVE ;  /* 0x000000000000791b */ /* 0x003fea0003800000 */
.L_x_5289:
[----:B------:R-:W-:Y:S02]  /*41a0*/  HFMA2 R70, -RZ, RZ, 0, 2.384185791015625e-07 ;  /* 0x00000004ff467431 */ /* 0x000fe400000001ff */
[----:B------:R-:W-:-:S05]  /*41b0*/  FADD R56, R56, R73 ;  /* 0x0000004938387221 */ /* 0x000fca0000000000 */
[----:B------:R-:W-:-:S07]  /*41c0*/  MOV R69, R56 ;  /* 0x0000003800457202 */ /* 0x000fce0000000f00 */
[----:B------:R-:W-:Y:S05]  /*41d0*/  WARPSYNC.COLLECTIVE R72, `(.L_x_5290) ;  /* 0x0000000048087348 */ /* 0x000fea0003c00000 */
[----:B------:R0:W1:Y:S02]  /*41e0*/  SHFL.BFLY P0, R73, R69, R70, R71 ;  /* 0x0c00004645497389 */ /* 0x0000640000000047 */
[----:B01----:R-:W-:Y:S05]  /*41f0*/  ENDCOLLECTIVE ;  /* 0x000000000000791b */ /* 0x003fea0003800000 */
.L_x_5290:
[----:B------:R-:W-:Y:S02]  /*4200*/  HFMA2 R70, -RZ, RZ, 0, 4.76837158203125e-07 ;  /* 0x00000008ff467431 */ /* 0x000fe400000001ff */
[----:B------:R-:W-:-:S05]  /*4210*/  FADD R56, R56, R73 ;  /* 0x0000004938387221 */ /* 0x000fca0000000000 */
[----:B------:R-:W-:-:S07]  /*4220*/  MOV R69, R56 ;  /* 0x0000003800457202 */ /* 0x000fce0000000f00 */
[----:B------:R-:W-:Y:S05]  /*4230*/  WARPSYNC.COLLECTIVE R72, `(.L_x_5291) ;  /* 0x0000000048087348 */ /* 0x000fea0003c00000 */
[----:B------:R0:W1:Y:S02]  /*4240*/  SHFL.BFLY P0, R73, R69, R70, R71 ;  /* 0x0c00004645497389 */ /* 0x0000640000000047 */
[----:B01----:R-:W-:Y:S05]  /*4250*/  ENDCOLLECTIVE ;  /* 0x000000000000791b */ /* 0x003fea0003800000 */
.L_x_5291:
[----:B------:R-:W-:Y:S01]  /*4260*/  MOV R70, 0x10 ;  /* 0x0000001000467802 */ /* 0x000fe20000000f00 */
[----:B------:R-:W-:-:S07]  /*4270*/  FADD R69, R56, R73 ;  /* 0x0000004938457221 */ /* 0x000fce0000000000 */
[----:B------:R-:W-:Y:S05]  /*4280*/  WARPSYNC.COLLECTIVE R72, `(.L_x_5292) ;  /* 0x0000000048087348 */ /* 0x000fea0003c00000 */
[----:B------:R0:W1:Y:S02]  /*4290*/  SHFL.BFLY P0, R73, R69, R70, R71 ;  /* 0x0c00004645497389 */ /* 0x0000640000000047 */
[----:B01----:R-:W-:Y:S05]  /*42a0*/  ENDCOLLECTIVE ;  /* 0x000000000000791b */ /* 0x003fea0003800000 */
.L_x_5292:
[----:B------:R-:W-:Y:S05]  /*42b0*/  BRA `(.L_x_5293) ;  /* 0xffffffc800fc7947 */ /* 0x000fea000383ffff */
.L_x_5274:
[----:B------:R-:W-:Y:S01]  /*42c0*/  HFMA2 R70, -RZ, RZ, 0, 5.9604644775390625e-08 ;  /* 0x00000001ff467431 */ /* 0x000fe200000001ff */
[----:B------:R-:W-:Y:S01]  /*42d0*/  BSSY B2, `(.L_x_5294) ;  /* 0x0000006000027945 */ /* 0x000fe20003800000 */
[----:B------:R-:W-:Y:S02]  /*42e0*/  MOV R71, 0x1f ;  /* 0x0000001f00477802 */ /* 0x000fe40000000f00 */
[----:B------:R-:W-:-:S07]  /*42f0*/  MOV R72, 0xffffffff ;  /* 0xffffffff00487802 */ /* 0x000fce0000000f00 */
[----:B------:R-:W-:Y:S05]  /*4300*/  WARPSYNC.COLLECTIVE R72, `(.L_x_5295) ;  /* 0x0000000048087348 */ /* 0x000fea0003c00000 */
[----:B------:R0:W1:Y:S02]  /*4310*/  SHFL.BFLY P0, R73, R69, R70, R71 ;  /* 0x0c00004645497389 */ /* 0x0000640000000047 */
[----:B01----:R-:W-:Y:S05]  /*4320*/  ENDCOLLECTIVE ;  /* 0x000000000000791b */ /* 0x003fea0003800000 */
.L_x_5295:
[----:B------:R-:W-:Y:S05]  /*4330*/  BSYNC B2 ;  /* 0x0000000000027941 */ /* 0x000fea0003800000 */
.L_x_5294:
        /* <DEDUP_REMOVED lines=8> */
.L_x_5296:
[----:B------:R-:W-:Y:S02]  /*43c0*/  HFMA2 R70, -RZ, RZ, 0, 2.384185791015625e-07 ;  /* 0x00000004ff467431 */ /* 0x000fe400000001ff */
[----:B------:R-:W-:-:S05]  /*43d0*/  FADD R77, R76, R73 ;  /* 0x000000494c4d7221 */ /* 0x000fca0000000000 */
[----:B------:R-:W-:-:S07]  /*43e0*/  MOV R69, R77 ;  /* 0x0000004d00457202 */ /* 0x000fce0000000f00 */
[----:B------:R-:W-:Y:S05]  /*43f0*/  WARPSYNC.COLLECTIVE R72, `(.L_x_5297) ;  /* 0x0000000048087348 */ /* 0x000fea0003c00000 */
[----:B------:R0:W1:Y:S02]  /*4400*/  SHFL.BFLY P0, R73, R69, R70, R71 ;  /* 0x0c00004645497389 */ /* 0x0000640000000047 */
[----:B01----:R-:W-:Y:S05]  /*4410*/  ENDCOLLECTIVE ;  /* 0x000000000000791b */ /* 0x003fea0003800000 */
.L_x_5297:
[----:B------:R-:W-:Y:S02]  /*4420*/  HFMA2 R70, -RZ, RZ, 0, 4.76837158203125e-07 ;  /* 0x00000008ff467431 */ /* 0x000fe400000001ff */
[----:B------:R-:W-:-:S05]  /*4430*/  FADD R77, R77, R73 ;  /* 0x000000494d4d7221 */ /* 0x000fca0000000000 */
[----:B------:R-:W-:-:S07]  /*4440*/  MOV R69, R77 ;  /* 0x0000004d00457202 */ /* 0x000fce0000000f00 */
[----:B------:R-:W-:Y:S05]  /*4450*/  WARPSYNC.COLLECTIVE R72, `(.L_x_5298) ;  /* 0x0000000048087348 */ /* 0x000fea0003c00000 */
[----:B------:R0:W1:Y:S02]  /*4460*/  SHFL.BFLY P0, R73, R69, R70, R71 ;  /* 0x0c00004645497389 */ /* 0x0000640000000047 */
[----:B01----:R-:W-:Y:S05]  /*4470*/  ENDCOLLECTIVE ;  /* 0x000000000000791b */ /* 0x003fea0003800000 */
.L_x_5298:
[----:B------:R-:W-:Y:S02]  /*4480*/  HFMA2 R70, -RZ, RZ, 0, 9.5367431640625e-07 ;  /* 0x00000010ff467431 */ /* 0x000fe400000001ff */
[----:B------:R-:W-:-:S05]  /*4490*/  FADD R75, R77, R73 ;  /* 0x000000494d4b7221 */ /* 0x000fca0000000000 */
[----:B------:R-:W-:-:S07]  /*44a0*/  MOV R69, R75 ;  /* 0x0000004b00457202 */ /* 0x000fce0000000f00 */
[----:B------:R-:W-:Y:S05]  /*44b0*/  WARPSYNC.COLLECTIVE R72, `(.L_x_5299) ;  /* 0x0000000048087348 */ /* 0x000fea0003c00000 */
[----:B------:R0:W1:Y:S02]  /*44c0*/  SHFL.BFLY P0, R73, R69, R70, R71 ;  /* 0x0c00004645497389 */ /* 0x0000640000000047 */
[----:B01----:R-:W-:Y:S05]  /*44d0*/  ENDCOLLECTIVE ;  /* 0x000000000000791b */ /* 0x003fea0003800000 */
.L_x_5299:
        /* <DEDUP_REMOVED lines=70> */
.L_x_5300:
[----:B------:R-:W-:Y:S02]  /*4940*/  HFMA2 R70, -RZ, RZ, 0, 1.1920928955078125e-07 ;  /* 0x00000002ff467431 */ /* 0x000fe400000001ff */
[----:B------:R-:W-:-:S05]  /*4950*/  FADD R76, R69, R73 ;  /* 0x00000049454c7221 */ /* 0x000fca0000000000 */
[----:B------:R-:W-:-:S07]  /*4960*/  MOV R69, R76 ;  /* 0x0000004c00457202 */ /* 0x000fce0000000f00 */
[----:B------:R-:W-:Y:S05]  /*4970*/  WARPSYNC.COLLECTIVE R72, `(.L_x_5301) ;  /* 0x0000000048087348 */ /* 0x000fea0003c00000 */
[----:B------:R0:W1:Y:S02]  /*4980*/  SHFL.BFLY P0, R73, R69, R70, R71 ;  /* 0x0c00004645497389 */ /* 0x0000640000000047 */
[----:B01----:R-:W-:Y:S05]  /*4990*/  ENDCOLLECTIVE ;  /* 0x000000000000791b */ /* 0x003fea0003800000 */
.L_x_5301:
[----:B------:R-:W-:Y:S02]  /*49a0*/  HFMA2 R70, -RZ, RZ, 0, 2.384185791015625e-07 ;  /* 0x00000004ff467431 */ /* 0x000fe400000001ff */
[----:B------:R-:W-:-:S05]  /*49b0*/  FADD R77, R76, R73 ;  /* 0x000000494c4d7221 */ /* 0x000fca0000000000 */
[----:B------:R-:W-:-:S07]  /*49c0*/  MOV R69, R77 ;  /* 0x0000004d00457202 */ /* 0x000fce0000000f00 */
[----:B------:R-:W-:Y:S05]  /*49d0*/  WARPSYNC.COLLECTIVE R72, `(.L_x_5302) ;  /* 0x0000000048087348 */ /* 0x000fea0003c00000 */
[----:B------:R0:W1:Y:S02]  /*49e0*/  SHFL.BFLY P0, R73, R69, R70, R71 ;  /* 0x0c00004645497389 */ /* 0x0000640000000047 */
[----:B01----:R-:W-:Y:S05]  /*49f0*/  ENDCOLLECTIVE ;  /* 0x000000000000791b */ /* 0x003fea0003800000 */
.L_x_5302:
[----:B------:R-:W-:Y:S02]  /*4a00*/  HFMA2 R70, -RZ, RZ, 0, 4.76837158203125e-07 ;  /* 0x00000008ff467431 */ /* 0x000fe400000001ff */
[----:B------:R-:W-:-:S05]  /*4a10*/  FADD R77, R77, R73 ;  /* 0x000000494d4d7221 */ /* 0x000fca0000000000 */
[----:B------:R-:W-:-:S07]  /*4a20*/  MOV R69, R77 ;  /* 0x0000004d00457202 */ /* 0x000fce0000000f00 */
[----:B------:R-:W-:Y:S05]  /*4a30*/  WARPSYNC.COLLECTIVE R72, `(.L_x_5303) ;  /* 0x0000000048087348 */ /* 0x000fea0003c00000 */
[----:B------:R0:W1:Y:S02]  /*4a40*/  SHFL.BFLY P0, R73, R69, R70, R71 ;  /* 0x0c00004645497389 */ /* 0x0000640000000047 */
[----:B01----:R-:W-:Y:S05]  /*4a50*/  ENDCOLLECTIVE ;  /* 0x000000000000791b */ /* 0x003fea0003800000 */
.L_x_5303:
[----:B------:R-:W-:Y:S02]  /*4a60*/  HFMA2 R70, -RZ, RZ, 0, 9.5367431640625e-07 ;  /* 0x00000010ff467431 */ /* 0x000fe400000001ff */
[----:B------:R-:W-:-:S05]  /*4a70*/  FADD R76, R77, R73 ;  /* 0x000000494d4c7221 */ /* 0x000fca0000000000 */
[----:B------:R-:W-:-:S07]  /*4a80*/  MOV R69, R76 ;  /* 0x0000004c00457202 */ /* 0x000fce0000000f00 */
[----:B------:R-:W-:Y:S05]  /*4a90*/  WARPSYNC.COLLECTIVE R72, `(.L_x_5304) ;  /* 0x0000000048087348 */ /* 0x000fea0003c00000 */
[----:B------:R0:W1:Y:S02]  /*4aa0*/  SHFL.BFLY P0, R73, R69, R70, R71 ;  /* 0x0c00004645497389 */ /* 0x0000640000000047 */
[----:B01----:R-:W-:Y:S05]  /*4ab0*/  ENDCOLLECTIVE ;  /* 0x000000000000791b */ /* 0x003fea0003800000 */
.L_x_5304:
[----:B------:R-:W-:Y:S05]  /*4ac0*/  BRA `(.L_x_5305) ;  /* 0xffffffdc00787947 */ /* 0x000fea000383ffff */
.L_x_5277:
[----:B0-----:R-:W-:Y:S01]  /*4ad0*/  HFMA2 R10, -RZ, RZ, 0, 1.847743988037109375e-06 ;  /* 0x0000001fff0a7431 */ /* 0x001fe200000001ff */
[----:B------:R-:W-:Y:S01]  /*4ae0*/  BSSY B0, `(.L_x_5306) ;  /* 0x0000006000007945 */ /* 0x000fe20003800000 */
[----:B------:R-:W-:Y:S02]  /*4af0*/  MOV R9, 0x10 ;  /* 0x0000001000097802 */ /* 0x000fe40000000f00 */
[----:B------:R-:W-:-:S07]  /*4b00*/  MOV R72, 0xffffffff ;  /* 0xffffffff00487802 */ /* 0x000fce0000000f00 */
[----:B-1-3-5:R-:W-:Y:S05]  /*4b10*/  WARPSYNC.COLLECTIVE R72, `(.L_x_5307) ;  /* 0x0000000048087348 */ /* 0x02afea0003c00000 */
[----:B------:R0:W2:Y:S02]  /*4b20*/  SHFL.DOWN P1, R8, R75, R9, R10 ;  /* 0x080000094b087389 */ /* 0x0000a4000002000a */
[----:B0123-5:R-:W-:Y:S05]  /*4b30*/  ENDCOLLECTIVE ;  /* 0x000000000000791b */ /* 0x02ffea0003800000 */
.L_x_5307:
[----:B------:R-:W-:Y:S05]  /*4b40*/  BSYNC B0 ;  /* 0x0000000000007941 */ /* 0x000fea0003800000 */
.L_x_5306:
        /* <DEDUP_REMOVED lines=9> */
.L_x_5308:
[----:B------:R-:W-:Y:S01]  /*4be0*/  HFMA2 R9, -RZ, RZ, 0, 2.384185791015625e-07 ;  /* 0x00000004ff097431 */ /* 0x000fe200000001ff */
[----:B------:R-:W-:-:S04]  /*4bf0*/  MOV R3, R8 ;  /* 0x0000000800037202 */ /* 0x000fc80000000f00 */
[----:B------:R-:W-:-:S04]  /*4c00*/  FMNMX R3, R4, R3, !PT ;  /* 0x0000000304037209 */ /* 0x000fc80007800000 */
[----:B------:R-:W-:-:S07]  /*4c10*/  MOV R75, R3 ;  /* 0x00000003004b7202 */ /* 0x000fce0000000f00 */
[----:B------:R-:W-:Y:S05]  /*4c20*/  WARPSYNC.COLLECTIVE R72, `(.L_x_5309) ;  /* 0x0000000048087348 */ /* 0x000fea0003c00000 */
[----:B------:R0:W1:Y:S02]  /*4c30*/  SHFL.DOWN P1, R8, R75, R9, R10 ;  /* 0x080000094b087389 */ /* 0x000064000002000a */
[----:B01----:R-:W-:Y:S05]  /*4c40*/  ENDCOLLECTIVE ;  /* 0x000000000000791b */ /* 0x003fea0003800000 */
.L_x_5309:
[----:B------:R-:W-:Y:S01]  /*4c50*/  HFMA2 R9, -RZ, RZ, 0, 1.1920928955078125e-07 ;  /* 0x00000002ff097431 */ /* 0x000fe200000001ff */
[----:B------:R-:W-:-:S04]  /*4c60*/  MOV R6, R8 ;  /* 0x0000000800067202 */ /* 0x000fc80000000f00 */
[----:B------:R-:W-:-:S04]  /*4c70*/  FMNMX R6, R3, R6, !PT ;  /* 0x0000000603067209 */ /* 0x000fc80007800000 */
[----:B------:R-:W-:-:S07]  /*4c80*/  MOV R75, R6 ;  /* 0x00000006004b7202 */ /* 0x000fce0000000f00 */
[----:B------:R-:W-:Y:S05]  /*4c90*/  WARPSYNC.COLLECTIVE R72, `(.L_x_5310) ;  /* 0x0000000048087348 */ /* 0x000fea0003c00000 */
[----:B------:R0:W1:Y:S02]  /*4ca0*/  SHFL.DOWN P1, R8, R75, R9, R10 ;  /* 0x080000094b087389 */ /* 0x000064000002000a */
[----:B01----:R-:W-:Y:S05]  /*4cb0*/  ENDCOLLECTIVE ;  /* 0x000000000000791b */ /* 0x003fea0003800000 */
.L_x_5310:
[----:B------:R-:W-:Y:S01]  /*4cc0*/  HFMA2 R9, -RZ, RZ, 0, 5.9604644775390625e-08 ;  /* 0x00000001ff097431 */ /* 0x000fe200000001ff */
[----:B------:R-:W-:-:S04]  /*4cd0*/  MOV R5, R8 ;  /* 0x0000000800057202 */ /* 0x000fc80000000f00 */
[----:B------:R-:W-:-:S04]  /*4ce0*/  FMNMX R5, R6, R5, !PT ;  /* 0x0000000506057209 */ /* 0x000fc80007800000 */
[----:B------:R-:W-:-:S07]  /*4cf0*/  MOV R75, R5 ;  /* 0x00000005004b7202 */ /* 0x000fce0000000f00 */
[----:B------:R-:W-:Y:S05]  /*4d00*/  WARPSYNC.COLLECTIVE R72, `(.L_x_5311) ;  /* 0x0000000048087348 */ /* 0x000fea0003c00000 */
[----:B------:R0:W1:Y:S02]  /*4d10*/  SHFL.DOWN P1, R8, R75, R9, R10 ;  /* 0x080000094b087389 */ /* 0x000064000002000a */
[----:B01----:R-:W-:Y:S05]  /*4d20*/  ENDCOLLECTIVE ;  /* 0x000000000000791b */ /* 0x003fea0003800000 */
.L_x_5311:
[----:B------:R-:W-:Y:S05]  /*4d30*/  BRA `(.L_x_5312) ;  /* 0xffffffe800947947 */ /* 0x000fea000383ffff */
.L_x_5279:
[----:B--2---:R-:W-:Y:S02]  /*4d40*/  MOV R75, R0 ;  /* 0x00000000004b7202 */ /* 0x004fe40000000f00 */
[----:B------:R-:W-:Y:S02]  /*4d50*/  MOV R9, 0x2 ;  /* 0x0000000200097802 */ /* 0x000fe40000000f00 */
[----:B------:R-:W-:Y:S02]  /*4d60*/  MOV R10, 0x1f ;  /* 0x0000001f000a7802 */ /* 0x000fe40000000f00 */
[----:B------:R-:W-:-:S07]  /*4d70*/  MOV R72, 0xffffffff ;  /* 0xffffffff00487802 */ /* 0x000fce0000000f00 */
[----:B01---5:R-:W-:Y:S05]  /*4d80*/  WARPSYNC.COLLECTIVE R72, `(.L_x_5313) ;  /* 0x0000000048087348 */ /* 0x023fea0003c00000 */
[----:B------:R2:W3:Y:S02]  /*4d90*/  SHFL.DOWN P1, R8, R75, R9, R10 ;  /* 0x080000094b087389 */ /* 0x0004e4000002000a */
[----:B0123-5:R-:W-:Y:S05]  /*4da0*/  ENDCOLLECTIVE ;  /* 0x000000000000791b */ /* 0x02ffea0003800000 */
.L_x_5313:
[----:B------:R-:W-:Y:S02]  /*4db0*/  MOV R9, 0x1 ;  /* 0x0000000100097802 */ /* 0x000fe40000000f00 */
[----:B------:R-:W-:-:S04]  /*4dc0*/  MOV R3, R8 ;  /* 0x0000000800037202 */ /* 0x000fc80000000f00 */
[----:B------:R-:W-:-:S04]  /*4dd0*/  FMNMX R3, R3, R0, !PT ;  /* 0x0000000003037209 */ /* 0x000fc80007800000 */
[----:B------:R-:W-:-:S07]  /*4de0*/  MOV R75, R3 ;  /* 0x00000003004b7202 */ /* 0x000fce0000000f00 */
[----:B------:R-:W-:Y:S05]  /*4df0*/  WARPSYNC.COLLECTIVE R72, `(.L_x_5314) ;  /* 0x0000000048087348 */ /* 0x000fea0003c00000 */
[----:B------:R0:W1:Y:S02]  /*4e00*/  SHFL.DOWN P1, R8, R75, R9, R10 ;  /* 0x080000094b087389 */ /* 0x000064000002000a */
[----:B01----:R-:W-:Y:S05]  /*4e10*/  ENDCOLLECTIVE ;  /* 0x000000000000791b */ /* 0x003fea0003800000 */
.L_x_5314:
[----:B------:R-:W-:Y:S01]  /*4e20*/  MOV R4, R8 ;  /* 0x0000000800047202 */ /* 0x000fe20000000f00 */
[----:B------:R-:W-:Y:S06]  /*4e30*/  BRA `(.L_x_5315) ;  /* 0xffffffe800bc7947 */ /* 0x000fec000383ffff */
        .weak           $__internal_61_$__cuda_sm20_rcp_rn_f32_slowpath
        .type           $__internal_61_$__cuda_sm20_rcp_rn_f32_slowpath,@function
        .size           $__internal_61_$__cuda_sm20_rcp_rn_f32_slowpath,(.L_x_6103 - $__internal_61_$__cuda_sm20_rcp_rn_f32_slowpath)
$__internal_61_$__cuda_sm20_rcp_rn_f32_slowpath:
        /* <DEDUP_REMOVED lines=14> */
.L_x_5316:
        /* <DEDUP_REMOVED lines=33> */
.L_x_5318:
[----:B------:R0:W1:Y:S02]  /*5130*/  MUFU.RCP R2, R68 ;  /* 0x0000004400027308 */ /* 0x0000640000001000 */
.L_x_5317:
[----:B------:R-:W-:Y:S01]  /*5140*/  HFMA2 R3, -RZ, RZ, 0, 0 ;  /* 0x00000000ff037431 */ /* 0x000fe200000001ff */
[----:B-1----:R-:W-:Y:S02]  /*5150*/  MOV R5, R2 ;  /* 0x0000000200057202 */ /* 0x002fe40000000f00 */
[----:B------:R-:W-:-:S04]  /*5160*/  MOV R2, R7 ;  /* 0x0000000700027202 */ /* 0x000fc80000000f00 */
[----:B0-----:R-:W-:Y:S05]  /*5170*/  RET.REL.NODEC R2 `(_ZN18transformer_engine13normalization24rmsnorm_fwd_tuned_kernelINS0_13Kernel_traitsIff13__nv_fp8_e4m3fjLj1024ELj1ELj4ELj1ELj16ENS0_18Kernel_traits_baseILj1024EffS3_fjLj128EEEEEEEvNS0_19ForwardKernelParamsE) ;  /* 0xffffffac02a07950 */ /* 0x001fea0003c3ffff */
.L_x_5319:
        /* <DEDUP_REMOVED lines=16> */
.L_x_6103:


//--------------------- .text._ZN18transformer_engine13normalization24rmsnorm_fwd_tuned_kernelINS0_13Kernel_traitsI6__halfS3_13__nv_fp8_e4m3fjLj1024ELj1ELj4ELj1ELj16ENS0_18Kernel_traits_baseILj1024ES3_S3_S4_fjLj128EEEEEEEvNS0_19ForwardKernelParamsE --------------------------
	.section	.text._ZN18transformer_engine13normalization24rmsnorm_fwd_tuned_kernelINS0_13Kernel_traitsI6__halfS3_13__nv_fp8_e4m3fjLj1024ELj1ELj4ELj1ELj16ENS0_18Kernel_traits_baseILj1024ES3_S3_S4_fjLj128EEEEEEEvNS0_19ForwardKernelParamsE,"ax",@progbits
	.align	128
        .global         _ZN18transformer_engine13normalization24rmsnorm_fwd_tuned_kernelINS0_13Kernel_traitsI6__halfS3_13__nv_fp8_e4m3fjLj1024ELj1ELj4ELj1ELj16ENS0_18Kernel_traits_baseILj1024ES3_S3_S4_fjLj128EEEEEEEvNS0_19ForwardKernelParamsE
        .type           _ZN18transformer_engine13normalization24rmsnorm_fwd_tuned_kernelINS0_13Kernel_traitsI6__halfS3_13__nv_fp8_e4m3fjLj1024ELj1ELj4ELj1ELj16ENS0_18Kernel_traits_baseILj1024ES3_S3_S4_fjLj128EEEEEEEvNS0_19ForwardKernelParamsE,@function
        .size           _ZN18transformer_engine13normalization24rmsnorm_fwd_tuned_kernelINS0_13Kernel_traitsI6__halfS3_13__nv_fp8_e4m3fjLj1024ELj1ELj4ELj1ELj16ENS0_18Kernel_traits_baseILj1024ES3_S3_S4_fjLj128EEEEEEEvNS0_19ForwardKernelParamsE,(.L_x_6104 - _ZN18transformer_engine13normalization24rmsnorm_fwd_tuned_kernelINS0_13Kernel_traitsI6__halfS3_13__nv_fp8_e4m3fjLj1024ELj1ELj4ELj1ELj16ENS0_18Kernel_traits_baseILj1024ES3_S3_S4_fjLj128EEEEEEEvNS0_19ForwardKernelParamsE)
        .other          _ZN18transformer_engine13normalization24rmsnorm_fwd_tuned_kernelINS0_13Kernel_traitsI6__halfS3_13__nv_fp8_e4m3fjLj1024ELj1ELj4ELj1ELj16ENS0_18Kernel_traits_baseILj1024ES3_S3_S4_fjLj128EEEEEEEvNS0_19ForwardKernelParamsE,@"STO_CUDA_ENTRY STV_DEFAULT"
_ZN18transformer_engine13normalization24rmsnorm_fwd_tuned_kernelINS0_13Kernel_traitsI6__halfS3_13__nv_fp8_e4m3fjLj1024ELj1ELj4ELj1ELj16ENS0_18Kernel_traits_baseILj1024ES3_S3_S4_fjLj128EEEEEEEvNS0_19ForwardKernelParamsE:
.text._ZN18transformer_engine13normalization24rmsnorm_fwd_tuned_kernelINS0_13Kernel_traitsI6__halfS3_13__nv_fp8_e4m3fjLj1024ELj1ELj4ELj1ELj16ENS0_18Kernel_traits_baseILj1024ES3_S3_S4_fjLj128EEEEEEEvNS0_19ForwardKernelParamsE:
        /* <DEDUP_REMOVED lines=34> */
[----:B------:R-:W-:Y:S01]  /*0220*/  MOV R50, RZ ;  /* 0x000000ff00327202 */ /* 0x000fe20000000f00 */
        /* <DEDUP_REMOVED lines=64> */
.L_x_5324:
[----:B0-----:R-:W0:Y:S01]  /*0630*/  S2R R73, SR_TID.X ;  /* 0x0000000000497919 */ /* 0x001e220000002100 */
[----:B------:R-:W1:Y:S01]  /*0640*/  LDC.64 R28, c[0x0][0x390] ;  /* 0x0000e400ff1c7b82 */ /* 0x000e620000000a00 */
[----:B0-----:R-:W-:-:S04]  /*0650*/  LOP3.LUT R73, R73, 0x1f, RZ, 0xc0, !PT ;  /* 0x0000001f49497812 */ /* 0x001fc800078ec0ff */
[----:B------:R-:W-:-:S05]  /*0660*/  LEA R17, R10, R73, 0x7 ;  /* 0x000000490a117211 */ /* 0x000fca00078e38ff */
[----:B-1----:R-:W-:-:S05]  /*0670*/  IMAD.WIDE.U32 R28, R17, 0x10, R28 ;  /* 0x00000010111c7825 */ /* 0x002fca00078e001c */
[----:B------:R-:W2:Y:S04]  /*0680*/  LDG.E.128 R16, desc[UR4][R28.64] ;  /* 0x000000041c107981 */ /* 0x000ea8000c1e1d00 */
[----:B------:R-:W3:Y:S04]  /*0690*/  LDG.E.128 R20, desc[UR4][R28.64+0x200] ;  /* 0x000200041c147981 */ /* 0x000ee8000c1e1d00 */
[----:B------:R-:W4:Y:S04]  /*06a0*/  LDG.E.128 R24, desc[UR4][R28.64+0x400] ;  /* 0x000400041c187981 */ /* 0x000f28000c1e1d00 */
[----:B------:R-:W5:Y:S01]  /*06b0*/  LDG.E.128 R28, desc[UR4][R28.64+0x600] ;  /* 0x000600041c1c7981 */ /* 0x000f62000c1e1d00 */
[----:B------:R-:W-:Y:S01]  /*06c0*/  UMOV UR6, 0xffffffff ;  /* 0xffffffff00067882 */ /* 0x000fe20000000000 */
[----:B------:R-:W-:Y:S01]  /*06d0*/  ISETP.NE.AND P2, PT, R73, RZ, PT ;  /* 0x000000ff4900720c */ /* 0x000fe20003f45270 */
[----:B--2---:R-:W-:-:S02]  /*06e0*/  HADD2.F32 R55, -RZ, R16.H0_H0 ;  /* 0x20000010ff377230 */ /* 0x004fc40000004100 */
[----:B------:R-:W-:Y:S02]  /*06f0*/  HADD2.F32 R56, -RZ, R16.H1_H1 ;  /* 0x30000010ff387230 */ /* 0x000fe40000004100 */
[--C-:B------:R-:W-:Y:S02]  /*0700*/  HADD2.F32 R16, -RZ, R17.reuse.H0_H0 ;  /* 0x20000011ff107230 */ /* 0x100fe40000004100 */
[----:B------:R-:W-:Y:S01]  /*0710*/  FADD R57, RZ, R55 ;  /* 0x00000037ff397221 */ /* 0x000fe20000000000 */
[----:B------:R-:W-:Y:S02]  /*0720*/  HADD2.F32 R58, -RZ, R17.H1_H1 ;  /* 0x30000011ff3a7230 */ /* 0x000fe40000004100 */
[----:B------:R-:W-:Y:S02]  /*0730*/  HADD2.F32 R60, -RZ, R18.H1_H1 ;  /* 0x30000012ff3c7230 */ /* 0x000fe40000004100 */
[----:B------:R-:W-:Y:S01]  /*0740*/  FADD R57, R56, R57 ;  /* 0x0000003938397221 */ /* 0x000fe20000000000 */
[----:B---3--:R-:W-:-:S02]  /*0750*/  HADD2.F32 R64, -RZ, R22.H0_H0 ;  /* 0x20000016ff407230 */ /* 0x008fc40000004100 */
[--C-:B----4-:R-:W-:Y:S02]  /*0760*/  HADD2.F32 R65, -RZ, R25.reuse.H0_H0 ;  /* 0x20000019ff417230 */ /* 0x110fe40000004100 */
[----:B------:R-:W-:Y:S01]  /*0770*/  FADD R17, R16, R57 ;  /* 0x0000003910117221 */ /* 0x000fe20000000000 */
[----:B------:R-:W-:Y:S02]  /*0780*/  HADD2.F32 R57, -RZ, R18.H0_H0 ;  /* 0x20000012ff397230 */ /* 0x000fe40000004100 */
        /* <DEDUP_REMOVED lines=8> */
[----:B------:R-:W-:Y:S02]  /*0810*/  HADD2.F32 R59, -RZ, R20.H1_H1 ;  /* 0x30000014ff3b7230 */ /* 0x000fe40000004100 */
[----:B-----5:R-:W-:Y:S02]  /*0820*/  HADD2.F32 R25, -RZ, R28.H0_H0 ;  /* 0x2000001cff197230 */ /* 0x020fe40000004100 */
[----:B------:R-:W-:Y:S01]  /*0830*/  FADD R62, R17, R18 ;  /* 0x00000012113e7221 */ /* 0x000fe20000000000 */
[----:B------:R-:W-:-:S02]  /*0840*/  HADD2.F32 R18, -RZ, R20.H0_H0 ;  /* 0x20000014ff127230 */ /* 0x000fc40000004100 */
[----:B------:R-:W-:Y:S02]  /*0850*/  HADD2.F32 R20, -RZ, R21.H0_H0 ;  /* 0x20000015ff147230 */ /* 0x000fe40000004100 */
[----:B------:R-:W-:Y:S01]  /*0860*/  FADD R61, R19, R62 ;  /* 0x0000003e133d7221 */ /* 0x000fe20000000000 */
[----:B------:R-:W-:-:S03]  /*0870*/  HADD2.F32 R71, -RZ, R30.H0_H0 ;  /* 0x2000001eff477230 */ /* 0x000fc60000004100 */
[----:B------:R-:W-:Y:S01]  /*0880*/  FADD R62, R18, R61 ;  /* 0x0000003d123e7221 */ /* 0x000fe20000000000 */
[----:B------:R-:W-:-:S03]  /*0890*/  HADD2.F32 R61, -RZ, R21.H1_H1 ;  /* 0x30000015ff3d7230 */ /* 0x000fc60000004100 */
[----:B------:R-:W-:-:S04]  /*08a0*/  FADD R63, R59, R62 ;  /* 0x0000003e3b3f7221 */ /* 0x000fc80000000000 */
[----:B------:R-:W-:Y:S01]  /*08b0*/  FADD R62, R20, R63 ;  /* 0x0000003f143e7221 */ /* 0x000fe20000000000 */
[----:B------:R-:W-:-:S03]  /*08c0*/  HADD2.F32 R63, -RZ, R23.H1_H1 ;  /* 0x30000017ff3f7230 */ /* 0x000fc60000004100 */
        /* <DEDUP_REMOVED lines=8> */
[----:B------:R-:W-:-:S03]  /*0950*/  HADD2.F32 R66, -RZ, R24.H1_H1 ;  /* 0x30000018ff427230 */ /* 0x000fc60000004100 */
[----:B------:R-:W-:-:S04]  /*0960*/  FADD R21, R23, R68 ;  /* 0x0000004417157221 */ /* 0x000fc80000000000 */
        /* <DEDUP_REMOVED lines=108> */
.L_x_5345:
[----:B-1----:R-:W-:Y:S01]  /*1030*/  FADD R75, R74, R75 ;  /* 0x0000004b4a4b7221 */ /* 0x002fe20000000000 */
[----:B------:R-:W-:Y:S01]  /*1040*/  LOP3.LUT R53, R53, 0xffffff00, RZ, 0xc0, !PT ;  /* 0xffffff0035357812 */ /* 0x000fe200078ec0ff */
[----:B0-----:R-:W0:Y:S01]  /*1050*/  S2R R74, SR_TID.X ;  /* 0x00000000004a7919 */ /* 0x001e220000002100 */
[----:B------:R-:W-:Y:S01]  /*1060*/  LOP3.LUT R54, R54, 0xffffff00, RZ, 0xc0, !PT ;  /* 0xffffff0036367812 */ /* 0x000fe200078ec0ff */
[----:B------:R-:W-:-:S04]  /*1070*/  FMUL R72, R75, 0.0009765625 ;  /* 0x3a8000004b487820 */ /* 0x000fc80000400000 */
[----:B------:R-:W-:-:S04]  /*1080*/  FFMA R72, R77, R77, R72 ;  /* 0x0000004d4d487223 */ /* 0x000fc80000000048 */
[----:B------:R-:W-:-:S05]  /*1090*/  FADD R72, R72, UR9 ;  /* 0x0000000948487e21 */ /* 0x000fca0008000000 */
[----:B------:R-:W-:-:S13]  /*10a0*/  FSETP.GEU.AND P0, PT, |R72|, 1.175494350822287508e-38, PT ;  /* 0x008000004800780b */ /* 0x000fda0003f0e200 */
[----:B------:R-:W-:-:S04]  /*10b0*/  @!P0 FMUL R72, R72, 16777216 ;  /* 0x4b80000048488820 */ /* 0x000fc80000400000 */
[----:B------:R-:W1:Y:S01]  /*10c0*/  MUFU.RSQ R21, R72 ;  /* 0x0000004800157308 */ /* 0x000e620000001400 */
[----:B0-----:R-:W-:Y:S01]  /*10d0*/  LOP3.LUT R74, R74, 0x1f, RZ, 0xc0, !PT ;  /* 0x0000001f4a4a7812 */ /* 0x001fe200078ec0ff */
        /* <DEDUP_REMOVED lines=12> */
[C---:B------:R-:W-:Y:S01]  /*11a0*/  @P1 FMUL R73, R0.reuse, R73 ;  /* 0x0000004900491220 */ /* 0x040fe20000400000 */
[----:B------:R-:W-:Y:S01]  /*11b0*/  FMUL R16, R0, R75 ;  /* 0x0000004b00107220 */ /* 0x000fe20000400000 */
[----:B------:R-:W-:Y:S01]  /*11c0*/  FSEL R56, R55, R56, !P1 ;  /* 0x0000003837387208 */ /* 0x000fe20004800000 */
[----:B------:R-:W-:Y:S01]  /*11d0*/  FMUL R20, R20, R21 ;  /* 0x0000001514147220 */ /* 0x000fe20000400000 */
[----:B------:R-:W-:Y:S01]  /*11e0*/  FMUL R59, R59, R12 ;  /* 0x0000000c3b3b7220 */ /* 0x000fe20000400000 */
[----:B------:R-:W-:Y:S01]  /*11f0*/  F2FP.SATFINITE.E4M3.F32.PACK_AB_MERGE_C R73, RZ, R73, RZ ;  /* 0x00000049ff49723e */ /* 0x000fe200048070ff */
[----:B------:R-:W-:Y:S01]  /*1200*/  FMUL R22, R22, R21 ;  /* 0x0000001516167220 */ /* 0x000fe20000400000 */
[----:B------:R-:W-:Y:S01]  /*1210*/  F2FP.SATFINITE.E4M3.F32.PACK_AB_MERGE_C R56, RZ, R56, RZ ;  /* 0x00000038ff38723e */ /* 0x000fe200048070ff */
[----:B------:R-:W-:Y:S01]  /*1220*/  FMUL R20, R20, R11 ;  /* 0x0000000b14147220 */ /* 0x000fe20000400000 */
[----:B------:R-:W-:Y:S01]  /*1230*/  SHF.L.U32 R55, R73, 0x8, RZ ;  /* 0x0000000849377819 */ /* 0x000fe200000006ff */
[-C--:B------:R-:W-:Y:S01]  /*1240*/  FMUL R73, R58, R21.reuse ;  /* 0x000000153a497220 */ /* 0x080fe20000400000 */
[----:B------:R-:W-:Y:S01]  /*1250*/  LOP3.LUT R56, R56, 0xff, RZ, 0xc0, !PT ;  /* 0x000000ff38387812 */ /* 0x000fe200078ec0ff */
[-C--:B------:R-:W-:Y:S01]  /*1260*/  FMUL R67, R67, R21.reuse ;  /* 0x0000001543437220 */ /* 0x080fe20000400000 */
[----:B------:R-:W-:Y:S01]  /*1270*/  FSEL R16, R75, R16, !P1 ;  /* 0x000000104b107208 */ /* 0x000fe20004800000 */
[----:B------:R-:W-:Y:S01]  /*1280*/  FMUL R73, R73, R4 ;  /* 0x0000000449497220 */ /* 0x000fe20000400000 */
[----:B------:R-:W-:Y:S01]  /*1290*/  LOP3.LUT R55, R56, 0xffff, R55, 0xf8, !PT ;  /* 0x0000ffff38377812 */ /* 0x000fe200078ef837 */
[-C--:B------:R-:W-:Y:S01]  /*12a0*/  FMUL R56, R57, R21.reuse ;  /* 0x0000001539387220 */ /* 0x080fe20000400000 */
[----:B------:R-:W-:Y:S01]  /*12b0*/  F2FP.SATFINITE.E4M3.F32.PACK_AB_MERGE_C R16, RZ, R16, RZ ;  /* 0x00000010ff10723e */ /* 0x000fe200048070ff */
[----:B------:R-:W-:Y:S01]  /*12c0*/  FMUL R27, R27, R21 ;  /* 0x000000151b1b7220 */ /* 0x000fe20000400000 */
[----:B------:R-:W-:Y:S01]  /*12d0*/  FMNMX3 R50, R50, |R75|, |R73|, !PT ;  /* 0x4000004b32327276 */ /* 0x000fe20007800449 */
[----:B------:R-:W-:Y:S01]  /*12e0*/  FMUL R57, R56, R5 ;  /* 0x0000000538397220 */ /* 0x000fe20000400000 */
[----:B------:R-:W-:Y:S01]  /*12f0*/  SHF.L.U32 R16, R16, 0x10, RZ ;  /* 0x0000001010107819 */ /* 0x000fe200000006ff */
[----:B------:R-:W-:Y:S01]  /*1300*/  FMUL R75, R64, R13 ;  /* 0x0000000d404b7220 */ /* 0x000fe20000400000 */
[----:B------:R-:W-:Y:S01]  /*1310*/  LOP3.LUT R58, R51, 0xffffff00, RZ, 0xc0, !PT ;  /* 0xffffff00333a7812 */ /* 0x000fe200078ec0ff */
[----:B------:R-:W-:Y:S01]  /*1320*/  FMUL R56, R0, R57 ;  /* 0x0000003900387220 */ /* 0x000fe20000400000 */
[----:B------:R-:W-:Y:S01]  /*1330*/  LOP3.LUT R16, R55, 0xff0000, R16, 0xf8, !PT ;  /* 0x00ff000037107812 */ /* 0x000fe200078ef810 */
[-C--:B------:R-:W-:Y:S01]  /*1340*/  FMUL R55, R60, R21.reuse ;  /* 0x000000153c377220 */ /* 0x080fe20000400000 */
[----:B------:R-:W-:Y:S01]  /*1350*/  FMUL R27, R27, R42 ;  /* 0x0000002a1b1b7220 */ /* 0x000fe20000400000 */
[-C--:B------:R-:W-:Y:S01]  /*1360*/  FMUL R28, R28, R21.reuse ;  /* 0x000000151c1c7220 */ /* 0x080fe20000400000 */
[----:B------:R-:W-:Y:S01]  /*1370*/  FSEL R56, R57, R56, !P1 ;  /* 0x0000003839387208 */ /* 0x000fe20004800000 */
[----:B------:R-:W-:Y:S01]  /*1380*/  FMUL R55, R55, R6 ;  /* 0x0000000637377220 */ /* 0x000fe20000400000 */
[-C--:B------:R-:W-:Y:S01]  /*1390*/  FMUL R29, R29, R21.reuse ;  /* 0x000000151d1d7220 */ /* 0x080fe20000400000 */
[----:B------:R-:W-:Y:S01]  /*13a0*/  FMUL R30, R30, R21 ;  /* 0x000000151e1e7220 */ /* 0x000fe20000400000 */
[----:B------:R-:W-:Y:S01]  /*13b0*/  F2FP.SATFINITE.E4M3.F32.PACK_AB_MERGE_C R51, RZ, R56, RZ ;  /* 0x00000038ff33723e */ /* 0x000fe200048070ff */
[----:B------:R-:W-:Y:S01]  /*13c0*/  FMUL R56, R0, R75 ;  /* 0x0000004b00387220 */ /* 0x000fe20000400000 */
[----:B------:R-:W-:Y:S01]  /*13d0*/  FMNMX3 R50, R50, |R57|, |R55|, !PT ;  /* 0x4000003932327276 */ /* 0x000fe20007800437 */
[----:B------:R-:W-:Y:S01]  /*13e0*/  @P1 FMUL R55, R0, R55 ;  /* 0x0000003700371220 */ /* 0x000fe20000400000 */
[----:B------:R-:W-:Y:S01]  /*13f0*/  LOP3.LUT R51, R58, 0xffff, R51, 0xf8, !PT ;  /* 0x0000ffff3a337812 */ /* 0x000fe200078ef833 */
[----:B------:R-:W-:Y:S01]  /*1400*/  FMUL R58, R69, R21 ;  /* 0x00000015453a7220 */ /* 0x000fe20000400000 */
[----:B------:R-:W-:Y:S01]  /*1410*/  FSEL R56, R75, R56, !P1 ;  /* 0x000000384b387208 */ /* 0x000fe20004800000 */
[----:B------:R-:W-:Y:S01]  /*1420*/  FMUL R29, R29, R46 ;  /* 0x0000002e1d1d7220 */ /* 0x000fe20000400000 */
[----:B------:R-:W-:Y:S01]  /*1430*/  LOP3.LUT R69, R52, 0xffffff00, RZ, 0xc0, !PT ;  /* 0xffffff0034457812 */ /* 0x000fe200078ec0ff */
[----:B------:R-:W-:Y:S01]  /*1440*/  FMUL R57, R58, R37 ;  /* 0x000000253a397220 */ /* 0x000fe20000400000 */
[----:B------:R-:W-:Y:S01]  /*1450*/  F2FP.SATFINITE.E4M3.F32.PACK_AB_MERGE_C R52, RZ, R56, RZ ;  /* 0x00000038ff34723e */ /* 0x000fe200048070ff */
[----:B------:R-:W-:Y:S01]  /*1460*/  FMUL R58, R71, R21 ;  /* 0x00000015473a7220 */ /* 0x000fe20000400000 */
[----:B------:R-:W-:Y:S01]  /*1470*/  F2FP.SATFINITE.E4M3.F32.PACK_AB_MERGE_C R55, RZ, R55, RZ ;  /* 0x00000037ff37723e */ /* 0x000fe200048070ff */
[----:B------:R-:W-:Y:S01]  /*1480*/  FMUL R56, R0, R57 ;  /* 0x0000003900387220 */ /* 0x000fe20000400000 */
[----:B------:R-:W-:Y:S01]  /*1490*/  LOP3.LUT R52, R69, 0xffff, R52, 0xf8, !PT ;  /* 0x0000ffff45347812 */ /* 0x000fe200078ef834 */
[----:B------:R-:W-:Y:S01]  /*14a0*/  FMUL R69, R58, R45 ;  /* 0x0000002d3a457220 */ /* 0x000fe20000400000 */
[----:B------:R-:W-:Y:S01]  /*14b0*/  FMUL R71, R62, R21 ;  /* 0x000000153e477220 */ /* 0x000fe20000400000 */
[C---:B------:R-:W-:Y:S01]  /*14c0*/  @P1 FMUL R73, R0.reuse, R73 ;  /* 0x0000004900491220 */ /* 0x040fe20000400000 */
[----:B------:R-:W-:Y:S01]  /*14d0*/  FSEL R56, R57, R56, !P1 ;  /* 0x0000003839387208 */ /* 0x000fe20004800000 */
[----:B------:R-:W-:-:S03]  /*14e0*/  FMUL R58, R0, R69 ;  /* 0x00000045003a7220 */ /* 0x000fc60000400000 */
[----:B------:R-:W-:Y:S02]  /*14f0*/  F2FP.SATFINITE.E4M3.F32.PACK_AB_MERGE_C R56, RZ, R56, RZ ;  /* 0x00000038ff38723e */ /* 0x000fe400048070ff */
[----:B------:R-:W-:Y:S02]  /*1500*/  FSEL R58, R69, R58, !P1 ;  /* 0x0000003a453a7208 */ /* 0x000fe40004800000 */
[----:B------:R-:W-:Y:S02]  /*1510*/  LOP3.LUT R56, R53, 0xffff, R56, 0xf8, !PT ;  /* 0x0000ffff35387812 */ /* 0x000fe400078ef838 */
[----:B------:R-:W-:Y:S02]  /*1520*/  F2FP.SATFINITE.E4M3.F32.PACK_AB_MERGE_C R53, RZ, R58, RZ ;  /* 0x0000003aff35723e */ /* 0x000fe400048070ff */
[----:B------:R-:W-:Y:S02]  /*1530*/  F2FP.SATFINITE.E4M3.F32.PACK_AB_MERGE_C R73, RZ, R73, RZ ;  /* 0x00000049ff49723e */ /* 0x000fe400048070ff */
[----:B------:R-:W-:Y:S01]  /*1540*/  LOP3.LUT R53, R54, 0xffff, R53, 0xf8, !PT ;  /* 0x0000ffff36357812 */ /* 0x000fe200078ef835 */
[-C--:B------:R-:W-:Y:S01]  /*1550*/  FMUL R54, R17, R21.reuse ;  /* 0x0000001511367220 */ /* 0x080fe20000400000 */
[----:B------:R-:W-:Y:S01]  /*1560*/  FMUL R17, R19, R21 ;  /* 0x0000001513117220 */ /* 0x000fe20000400000 */
[----:B------:R-:W-:-:S02]  /*1570*/  LOP3.LUT R73, R73, 0xffff, RZ, 0xc0, !PT ;  /* 0x0000ffff49497812 */ /* 0x000fc400078ec0ff */
[----:B------:R-:W-:Y:S01]  /*1580*/  FMUL R19, R54, R7 ;  /* 0x0000000736137220 */ /* 0x000fe20000400000 */
[----:B------:R-:W-:Y:S01]  /*1590*/  FMUL R17, R17, R8 ;  /* 0x0000000811117220 */ /* 0x000fe20000400000 */
[----:B------:R-:W-:Y:S02]  /*15a0*/  SHF.L.U32 R73, R73, 0x18, RZ ;  /* 0x0000001849497819 */ /* 0x000fe400000006ff */
[-C--:B------:R-:W-:Y:S02]  /*15b0*/  FMUL R58, R0, R19.reuse ;  /* 0x00000013003a7220 */ /* 0x080fe40000400000 */
[----:B------:R-:W-:Y:S01]  /*15c0*/  FMNMX3 R54, R50, |R19|, |R17|, !PT ;  /* 0x4000001332367276 */ /* 0x000fe20007800411 */
[----:B------:R-:W-:Y:S01]  /*15d0*/  @P1 FMUL R17, R0, R17 ;  /* 0x0000001100111220 */ /* 0x000fe20000400000 */
[----:B------:R-:W-:Y:S02]  /*15e0*/  LOP3.LUT R16, R16, 0xff000000, R73, 0xf8, !PT ;  /* 0xff00000010107812 */ /* 0x000fe400078ef849 */
[----:B------:R-:W-:Y:S01]  /*15f0*/  FSEL R50, R19, R58, !P1 ;  /* 0x0000003a13327208 */ /* 0x000fe20004800000 */
[----:B------:R-:W-:Y:S01]  /*1600*/  FMUL R19, R61, R21 ;  /* 0x000000153d137220 */ /* 0x000fe20000400000 */
[----:B------:R-:W-:Y:S01]  /*1610*/  FMUL R61, R18, R9 ;  /* 0x00000009123d7220 */ /* 0x000fe20000400000 */
[----:B------:R-:W-:Y:S01]  /*1620*/  LOP3.LUT R58, R51, 0xff, RZ, 0xc0, !PT ;  /* 0x000000ff333a7812 */ /* 0x000fe200078ec0ff */
[----:B------:R-:W-:Y:S01]  /*1630*/  FMUL R18, R71, R32 ;  /* 0x0000002047127220 */ /* 0x000fe20000400000 */
[----:B------:R-:W-:Y:S01]  /*1640*/  PRMT R51, R55, 0x7104, RZ ;  /* 0x0000710437337816 */ /* 0x000fe200000000ff */
[----:B------:R-:W-:Y:S01]  /*1650*/  FMUL R19, R19, R14 ;  /* 0x0000000e13137220 */ /* 0x000fe20000400000 */
[----:B------:R-:W-:Y:S01]  /*1660*/  F2FP.SATFINITE.E4M3.F32.PACK_AB_MERGE_C R50, RZ, R50, RZ ;  /* 0x00000032ff32723e */ /* 0x000fe200048070ff */
[----:B------:R-:W-:Y:S01]  /*1670*/  FMUL R71, R22, R15 ;  /* 0x0000000f16477220 */ /* 0x000fe20000400000 */
[----:B------:R-:W-:Y:S01]  /*1680*/  FMNMX3 R54, R54, |R61|, |R59|, !PT ;  /* 0x4000003d36367276 */ /* 0x000fe2000780043b */
[----:B------:R-:W-:Y:S01]  /*1690*/  FMUL R55, R63, R21 ;  /* 0x000000153f377220 */ /* 0x000fe20000400000 */
[----:B------:R-:W-:Y:S01]  /*16a0*/  LOP3.LUT R51, R58, 0xff00, R51, 0xf8, !PT ;  /* 0x0000ff003a337812 */ /* 0x000fe200078ef833 */
[----:B------:R-:W-:Y:S01]  /*16b0*/  FMUL R58, R0, R61 ;  /* 0x0000003d003a7220 */ /* 0x000fe20000400000 */
[----:B------:R-:W-:Y:S01]  /*16c0*/  SHF.L.U32 R50, R50, 0x10, RZ ;  /* 0x0000001032327819 */ /* 0x000fe200000006ff */
[-C--:B------:R-:W-:Y:S01]  /*16d0*/  FMUL R63, R0, R20.reuse ;  /* 0x00000014003f7220 */ /* 0x080fe20000400000 */
[----:B------:R-:W-:Y:S01]  /*16e0*/  FMNMX3 R54, R54, |R20|, |R19|, !PT ;  /* 0x4000001436367276 */ /* 0x000fe20007800413 */
[----:B------:R-:W-:Y:S01]  /*16f0*/  FMUL R55, R55, R34 ;  /* 0x0000002237377220 */ /* 0x000fe20000400000 */
[----:B------:R-:W-:Y:S01]  /*1700*/  LOP3.LUT R51, R51, 0xff0000, R50, 0xf8, !PT ;  /* 0x00ff000033337812 */ /* 0x000fe200078ef832 */
[C---:B------:R-:W-:Y:S01]  /*1710*/  FMUL R50, R0.reuse, R71 ;  /* 0x0000004700327220 */ /* 0x040fe20000400000 */
[----:B------:R-:W-:Y:S01]  /*1720*/  FSEL R61, R61, R58, !P1 ;  /* 0x0000003a3d3d7208 */ /* 0x000fe20004800000 */
[----:B------:R-:W-:Y:S01]  /*1730*/  @P1 FMUL R59, R0, R59 ;  /* 0x0000003b003b1220 */ /* 0x000fe20000400000 */
        /* <DEDUP_REMOVED lines=17> */
[C---:B------:R-:W-:Y:S01]  /*1850*/  @P1 FMUL R18, R0.reuse, R18 ;  /* 0x0000001200121220 */ /* 0x040fe20000400000 */
[----:B------:R-:W-:Y:S01]  /*1860*/  SHF.L.U32 R59, R59, 0x8, RZ ;  /* 0x000000083b3b7819 */ /* 0x000fe200000006ff */
[----:B------:R-:W-:Y:S01]  /*1870*/  @P1 FMUL R55, R0, R55 ;  /* 0x0000003700371220 */ /* 0x000fe20000400000 */
[----:B------:R-:W-:-:S02]  /*1880*/  F2FP.SATFINITE.E4M3.F32.PACK_AB_MERGE_C R22, RZ, R22, RZ ;  /* 0x00000016ff16723e */ /* 0x000fc400048070ff */
[----:B------:R-:W-:Y:S02]  /*1890*/  SHF.L.U32 R62, R23, 0x18, RZ ;  /* 0x00000018173e7819 */ /* 0x000fe400000006ff */
[----:B------:R-:W-:Y:S01]  /*18a0*/  LOP3.LUT R65, R58, 0xffff, R59, 0xf8, !PT ;  /* 0x0000ffff3a417812 */ /* 0x000fe200078ef83b */
[----:B------:R-:W-:Y:S01]  /*18b0*/  FMUL R59, R0, R54 ;  /* 0x00000036003b7220 */ /* 0x000fe20000400000 */
[----:B------:R-:W-:Y:S02]  /*18c0*/  FSEL R23, R63, R60, !P1 ;  /* 0x0000003c3f177208 */ /* 0x000fe40004800000 */
[----:B------:R-:W-:Y:S02]  /*18d0*/  SHF.L.U32 R22, R22, 0x10, RZ ;  /* 0x0000001016167819 */ /* 0x000fe400000006ff */
[----:B------:R-:W-:Y:S01]  /*18e0*/  FMNMX3 R63, R50, |R63|, |R17|, !PT ;  /* 0x4000003f323f7276 */ /* 0x000fe20007800411 */
[----:B------:R-:W-:Y:S01]  /*18f0*/  @P1 FMUL R17, R0, R17 ;  /* 0x0000001100111220 */ /* 0x000fe20000400000 */
[----:B------:R-:W-:Y:S01]  /*1900*/  F2FP.SATFINITE.E4M3.F32.PACK_AB_MERGE_C R50, RZ, R19, RZ ;  /* 0x00000013ff32723e */ /* 0x000fe200048070ff */
[----:B------:R-:W-:Y:S01]  /*1910*/  FMUL R19, R67, R38 ;  /* 0x0000002643137220 */ /* 0x000fe20000400000 */
[----:B------:R-:W-:-:S02]  /*1920*/  LOP3.LUT R65, R65, 0xff0000, R22, 0xf8, !PT ;  /* 0x00ff000041417812 */ /* 0x000fc400078ef816 */
[----:B------:R-:W-:Y:S02]  /*1930*/  F2FP.SATFINITE.E4M3.F32.PACK_AB_MERGE_C R18, RZ, R18, RZ ;  /* 0x00000012ff12723e */ /* 0x000fe400048070ff */
[----:B------:R-:W-:Y:S01]  /*1940*/  FSEL R22, R54, R59, !P1 ;  /* 0x0000003b36167208 */ /* 0x000fe20004800000 */
[-C--:B------:R-:W-:Y:S01]  /*1950*/  FMUL R59, R26, R21.reuse ;  /* 0x000000151a3b7220 */ /* 0x080fe20000400000 */
[----:B------:R-:W-:Y:S01]  /*1960*/  LOP3.LUT R50, R50, 0xffff, RZ, 0xc0, !PT ;  /* 0x0000ffff32327812 */ /* 0x000fe200078ec0ff */
[----:B------:R-:W-:Y:S01]  /*1970*/  FMUL R26, R24, R21 ;  /* 0x00000015181a7220 */ /* 0x000fe20000400000 */
[----:B------:R-:W-:Y:S02]  /*1980*/  LOP3.LUT R61, R52, 0xff, RZ, 0xc0, !PT ;  /* 0x000000ff343d7812 */ /* 0x000fe400078ec0ff */
[----:B------:R-:W-:Y:S02]  /*1990*/  PRMT R52, R18, 0x7104, RZ ;  /* 0x0000710412347816 */ /* 0x000fe400000000ff */
[----:B------:R-:W-:Y:S01]  /*19a0*/  F2FP.SATFINITE.E4M3.F32.PACK_AB_MERGE_C R24, RZ, R20, RZ ;  /* 0x00000014ff18723e */ /* 0x000fe200048070ff */
[----:B------:R-:W-:Y:S01]  /*19b0*/  FMUL R20, R59, R40 ;  /* 0x000000283b147220 */ /* 0x000fe20000400000 */
[----:B------:R-:W-:Y:S01]  /*19c0*/  SHF.L.U32 R50, R50, 0x18, RZ ;  /* 0x0000001832327819 */ /* 0x000fe200000006ff */
[----:B------:R-:W-:Y:S01]  /*19d0*/  FMUL R59, R26, R39 ;  /* 0x000000271a3b7220 */ /* 0x000fe20000400000 */
[----:B------:R-:W-:Y:S01]  /*19e0*/  FMNMX3 R54, R63, |R54|, |R19|, !PT ;  /* 0x400000363f367276 */ /* 0x000fe20007800413 */
[----:B------:R-:W-:Y:S01]  /*19f0*/  @P1 FMUL R19, R0, R19 ;  /* 0x0000001300131220 */ /* 0x000fe20000400000 */
[----:B------:R-:W-:-:S02]  /*1a00*/  LOP3.LUT R61, R61, 0xff00, R52, 0xf8, !PT ;  /* 0x0000ff003d3d7812 */ /* 0x000fc400078ef834 */
[----:B------:R-:W-:Y:S01]  /*1a10*/  SHF.L.U32 R26, R24, 0x10, RZ ;  /* 0x00000010181a7819 */ /* 0x000fe200000006ff */
[----:B------:R-:W-:Y:S01]  /*1a20*/  FMUL R24, R0, R59 ;  /* 0x0000003b00187220 */ /* 0x000fe20000400000 */
[----:B------:R-:W-:Y:S02]  /*1a30*/  LOP3.LUT R18, R65, 0xff000000, R50, 0xf8, !PT ;  /* 0xff00000041127812 */ /* 0x000fe400078ef832 */
[----:B------:R-:W-:Y:S01]  /*1a40*/  FMNMX3 R50, R54, |R57|, |R20|, !PT ;  /* 0x4000003936327276 */ /* 0x000fe20007800414 */
[----:B------:R-:W-:Y:S01]  /*1a50*/  @P1 FMUL R20, R0, R20 ;  /* 0x0000001400141220 */ /* 0x000fe20000400000 */
[----:B------:R-:W-:Y:S01]  /*1a60*/  LOP3.LUT R57, R61, 0xff0000, R26, 0xf8, !PT ;  /* 0x00ff00003d397812 */ /* 0x000fe200078ef81a */
[----:B------:R-:W-:Y:S01]  /*1a70*/  FMUL R26, R25, R21 ;  /* 0x00000015191a7220 */ /* 0x000fe20000400000 */
[----:B------:R-:W-:Y:S02]  /*1a80*/  F2FP.SATFINITE.E4M3.F32.PACK_AB_MERGE_C R55, RZ, R55, RZ ;  /* 0x00000037ff37723e */ /* 0x000fe400048070ff */
[----:B------:R-:W-:Y:S01]  /*1a90*/  F2FP.SATFINITE.E4M3.F32.PACK_AB_MERGE_C R23, RZ, R23, RZ ;  /* 0x00000017ff17723e */ /* 0x000fe200048070ff */
[----:B------:R-:W-:Y:S01]  /*1aa0*/  FMUL R25, R26, R41 ;  /* 0x000000291a197220 */ /* 0x000fe20000400000 */
[----:B------:R-:W-:-:S02]  /*1ab0*/  F2FP.SATFINITE.E4M3.F32.PACK_AB_MERGE_C R17, RZ, R17, RZ ;  /* 0x00000011ff11723e */ /* 0x000fc400048070ff */
[----:B------:R-:W-:Y:S01]  /*1ac0*/  LOP3.LUT R55, R55, 0xffff, RZ, 0xc0, !PT ;  /* 0x0000ffff37377812 */ /* 0x000fe200078ec0ff */
[----:B------:R-:W-:Y:S01]  /*1ad0*/  FMUL R54, R0, R25 ;  /* 0x0000001900367220 */ /* 0x000fe20000400000 */
[----:B------:R-:W-:Y:S01]  /*1ae0*/  LOP3.LUT R26, R23, 0xff, RZ, 0xc0, !PT ;  /* 0x000000ff171a7812 */ /* 0x000fe200078ec0ff */
[----:B------:R-:W-:Y:S01]  /*1af0*/  FMUL R23, R68, R21 ;  /* 0x0000001544177220 */ /* 0x000fe20000400000 */
[----:B------:R-:W-:Y:S02]  /*1b00*/  SHF.L.U32 R17, R17, 0x8, RZ ;  /* 0x0000000811117819 */ /* 0x000fe400000006ff */
[----:B------:R-:W-:Y:S02]  /*1b10*/  SHF.L.U32 R52, R55, 0x18, RZ ;  /* 0x0000001837347819 */ /* 0x000fe400000006ff */
[----:B------:R-:W-:Y:S01]  /*1b20*/  LOP3.LUT R55, R26, 0xffff, R17, 0xf8, !PT ;  /* 0x0000ffff1a377812 */ /* 0x000fe200078ef811 */
[----:B------:R-:W-:Y:S01]  /*1b30*/  FMUL R17, R23, R44 ;  /* 0x0000002c17117220 */ /* 0x000fe20000400000 */
[----:B------:R-:W-:Y:S01]  /*1b40*/  F2FP.SATFINITE.E4M3.F32.PACK_AB_MERGE_C R22, RZ, R22, RZ ;  /* 0x00000016ff16723e */ /* 0x000fe200048070ff */
[----:B------:R-:W-:Y:S01]  /*1b50*/  FMUL R23, R28, R43 ;  /* 0x0000002b1c177220 */ /* 0x000fe20000400000 */
[----:B------:R-:W-:Y:S01]  /*1b60*/  FMNMX3 R50, R50, |R59|, |R27|, !PT ;  /* 0x4000003b32327276 */ /* 0x000fe2000780041b */
[----:B------:R-:W-:Y:S01]  /*1b70*/  @P1 FMUL R27, R0, R27 ;  /* 0x0000001b001b1220 */ /* 0x000fe20000400000 */
[----:B------:R-:W-:Y:S01]  /*1b80*/  SHF.L.U32 R22, R22, 0x10, RZ ;  /* 0x0000001016167819 */ /* 0x000fe200000006ff */
[----:B------:R-:W-:Y:S01]  /*1b90*/  FMUL R28, R0, R23 ;  /* 0x00000017001c7220 */ /* 0x000fe20000400000 */
[----:B------:R-:W-:-:S02]  /*1ba0*/  F2FP.SATFINITE.E4M3.F32.PACK_AB_MERGE_C R20, RZ, R20, RZ ;  /* 0x00000014ff14723e */ /* 0x000fc400048070ff */
[----:B------:R-:W-:Y:S01]  /*1bb0*/  FMNMX3 R50, R50, |R25|, |R17|, !PT ;  /* 0x4000001932327276 */ /* 0x000fe20007800411 */
[----:B------:R-:W-:Y:S01]  /*1bc0*/  @P1 FMUL R17, R0, R17 ;  /* 0x0000001100111220 */ /* 0x000fe20000400000 */
[----:B------:R-:W-:Y:S02]  /*1bd0*/  LOP3.LUT R22, R55, 0xff0000, R22, 0xf8, !PT ;  /* 0x00ff000037167812 */ /* 0x000fe400078ef816 */
[----:B------:R-:W-:Y:S02]  /*1be0*/  LOP3.LUT R55, R56, 0xff, RZ, 0xc0, !PT ;  /* 0x000000ff38377812 */ /* 0x000fe400078ec0ff */
[----:B------:R-:W-:Y:S02]  /*1bf0*/  PRMT R20, R20, 0x7104, RZ ;  /* 0x0000710414147816 */ /* 0x000fe400000000ff */
[----:B------:R-:W-:Y:S02]  /*1c00*/  FSEL R28, R23, R28, !P1 ;  /* 0x0000001c171c7208 */ /* 0x000fe40004800000 */
[----:B------:R-:W-:Y:S01]  /*1c10*/  FMNMX3 R50, R50, |R23|, |R29|, !PT ;  /* 0x4000001732327276 */ /* 0x000fe2000780041d */
[-C--:B------:R-:W-:Y:S01]  /*1c20*/  FMUL R23, R70, R21.reuse ;  /* 0x0000001546177220 */ /* 0x080fe20000400000 */
[----:B------:R-:W-:Y:S01]  /*1c30*/  LOP3.LUT R55, R55, 0xff00, R20, 0xf8, !PT ;  /* 0x0000ff0037377812 */ /* 0x000fe200078ef814 */
[----:B------:R-:W-:Y:S01]  /*1c40*/  FMUL R20, R31, R21 ;  /* 0x000000151f147220 */ /* 0x000fe20000400000 */
[----:B------:R-:W-:Y:S01]  /*1c50*/  F2FP.SATFINITE.E4M3.F32.PACK_AB_MERGE_C R19, RZ, R19, RZ ;  /* 0x00000013ff13723e */ /* 0x000fe200048070ff */
[----:B------:R-:W-:Y:S01]  /*1c60*/  FMUL R31, R23, R48 ;  /* 0x00000030171f7220 */ /* 0x000fe20000400000 */
[----:B------:R-:W-:Y:S01]  /*1c70*/  FSEL R26, R25, R54, !P1 ;  /* 0x00000036191a7208 */ /* 0x000fe20004800000 */
[----:B------:R-:W-:Y:S01]  /*1c80*/  FMUL R25, R30, R47 ;  /* 0x0000002f1e197220 */ /* 0x000fe20000400000 */
[----:B------:R-:W-:Y:S01]  /*1c90*/  LOP3.LUT R19, R19, 0xffff, RZ, 0xc0, !PT ;  /* 0x0000ffff13137812 */ /* 0x000fe200078ec0ff */
[C---:B------:R-:W-:Y:S01]  /*1ca0*/  @P1 FMUL R29, R0.reuse, R29 ;  /* 0x0000001d001d1220 */ /* 0x040fe20000400000 */
[----:B------:R-:W-:Y:S01]  /*1cb0*/  FSEL R24, R59, R24, !P1 ;  /* 0x000000183b187208 */ /* 0x000fe20004800000 */
[----:B------:R-:W-:Y:S01]  /*1cc0*/  FMUL R54, R0, R25 ;  /* 0x0000001900367220 */ /* 0x000fe20000400000 */
[----:B------:R-:W-:Y:S01]  /*1cd0*/  FMNMX3 R50, R50, |R69|, |R31|, !PT ;  /* 0x4000004532327276 */ /* 0x000fe2000780041f */
[----:B------:R-:W-:Y:S01]  /*1ce0*/  @P1 FMUL R31, R0, R31 ;  /* 0x0000001f001f1220 */ /* 0x000fe20000400000 */
[----:B------:R-:W-:Y:S01]  /*1cf0*/  SHF.L.U32 R23, R19, 0x18, RZ ;  /* 0x0000001813177819 */ /* 0x000fe200000006ff */
[----:B------:R-:W-:Y:S01]  /*1d00*/  FMUL R19, R20, R49 ;  /* 0x0000003114137220 */ /* 0x000fe20000400000 */
[----:B------:R-:W-:-:S02]  /*1d10*/  F2FP.SATFINITE.E4M3.F32.PACK_AB_MERGE_C R24, RZ, R24, RZ ;  /* 0x00000018ff18723e */ /* 0x000fc400048070ff */
[----:B------:R-:W-:Y:S02]  /*1d20*/  F2FP.SATFINITE.E4M3.F32.PACK_AB_MERGE_C R31, RZ, R31, RZ ;  /* 0x0000001fff1f723e */ /* 0x000fe400048070ff */
[----:B------:R-:W-:Y:S02]  /*1d30*/  SHF.L.U32 R24, R24, 0x10, RZ ;  /* 0x0000001018187819 */ /* 0x000fe400000006ff */
[----:B------:R-:W-:Y:S02]  /*1d40*/  LOP3.LUT R20, R22, 0xff000000, R23, 0xf8, !PT ;  /* 0xff00000016147812 */ /* 0x000fe400078ef817 */
[----:B------:R-:W-:Y:S01]  /*1d50*/  FSEL R54, R25, R54, !P1 ;  /* 0x0000003619367208 */ /* 0x000fe20004800000 */
[----:B------:R-:W0:Y:S01]  /*1d60*/  @!P2 LDC.64 R22, c[0x0][0x3a0] ;  /* 0x0000e800ff16ab82 */ /* 0x000e220000000a00 */
[----:B------:R-:W-:Y:S02]  /*1d70*/  LOP3.LUT R56, R53, 0xff, RZ, 0xc0, !PT ;  /* 0x000000ff35387812 */ /* 0x000fe400078ec0ff */
[----:B------:R-:W-:-:S02]  /*1d80*/  PRMT R31, R31, 0x7104, RZ ;  /* 0x000071041f1f7816 */ /* 0x000fc400000000ff */
[----:B------:R-:W-:Y:S02]  /*1d90*/  F2FP.SATFINITE.E4M3.F32.PACK_AB_MERGE_C R54, RZ, R54, RZ ;  /* 0x00000036ff36723e */ /* 0x000fe400048070ff */
[----:B------:R-:W-:Y:S02]  /*1da0*/  LOP3.LUT R30, R55, 0xff0000, R24, 0xf8, !PT ;  /* 0x00ff0000371e7812 */ /* 0x000fe400078ef818 */
[----:B------:R-:W-:Y:S01]  /*1db0*/  FMNMX3 R50, R50, |R25|, |R19|, !PT ;  /* 0x4000001932327276 */ /* 0x000fe20007800413 */
[----:B------:R-:W-:Y:S01]  /*1dc0*/  @P1 FMUL R19, R0, R19 ;  /* 0x0000001300131220 */ /* 0x000fe20000400000 */
[----:B------:R-:W1:Y:S01]  /*1dd0*/  LDC.64 R24, c[0x0][0x3c8] ;  /* 0x0000f200ff187b82 */ /* 0x000e620000000a00 */
[----:B------:R-:W-:Y:S02]  /*1de0*/  LOP3.LUT R31, R56, 0xff00, R31, 0xf8, !PT ;  /* 0x0000ff00381f7812 */ /* 0x000fe400078ef81f */
[----:B------:R-:W-:Y:S02]  /*1df0*/  SHF.L.U32 R54, R54, 0x10, RZ ;  /* 0x0000001036367819 */ /* 0x000fe400000006ff */
[----:B------:R-:W-:-:S02]  /*1e00*/  F2FP.SATFINITE.E4M3.F32.PACK_AB_MERGE_C R26, RZ, R26, RZ ;  /* 0x0000001aff1a723e */ /* 0x000fc400048070ff */
[----:B------:R-:W-:Y:S02]  /*1e10*/  F2FP.SATFINITE.E4M3.F32.PACK_AB_MERGE_C R17, RZ, R17, RZ ;  /* 0x00000011ff11723e */ /* 0x000fe400048070ff */
[----:B------:R-:W-:Y:S02]  /*1e20*/  LOP3.LUT R54, R31, 0xff0000, R54, 0xf8, !PT ;  /* 0x00ff00001f367812 */ /* 0x000fe400078ef836 */
[----:B------:R-:W2:Y:S01]  /*1e30*/  LDC R31, c[0x0][0x380] ;  /* 0x0000e000ff1f7b82 */ /* 0x000ea20000000800 */
[----:B------:R-:W-:Y:S01]  /*1e40*/  F2FP.SATFINITE.E4M3.F32.PACK_AB_MERGE_C R27, RZ, R27, RZ ;  /* 0x0000001bff1b723e */ /* 0x000fe200048070ff */
[----:B0-----:R-:W-:Y:S01]  /*1e50*/  @!P2 IMAD.WIDE R22, R10, 0x4, R22 ;  /* 0x000000040a16a825 */ /* 0x001fe200078e0216 */
[----:B------:R-:W-:Y:S02]  /*1e60*/  F2FP.SATFINITE.E4M3.F32.PACK_AB_MERGE_C R19, RZ, R19, RZ ;  /* 0x00000013ff13723e */ /* 0x000fe400048070ff */
[----:B------:R-:W-:Y:S02]  /*1e70*/  F2FP.SATFINITE.E4M3.F32.PACK_AB_MERGE_C R28, RZ, R28, RZ ;  /* 0x0000001cff1c723e */ /* 0x000fe400048070ff */
[----:B------:R-:W-:Y:S01]  /*1e80*/  LOP3.LUT R26, R26, 0xff, RZ, 0xc0, !PT ;  /* 0x000000ff1a1a7812 */ /* 0x000fe200078ec0ff */
[----:B------:R0:W-:Y:S01]  /*1e90*/  @!P2 STG.E desc[UR4][R22.64], R21 ;  /* 0x000000151600a986 */ /* 0x0001e2000c101904 */
[----:B------:R-:W-:-:S02]  /*1ea0*/  SHF.L.U32 R17, R17, 0x8, RZ ;  /* 0x0000000811117819 */ /* 0x000fc400000006ff */
[----:B------:R-:W-:Y:S02]  /*1eb0*/  F2FP.SATFINITE.E4M3.F32.PACK_AB_MERGE_C R29, RZ, R29, RZ ;  /* 0x0000001dff1d723e */ /* 0x000fe400048070ff */
[----:B------:R-:W-:Y:S02]  /*1ec0*/  LOP3.LUT R27, R27, 0xffff, RZ, 0xc0, !PT ;  /* 0x0000ffff1b1b7812 */ /* 0x000fe400078ec0ff */
[----:B------:R-:W-:Y:S02]  /*1ed0*/  LOP3.LUT R19, R19, 0xffff, RZ, 0xc0, !PT ;  /* 0x0000ffff13137812 */ /* 0x000fe400078ec0ff */
[----:B------:R-:W-:Y:S02]  /*1ee0*/  LOP3.LUT R17, R26, 0xffff, R17, 0xf8, !PT ;  /* 0x0000ffff1a117812 */ /* 0x000fe400078ef811 */
[----:B------:R-:W-:Y:S02]  /*1ef0*/  SHF.L.U32 R28, R28, 0x10, RZ ;  /* 0x000000101c1c7819 */ /* 0x000fe400000006ff */
[----:B------:R-:W-:-:S02]  /*1f00*/  LOP3.LUT R29, R29, 0xffff, RZ, 0xc0, !PT ;  /* 0x0000ffff1d1d7812 */ /* 0x000fc400078ec0ff */
[----:B------:R-:W-:Y:S02]  /*1f10*/  SHF.L.U32 R27, R27, 0x18, RZ ;  /* 0x000000181b1b7819 */ /* 0x000fe400000006ff */
[----:B------:R-:W-:Y:S02]  /*1f20*/  SHF.L.U32 R19, R19, 0x18, RZ ;  /* 0x0000001813137819 */ /* 0x000fe400000006ff */
[----:B------:R-:W-:Y:S02]  /*1f30*/  LOP3.LUT R28, R17, 0xff0000, R28, 0xf8, !PT ;  /* 0x00ff0000111c7812 */ /* 0x000fe400078ef81c */
[----:B------:R-:W-:Y:S02]  /*1f40*/  LEA R17, R10, R74, 0x7 ;  /* 0x0000004a0a117211 */ /* 0x000fe400078e38ff */
[----:B------:R-:W-:Y:S02]  /*1f50*/  LOP3.LUT R51, R51, R62, RZ, 0xfc, !PT ;  /* 0x0000003e33337212 */ /* 0x000fe400078efcff */
[----:B------:R-:W-:Y:S01]  /*1f60*/  LOP3.LUT R52, R57, R52, RZ, 0xfc, !PT ;  /* 0x0000003439347212 */ /* 0x000fe200078efcff */
[----:B-1----:R-:W-:Y:S01]  /*1f70*/  IMAD.WIDE.U32 R24, R17, 0x8, R24 ;  /* 0x0000000811187825 */ /* 0x002fe200078e0018 */
[----:B------:R-:W-:-:S02]  /*1f80*/  SHF.L.U32 R29, R29, 0x18, RZ ;  /* 0x000000181d1d7819 */ /* 0x000fc400000006ff */
[----:B------:R-:W-:Y:S02]  /*1f90*/  LOP3.LUT R53, R30, R27, RZ, 0xfc, !PT ;  /* 0x0000001b1e357212 */ /* 0x000fe400078efcff */
[----:B------:R-:W-:Y:S02]  /*1fa0*/  LOP3.LUT R54, R54, R19, RZ, 0xfc, !PT ;  /* 0x0000001336367212 */ /* 0x000fe400078efcff */
[----:B------:R-:W-:Y:S02]  /*1fb0*/  LOP3.LUT R26, R28, 0xff000000, R29, 0xf8, !PT ;  /* 0xff0000001c1a7812 */ /* 0x000fe400078ef81d */
[----:B------:R-:W-:Y:S02]  /*1fc0*/  MOV R17, R51 ;  /* 0x0000003300117202 */ /* 0x000fe40000000f00 */
[----:B------:R-:W-:Y:S02]  /*1fd0*/  MOV R19, R52 ;  /* 0x0000003400137202 */ /* 0x000fe40000000f00 */
[----:B0-----:R-:W-:Y:S01]  /*1fe0*/  MOV R21, R53 ;  /* 0x0000003500157202 */ /* 0x001fe20000000f00 */
[----:B------:R0:W-:Y:S01]  /*1ff0*/  STG.E.64 desc[UR4][R24.64], R16 ;  /* 0x0000001018007986 */ /* 0x0001e2000c101b04 */
[----:B------:R-:W-:-:S02]  /*2000*/  MOV R27, R54 ;  /* 0x00000036001b7202 */ /* 0x000fc40000000f00 */
[----:B--2---:R-:W-:Y:S01]  /*2010*/  LEA R10, R31, R10, 0x2 ;  /* 0x0000000a1f0a7211 */ /* 0x004fe200078e10ff */
[----:B------:R0:W-:Y:S03]  /*2020*/  STG.E.64 desc[UR4][R24.64+0x100], R18 ;  /* 0x0001001218007986 */ /* 0x0001e6000c101b04 */
[----:B------:R-:W-:Y:S01]  /*2030*/  ISETP.GE.AND P0, PT, R10, UR10, PT ;  /* 0x0000000a0a007c0c */ /* 0x000fe2000bf06270 */
[----:B------:R0:W-:Y:S04]  /*2040*/  STG.E.64 desc[UR4][R24.64+0x200], R20 ;  /* 0x0002001418007986 */ /* 0x0001e8000c101b04 */
[----:B------:R0:W-:Y:S08]  /*2050*/  STG.E.64 desc[UR4][R24.64+0x300], R26 ;  /* 0x0003001a18007986 */ /* 0x0001f0000c101b04 */
[----:B------:R-:W-:Y:S05]  /*2060*/  @!P0 BRA `(.L_x_5324) ;  /* 0xffffffe400708947 */ /* 0x000fea000383ffff */
[----:B------:R-:W-:Y:S05]  /*2070*/  BRA `(.L_x_5321) ;  /* 0x0000001c00187947 */ /* 0x000fea0003800000 */
.L_x_5322:
[----:B------:R-:W0:Y:S01]  /*2080*/  LDCU.U8 UR6, c[0x0][0x3c0] ;  /* 0x00007800ff0677ac */ /* 0x000e220008000000 */
[--C-:B-----5:R-:W-:Y:S01]  /*2090*/  HADD2.F32 R76, -RZ, R12.reuse.H0_H0 ;  /* 0x2000000cff4c7230 */ /* 0x120fe20000004100 */
[----:B------:R-:W-:Y:S01]  /*20a0*/  BSSY B1, `(.L_x_5325) ;  /* 0x00001c2000017945 */ /* 0x000fe20003800000 */
[----:B------:R-:W-:Y:S02]  /*20b0*/  HADD2.F32 R2, -RZ, R12.H1_H1 ;  /* 0x3000000cff027230 */ /* 0x000fe40000004100 */
[--C-:B------:R-:W-:Y:S02]  /*20c0*/  HADD2.F32 R3, -RZ, R13.reuse.H0_H0 ;  /* 0x2000000dff037230 */ /* 0x100fe40000004100 */
[----:B------:R-:W-:Y:S02]  /*20d0*/  HADD2.F32 R4, -RZ, R13.H1_H1 ;  /* 0x3000000dff047230 */ /* 0x000fe40000004100 */
[--C-:B------:R-:W-:Y:S02]  /*20e0*/  HADD2.F32 R5, -RZ, R14.reuse.H0_H0 ;  /* 0x2000000eff057230 */ /* 0x100fe40000004100 */
[----:B------:R-:W-:-:S02]  /*20f0*/  HADD2.F32 R6, -RZ, R14.H1_H1 ;  /* 0x3000000eff067230 */ /* 0x000fc40000004100 */
[--C-:B------:R-:W-:Y:S02]  /*2100*/  HADD2.F32 R7, -RZ, R15.reuse.H0_H0 ;  /* 0x2000000fff077230 */ /* 0x100fe40000004100 */
[----:B------:R-:W-:Y:S02]  /*2110*/  HADD2.F32 R8, -RZ, R15.H1_H1 ;  /* 0x3000000fff087230 */ /* 0x000fe40000004100 */
[----:B------:R-:W-:Y:S01]  /*2120*/  HADD2.F32 R9, -RZ, R24.H0_H0 ;  /* 0x20000018ff097230 */ /* 0x000fe20000004100 */
[----:B0-----:R-:W-:Y:S01]  /*2130*/  ISETP.NE.AND P0, PT, RZ, UR6, PT ;  /* 0x00000006ff007c0c */ /* 0x001fe2000bf05270 */
[----:B------:R-:W-:Y:S02]  /*2140*/  HADD2.F32 R11, -RZ, R25.H0_H0 ;  /* 0x20000019ff0b7230 */ /* 0x000fe40000004100 */
[----:B------:R-:W-:Y:S02]  /*2150*/  HADD2.F32 R12, -RZ, R26.H0_H0 ;  /* 0x2000001aff0c7230 */ /* 0x000fe40000004100 */
[----:B------:R-:W-:-:S02]  /*2160*/  HADD2.F32 R13, -RZ, R27.H0_H0 ;  /* 0x2000001bff0d7230 */ /* 0x000fc40000004100 */
[----:B------:R-:W-:Y:S02]  /*2170*/  HADD2.F32 R24, -RZ, R24.H1_H1 ;  /* 0x30000018ff187230 */ /* 0x000fe40000004100 */
[----:B------:R-:W-:Y:S02]  /*2180*/  HADD2.F32 R25, -RZ, R25.H1_H1 ;  /* 0x30000019ff197230 */ /* 0x000fe40000004100 */
[----:B------:R-:W-:Y:S02]  /*2190*/  HADD2.F32 R26, -RZ, R26.H1_H1 ;  /* 0x3000001aff1a7230 */ /* 0x000fe40000004100 */
        /* <DEDUP_REMOVED lines=49> */
.L_x_5327:
[----:B0-----:R-:W0:Y:S01]  /*24b0*/  S2R R72, SR_TID.X ;  /* 0x0000000000487919 */ /* 0x001e220000002100 */
[----:B-1----:R-:W1:Y:S01]  /*24c0*/  LDC.64 R32, c[0x0][0x390] ;  /* 0x0000e400ff207b82 */ /* 0x002e620000000a00 */
        /* <DEDUP_REMOVED lines=11> */
[----:B------:R-:W-:Y:S02]  /*2580*/  HADD2.F32 R16, -RZ, R17.H0_H0 ;  /* 0x20000011ff107230 */ /* 0x000fe40000004100 */
[----:B------:R-:W-:Y:S01]  /*2590*/  FADD R57, RZ, R55 ;  /* 0x00000037ff397221 */ /* 0x000fe20000000000 */
[----:B---3--:R-:W-:Y:S02]  /*25a0*/  HADD2.F32 R61, -RZ, R20.H1_H1 ;  /* 0x30000014ff3d7230 */ /* 0x008fe40000004100 */
        /* <DEDUP_REMOVED lines=12> */
[----:B----4-:R-:W-:Y:S02]  /*2670*/  HADD2.F32 R64, -RZ, R28.H0_H0 ;  /* 0x2000001cff407230 */ /* 0x010fe40000004100 */
        /* <DEDUP_REMOVED lines=8> */
[--C-:B-----5:R-:W-:Y:S02]  /*2700*/  HADD2.F32 R69, -RZ, R32.reuse.H0_H0 ;  /* 0x20000020ff457230 */ /* 0x120fe40000004100 */
[----:B------:R-:W-:Y:S01]  /*2710*/  FADD R20, R59, R60 ;  /* 0x0000003c3b147221 */ /* 0x000fe20000000000 */
[----:B------:R-:W-:Y:S02]  /*2720*/  HADD2.F32 R60, -RZ, R21.H0_H0 ;  /* 0x20000015ff3c7230 */ /* 0x000fe40000004100 */
        /* <DEDUP_REMOVED lines=120> */
.L_x_5357:
[----:B-1----:R-:W-:Y:S01]  /*2eb0*/  FADD R75, R74, R75 ;  /* 0x0000004b4a4b7221 */ /* 0x002fe20000000000 */
[----:B------:R-:W-:-:S03]  /*2ec0*/  LOP3.LUT R52, R52, 0xffffff00, RZ, 0xc0, !PT ;  /* 0xffffff0034347812 */ /* 0x000fc600078ec0ff */
[----:B------:R-:W-:Y:S01]  /*2ed0*/  FMUL R72, R75, 0.0009765625 ;  /* 0x3a8000004b487820 */ /* 0x000fe20000400000 */
[----:B------:R-:W-:-:S03]  /*2ee0*/  LOP3.LUT R75, R50, 0xffffff00, RZ, 0xc0, !PT ;  /* 0xffffff00324b7812 */ /* 0x000fc600078ec0ff */
        /* <DEDUP_REMOVED lines=19> */
[----:B------:R-:W-:Y:S01]  /*3020*/  F2FP.SATFINITE.E4M3.F32.PACK_AB_MERGE_C R73, RZ, R73, RZ ;  /* 0x00000049ff49723e */ /* 0x000fe200048070ff */
[----:B------:R-:W-:Y:S01]  /*3030*/  FMUL R60, R60, R21 ;  /* 0x000000153c3c7220 */ /* 0x000fe20000400000 */
[----:B------:R-:W-:Y:S01]  /*3040*/  F2FP.SATFINITE.E4M3.F32.PACK_AB_MERGE_C R55, RZ, R55, RZ ;  /* 0x00000037ff37723e */ /* 0x000fe200048070ff */
[-C--:B------:R-:W-:Y:S01]  /*3050*/  FMUL R32, R32, R21.reuse ;  /* 0x0000001520207220 */ /* 0x080fe20000400000 */
[----:B------:R-:W-:Y:S01]  /*3060*/  SHF.L.U32 R73, R73, 0x8, RZ ;  /* 0x0000000849497819 */ /* 0x000fe200000006ff */
[-C--:B------:R-:W-:Y:S01]  /*3070*/  FMUL R57, R57, R21.reuse ;  /* 0x0000001539397220 */ /* 0x080fe20000400000 */
[----:B------:R-:W-:Y:S01]  /*3080*/  LOP3.LUT R56, R55, 0xff, RZ, 0xc0, !PT ;  /* 0x000000ff37387812 */ /* 0x000fe200078ec0ff */
[----:B------:R-:W-:Y:S01]  /*3090*/  FMUL R18, R18, R21 ;  /* 0x0000001512127220 */ /* 0x000fe20000400000 */
[----:B------:R-:W-:Y:S01]  /*30a0*/  F2FP.SATFINITE.E4M3.F32.PACK_AB_MERGE_C R61, RZ, R61, RZ ;  /* 0x0000003dff3d723e */ /* 0x000fe200048070ff */
[----:B------:R-:W-:Y:S01]  /*30b0*/  FMUL R57, R4, R57 ;  /* 0x0000003904397220 */ /* 0x000fe20000400000 */
[----:B------:R-:W-:Y:S01]  /*30c0*/  LOP3.LUT R55, R56, 0xffff, R73, 0xf8, !PT ;  /* 0x0000ffff38377812 */ /* 0x000fe200078ef849 */
[-C--:B------:R-:W-:Y:S01]  /*30d0*/  FMUL R56, R17, R21.reuse ;  /* 0x0000001511387220 */ /* 0x080fe20000400000 */
[-C--:B------:R-:W-:Y:S01]  /*30e0*/  FMUL R73, R62, R21.reuse ;  /* 0x000000153e497220 */ /* 0x080fe20000400000 */
[----:B------:R-:W-:Y:S01]  /*30f0*/  FMUL R62, R69, R21 ;  /* 0x00000015453e7220 */ /* 0x000fe20000400000 */
[----:B------:R-:W-:Y:S01]  /*3100*/  @P1 FMUL R57, R0, R57 ;  /* 0x0000003900391220 */ /* 0x000fe20000400000 */
[----:B------:R-:W-:Y:S01]  /*3110*/  FMUL R17, R5, R56 ;  /* 0x0000003805117220 */ /* 0x000fe20000400000 */
[----:B------:R-:W-:Y:S01]  /*3120*/  FMUL R73, R12, R73 ;  /* 0x000000490c497220 */ /* 0x000fe20000400000 */
[----:B------:R-:W-:Y:S01]  /*3130*/  FMUL R69, R41, R62 ;  /* 0x0000003e29457220 */ /* 0x000fe20000400000 */
[----:B------:R-:W-:Y:S01]  /*3140*/  FMUL R20, R20, R21 ;  /* 0x0000001514147220 */ /* 0x000fe20000400000 */
[C---:B------:R-:W-:Y:S01]  /*3150*/  @P1 FMUL R17, R0.reuse, R17 ;  /* 0x0000001100111220 */ /* 0x040fe20000400000 */
[C---:B------:R-:W-:Y:S01]  /*3160*/  @P1 FMUL R73, R0.reuse, R73 ;  /* 0x0000004900491220 */ /* 0x040fe20000400000 */
        /* <DEDUP_REMOVED lines=9> */
[----:B------:R-:W-:Y:S01]  /*3200*/  LOP3.LUT R17, R52, 0xffff, R17, 0xf8, !PT ;  /* 0x0000ffff34117812 */ /* 0x000fe200078ef811 */
[-C--:B------:R-:W-:Y:S01]  /*3210*/  FMUL R52, R71, R21.reuse ;  /* 0x0000001547347220 */ /* 0x080fe20000400000 */
[----:B------:R-:W-:Y:S01]  /*3220*/  LOP3.LUT R53, R54, 0xffffff00, RZ, 0xc0, !PT ;  /* 0xffffff0036357812 */ /* 0x000fe200078ec0ff */
[-C--:B------:R-:W-:Y:S01]  /*3230*/  FMUL R54, R59, R21.reuse ;  /* 0x000000153b367220 */ /* 0x080fe20000400000 */
[----:B------:R-:W-:Y:S01]  /*3240*/  FMUL R59, R64, R21 ;  /* 0x00000015403b7220 */ /* 0x000fe20000400000 */
[----:B------:R-:W-:Y:S01]  /*3250*/  FMUL R71, R45, R52 ;  /* 0x000000342d477220 */ /* 0x000fe20000400000 */
[----:B------:R-:W-:Y:S01]  /*3260*/  F2FP.SATFINITE.E4M3.F32.PACK_AB_MERGE_C R52, RZ, R67, RZ ;  /* 0x00000043ff34723e */ /* 0x000fe200048070ff */
[----:B------:R-:W-:Y:S01]  /*3270*/  FMUL R67, R66, R21 ;  /* 0x0000001542437220 */ /* 0x000fe20000400000 */
[----:B------:R-:W-:Y:S01]  /*3280*/  FMUL R59, R14, R59 ;  /* 0x0000003b0e3b7220 */ /* 0x000fe20000400000 */
[----:B------:R-:W-:Y:S01]  /*3290*/  @P1 FMUL R71, R0, R71 ;  /* 0x0000004700471220 */ /* 0x000fe20000400000 */
[----:B------:R-:W-:Y:S01]  /*32a0*/  F2FP.SATFINITE.E4M3.F32.PACK_AB_MERGE_C R69, RZ, R69, RZ ;  /* 0x00000045ff45723e */ /* 0x000fe200048070ff */
[----:B------:R-:W-:Y:S01]  /*32b0*/  FMUL R67, R36, R67 ;  /* 0x0000004324437220 */ /* 0x000fe20000400000 */
[----:B------:R-:W-:Y:S01]  /*32c0*/  @P1 FMUL R59, R0, R59 ;  /* 0x0000003b003b1220 */ /* 0x000fe20000400000 */
[----:B------:R-:W-:Y:S01]  /*32d0*/  LOP3.LUT R56, R75, 0xffff, R56, 0xf8, !PT ;  /* 0x0000ffff4b387812 */ /* 0x000fe200078ef838 */
[----:B------:R-:W-:Y:S01]  /*32e0*/  FMUL R31, R42, R31 ;  /* 0x0000001f2a1f7220 */ /* 0x000fe20000400000 */
[----:B------:R-:W-:Y:S01]  /*32f0*/  F2FP.SATFINITE.E4M3.F32.PACK_AB_MERGE_C R50, RZ, R71, RZ ;  /* 0x00000047ff32723e */ /* 0x000fe200048070ff */
[----:B------:R-:W-:Y:S01]  /*3300*/  @P1 FMUL R67, R0, R67 ;  /* 0x0000004300431220 */ /* 0x000fe20000400000 */
[----:B------:R-:W-:Y:S01]  /*3310*/  F2FP.SATFINITE.E4M3.F32.PACK_AB_MERGE_C R62, RZ, R59, RZ ;  /* 0x0000003bff3e723e */ /* 0x000fe200048070ff */
[----:B------:R-:W-:Y:S01]  /*3320*/  FMUL R71, R70, R21 ;  /* 0x0000001546477220 */ /* 0x000fe20000400000 */
[----:B------:R-:W-:Y:S01]  /*3330*/  LOP3.LUT R50, R53, 0xffff, R50, 0xf8, !PT ;  /* 0x0000ffff35327812 */ /* 0x000fe200078ef832 */
[----:B------:R-:W-:Y:S01]  /*3340*/  FMUL R53, R9, R54 ;  /* 0x0000003609357220 */ /* 0x000fe20000400000 */
[----:B------:R-:W-:Y:S01]  /*3350*/  F2FP.SATFINITE.E4M3.F32.PACK_AB_MERGE_C R67, RZ, R67, RZ ;  /* 0x00000043ff43723e */ /* 0x000fe200048070ff */
[----:B------:R-:W-:Y:S01]  /*3360*/  FMUL R71, R44, R71 ;  /* 0x000000472c477220 */ /* 0x000fe20000400000 */
[----:B------:R-:W-:Y:S01]  /*3370*/  SHF.L.U32 R59, R61, 0x8, RZ ;  /* 0x000000083d3b7819 */ /* 0x000fe200000006ff */
[----:B------:R-:W-:Y:S01]  /*3380*/  @P1 FMUL R53, R0, R53 ;  /* 0x0000003500351220 */ /* 0x000fe20000400000 */
[----:B------:R-:W-:Y:S01]  /*3390*/  SHF.L.U32 R67, R67, 0x8, RZ ;  /* 0x0000000843437819 */ /* 0x000fe200000006ff */
[----:B------:R-:W-:Y:S01]  /*33a0*/  FMUL R61, R3, R16 ;  /* 0x00000010033d7220 */ /* 0x000fe20000400000 */
[----:B------:R-:W-:Y:S01]  /*33b0*/  LOP3.LUT R62, R62, 0xff, RZ, 0xc0, !PT ;  /* 0x000000ff3e3e7812 */ /* 0x000fe200078ec0ff */
[C---:B------:R-:W-:Y:S01]  /*33c0*/  @P1 FMUL R71, R0.reuse, R71 ;  /* 0x0000004700471220 */ /* 0x040fe20000400000 */
[----:B------:R-:W-:Y:S01]  /*33d0*/  F2FP.SATFINITE.E4M3.F32.PACK_AB_MERGE_C R53, RZ, R53, RZ ;  /* 0x00000035ff35723e */ /* 0x000fe200048070ff */
[----:B------:R-:W-:Y:S01]  /*33e0*/  @P1 FMUL R61, R0, R61 ;  /* 0x0000003d003d1220 */ /* 0x000fe20000400000 */
[-C--:B------:R-:W-:Y:S01]  /*33f0*/  FMUL R16, R65, R21.reuse ;  /* 0x0000001541107220 */ /* 0x080fe20000400000 */
[----:B------:R-:W-:Y:S01]  /*3400*/  LOP3.LUT R64, R69, 0xff, RZ, 0xc0, !PT ;  /* 0x000000ff45407812 */ /* 0x000fe200078ec0ff */
[----:B------:R-:W-:Y:S01]  /*3410*/  FMUL R69, R22, R21 ;  /* 0x0000001516457220 */ /* 0x000fe20000400000 */
[----:B------:R-:W-:Y:S01]  /*3420*/  LOP3.LUT R54, R53, 0xff, RZ, 0xc0, !PT ;  /* 0x000000ff35367812 */ /* 0x000fe200078ec0ff */
[----:B------:R-:W-:Y:S01]  /*3430*/  FMUL R65, R11, R60 ;  /* 0x0000003c0b417220 */ /* 0x000fe20000400000 */
[----:B------:R-:W-:Y:S01]  /*3440*/  F2FP.SATFINITE.E4M3.F32.PACK_AB_MERGE_C R71, RZ, R71, RZ ;  /* 0x00000047ff47723e */ /* 0x000fe200048070ff */
[----:B------:R-:W-:Y:S01]  /*3450*/  FMUL R69, R26, R69 ;  /* 0x000000451a457220 */ /* 0x000fe20000400000 */
[----:B------:R-:W-:Y:S01]  /*3460*/  LOP3.LUT R59, R54, 0xffff, R59, 0xf8, !PT ;  /* 0x0000ffff363b7812 */ /* 0x000fe200078ef83b */
[----:B------:R-:W-:Y:S01]  /*3470*/  @P1 FMUL R65, R0, R65 ;  /* 0x0000004100411220 */ /* 0x000fe20000400000 */
[----:B------:R-:W-:Y:S01]  /*3480*/  LOP3.LUT R54, R62, 0xffff, R67, 0xf8, !PT ;  /* 0x0000ffff3e367812 */ /* 0x000fe200078ef843 */
[----:B------:R-:W-:Y:S01]  /*3490*/  FMUL R67, R58, R21 ;  /* 0x000000153a437220 */ /* 0x000fe20000400000 */
[----:B------:R-:W-:Y:S01]  /*34a0*/  F2FP.SATFINITE.E4M3.F32.PACK_AB_MERGE_C R61, RZ, R61, RZ ;  /* 0x0000003dff3d723e */ /* 0x000fe200048070ff */
[----:B------:R-:W-:Y:S01]  /*34b0*/  @P1 FMUL R69, R0, R69 ;  /* 0x0000004500451220 */ /* 0x000fe20000400000 */
[----:B------:R-:W-:Y:S01]  /*34c0*/  SHF.L.U32 R53, R71, 0x8, RZ ;  /* 0x0000000847357819 */ /* 0x000fe200000006ff */
[----:B------:R-:W-:Y:S01]  /*34d0*/  FMUL R67, R6, R67 ;  /* 0x0000004306437220 */ /* 0x000fe20000400000 */
[----:B------:R-:W-:Y:S01]  /*34e0*/  FMUL R71, R15, R16 ;  /* 0x000000100f477220 */ /* 0x000fe20000400000 */
[----:B------:R-:W-:Y:S01]  /*34f0*/  SHF.L.U32 R16, R61, 0x10, RZ ;  /* 0x000000103d107819 */ /* 0x000fe200000006ff */
[C---:B------:R-:W-:Y:S01]  /*3500*/  @P1 FMUL R19, R0.reuse, R19 ;  /* 0x0000001300131220 */ /* 0x040fe20000400000 */
[----:B------:R-:W-:Y:S01]  /*3510*/  @P1 FMUL R67, R0, R67 ;  /* 0x0000004300431220 */ /* 0x000fe20000400000 */
[----:B------:R-:W-:Y:S01]  /*3520*/  LOP3.LUT R61, R56, 0xff, RZ, 0xc0, !PT ;  /* 0x000000ff383d7812 */ /* 0x000fe200078ec0ff */
[C---:B------:R-:W-:Y:S01]  /*3530*/  @P1 FMUL R71, R0.reuse, R71 ;  /* 0x0000004700471220 */ /* 0x040fe20000400000 */
[----:B------:R-:W-:Y:S01]  /*3540*/  F2FP.SATFINITE.E4M3.F32.PACK_AB_MERGE_C R65, RZ, R65, RZ ;  /* 0x00000041ff41723e */ /* 0x000fe200048070ff */
[----:B------:R-:W-:Y:S01]  /*3550*/  @P1 FMUL R31, R0, R31 ;  /* 0x0000001f001f1220 */ /* 0x000fe20000400000 */
[----:B------:R-:W-:-:S02]  /*3560*/  F2FP.SATFINITE.E4M3.F32.PACK_AB_MERGE_C R67, RZ, R67, RZ ;  /* 0x00000043ff43723e */ /* 0x000fc400048070ff */
[----:B------:R-:W-:Y:S02]  /*3570*/  LOP3.LUT R55, R55, 0xff0000, R16, 0xf8, !PT ;  /* 0x00ff000037377812 */ /* 0x000fe400078ef810 */
[----:B------:R-:W-:Y:S01]  /*3580*/  PRMT R22, R67, 0x7104, RZ ;  /* 0x0000710443167816 */ /* 0x000fe200000000ff */
[-C--:B------:R-:W-:Y:S01]  /*3590*/  FMUL R67, R34, R21.reuse ;  /* 0x0000001522437220 */ /* 0x080fe20000400000 */
[----:B------:R-:W-:Y:S01]  /*35a0*/  SHF.L.U32 R16, R65, 0x10, RZ ;  /* 0x0000001041107819 */ /* 0x000fe200000006ff */
[----:B------:R-:W-:Y:S01]  /*35b0*/  FMUL R65, R43, R32 ;  /* 0x000000202b417220 */ /* 0x000fe20000400000 */
[----:B------:R-:W-:Y:S01]  /*35c0*/  LOP3.LUT R22, R61, 0xff00, R22, 0xf8, !PT ;  /* 0x0000ff003d167812 */ /* 0x000fe200078ef816 */
[----:B------:R-:W-:Y:S01]  /*35d0*/  FMUL R61, R68, R21 ;  /* 0x00000015443d7220 */ /* 0x000fe20000400000 */
[----:B------:R-:W-:Y:S01]  /*35e0*/  LOP3.LUT R59, R59, 0xff0000, R16, 0xf8, !PT ;  /* 0x00ff00003b3b7812 */ /* 0x000fe200078ef810 */
[----:B------:R-:W-:Y:S01]  /*35f0*/  @P1 FMUL R65, R0, R65 ;  /* 0x0000004100411220 */ /* 0x000fe20000400000 */
[----:B------:R-:W-:Y:S01]  /*3600*/  F2FP.SATFINITE.E4M3.F32.PACK_AB_MERGE_C R69, RZ, R69, RZ ;  /* 0x00000045ff45723e */ /* 0x000fe200048070ff */
[----:B------:R-:W-:Y:S01]  /*3610*/  FMUL R61, R40, R61 ;  /* 0x0000003d283d7220 */ /* 0x000fe20000400000 */
[----:B------:R-:W-:Y:S01]  /*3620*/  LOP3.LUT R56, R17, 0xff, RZ, 0xc0, !PT ;  /* 0x000000ff11387812 */ /* 0x000fe200078ec0ff */
[----:B------:R-:W-:Y:S01]  /*3630*/  FMUL R67, R48, R67 ;  /* 0x0000004330437220 */ /* 0x000fe20000400000 */
[----:B------:R-:W-:Y:S01]  /*3640*/  PRMT R69, R69, 0x7104, RZ ;  /* 0x0000710445457816 */ /* 0x000fe200000000ff */
[C---:B------:R-:W-:Y:S01]  /*3650*/  @P1 FMUL R61, R0.reuse, R61 ;  /* 0x0000003d003d1220 */ /* 0x040fe20000400000 */
[----:B------:R-:W-:Y:S01]  /*3660*/  LOP3.LUT R52, R73, 0xffff, R52, 0xf8, !PT ;  /* 0x0000ffff49347812 */ /* 0x000fe200078ef834 */
[----:B------:R-:W-:Y:S01]  /*3670*/  @P1 FMUL R67, R0, R67 ;  /* 0x0000004300431220 */ /* 0x000fe20000400000 */
[----:B------:R-:W-:-:S02]  /*3680*/  F2FP.SATFINITE.E4M3.F32.PACK_AB_MERGE_C R65, RZ, R65, RZ ;  /* 0x00000041ff41723e */ /* 0x000fc400048070ff */
[----:B------:R-:W-:Y:S01]  /*3690*/  F2FP.SATFINITE.E4M3.F32.PACK_AB_MERGE_C R16, RZ, R61, RZ ;  /* 0x0000003dff10723e */ /* 0x000fe200048070ff */
[----:B------:R-:W-:Y:S01]  /*36a0*/  FMUL R61, R7, R18 ;  /* 0x00000012073d7220 */ /* 0x000fe20000400000 */
[----:B------:R-:W-:Y:S02]  /*36b0*/  LOP3.LUT R17, R56, 0xff00, R69, 0xf8, !PT ;  /* 0x0000ff0038117812 */ /* 0x000fe400078ef845 */
[----:B------:R-:W-:Y:S01]  /*36c0*/  PRMT R16, R16, 0x7104, RZ ;  /* 0x0000710410107816 */ /* 0x000fe200000000ff */
[----:B------:R-:W-:Y:S01]  /*36d0*/  @P1 FMUL R61, R0, R61 ;  /* 0x0000003d003d1220 */ /* 0x000fe20000400000 */
[----:B------:R-:W-:Y:S02]  /*36e0*/  LOP3.LUT R69, R52, 0xff, RZ, 0xc0, !PT ;  /* 0x000000ff34457812 */ /* 0x000fe400078ec0ff */
[----:B------:R-:W-:Y:S02]  /*36f0*/  LOP3.LUT R53, R64, 0xffff, R53, 0xf8, !PT ;  /* 0x0000ffff40357812 */ /* 0x000fe400078ef835 */
[----:B------:R-:W-:-:S02]  /*3700*/  SHF.L.U32 R18, R65, 0x10, RZ ;  /* 0x0000001041127819 */ /* 0x000fc400000006ff */
[----:B------:R-:W-:Y:S02]  /*3710*/  F2FP.SATFINITE.E4M3.F32.PACK_AB_MERGE_C R61, RZ, R61, RZ ;  /* 0x0000003dff3d723e */ /* 0x000fe400048070ff */
[----:B------:R-:W-:Y:S02]  /*3720*/  LOP3.LUT R57, R57, 0xffff, RZ, 0xc0, !PT ;  /* 0x0000ffff39397812 */ /* 0x000fe400078ec0ff */
[----:B------:R-:W-:Y:S01]  /*3730*/  LOP3.LUT R32, R69, 0xff00, R16, 0xf8, !PT ;  /* 0x0000ff0045207812 */ /* 0x000fe200078ef810 */
[----:B------:R-:W-:Y:S01]  /*3740*/  FMUL R16, R63, R21 ;  /* 0x000000153f107220 */ /* 0x000fe20000400000 */
[----:B------:R-:W-:Y:S02]  /*3750*/  LOP3.LUT R53, R53, 0xff0000, R18, 0xf8, !PT ;  /* 0x00ff000035357812 */ /* 0x000fe400078ef812 */
[----:B------:R-:W-:Y:S02]  /*3760*/  SHF.L.U32 R61, R61, 0x10, RZ ;  /* 0x000000103d3d7819 */ /* 0x000fe400000006ff */
[----:B------:R-:W-:Y:S01]  /*3770*/  SHF.L.U32 R18, R57, 0x18, RZ ;  /* 0x0000001839127819 */ /* 0x000fe200000006ff */
[----:B------:R-:W-:Y:S01]  /*3780*/  FMUL R57, R25, R16 ;  /* 0x0000001019397220 */ /* 0x000fe20000400000 */
[----:B------:R-:W-:-:S02]  /*3790*/  LOP3.LUT R63, R50, 0xff, RZ, 0xc0, !PT ;  /* 0x000000ff323f7812 */ /* 0x000fc400078ec0ff */
[----:B------:R-:W-:Y:S01]  /*37a0*/  LOP3.LUT R50, R22, 0xff0000, R61, 0xf8, !PT ;  /* 0x00ff000016327812 */ /* 0x000fe200078ef83d */
[-C--:B------:R-:W-:Y:S01]  /*37b0*/  FMUL R61, R33, R21.reuse ;  /* 0x00000015213d7220 */ /* 0x080fe20000400000 */
[----:B------:R-:W-:Y:S01]  /*37c0*/  LOP3.LUT R16, R55, 0xff000000, R18, 0xf8, !PT ;  /* 0xff00000037107812 */ /* 0x000fe200078ef812 */
[----:B------:R-:W-:Y:S01]  /*37d0*/  FMUL R55, R29, R21 ;  /* 0x000000151d377220 */ /* 0x000fe20000400000 */
[----:B------:R-:W-:Y:S01]  /*37e0*/  FMUL R29, R13, R20 ;  /* 0x000000140d1d7220 */ /* 0x000fe20000400000 */
[----:B------:R-:W-:Y:S01]  /*37f0*/  FMUL R61, R46, R61 ;  /* 0x0000003d2e3d7220 */ /* 0x000fe20000400000 */
[----:B------:R-:W-:Y:S01]  /*3800*/  FMUL R33, R39, R30 ;  /* 0x0000001e27217220 */ /* 0x000fe20000400000 */
[----:B------:R-:W-:Y:S01]  /*3810*/  FMUL R55, R38, R55 ;  /* 0x0000003726377220 */ /* 0x000fe20000400000 */
[----:B------:R-:W-:Y:S01]  /*3820*/  F2FP.SATFINITE.E4M3.F32.PACK_AB_MERGE_C R71, RZ, R71, RZ ;  /* 0x00000047ff47723e */ /* 0x000fe200048070ff */
[C---:B------:R-:W-:Y:S01]  /*3830*/  @P1 FMUL R61, R0.reuse, R61 ;  /* 0x0000003d003d1220 */ /* 0x040fe20000400000 */
[C---:B------:R-:W-:Y:S01]  /*3840*/  @P1 FMUL R29, R0.reuse, R29 ;  /* 0x0000001d001d1220 */ /* 0x040fe20000400000 */
[C---:B------:R-:W-:Y:S01]  /*3850*/  @P1 FMUL R55, R0.reuse, R55 ;  /* 0x0000003700371220 */ /* 0x040fe20000400000 */
[----:B------:R-:W-:Y:S01]  /*3860*/  @P1 FMUL R33, R0, R33 ;  /* 0x0000002100211220 */ /* 0x000fe20000400000 */
[----:B------:R-:W-:Y:S01]  /*3870*/  SHF.L.U32 R71, R71, 0x10, RZ ;  /* 0x0000001047477819 */ /* 0x000fe200000006ff */
[----:B------:R-:W-:Y:S01]  /*3880*/  FMUL R30, R28, R21 ;  /* 0x000000151c1e7220 */ /* 0x000fe20000400000 */
[----:B------:R-:W-:Y:S01]  /*3890*/  F2FP.SATFINITE.E4M3.F32.PACK_AB_MERGE_C R61, RZ, R61, RZ ;  /* 0x0000003dff3d723e */ /* 0x000fe200048070ff */
[----:B------:R-:W-:Y:S01]  /*38a0*/  @P1 FMUL R57, R0, R57 ;  /* 0x0000003900391220 */ /* 0x000fe20000400000 */
[----:B------:R-:W-:-:S02]  /*38b0*/  F2FP.SATFINITE.E4M3.F32.PACK_AB_MERGE_C R55, RZ, R55, RZ ;  /* 0x00000037ff37723e */ /* 0x000fc400048070ff */
[----:B------:R-:W-:Y:S02]  /*38c0*/  LOP3.LUT R61, R61, 0xffff, RZ, 0xc0, !PT ;  /* 0x0000ffff3d3d7812 */ /* 0x000fe400078ec0ff */
[----:B------:R-:W-:Y:S02]  /*38d0*/  LOP3.LUT R55, R55, 0xffff, RZ, 0xc0, !PT ;  /* 0x0000ffff37377812 */ /* 0x000fe400078ec0ff */
[----:B------:R-:W-:Y:S02]  /*38e0*/  F2FP.SATFINITE.E4M3.F32.PACK_AB_MERGE_C R29, RZ, R29, RZ ;  /* 0x0000001dff1d723e */ /* 0x000fe400048070ff */
[----:B------:R-:W-:Y:S02]  /*38f0*/  SHF.L.U32 R22, R61, 0x18, RZ ;  /* 0x000000183d167819 */ /* 0x000fe400000006ff */
[----:B------:R-:W-:Y:S02]  /*3900*/  LOP3.LUT R54, R54, 0xff0000, R71, 0xf8, !PT ;  /* 0x00ff000036367812 */ /* 0x000fe400078ef847 */
[----:B------:R-:W-:-:S02]  /*3910*/  F2FP.SATFINITE.E4M3.F32.PACK_AB_MERGE_C R33, RZ, R33, RZ ;  /* 0x00000021ff21723e */ /* 0x000fc400048070ff */
[----:B------:R-:W-:Y:S02]  /*3920*/  SHF.L.U32 R55, R55, 0x18, RZ ;  /* 0x0000001837377819 */ /* 0x000fe400000006ff */
[----:B------:R-:W-:Y:S02]  /*3930*/  SHF.L.U32 R52, R29, 0x10, RZ ;  /* 0x000000101d347819 */ /* 0x000fe400000006ff */
[----:B------:R-:W-:Y:S01]  /*3940*/  LOP3.LUT R22, R53, 0xff000000, R22, 0xf8, !PT ;  /* 0xff00000035167812 */ /* 0x000fe200078ef816 */
[----:B------:R-:W1:Y:S01]  /*3950*/  @!P2 LDC.64 R28, c[0x0][0x3a0] ;  /* 0x0000e800ff1cab82 */ /* 0x000e620000000a00 */
[----:B------:R-:W-:Y:S01]  /*3960*/  SHF.L.U32 R33, R33, 0x10, RZ ;  /* 0x0000001021217819 */ /* 0x000fe200000006ff */
[----:B------:R-:W-:Y:S01]  /*3970*/  FMUL R53, R47, R30 ;  /* 0x0000001e2f357220 */ /* 0x000fe20000400000 */
[----:B------:R-:W-:Y:S01]  /*3980*/  LOP3.LUT R20, R54, 0xff000000, R55, 0xf8, !PT ;  /* 0xff00000036147812 */ /* 0x000fe200078ef837 */
[-C--:B------:R-:W-:Y:S01]  /*3990*/  FMUL R30, R23, R21.reuse ;  /* 0x00000015171e7220 */ /* 0x080fe20000400000 */
[----:B------:R-:W-:Y:S01]  /*39a0*/  FMUL R54, R35, R21 ;  /* 0x0000001523367220 */ /* 0x000fe20000400000 */
[----:B------:R-:W-:Y:S01]  /*39b0*/  LOP3.LUT R52, R17, 0xff0000, R52, 0xf8, !PT ;  /* 0x00ff000011347812 */ /* 0x000fe200078ef834 */
[----:B------:R-:W-:Y:S01]  /*39c0*/  @P1 FMUL R53, R0, R53 ;  /* 0x0000003500351220 */ /* 0x000fe20000400000 */
[----:B------:R-:W-:Y:S01]  /*39d0*/  LOP3.LUT R17, R32, 0xff0000, R33, 0xf8, !PT ;  /* 0x00ff000020117812 */ /* 0x000fe200078ef821 */
[----:B------:R-:W-:Y:S01]  /*39e0*/  FMUL R23, R27, R30 ;  /* 0x0000001e1b177220 */ /* 0x000fe20000400000 */
[----:B------:R-:W-:Y:S01]  /*39f0*/  FMUL R35, R49, R54 ;  /* 0x0000003631237220 */ /* 0x000fe20000400000 */
[----:B------:R-:W2:Y:S01]  /*3a00*/  LDC.64 R32, c[0x0][0x3c8] ;  /* 0x0000f200ff207b82 */ /* 0x000ea20000000a00 */
[----:B------:R-:W-:Y:S01]  /*3a10*/  F2FP.SATFINITE.E4M3.F32.PACK_AB_MERGE_C R67, RZ, R67, RZ ;  /* 0x00000043ff43723e */ /* 0x000fe200048070ff */
[C---:B------:R-:W-:Y:S01]  /*3a20*/  @P1 FMUL R23, R0.reuse, R23 ;  /* 0x0000001700171220 */ /* 0x040fe20000400000 */
[----:B------:R-:W-:Y:S01]  /*3a30*/  @P1 FMUL R35, R0, R35 ;  /* 0x0000002300231220 */ /* 0x000fe20000400000 */
[----:B------:R-:W-:-:S02]  /*3a40*/  F2FP.SATFINITE.E4M3.F32.PACK_AB_MERGE_C R53, RZ, R53, RZ ;  /* 0x00000035ff35723e */ /* 0x000fc400048070ff */
[----:B------:R-:W-:Y:S02]  /*3a50*/  PRMT R34, R67, 0x7104, RZ ;  /* 0x0000710443227816 */ /* 0x000fe400000000ff */
[----:B------:R-:W3:Y:S01]  /*3a60*/  LDC R55, c[0x0][0x380] ;  /* 0x0000e000ff377b82 */ /* 0x000ee20000000800 */
[----:B------:R-:W-:Y:S02]  /*3a70*/  F2FP.SATFINITE.E4M3.F32.PACK_AB_MERGE_C R19, RZ, R19, RZ ;  /* 0x00000013ff13723e */ /* 0x000fe400048070ff */
[----:B------:R-:W-:Y:S02]  /*3a80*/  F2FP.SATFINITE.E4M3.F32.PACK_AB_MERGE_C R23, RZ, R23, RZ ;  /* 0x00000017ff17723e */ /* 0x000fe400048070ff */
[----:B------:R-:W-:Y:S01]  /*3a90*/  F2FP.SATFINITE.E4M3.F32.PACK_AB_MERGE_C R31, RZ, R31, RZ ;  /* 0x0000001fff1f723e */ /* 0x000fe200048070ff */
[----:B-1----:R-:W-:Y:S01]  /*3aa0*/  @!P2 IMAD.WIDE R28, R10, 0x4, R28 ;  /* 0x000000040a1ca825 */ /* 0x002fe200078e021c */
[----:B------:R-:W-:Y:S02]  /*3ab0*/  F2FP.SATFINITE.E4M3.F32.PACK_AB_MERGE_C R35, RZ, R35, RZ ;  /* 0x00000023ff23723e */ /* 0x000fe400048070ff */
[----:B------:R-:W-:-:S02]  /*3ac0*/  LOP3.LUT R34, R63, 0xff00, R34, 0xf8, !PT ;  /* 0x0000ff003f227812 */ /* 0x000fc400078ef822 */
[----:B------:R-:W-:Y:S01]  /*3ad0*/  SHF.L.U32 R53, R53, 0x10, RZ ;  /* 0x0000001035357819 */ /* 0x000fe200000006ff */
[----:B------:R1:W-:Y:S01]  /*3ae0*/  @!P2 STG.E desc[UR4][R28.64], R21 ;  /* 0x000000151c00a986 */ /* 0x0003e2000c101904 */
[----:B------:R-:W-:Y:S02]  /*3af0*/  F2FP.SATFINITE.E4M3.F32.PACK_AB_MERGE_C R57, RZ, R57, RZ ;  /* 0x00000039ff39723e */ /* 0x000fe400048070ff */
[----:B------:R-:W-:Y:S02]  /*3b00*/  LOP3.LUT R19, R19, 0xffff, RZ, 0xc0, !PT ;  /* 0x0000ffff13137812 */ /* 0x000fe400078ec0ff */
[----:B------:R-:W-:Y:S02]  /*3b10*/  LOP3.LUT R23, R23, 0xffff, RZ, 0xc0, !PT ;  /* 0x0000ffff17177812 */ /* 0x000fe400078ec0ff */
[----:B------:R-:W-:Y:S02]  /*3b20*/  LOP3.LUT R31, R31, 0xffff, RZ, 0xc0, !PT ;  /* 0x0000ffff1f1f7812 */ /* 0x000fe400078ec0ff */
[----:B------:R-:W-:-:S02]  /*3b30*/  LOP3.LUT R35, R35, 0xffff, RZ, 0xc0, !PT ;  /* 0x0000ffff23237812 */ /* 0x000fc400078ec0ff */
[----:B------:R-:W-:Y:S02]  /*3b40*/  LOP3.LUT R54, R34, 0xff0000, R53, 0xf8, !PT ;  /* 0x00ff000022367812 */ /* 0x000fe400078ef835 */
[----:B------:R-:W-:Y:S02]  /*3b50*/  LOP3.LUT R57, R57, 0xffff, RZ, 0xc0, !PT ;  /* 0x0000ffff39397812 */ /* 0x000fe400078ec0ff */
[----:B------:R-:W-:Y:S02]  /*3b60*/  SHF.L.U32 R19, R19, 0x18, RZ ;  /* 0x0000001813137819 */ /* 0x000fe400000006ff */
[----:B------:R-:W-:Y:S02]  /*3b70*/  SHF.L.U32 R23, R23, 0x18, RZ ;  /* 0x0000001817177819 */ /* 0x000fe400000006ff */
[----:B------:R-:W-:Y:S01]  /*3b80*/  SHF.L.U32 R34, R31, 0x18, RZ ;  /* 0x000000181f227819 */ /* 0x000fe200000006ff */
[----:B--2---:R-:W-:Y:S01]  /*3b90*/  IMAD.WIDE.U32 R30, R51, 0x8, R32 ;  /* 0x00000008331e7825 */ /* 0x004fe200078e0020 */
[----:B------:R-:W-:-:S02]  /*3ba0*/  SHF.L.U32 R35, R35, 0x18, RZ ;  /* 0x0000001823237819 */ /* 0x000fc400000006ff */
[----:B------:R-:W-:Y:S02]  /*3bb0*/  SHF.L.U32 R18, R57, 0x18, RZ ;  /* 0x0000001839127819 */ /* 0x000fe400000006ff */
[----:B------:R-:W-:Y:S02]  /*3bc0*/  LOP3.LUT R50, R50, R19, RZ, 0xfc, !PT ;  /* 0x0000001332327212 */ /* 0x000fe400078efcff */
[----:B------:R-:W-:Y:S02]  /*3bd0*/  LOP3.LUT R52, R52, R23, RZ, 0xfc, !PT ;  /* 0x0000001734347212 */ /* 0x000fe400078efcff */
[----:B------:R-:W-:Y:S02]  /*3be0*/  LOP3.LUT R53, R17, R34, RZ, 0xfc, !PT ;  /* 0x0000002211357212 */ /* 0x000fe400078efcff */
[----:B------:R-:W-:Y:S02]  /*3bf0*/  LOP3.LUT R54, R54, R35, RZ, 0xfc, !PT ;  /* 0x0000002336367212 */ /* 0x000fe400078efcff */
[----:B------:R-:W-:-:S02]  /*3c00*/  LOP3.LUT R18, R59, 0xff000000, R18, 0xf8, !PT ;  /* 0xff0000003b127812 */ /* 0x000fc400078ef812 */
[----:B------:R-:W-:Y:S02]  /*3c10*/  MOV R17, R50 ;  /* 0x0000003200117202 */ /* 0x000fe40000000f00 */
[----:B------:R-:W-:Y:S02]  /*3c20*/  MOV R19, R52 ;  /* 0x0000003400137202 */ /* 0x000fe40000000f00 */
[----:B-1----:R-:W-:Y:S01]  /*3c30*/  MOV R21, R53 ;  /* 0x0000003500157202 */ /* 0x002fe20000000f00 */
[----:B------:R1:W-:Y:S01]  /*3c40*/  STG.E.64 desc[UR4][R30.64], R16 ;  /* 0x000000101e007986 */ /* 0x0003e2000c101b04 */
[----:B------:R-:W-:Y:S02]  /*3c50*/  MOV R23, R54 ;  /* 0x0000003600177202 */ /* 0x000fe40000000f00 */
[----:B---3--:R-:W-:Y:S01]  /*3c60*/  LEA R10, R55, R10, 0x2 ;  /* 0x0000000a370a7211 */ /* 0x008fe200078e10ff */
[----:B------:R1:W-:Y:S03]  /*3c70*/  STG.E.64 desc[UR4][R30.64+0x100], R18 ;  /* 0x000100121e007986 */ /* 0x0003e6000c101b04 */
[----:B------:R-:W-:Y:S01]  /*3c80*/  ISETP.GE.AND P0, PT, R10, UR12, PT ;  /* 0x0000000c0a007c0c */ /* 0x000fe2000bf06270 */
[----:B------:R1:W-:Y:S04]  /*3c90*/  STG.E.64 desc[UR4][R30.64+0x200], R20 ;  /* 0x000200141e007986 */ /* 0x0003e8000c101b04 */
[----:B------:R1:W-:Y:S08]  /*3ca0*/  STG.E.64 desc[UR4][R30.64+0x300], R22 ;  /* 0x000300161e007986 */ /* 0x0003f0000c101b04 */
[----:B------:R-:W-:Y:S05]  /*3cb0*/  @!P0 BRA `(.L_x_5327) ;  /* 0xffffffe400fc8947 */ /* 0x000fea000383ffff */
[----:B------:R-:W-:Y:S05]  /*3cc0*/  BSYNC B1 ;  /* 0x0000000000017941 */ /* 0x000fea0003800000 */
.L_x_5325:
[----:B------:R-:W-:-:S07]  /*3cd0*/  HFMA2 R50, -RZ, RZ, 0, 0 ;  /* 0x00000000ff327431 */ /* 0x000fce00000001ff */
.L_x_5321:
[----:B------:R-:W-:Y:S05]  /*3ce0*/  BSYNC B0 ;  /* 0x0000000000007941 */ /* 0x000fea0003800000 */
.L_x_5320:
        /* <DEDUP_REMOVED lines=17> */
.L_x_5364:
[----:B------:R-:W4:Y:S01]  /*3e00*/  S2R R2, SR_TID.X ;  /* 0x0000000000027919 */ /* 0x000f220000002100 */
[----:B---3--:R-:W-:Y:S01]  /*3e10*/  FMNMX R7, R4, R7, !PT ;  /* 0x0000000704077209 */ /* 0x008fe20007800000 */
[----:B------:R-:W-:Y:S05]  /*3e20*/  WARPSYNC.ALL ;  /* 0x0000000000007948 */ /* 0x000fea0003800000 */
[----:B------:R-:W-:Y:S01]  /*3e30*/  BSSY B0, `(.L_x_5328) ;  /* 0x000001c000007945 */ /* 0x000fe20003800000 */
[----:B----4-:R-:W-:-:S04]  /*3e40*/  LOP3.LUT R2, R2, 0x1f, RZ, 0xc0, !PT ;  /* 0x0000001f02027812 */ /* 0x010fc800078ec0ff */
[----:B------:R-:W-:-:S13]  /*3e50*/  ISETP.NE.AND P0, PT, R2, RZ, PT ;  /* 0x000000ff0200720c */ /* 0x000fda0003f05270 */
[----:B------:R-:W3:Y:S01]  /*3e60*/  @!P0 S2R R3, SR_CgaCtaId ;  /* 0x0000000000038919 */ /* 0x000ee20000008800 */
[----:B------:R-:W-:-:S04]  /*3e70*/  @!P0 MOV R2, 0x400 ;  /* 0x0000040000028802 */ /* 0x000fc80000000f00 */
[----:B---3--:R-:W-:-:S04]  /*3e80*/  @!P0 LEA R2, R3, R2, 0x18 ;  /* 0x0000000203028211 */ /* 0x008fc800078ec0ff */
[----:B------:R-:W-:-:S05]  /*3e90*/  @!P0 LEA R2, R9, R2, 0x2 ;  /* 0x0000000209028211 */ /* 0x000fca00078e10ff */
        /* <DEDUP_REMOVED lines=13> */
[----:B---34-:R-:W3:Y:S02]  /*3f70*/  SHFL.DOWN PT, R3, R2, 0x2, 0x1f ;  /* 0x08401f0002037f89 */ /* 0x018ee400000e0000 */
[----:B---3--:R-:W-:-:S05]  /*3f80*/  FMNMX R3, R3, R2, !PT ;  /* 0x0000000203037209 */ /* 0x008fca0007800000 */
[----:B--2---:R2:W3:Y:S02]  /*3f90*/  SHFL.DOWN PT, R4, R3, 0x1, 0x1f ;  /* 0x08201f0003047f89 */ /* 0x0044e400000e0000 */
.L_x_5367:
[----:B------:R-:W-:Y:S02]  /*3fa0*/  ISETP.NE.AND P0, PT, R6, RZ, PT ;  /* 0x000000ff0600720c */ /* 0x000fe40003f05270 */
[----:B---3--:R-:W-:-:S11]  /*3fb0*/  FMNMX R5, R3, R4, !PT ;  /* 0x0000000403057209 */ /* 0x008fd60007800000 */
[----:B------:R-:W-:Y:S05]  /*3fc0*/  @P0 BRA `(.L_x_5330) ;  /* 0x0000000000080947 */ /* 0x000fea0003800000 */
[----:B--2---:R-:W2:Y:S02]  /*3fd0*/  LDC.64 R2, c[0x0][0x3f8] ;  /* 0x0000fe00ff027b82 */ /* 0x004ea40000000a00 */
[----:B--2---:R3:W-:Y:S02]  /*3fe0*/  REDG.E.MAX.S32.STRONG.GPU desc[UR4][R2.64], R5 ;  /* 0x000000050200798e */ /* 0x0047e4000d12e304 */
.L_x_5330:
[----:B------:R-:W-:Y:S05]  /*3ff0*/  BSYNC B0 ;  /* 0x0000000000007941 */ /* 0x000fea0003800000 */
.L_x_5328:
[----:B------:R-:W4:Y:S02]  /*4000*/  LDCU.U8 UR6, c[0x0][0x404] ;  /* 0x00008080ff0677ac */ /* 0x000f240008000000 */
[----:B----4-:R-:W-:-:S13]  /*4010*/  ISETP.NE.AND P0, PT, RZ, UR6, PT ;  /* 0x00000006ff007c0c */ /* 0x010fda000bf05270 */
[----:B------:R-:W-:Y:S05]  /*4020*/  @!P0 EXIT ;  /* 0x000000000000894d */ /* 0x000fea0003800000 */
[----:B---3--:R-:W3:Y:S01]  /*4030*/  S2R R2, SR_CTAID.X ;  /* 0x0000000000027919 */ /* 0x008ee20000002500 */
[----:B------:R-:W4:Y:S02]  /*4040*/  LDCU.64 UR6, c[0x0][0x3f0] ;  /* 0x00007e00ff0677ac */ /* 0x000f240008000a00 */
[----:B----4-:R-:W-:Y:S02]  /*4050*/  ISETP.EQ.U32.AND P1, PT, RZ, UR6, PT ;  /* 0x00000006ff007c0c */ /* 0x010fe4000bf22070 */
[----:B---3--:R-:W-:-:S04]  /*4060*/  LOP3.LUT P0, RZ, R2, R6, RZ, 0xfc, !PT ;  /* 0x0000000602ff7212 */ /* 0x008fc8000780fcff */
[----:B------:R-:W-:-:S13]  /*4070*/  ISETP.EQ.OR.EX P0, PT, RZ, UR7, P0, P1 ;  /* 0x00000007ff007c0c */ /* 0x000fda0008702710 */
[----:B------:R-:W-:Y:S05]  /*4080*/  @P0 EXIT ;  /* 0x000000000000094d */ /* 0x000fea0003800000 */
[----:B-----5:R-:W-:-:S04]  /*4090*/  IADD3 R2, PT, PT, R0, 0x1800000, RZ ;  /* 0x0180000000027810 */ /* 0x020fc80007ffe0ff */
[----:B------:R-:W-:-:S04]  /*40a0*/  LOP3.LUT R2, R2, 0x7f800000, RZ, 0xc0, !PT ;  /* 0x7f80000002027812 */ /* 0x000fc800078ec0ff */
[----:B------:R-:W-:-:S13]  /*40b0*/  ISETP.GT.U32.AND P0, PT, R2, 0x1ffffff, PT ;  /* 0x01ffffff0200780c */ /* 0x000fda0003f04070 */
[----:B------:R-:W-:Y:S05]  /*40c0*/  @P0 BRA `(.L_x_5332) ;  /* 0x00000000000c0947 */ /* 0x000fea0003800000 */
[----:B------:R-:W-:-:S07]  /*40d0*/  MOV R8, 0x40f0 ;  /* 0x000040f000087802 */ /* 0x000fce0000000f00 */
[----:B012---:R-:W-:Y:S05]  /*40e0*/  CALL.REL.NOINC `($__internal_62_$__cuda_sm20_rcp_rn_f32_slowpath) ;  /* 0x0000001000cc7944 */ /* 0x007fea0003c00000 */
[----:B------:R-:W-:Y:S05]  /*40f0*/  BRA `(.L_x_5333) ;  /* 0x0000000000107947 */ /* 0x000fea0003800000 */
.L_x_5332:
[----:B------:R-:W3:Y:S02]  /*4100*/  MUFU.RCP R5, R0 ;  /* 0x0000000000057308 */ /* 0x000ee40000001000 */
[----:B---3--:R-:W-:-:S04]  /*4110*/  FFMA R2, R0, R5, -1 ;  /* 0xbf80000000027423 */ /* 0x008fc80000000005 */
[----:B------:R-:W-:-:S04]  /*4120*/  FADD.FTZ R2, -R2, -RZ ;  /* 0x800000ff02027221 */ /* 0x000fc80000010100 */
[----:B------:R-:W-:-:S07]  /*4130*/  FFMA R5, R5, R2, R5 ;  /* 0x0000000205057223 */ /* 0x000fce0000000005 */
.L_x_5333:
[----:B--2---:R-:W2:Y:S02]  /*4140*/  LDC.64 R2, c[0x0][0x3f0] ;  /* 0x0000fc00ff027b82 */ /* 0x004ea40000000a00 */
[----:B--2---:R-:W-:Y:S01]  /*4150*/  STG.E desc[UR4][R2.64], R5 ;  /* 0x0000000502007986 */ /* 0x004fe2000c101904 */
[----:B------:R-:W-:Y:S05]  /*4160*/  EXIT ;  /* 0x000000000000794d */ /* 0x000fea0003800000 */
.L_x_5323:
[----:B------:R-:W-:Y:S01]  /*4170*/  HFMA2 R73, -RZ, RZ, 0, 5.9604644775390625e-08 ;  /* 0x00000001ff497431 */ /* 0x000fe200000001ff */
[----:B------:R-:W-:Y:S01]  /*4180*/  BSSY B1, `(.L_x_5334) ;  /* 0x0000006000017945 */ /* 0x000fe20003800000 */
[----:B------:R-:W-:Y:S02]  /*4190*/  MOV R72, 0x1f ;  /* 0x0000001f00487802 */ /* 0x000fe40000000f00 */
[----:B------:R-:W-:-:S07]  /*41a0*/  MOV R21, 0xffffffff ;  /* 0xffffffff00157802 */ /* 0x000fce0000000f00 */
[----:B------:R-:W-:Y:S05]  /*41b0*/  WARPSYNC.COLLECTIVE R21, `(.L_x_5335) ;  /* 0x0000000015087348 */ /* 0x000fea0003c00000 */
[----:B------:R0:W1:Y:S02]  /*41c0*/  SHFL.BFLY P0, R75, R74, R73, R72 ;  /* 0x0c0000494a4b7389 */ /* 0x0000640000000048 */
[----:B01----:R-:W-:Y:S05]  /*41d0*/  ENDCOLLECTIVE ;  /* 0x000000000000791b */ /* 0x003fea0003800000 */
.L_x_5335:
[----:B------:R-:W-:Y:S05]  /*41e0*/  BSYNC B1 ;  /* 0x0000000000017941 */ /* 0x000fea0003800000 */
.L_x_5334:
[----:B------:R-:W-:Y:S02]  /*41f0*/  HFMA2 R73, -RZ, RZ, 0, 1.1920928955078125e-07 ;  /* 0x00000002ff497431 */ /* 0x000fe400000001ff */
[----:B------:R-:W-:Y:S01]  /*4200*/  FADD R74, R74, R75 ;  /* 0x0000004b4a4a7221 */ /* 0x000fe20000000000 */
[----:B------:R-:W-:Y:S02]  /*4210*/  MOV R72, 0x1f ;  /* 0x0000001f00487802 */ /* 0x000fe40000000f00 */
[----:B------:R-:W-:-:S07]  /*4220*/  MOV R21, 0xffffffff ;  /* 0xffffffff00157802 */ /* 0x000fce0000000f00 */
[----:B------:R-:W-:Y:S05]  /*4230*/  WARPSYNC.COLLECTIVE R21, `(.L_x_5336) ;  /* 0x0000000015087348 */ /* 0x000fea0003c00000 */
[----:B------:R0:W1:Y:S02]  /*4240*/  SHFL.BFLY P0, R75, R74, R73, R72 ;  /* 0x0c0000494a4b7389 */ /* 0x0000640000000048 */
[----:B01----:R-:W-:Y:S05]  /*4250*/  ENDCOLLECTIVE ;  /* 0x000000000000791b */ /* 0x003fea0003800000 */
.L_x_5336:
[----:B------:R-:W-:Y:S02]  /*4260*/  HFMA2 R73, -RZ, RZ, 0, 2.384185791015625e-07 ;  /* 0x00000004ff497431 */ /* 0x000fe400000001ff */
[----:B------:R-:W-:-:S07]  /*4270*/  FADD R74, R74, R75 ;  /* 0x0000004b4a4a7221 */ /* 0x000fce0000000000 */
[----:B------:R-:W-:Y:S05]  /*4280*/  WARPSYNC.COLLECTIVE R21, `(.L_x_5337) ;  /* 0x0000000015087348 */ /* 0x000fea0003c00000 */
[----:B------:R0:W1:Y:S02]  /*4290*/  SHFL.BFLY P0, R75, R74, R73, R72 ;  /* 0x0c0000494a4b7389 */ /* 0x0000640000000048 */
[----:B01----:R-:W-:Y:S05]  /*42a0*/  ENDCOLLECTIVE ;  /* 0x000000000000791b */ /* 0x003fea0003800000 */
.L_x_5337:
[----:B------:R-:W-:Y:S01]  /*42b0*/  MOV R73, 0x8 ;  /* 0x0000000800497802 */ /* 0x000fe20000000f00 */
[----:B------:R-:W-:-:S07]  /*42c0*/  FADD R74, R74, R75 ;  /* 0x0000004b4a4a7221 */ /* 0x000fce0000000000 */
[----:B------:R-:W-:Y:S05]  /*42d0*/  WARPSYNC.COLLECTIVE R21, `(.L_x_5338) ;  /* 0x0000000015087348 */ /* 0x000fea0003c00000 */
[----:B------:R0:W1:Y:S02]  /*42e0*/  SHFL.BFLY P0, R75, R74, R73, R72 ;  /* 0x0c0000494a4b7389 */ /* 0x0000640000000048 */
[----:B01----:R-:W-:Y:S05]  /*42f0*/  ENDCOLLECTIVE ;  /* 0x000000000000791b */ /* 0x003fea0003800000 */
.L_x_5338:
[----:B------:R-:W-:Y:S02]  /*4300*/  HFMA2 R73, -RZ, RZ, 0, 9.5367431640625e-07 ;  /* 0x00000010ff497431 */ /* 0x000fe400000001ff */
[----:B------:R-:W-:-:S07]  /*4310*/  FADD R74, R74, R75 ;  /* 0x0000004b4a4a7221 */ /* 0x000fce0000000000 */
[----:B------:R-:W-:Y:S05]  /*4320*/  WARPSYNC.COLLECTIVE R21, `(.L_x_5339) ;  /* 0x0000000015087348 */ /* 0x000fea0003c00000 */
[----:B------:R0:W1:Y:S02]  /*4330*/  SHFL.BFLY P0, R75, R74, R73, R72 ;  /* 0x0c0000494a4b7389 */ /* 0x0000640000000048 */
[----:B01----:R-:W-:Y:S05]  /*4340*/  ENDCOLLECTIVE ;  /* 0x000000000000791b */ /* 0x003fea0003800000 */
.L_x_5339:
        /* <DEDUP_REMOVED lines=71> */
.L_x_5340:
[----:B------:R-:W-:Y:S01]  /*47c0*/  MOV R73, 0x2 ;  /* 0x0000000200497802 */ /* 0x000fe20000000f00 */
[----:B------:R-:W-:-:S07]  /*47d0*/  FADD R74, R74, R75 ;  /* 0x0000004b4a4a7221 */ /* 0x000fce0000000000 */
[----:B------:R-:W-:Y:S05]  /*47e0*/  WARPSYNC.COLLECTIVE R21, `(.L_x_5341) ;  /* 0x0000000015087348 */ /* 0x000fea0003c00000 */
[----:B------:R0:W1:Y:S02]  /*47f0*/  SHFL.BFLY P0, R75, R74, R73, R72 ;  /* 0x0c0000494a4b7389 */ /* 0x0000640000000048 */
[----:B01----:R-:W-:Y:S05]  /*4800*/  ENDCOLLECTIVE ;  /* 0x000000000000791b */ /* 0x003fea0003800000 */
.L_x_5341:
[----:B------:R-:W-:Y:S02]  /*4810*/  HFMA2 R73, -RZ, RZ, 0, 2.384185791015625e-07 ;  /* 0x00000004ff497431 */ /* 0x000fe400000001ff */
[----:B------:R-:W-:-:S07]  /*4820*/  FADD R74, R74, R75 ;  /* 0x0000004b4a4a7221 */ /* 0x000fce0000000000 */
[----:B------:R-:W-:Y:S05]  /*4830*/  WARPSYNC.COLLECTIVE R21, `(.L_x_5342) ;  /* 0x0000000015087348 */ /* 0x000fea0003c00000 */
[----:B------:R0:W1:Y:S02]  /*4840*/  SHFL.BFLY P0, R75, R74, R73, R72 ;  /* 0x0c0000494a4b7389 */ /* 0x0000640000000048 */
[----:B01----:R-:W-:Y:S05]  /*4850*/  ENDCOLLECTIVE ;  /* 0x000000000000791b */ /* 0x003fea0003800000 */
.L_x_5342:
[----:B------:R-:W-:Y:S01]  /*4860*/  MOV R73, 0x8 ;  /* 0x0000000800497802 */ /* 0x000fe20000000f00 */
[----:B------:R-:W-:-:S07]  /*4870*/  FADD R74, R74, R75 ;  /* 0x0000004b4a4a7221 */ /* 0x000fce0000000000 */
[----:B------:R-:W-:Y:S05]  /*4880*/  WARPSYNC.COLLECTIVE R21, `(.L_x_5343) ;  /* 0x0000000015087348 */ /* 0x000fea0003c00000 */
[----:B------:R0:W1:Y:S02]  /*4890*/  SHFL.BFLY P0, R75, R74, R73, R72 ;  /* 0x0c0000494a4b7389 */ /* 0x0000640000000048 */
[----:B01----:R-:W-:Y:S05]  /*48a0*/  ENDCOLLECTIVE ;  /* 0x000000000000791b */ /* 0x003fea0003800000 */
.L_x_5343:
[----:B------:R-:W-:Y:S02]  /*48b0*/  HFMA2 R73, -RZ, RZ, 0, 9.5367431640625e-07 ;  /* 0x00000010ff497431 */ /* 0x000fe400000001ff */
[----:B------:R-:W-:-:S07]  /*48c0*/  FADD R74, R74, R75 ;  /* 0x0000004b4a4a7221 */ /* 0x000fce0000000000 */
[----:B------:R-:W-:Y:S05]  /*48d0*/  WARPSYNC.COLLECTIVE R21, `(.L_x_5344) ;  /* 0x0000000015087348 */ /* 0x000fea0003c00000 */
[----:B------:R0:W1:Y:S02]  /*48e0*/  SHFL.BFLY P0, R75, R74, R73, R72 ;  /* 0x0c0000494a4b7389 */ /* 0x0000640000000048 */
[----:B01----:R-:W-:Y:S05]  /*48f0*/  ENDCOLLECTIVE ;  /* 0x000000000000791b */ /* 0x003fea0003800000 */
.L_x_5344:
[----:B------:R-:W-:Y:S05]  /*4900*/  BRA `(.L_x_5345) ;  /* 0xffffffc400c87947 */ /* 0x000fea000383ffff */
.L_x_5326:
[----:B------:R-:W-:Y:S01]  /*4910*/  HFMA2 R72, -RZ, RZ, 0, 1.847743988037109375e-06 ;  /* 0x0000001fff487431 */ /* 0x000fe200000001ff */
[----:B------:R-:W-:Y:S01]  /*4920*/  BSSY B2, `(.L_x_5346) ;  /* 0x0000006000027945 */ /* 0x000fe20003800000 */
[----:B------:R-:W-:Y:S02]  /*4930*/  MOV R73, 0x1 ;  /* 0x0000000100497802 */ /* 0x000fe40000000f00 */
[----:B------:R-:W-:-:S07]  /*4940*/  MOV R21, 0xffffffff ;  /* 0xffffffff00157802 */ /* 0x000fce0000000f00 */
[----:B------:R-:W-:Y:S05]  /*4950*/  WARPSYNC.COLLECTIVE R21, `(.L_x_5347) ;  /* 0x0000000015087348 */ /* 0x000fea0003c00000 */
[----:B------:R0:W1:Y:S02]  /*4960*/  SHFL.BFLY P0, R75, R74, R73, R72 ;  /* 0x0c0000494a4b7389 */ /* 0x0000640000000048 */
[----:B01----:R-:W-:Y:S05]  /*4970*/  ENDCOLLECTIVE ;  /* 0x000000000000791b */ /* 0x003fea0003800000 */
.L_x_5347:
[----:B------:R-:W-:Y:S05]  /*4980*/  BSYNC B2 ;  /* 0x0000000000027941 */ /* 0x000fea0003800000 */
.L_x_5346:
[----:B------:R-:W-:Y:S02]  /*4990*/  HFMA2 R73, -RZ, RZ, 0, 1.1920928955078125e-07 ;  /* 0x00000002ff497431 */ /* 0x000fe400000001ff */
[----:B------:R-:W-:Y:S01]  /*49a0*/  FADD R74, R74, R75 ;  /* 0x0000004b4a4a7221 */ /* 0x000fe20000000000 */
[----:B------:R-:W-:Y:S02]  /*49b0*/  MOV R72, 0x1f ;  /* 0x0000001f00487802 */ /* 0x000fe40000000f00 */
[----:B------:R-:W-:-:S07]  /*49c0*/  MOV R21, 0xffffffff ;  /* 0xffffffff00157802 */ /* 0x000fce0000000f00 */
[----:B------:R-:W-:Y:S05]  /*49d0*/  WARPSYNC.COLLECTIVE R21, `(.L_x_5348) ;  /* 0x0000000015087348 */ /* 0x000fea0003c00000 */
[----:B------:R0:W1:Y:S02]  /*49e0*/  SHFL.BFLY P0, R75, R74, R73, R72 ;  /* 0x0c0000494a4b7389 */ /* 0x0000640000000048 */
[----:B01----:R-:W-:Y:S05]  /*49f0*/  ENDCOLLECTIVE ;  /* 0x000000000000791b */ /* 0x003fea0003800000 */
.L_x_5348:
[----:B------:R-:W-:Y:S02]  /*4a00*/  HFMA2 R73, -RZ, RZ, 0, 2.384185791015625e-07 ;  /* 0x00000004ff497431 */ /* 0x000fe400000001ff */
[----:B------:R-:W-:-:S07]  /*4a10*/  FADD R74, R74, R75 ;  /* 0x0000004b4a4a7221 */ /* 0x000fce0000000000 */
[----:B------:R-:W-:Y:S05]  /*4a20*/  WARPSYNC.COLLECTIVE R21, `(.L_x_5349) ;  /* 0x0000000015087348 */ /* 0x000fea0003c00000 */
[----:B------:R0:W1:Y:S02]  /*4a30*/  SHFL.BFLY P0, R75, R74, R73, R72 ;  /* 0x0c0000494a4b7389 */ /* 0x0000640000000048 */
[----:B01----:R-:W-:Y:S05]  /*4a40*/  ENDCOLLECTIVE ;  /* 0x000000000000791b */ /* 0x003fea0003800000 */
.L_x_5349:
[----:B------:R-:W-:Y:S01]  /*4a50*/  MOV R73, 0x8 ;  /* 0x0000000800497802 */ /* 0x000fe20000000f00 */
[----:B------:R-:W-:-:S07]  /*4a60*/  FADD R74, R74, R75 ;  /* 0x0000004b4a4a7221 */ /* 0x000fce0000000000 */
[----:B------:R-:W-:Y:S05]  /*4a70*/  WARPSYNC.COLLECTIVE R21, `(.L_x_5350) ;  /* 0x0000000015087348 */ /* 0x000fea0003c00000 */
[----:B------:R0:W1:Y:S02]  /*4a80*/  SHFL.BFLY P0, R75, R74, R73, R72 ;  /* 0x0c0000494a4b7389 */ /* 0x0000640000000048 */
[----:B01----:R-:W-:Y:S05]  /*4a90*/  ENDCOLLECTIVE ;  /* 0x000000000000791b */ /* 0x003fea0003800000 */
.L_x_5350:
[----:B------:R-:W-:Y:S02]  /*4aa0*/  HFMA2 R73, -RZ, RZ, 0, 9.5367431640625e-07 ;  /* 0x00000010ff497431 */ /* 0x000fe400000001ff */
[----:B------:R-:W-:-:S07]  /*4ab0*/  FADD R74, R74, R75 ;  /* 0x0000004b4a4a7221 */ /* 0x000fce0000000000 */
[----:B------:R-:W-:Y:S05]  /*4ac0*/  WARPSYNC.COLLECTIVE R21, `(.L_x_5351) ;  /* 0x0000000015087348 */ /* 0x000fea0003c00000 */
[----:B------:R0:W1:Y:S02]  /*4ad0*/  SHFL.BFLY P0, R75, R74, R73, R72 ;  /* 0x0c0000494a4b7389 */ /* 0x0000640000000048 */
[----:B01----:R-:W-:Y:S05]  /*4ae0*/  ENDCOLLECTIVE ;  /* 0x000000000000791b */ /* 0x003fea0003800000 */
.L_x_5351:
        /* <DEDUP_REMOVED lines=71> */
.L_x_5352:
[----:B------:R-:W-:Y:S01]  /*4f60*/  MOV R73, 0x2 ;  /* 0x0000000200497802 */ /* 0x000fe20000000f00 */
[----:B------:R-:W-:-:S07]  /*4f70*/  FADD R74, R74, R75 ;  /* 0x0000004b4a4a7221 */ /* 0x000fce0000000000 */
[----:B------:R-:W-:Y:S05]  /*4f80*/  WARPSYNC.COLLECTIVE R21, `(.L_x_5353) ;  /* 0x0000000015087348 */ /* 0x000fea0003c00000 */
[----:B------:R0:W1:Y:S02]  /*4f90*/  SHFL.BFLY P0, R75, R74, R73, R72 ;  /* 0x0c0000494a4b7389 */ /* 0x0000640000000048 */
[----:B01----:R-:W-:Y:S05]  /*4fa0*/  ENDCOLLECTIVE ;  /* 0x000000000000791b */ /* 0x003fea0003800000 */
.L_x_5353:
[----:B------:R-:W-:Y:S02]  /*4fb0*/  HFMA2 R73, -RZ, RZ, 0, 2.384185791015625e-07 ;  /* 0x00000004ff497431 */ /* 0x000fe400000001ff */
[----:B------:R-:W-:-:S07]  /*4fc0*/  FADD R74, R74, R75 ;  /* 0x0000004b4a4a7221 */ /* 0x000fce0000000000 */
[----:B------:R-:W-:Y:S05]  /*4fd0*/  WARPSYNC.COLLECTIVE R21, `(.L_x_5354) ;  /* 0x0000000015087348 */ /* 0x000fea0003c00000 */
[----:B------:R0:W1:Y:S02]  /*4fe0*/  SHFL.BFLY P0, R75, R74, R73, R72 ;  /* 0x0c0000494a4b7389 */ /* 0x0000640000000048 */
[----:B01----:R-:W-:Y:S05]  /*4ff0*/  ENDCOLLECTIVE ;  /* 0x000000000000791b */ /* 0x003fea0003800000 */
.L_x_5354:
[----:B------:R-:W-:Y:S01]  /*5000*/  MOV R73, 0x8 ;  /* 0x0000000800497802 */ /* 0x000fe20000000f00 */
[----:B------:R-:W-:-:S07]  /*5010*/  FADD R74, R74, R75 ;  /* 0x0000004b4a4a7221 */ /* 0x000fce0000000000 */
[----:B------:R-:W-:Y:S05]  /*5020*/  WARPSYNC.COLLECTIVE R21, `(.L_x_5355) ;  /* 0x0000000015087348 */ /* 0x000fea0003c00000 */
[----:B------:R0:W1:Y:S02]  /*5030*/  SHFL.BFLY P0, R75, R74, R73, R72 ;  /* 0x0c0000494a4b7389 */ /* 0x0000640000000048 */
[----:B01----:R-:W-:Y:S05]  /*5040*/  ENDCOLLECTIVE ;  /* 0x000000000000791b */ /* 0x003fea0003800000 */
.L_x_5355:
[----:B------:R-:W-:Y:S02]  /*5050*/  HFMA2 R73, -RZ, RZ, 0, 9.5367431640625e-07 ;  /* 0x00000010ff497431 */ /* 0x000fe400000001ff */
[----:B------:R-:W-:-:S07]  /*5060*/  FADD R74, R74, R75 ;  /* 0x0000004b4a4a7221 */ /* 0x000fce0000000000 */
[----:B------:R-:W-:Y:S05]  /*5070*/  WARPSYNC.COLLECTIVE R21, `(.L_x_5356) ;  /* 0x0000000015087348 */ /* 0x000fea0003c00000 */
[----:B------:R0:W1:Y:S02]  /*5080*/  SHFL.BFLY P0, R75, R74, R73, R72 ;  /* 0x0c0000494a4b7389 */ /* 0x0000640000000048 */
[----:B01----:R-:W-:Y:S05]  /*5090*/  ENDCOLLECTIVE ;  /* 0x000000000000791b */ /* 0x003fea0003800000 */
.L_x_5356:
[----:B------:R-:W-:Y:S05]  /*50a0*/  BRA `(.L_x_5357) ;  /* 0xffffffdc00807947 */ /* 0x000fea000383ffff */
.L_x_5329:
[----:B------:R-:W-:Y:S01]  /*50b0*/  HFMA2 R11, -RZ, RZ, 0, 1.847743988037109375e-06 ;  /* 0x0000001fff0b7431 */ /* 0x000fe200000001ff */
[----:B------:R-:W-:Y:S01]  /*50c0*/  BSSY B0, `(.L_x_5358) ;  /* 0x0000006000007945 */ /* 0x000fe20003800000 */
[----:B------:R-:W-:Y:S02]  /*50d0*/  MOV R8, 0x10 ;  /* 0x0000001000087802 */ /* 0x000fe40000000f00 */
[----:B01----:R-:W-:-:S07]  /*50e0*/  MOV R21, 0xffffffff ;  /* 0xffffffff00157802 */ /* 0x003fce0000000f00 */
[----:B-----5:R-:W-:Y:S05]  /*50f0*/  WARPSYNC.COLLECTIVE R21, `(.L_x_5359) ;  /* 0x0000000015087348 */ /* 0x020fea0003c00000 */
[----:B------:R0:W1:Y:S02]  /*5100*/  SHFL.DOWN P0, R7, R50, R8, R11 ;  /* 0x0800000832077389 */ /* 0x000064000000000b */
[----:B01---5:R-:W-:Y:S05]  /*5110*/  ENDCOLLECTIVE ;  /* 0x000000000000791b */ /* 0x023fea0003800000 */
.L_x_5359:
[----:B------:R-:W-:Y:S05]  /*5120*/  BSYNC B0 ;  /* 0x0000000000007941 */ /* 0x000fea0003800000 */
.L_x_5358:
        /* <DEDUP_REMOVED lines=9> */
.L_x_5360:
[----:B------:R-:W-:Y:S01]  /*51c0*/  HFMA2 R8, -RZ, RZ, 0, 2.384185791015625e-07 ;  /* 0x00000004ff087431 */ /* 0x000fe200000001ff */
[----:B------:R-:W-:-:S04]  /*51d0*/  MOV R2, R7 ;  /* 0x0000000700027202 */ /* 0x000fc80000000f00 */
[----:B------:R-:W-:-:S04]  /*51e0*/  FMNMX R2, R3, R2, !PT ;  /* 0x0000000203027209 */ /* 0x000fc80007800000 */
[----:B------:R-:W-:-:S07]  /*51f0*/  MOV R50, R2 ;  /* 0x0000000200327202 */ /* 0x000fce0000000f00 */
[----:B------:R-:W-:Y:S05]  /*5200*/  WARPSYNC.COLLECTIVE R21, `(.L_x_5361) ;  /* 0x0000000015087348 */ /* 0x000fea0003c00000 */
[----:B------:R0:W1:Y:S02]  /*5210*/  SHFL.DOWN P0, R7, R50, R8, R11 ;  /* 0x0800000832077389 */ /* 0x000064000000000b */
[----:B01----:R-:W-:Y:S05]  /*5220*/  ENDCOLLECTIVE ;  /* 0x000000000000791b */ /* 0x003fea0003800000 */
.L_x_5361:
[----:B------:R-:W-:Y:S01]  /*5230*/  HFMA2 R8, -RZ, RZ, 0, 1.1920928955078125e-07 ;  /* 0x00000002ff087431 */ /* 0x000fe200000001ff */
[----:B------:R-:W-:-:S04]  /*5240*/  MOV R5, R7 ;  /* 0x0000000700057202 */ /* 0x000fc80000000f00 */
[----:B------:R-:W-:-:S04]  /*5250*/  FMNMX R5, R2, R5, !PT ;  /* 0x0000000502057209 */ /* 0x000fc80007800000 */
[----:B------:R-:W-:-:S07]  /*5260*/  MOV R50, R5 ;  /* 0x0000000500327202 */ /* 0x000fce0000000f00 */
[----:B------:R-:W-:Y:S05]  /*5270*/  WARPSYNC.COLLECTIVE R21, `(.L_x_5362) ;  /* 0x0000000015087348 */ /* 0x000fea0003c00000 */
[----:B------:R0:W1:Y:S02]  /*5280*/  SHFL.DOWN P0, R7, R50, R8, R11 ;  /* 0x0800000832077389 */ /* 0x000064000000000b */
[----:B01----:R-:W-:Y:S05]  /*5290*/  ENDCOLLECTIVE ;  /* 0x000000000000791b */ /* 0x003fea0003800000 */
.L_x_5362:
[----:B------:R-:W-:Y:S01]  /*52a0*/  HFMA2 R8, -RZ, RZ, 0, 5.9604644775390625e-08 ;  /* 0x00000001ff087431 */ /* 0x000fe200000001ff */
[----:B------:R-:W-:-:S04]  /*52b0*/  MOV R4, R7 ;  /* 0x0000000700047202 */ /* 0x000fc80000000f00 */
[----:B------:R-:W-:-:S04]  /*52c0*/  FMNMX R4, R5, R4, !PT ;  /* 0x0000000405047209 */ /* 0x000fc80007800000 */
[----:B------:R-:W-:-:S07]  /*52d0*/  MOV R50, R4 ;  /* 0x0000000400327202 */ /* 0x000fce0000000f00 */
[----:B------:R-:W-:Y:S05]  /*52e0*/  WARPSYNC.COLLECTIVE R21, `(.L_x_5363) ;  /* 0x0000000015087348 */ /* 0x000fea0003c00000 */
[----:B------:R0:W1:Y:S02]  /*52f0*/  SHFL.DOWN P0, R7, R50, R8, R11 ;  /* 0x0800000832077389 */ /* 0x000064000000000b */
[----:B01----:R-:W-:Y:S05]  /*5300*/  ENDCOLLECTIVE ;  /* 0x000000000000791b */ /* 0x003fea0003800000 */
.L_x_5363:
[----:B------:R-:W-:Y:S05]  /*5310*/  BRA `(.L_x_5364) ;  /* 0xffffffe800b87947 */ /* 0x000fea000383ffff */
.L_x_5331:
[----:B----4-:R-:W-:Y:S02]  /*5320*/  MOV R50, R2 ;  /* 0x0000000200327202 */ /* 0x010fe40000000f00 */
[----:B------:R-:W-:Y:S02]  /*5330*/  MOV R8, 0x2 ;  /* 0x0000000200087802 */ /* 0x000fe40000000f00 */
[----:B------:R-:W-:Y:S02]  /*5340*/  MOV R11, 0x1f ;  /* 0x0000001f000b7802 */ /* 0x000fe40000000f00 */
[----:B01----:R-:W-:-:S07]  /*5350*/  MOV R21, 0xffffffff ;  /* 0xffffffff00157802 */ /* 0x003fce0000000f00 */
[----:B--23-5:R-:W-:Y:S05]  /*5360*/  WARPSYNC.COLLECTIVE R21, `(.L_x_5365) ;  /* 0x0000000015087348 */ /* 0x02cfea0003c00000 */
[----:B------:R0:W1:Y:S02]  /*5370*/  SHFL.DOWN P0, R7, R50, R8, R11 ;  /* 0x0800000832077389 */ /* 0x000064000000000b */
[----:B0123-5:R-:W-:Y:S05]  /*5380*/  ENDCOLLECTIVE ;  /* 0x000000000000791b */ /* 0x02ffea0003800000 */
.L_x_5365:
[----:B------:R-:W-:Y:S02]  /*5390*/  MOV R8, 0x1 ;  /* 0x0000000100087802 */ /* 0x000fe40000000f00 */
[----:B------:R-:W-:-:S04]  /*53a0*/  MOV R3, R7 ;  /* 0x0000000700037202 */ /* 0x000fc80000000f00 */
[----:B------:R-:W-:-:S04]  /*53b0*/  FMNMX R3, R3, R2, !PT ;  /* 0x0000000203037209 */ /* 0x000fc80007800000 */
[----:B------:R-:W-:-:S07]  /*53c0*/  MOV R50, R3 ;  /* 0x0000000300327202 */ /* 0x000fce0000000f00 */
[----:B------:R-:W-:Y:S05]  /*53d0*/  WARPSYNC.COLLECTIVE R21, `(.L_x_5366) ;  /* 0x0000000015087348 */ /* 0x000fea0003c00000 */
[----:B------:R0:W1:Y:S02]  /*53e0*/  SHFL.DOWN P0, R7, R50, R8, R11 ;  /* 0x0800000832077389 */ /* 0x000064000000000b */
[----:B01----:R-:W-:Y:S05]  /*53f0*/  ENDCOLLECTIVE ;  /* 0x000000000000791b */ /* 0x003fea0003800000 */
.L_x_5366:
[----:B------:R-:W-:Y:S01]  /*5400*/  MOV R4, R7 ;  /* 0x0000000700047202 */ /* 0x000fe20000000f00 */
[----:B------:R-:W-:Y:S06]  /*5410*/  BRA `(.L_x_5367) ;  /* 0xffffffe800e07947 */ /* 0x000fec000383ffff */
        .weak           $__internal_62_$__cuda_sm20_rcp_rn_f32_slowpath
        .type           $__internal_62_$__cuda_sm20_rcp_rn_f32_slowpath,@function
        .size           $__internal_62_$__cuda_sm20_rcp_rn_f32_slowpath,(.L_x_6104 - $__internal_62_$__cuda_sm20_rcp_rn_f32_slowpath)
$__internal_62_$__cuda_sm20_rcp_rn_f32_slowpath:
        /* <DEDUP_REMOVED lines=14> */
.L_x_5368:
[----:B------:R-:W-:-:S04]  /*5500*/  IADD3 R3, PT, PT, R2, -0xfd, RZ ;  /* 0xffffff0302037810 */ /* 0x000fc80007ffe0ff */
[----:B------:R-:W-:-:S13]  /*5510*/  ISETP.GT.U32.AND P0, PT, R3, 0x1, PT ;  /* 0x000000010300780c */ /* 0x000fda0003f04070 */
[----:B------:R-:W-:Y:S05]  /*5520*/  @P0 BRA `(.L_x_5370) ;  /* 0x0000000000780947 */ /* 0x000fea0003800000 */
[----:B------:R-:W-:Y:S02]  /*5530*/  LOP3.LUT R4, R0, 0x7fffff, RZ, 0xc0, !PT ;  /* 0x007fffff00047812 */ /* 0x000fe400078ec0ff */
[----:B------:R-:W-:Y:S02]  /*5540*/  MOV R10, 0x3 ;  /* 0x00000003000a7802 */ /* 0x000fe40000000f00 */
        /* <DEDUP_REMOVED lines=28> */
.L_x_5370:
[----:B------:R0:W1:Y:S02]  /*5710*/  MUFU.RCP R3, R0 ;  /* 0x0000000000037308 */ /* 0x0000640000001000 */
.L_x_5369:
[----:B-1----:R-:W-:Y:S01]  /*5720*/  MOV R5, R3 ;  /* 0x0000000300057202 */ /* 0x002fe20000000f00 */
[----:B------:R-:W-:Y:S01]  /*5730*/  HFMA2 R3, -RZ, RZ, 0, 0 ;  /* 0x00000000ff037431 */ /* 0x000fe200000001ff */
[----:B------:R-:W-:-:S04]  /*5740*/  MOV R2, R8 ;  /* 0x0000000800027202 */ /* 0x000fc80000000f00 */
[----:B0-----:R-:W-:Y:S05]  /*5750*/  RET.REL.NODEC R2 `(_ZN18transformer_engine13normalization24rmsnorm_fwd_tuned_kernelINS0_13Kernel_traitsI6__halfS3_13__nv_fp8_e4m3fjLj1024ELj1ELj4ELj1ELj16ENS0_18Kernel_traits_baseILj1024ES3_S3_S4_fjLj128EEEEEEEvNS0_19ForwardKernelParamsE) ;  /* 0xffffffa802287950 */ /* 0x001fea0003c3ffff */
.L_x_5371:
        /* <DEDUP_REMOVED lines=10> */
.L_x_6104:


//--------------------- .text._ZN18transformer_engine13normalization24rmsnorm_fwd_tuned_kernelINS0_13Kernel_traitsI13__nv_bfloat16S3_13__nv_fp8_e4m3fjLj1024ELj1ELj4ELj1ELj16ENS0_18Kernel_traits_baseILj1024ES3_S3_S4_fjLj128EEEEEEEvNS0_19ForwardKernelParamsE --------------------------
	.section	.text._ZN18transformer_engine13normalization24rmsnorm_fwd_tuned_kernelINS0_13Kernel_traitsI13__nv_bfloat16S3_13__nv_fp8_e4m3fjLj1024ELj1ELj4ELj1ELj16ENS0_18Kernel_traits_baseILj1024ES3_S3_S4_fjLj128EEEEEEEvNS0_19ForwardKernelParamsE,"ax",@progbits
	.align	128
        .global         _ZN18transformer_engine13normalization24rmsnorm_fwd_tuned_kernelINS0_13Kernel_traitsI13__nv_bfloat16S3_13__nv_fp8_e4m3fjLj1024ELj1ELj4ELj1ELj16ENS0_18Kernel_traits_baseILj1024ES3_S3_S4_fjLj128EEEEEEEvNS0_19ForwardKernelParamsE
        .type           _ZN18transformer_engine13normalization24rmsnorm_fwd_tuned_kernelINS0_13Kernel_traitsI13__nv_bfloat16S3_13__nv_fp8_e4m3fjLj1024ELj1ELj4ELj1ELj16ENS0_18Kernel_traits_baseILj1024ES3_S3_S4_fjLj128EEEEEEEvNS0_19ForwardKernelParamsE,@function
        .size           _ZN18transformer_engine13normalization24rmsnorm_fwd_tuned_kernelINS0_13Kernel_traitsI13__nv_bfloat16S3_13__nv_fp8_e4m3fjLj1024ELj1ELj4ELj1ELj16ENS0_18Kernel_traits_baseILj1024ES3_S3_S4_fjLj128EEEEEEEvNS0_19ForwardKernelParamsE,(.L_x_6105 - _ZN18transformer_engine13normalization24rmsnorm_fwd_tuned_kernelINS0_13Kernel_traitsI13__nv_bfloat16S3_13__nv_fp8_e4m3fjLj1024ELj1ELj4ELj1ELj16ENS0_18Kernel_traits_baseILj1024ES3_S3_S4_fjLj128EEEEEEEvNS0_19ForwardKernelParamsE)
        .other          _ZN18transformer_engine13normalization24rmsnorm_fwd_tuned_kernelINS0_13Kernel_traitsI13__nv_bfloat16S3_13__nv_fp8_e4m3fjLj1024ELj1ELj4ELj1ELj16ENS0_18Kernel_traits_baseILj1024ES3_S3_S4_fjLj128EEEEEEEvNS0_19ForwardKernelParamsE,@"STO_CUDA_ENTRY STV_DEFAULT"
_ZN18transformer_engine13normalization24rmsnorm_fwd_tuned_kernelINS0_13Kernel_traitsI13__nv_bfloat16S3_13__nv_fp8_e4m3fjLj1024ELj1ELj4ELj1ELj16ENS0_18Kernel_traits_baseILj1024ES3_S3_S4_fjLj128EEEEEEEvNS0_19ForwardKernelParamsE:
.text._ZN18transformer_engine13normalization24rmsnorm_fwd_tuned_kernelINS0_13Kernel_traitsI13__nv_bfloat16S3_13__nv_fp8_e4m3fjLj1024ELj1ELj4ELj1ELj16ENS0_18Kernel_traits_baseILj1024ES3_S3_S4_fjLj128EEEEEEEvNS0_19ForwardKernelParamsE:
        /* <DEDUP_REMOVED lines=33> */
[C---:B-----5:R-:W-:Y:S02]  /*0210*/  PRMT R32, R16.reuse, 0x7632, R32 ;  /* 0x0000763210207816 */ /* 0x060fe40000000020 */
[----:B------:R-:W-:Y:S02]  /*0220*/  SHF.L.U32 R76, R16, 0x10, RZ ;  /* 0x00000010104c7819 */ /* 0x000fe400000006ff */
[C---:B------:R-:W-:Y:S02]  /*0230*/  PRMT R16, R8.reuse, 0x7632, R16 ;  /* 0x0000763208107816 */ /* 0x040fe40000000010 */
[----:B------:R-:W-:Y:S02]  /*0240*/  SHF.L.U32 R44, R8, 0x10, RZ ;  /* 0x00000010082c7819 */ /* 0x000fe400000006ff */
[C---:B------:R-:W-:Y:S02]  /*0250*/  PRMT R8, R9.reuse, 0x7632, R8 ;  /* 0x0000763209087816 */ /* 0x040fe40000000008 */
[----:B------:R-:W-:-:S02]  /*0260*/  SHF.L.U32 R43, R9, 0x10, RZ ;  /* 0x00000010092b7819 */ /* 0x000fc400000006ff */
[C---:B------:R-:W-:Y:S02]  /*0270*/  PRMT R0, R17.reuse, 0x7632, R0 ;  /* 0x0000763211007816 */ /* 0x040fe40000000000 */
[----:B------:R-:W-:Y:S02]  /*0280*/  SHF.L.U32 R47, R17, 0x10, RZ ;  /* 0x00000010112f7819 */ /* 0x000fe400000006ff */
[C---:B------:R-:W-:Y:S02]  /*0290*/  PRMT R2, R18.reuse, 0x7632, R2 ;  /* 0x0000763212027816 */ /* 0x040fe40000000002 */
[----:B0-----:R-:W-:Y:S02]  /*02a0*/  ISETP.NE.AND P0, PT, RZ, UR6, PT ;  /* 0x00000006ff007c0c */ /* 0x001fe4000bf05270 */
[----:B------:R-:W-:Y:S02]  /*02b0*/  SHF.L.U32 R46, R18, 0x10, RZ ;  /* 0x00000010122e7819 */ /* 0x000fe400000006ff */
[----:B------:R-:W-:-:S02]  /*02c0*/  PRMT R3, R19, 0x7632, R3 ;  /* 0x0000763213037816 */ /* 0x000fc40000000003 */
[----:B------:R-:W-:Y:S02]  /*02d0*/  SHF.L.U32 R45, R19, 0x10, RZ ;  /* 0x00000010132d7819 */ /* 0x000fe400000006ff */
[----:B------:R-:W-:Y:S02]  /*02e0*/  PRMT R9, R10, 0x7632, R9 ;  /* 0x000076320a097816 */ /* 0x000fe40000000009 */
[----:B------:R-:W-:Y:S02]  /*02f0*/  PRMT R17, R11, 0x7632, R17 ;  /* 0x000076320b117816 */ /* 0x000fe40000000011 */
[----:B------:R-:W-:Y:S01]  /*0300*/  PRMT R18, R12, 0x7632, R18 ;  /* 0x000076320c127816 */ /* 0x000fe20000000012 */
[----:B------:R-:W-:Y:S01]  /*0310*/  @P0 FADD R76, R76, 1 ;  /* 0x3f8000004c4c0421 */ /* 0x000fe20000000000 */
        /* <DEDUP_REMOVED lines=10> */
[----:B------:R-:W-:-:S02]  /*03c0*/  PRMT R24, R6, 0x7632, R24 ;  /* 0x0000763206187816 */ /* 0x000fc40000000018 */
        /* <DEDUP_REMOVED lines=54> */
.L_x_5376:
        /* <DEDUP_REMOVED lines=9> */
[----:B------:R-:W-:Y:S01]  /*07c0*/  ISETP.NE.AND P2, PT, R72, RZ, PT ;  /* 0x000000ff4800720c */ /* 0x000fe20003f45270 */
        /* <DEDUP_REMOVED lines=10> */
[----:B---3--:R-:W-:Y:S01]  /*0870*/  SHF.L.U32 R65, R22, 0x10, RZ ;  /* 0x0000001016417819 */ /* 0x008fe200000006ff */
[--C-:B------:R-:W-:Y:S01]  /*0880*/  FADD R17, R57, R58.reuse ;  /* 0x0000003a39117221 */ /* 0x100fe20000000000 */
[----:B------:R-:W-:Y:S02]  /*0890*/  PRMT R58, R18, 0x7632, R58 ;  /* 0x00007632123a7816 */ /* 0x000fe4000000003a */
[----:B----4-:R-:W-:Y:S01]  /*08a0*/  SHF.L.U32 R64, R24, 0x10, RZ ;  /* 0x0000001018407819 */ /* 0x010fe200000006ff */
[--C-:B------:R-:W-:Y:S01]  /*08b0*/  FADD R18, R56, R17.reuse ;  /* 0x0000001138127221 */ /* 0x100fe20000000000 */
[----:B------:R-:W-:Y:S02]  /*08c0*/  SHF.L.U32 R58, R58, 0x10, RZ ;  /* 0x000000103a3a7819 */ /* 0x000fe400000006ff */
[----:B------:R-:W-:Y:S01]  /*08d0*/  PRMT R17, R19, 0x7632, R17 ;  /* 0x0000763213117816 */ /* 0x000fe20000000011 */
        /* <DEDUP_REMOVED lines=16> */
[----:B------:R-:W-:Y:S02]  /*09e0*/  PRMT R21, R22, 0x7632, R21 ;  /* 0x0000763216157816 */ /* 0x000fe40000000015 */
[----:B-----5:R-:W-:Y:S01]  /*09f0*/  SHF.L.U32 R75, R30, 0x10, RZ ;  /* 0x000000101e4b7819 */ /* 0x020fe200000006ff */
[----:B------:R-:W-:Y:S01]  /*0a00*/  FADD R63, R61, R62 ;  /* 0x0000003e3d3f7221 */ /* 0x000fe20000000000 */
[----:B------:R-:W-:-:S02]  /*0a10*/  SHF.L.U32 R22, R21, 0x10, RZ ;  /* 0x0000001015167819 */ /* 0x000fc400000006ff */
[----:B------:R-:W-:Y:S01]  /*0a20*/  PRMT R21, R23, 0x7632, R21 ;  /* 0x0000763217157816 */ /* 0x000fe20000000015 */
[----:B------:R-:W-:-:S04]  /*0a30*/  FADD R62, R60, R63 ;  /* 0x0000003f3c3e7221 */ /* 0x000fc80000000000 */
[----:B------:R-:W-:Y:S01]  /*0a40*/  FADD R63, R65, R62 ;  /* 0x0000003e413f7221 */ /* 0x000fe20000000000 */
[----:B------:R-:W-:Y:S02]  /*0a50*/  SHF.L.U32 R62, R23, 0x10, RZ ;  /* 0x00000010173e7819 */ /* 0x000fe400000006ff */
[----:B------:R-:W-:Y:S01]  /*0a60*/  SHF.L.U32 R23, R21, 0x10, RZ ;  /* 0x0000001015177819 */ /* 0x000fe200000006ff */
[----:B------:R-:W-:-:S04]  /*0a70*/  FADD R63, R22, R63 ;  /* 0x0000003f163f7221 */ /* 0x000fc80000000000 */
[--C-:B------:R-:W-:Y:S01]  /*0a80*/  FADD R66, R62, R63.reuse ;  /* 0x0000003f3e427221 */ /* 0x100fe20000000000 */
[----:B------:R-:W-:-:S03]  /*0a90*/  PRMT R63, R24, 0x7632, R63 ;  /* 0x00007632183f7816 */ /* 0x000fc6000000003f */
[--C-:B------:R-:W-:Y:S01]  /*0aa0*/  FADD R21, R23, R66.reuse ;  /* 0x0000004217157221 */ /* 0x100fe20000000000 */
[----:B------:R-:W-:Y:S02]  /*0ab0*/  SHF.L.U32 R63, R63, 0x10, RZ ;  /* 0x000000103f3f7819 */ /* 0x000fe400000006ff */
[----:B------:R-:W-:Y:S01]  /*0ac0*/  PRMT R66, R25, 0x7632, R66 ;  /* 0x0000763219427816 */ /* 0x000fe20000000042 */
[----:B------:R-:W-:Y:S01]  /*0ad0*/  FADD R24, R64, R21 ;  /* 0x0000001540187221 */ /* 0x000fe20000000000 */
[----:B------:R-:W-:Y:S02]  /*0ae0*/  PRMT R25, R27, 0x7632, R25 ;  /* 0x000076321b197816 */ /* 0x000fe40000000019 */
[----:B------:R-:W-:Y:S01]  /*0af0*/  SHF.L.U32 R66, R66, 0x10, RZ ;  /* 0x0000001042427819 */ /* 0x000fe200000006ff */
[----:B------:R-:W-:Y:S01]  /*0b00*/  FADD R24, R63, R24 ;  /* 0x000000183f187221 */ /* 0x000fe20000000000 */
[----:B------:R-:W-:Y:S02]  /*0b10*/  SHF.L.U32 R27, R27, 0x10, RZ ;  /* 0x000000101b1b7819 */ /* 0x000fe400000006ff */
[----:B------:R-:W-:Y:S01]  /*0b20*/  SHF.L.U32 R25, R25, 0x10, RZ ;  /* 0x0000001019197819 */ /* 0x000fe200000006ff */
[--C-:B------:R-:W-:Y:S01]  /*0b30*/  FADD R21, R67, R24.reuse ;  /* 0x0000001843157221 */ /* 0x100fe20000000000 */
[----:B------:R-:W-:-:S03]  /*0b40*/  PRMT R24, R26, 0x7632, R24 ;  /* 0x000076321a187816 */ /* 0x000fc60000000018 */
[----:B------:R-:W-:Y:S01]  /*0b50*/  FADD R26, R66, R21 ;  /* 0x00000015421a7221 */ /* 0x000fe20000000000 */
[----:B------:R-:W-:-:S03]  /*0b60*/  SHF.L.U32 R24, R24, 0x10, RZ ;  /* 0x0000001018187819 */ /* 0x000fc600000006ff */
[----:B------:R-:W-:-:S04]  /*0b70*/  FADD R21, R69, R26 ;  /* 0x0000001a45157221 */ /* 0x000fc80000000000 */
[----:B------:R-:W-:-:S04]  /*0b80*/  FADD R26, R24, R21 ;  /* 0x00000015181a7221 */ /* 0x000fc80000000000 */
[--C-:B------:R-:W-:Y:S01]  /*0b90*/  FADD R68, R27, R26.reuse ;  /* 0x0000001a1b447221 */ /* 0x100fe20000000000 */
[C---:B------:R-:W-:Y:S02]  /*0ba0*/  PRMT R26, R28.reuse, 0x7632, R26 ;  /* 0x000076321c1a7816 */ /* 0x040fe4000000001a */
[----:B------:R-:W-:Y:S01]  /*0bb0*/  SHF.L.U32 R28, R28, 0x10, RZ ;  /* 0x000000101c1c7819 */ /* 0x000fe200000006ff */
[----:B------:R-:W-:Y:S01]  /*0bc0*/  FADD R21, R25, R68 ;  /* 0x0000004419157221 */ /* 0x000fe20000000000 */
[----:B------:R-:W-:Y:S02]  /*0bd0*/  SHF.L.U32 R26, R26, 0x10, RZ ;  /* 0x000000101a1a7819 */ /* 0x000fe400000006ff */
[C---:B------:R-:W-:Y:S01]  /*0be0*/  SHF.L.U32 R68, R29.reuse, 0x10, RZ ;  /* 0x000000101d447819 */ /* 0x040fe200000006ff */
        /* <DEDUP_REMOVED lines=100> */
.L_x_5397:
        /* <DEDUP_REMOVED lines=23> */
[----:B------:R-:W-:Y:S01]  /*13a0*/  @P1 FMUL R71, R50, R71 ;  /* 0x0000004732471220 */ /* 0x000fe20000400000 */
[----:B------:R-:W-:Y:S01]  /*13b0*/  FMUL R65, R65, R42 ;  /* 0x0000002a41417220 */ /* 0x000fe20000400000 */
[----:B------:R-:W-:Y:S01]  /*13c0*/  FSEL R16, R55, R16, !P1 ;  /* 0x0000001037107208 */ /* 0x000fe20004800000 */
[----:B------:R-:W-:Y:S01]  /*13d0*/  FMUL R55, R72, R47 ;  /* 0x0000002f48377220 */ /* 0x000fe20000400000 */
[----:B------:R-:W-:Y:S01]  /*13e0*/  FMUL R72, R56, R21 ;  /* 0x0000001538487220 */ /* 0x000fe20000400000 */
[----:B------:R-:W-:Y:S01]  /*13f0*/  F2FP.SATFINITE.E4M3.F32.PACK_AB_MERGE_C R71, RZ, R71, RZ ;  /* 0x00000047ff47723e */ /* 0x000fe200048070ff */
[----:B------:R-:W-:Y:S01]  /*1400*/  FMUL R62, R62, R21 ;  /* 0x000000153e3e7220 */ /* 0x000fe20000400000 */
[----:B------:R-:W-:Y:S01]  /*1410*/  FMUL R56, R50, R55 ;  /* 0x0000003732387220 */ /* 0x000fe20000400000 */
[----:B------:R-:W-:Y:S01]  /*1420*/  FMUL R57, R72, R15 ;  /* 0x0000000f48397220 */ /* 0x000fe20000400000 */
[----:B------:R-:W-:Y:S01]  /*1430*/  F2FP.SATFINITE.E4M3.F32.PACK_AB_MERGE_C R16, RZ, R16, RZ ;  /* 0x00000010ff10723e */ /* 0x000fe200048070ff */
[-C--:B------:R-:W-:Y:S01]  /*1440*/  FMUL R66, R66, R21.reuse ;  /* 0x0000001542427220 */ /* 0x080fe20000400000 */
[----:B------:R-:W-:Y:S01]  /*1450*/  SHF.L.U32 R71, R71, 0x8, RZ ;  /* 0x0000000847477819 */ /* 0x000fe200000006ff */
[-C--:B------:R-:W-:Y:S01]  /*1460*/  FMUL R68, R68, R21.reuse ;  /* 0x0000001544447220 */ /* 0x080fe20000400000 */
[----:B------:R-:W-:Y:S01]  /*1470*/  FSEL R56, R55, R56, !P1 ;  /* 0x0000003837387208 */ /* 0x000fe20004800000 */
[----:B------:R-:W-:Y:S01]  /*1480*/  FMUL R70, R70, R21 ;  /* 0x0000001546467220 */ /* 0x000fe20000400000 */
[----:B------:R-:W-:-:S02]  /*1490*/  LOP3.LUT R16, R16, 0xff, RZ, 0xc0, !PT ;  /* 0x000000ff10107812 */ /* 0x000fc400078ec0ff */
[----:B------:R-:W-:Y:S02]  /*14a0*/  F2FP.SATFINITE.E4M3.F32.PACK_AB_MERGE_C R56, RZ, R56, RZ ;  /* 0x00000038ff38723e */ /* 0x000fe400048070ff */
[----:B------:R-:W-:Y:S01]  /*14b0*/  FMNMX3 R48, R48, |R55|, |R57|, !PT ;  /* 0x4000003730307276 */ /* 0x000fe20007800439 */
[----:B------:R-:W-:Y:S01]  /*14c0*/  @P1 FMUL R57, R50, R57 ;  /* 0x0000003932391220 */ /* 0x000fe20000400000 */
[----:B------:R-:W-:Y:S01]  /*14d0*/  SHF.L.U32 R55, R56, 0x10, RZ ;  /* 0x0000001038377819 */ /* 0x000fe200000006ff */
[----:B------:R-:W-:Y:S01]  /*14e0*/  FMUL R56, R50, R59 ;  /* 0x0000003b32387220 */ /* 0x000fe20000400000 */
[----:B------:R-:W-:Y:S01]  /*14f0*/  LOP3.LUT R16, R16, 0xffff, R71, 0xf8, !PT ;  /* 0x0000ffff10107812 */ /* 0x000fe200078ef847 */
[----:B------:R-:W-:Y:S01]  /*1500*/  FMUL R71, R22, R21 ;  /* 0x0000001516477220 */ /* 0x000fe20000400000 */
[----:B------:R-:W-:Y:S02]  /*1510*/  F2FP.SATFINITE.E4M3.F32.PACK_AB_MERGE_C R57, RZ, R57, RZ ;  /* 0x00000039ff39723e */ /* 0x000fe400048070ff */
[----:B------:R-:W-:-:S02]  /*1520*/  FSEL R56, R59, R56, !P1 ;  /* 0x000000383b387208 */ /* 0x000fc40004800000 */
[----:B------:R-:W-:Y:S01]  /*1530*/  LOP3.LUT R16, R16, 0xff0000, R55, 0xf8, !PT ;  /* 0x00ff000010107812 */ /* 0x000fe200078ef837 */
[----:B------:R-:W-:Y:S01]  /*1540*/  FMUL R55, R58, R21 ;  /* 0x000000153a377220 */ /* 0x000fe20000400000 */
[----:B------:R-:W-:Y:S02]  /*1550*/  LOP3.LUT R58, R51, 0xffffff00, RZ, 0xc0, !PT ;  /* 0xffffff00333a7812 */ /* 0x000fe400078ec0ff */
[----:B------:R-:W-:Y:S01]  /*1560*/  F2FP.SATFINITE.E4M3.F32.PACK_AB_MERGE_C R51, RZ, R56, RZ ;  /* 0x00000038ff33723e */ /* 0x000fe200048070ff */
[----:B------:R-:W-:Y:S01]  /*1570*/  FMUL R56, R50, R65 ;  /* 0x0000004132387220 */ /* 0x000fe20000400000 */
[----:B------:R-:W-:Y:S01]  /*1580*/  FMUL R55, R55, R14 ;  /* 0x0000000e37377220 */ /* 0x000fe20000400000 */
[----:B------:R-:W-:Y:S02]  /*1590*/  LOP3.LUT R57, R57, 0xffff, RZ, 0xc0, !PT ;  /* 0x0000ffff39397812 */ /* 0x000fe400078ec0ff */
[----:B------:R-:W-:Y:S02]  /*15a0*/  LOP3.LUT R51, R58, 0xffff, R51, 0xf8, !PT ;  /* 0x0000ffff3a337812 */ /* 0x000fe400078ef833 */
[----:B------:R-:W-:-:S02]  /*15b0*/  FSEL R56, R65, R56, !P1 ;  /* 0x0000003841387208 */ /* 0x000fc40004800000 */
[----:B------:R-:W-:Y:S01]  /*15c0*/  FMNMX3 R48, R48, |R59|, |R55|, !PT ;  /* 0x4000003b30307276 */ /* 0x000fe20007800437 */
[----:B------:R-:W-:Y:S01]  /*15d0*/  FMUL R59, R69, R21 ;  /* 0x00000015453b7220 */ /* 0x000fe20000400000 */
[----:B------:R-:W-:Y:S01]  /*15e0*/  LOP3.LUT R69, R52, 0xffffff00, RZ, 0xc0, !PT ;  /* 0xffffff0034457812 */ /* 0x000fe200078ec0ff */
[C---:B------:R-:W-:Y:S01]  /*15f0*/  @P1 FMUL R55, R50.reuse, R55 ;  /* 0x0000003732371220 */ /* 0x040fe20000400000 */
[----:B------:R-:W-:Y:S01]  /*1600*/  F2FP.SATFINITE.E4M3.F32.PACK_AB_MERGE_C R52, RZ, R56, RZ ;  /* 0x00000038ff34723e */ /* 0x000fe200048070ff */
[----:B------:R-:W-:Y:S01]  /*1610*/  FMUL R59, R59, R38 ;  /* 0x000000263b3b7220 */ /* 0x000fe20000400000 */
[----:B------:R-:W-:Y:S02]  /*1620*/  SHF.L.U32 R57, R57, 0x18, RZ ;  /* 0x0000001839397819 */ /* 0x000fe400000006ff */
[----:B------:R-:W-:Y:S01]  /*1630*/  LOP3.LUT R52, R69, 0xffff, R52, 0xf8, !PT ;  /* 0x0000ffff45347812 */ /* 0x000fe200078ef834 */
[----:B------:R-:W-:Y:S01]  /*1640*/  FMUL R69, R75, R21 ;  /* 0x000000154b457220 */ /* 0x000fe20000400000 */
[----:B------:R-:W-:Y:S01]  /*1650*/  FMUL R56, R50, R59 ;  /* 0x0000003b32387220 */ /* 0x000fe20000400000 */
[----:B------:R-:W-:Y:S01]  /*1660*/  LOP3.LUT R16, R16, 0xff000000, R57, 0xf8, !PT ;  /* 0xff00000010107812 */ /* 0x000fe200078ef839 */
[----:B------:R-:W-:Y:S01]  /*1670*/  FMUL R57, R18, R21 ;  /* 0x0000001512397220 */ /* 0x000fe20000400000 */
[----:B------:R-:W-:Y:S01]  /*1680*/  FMUL R69, R69, R34 ;  /* 0x0000002245457220 */ /* 0x000fe20000400000 */
[----:B------:R-:W-:Y:S01]  /*1690*/  F2FP.SATFINITE.E4M3.F32.PACK_AB_MERGE_C R55, RZ, R55, RZ ;  /* 0x00000037ff37723e */ /* 0x000fe200048070ff */
[----:B------:R-:W-:Y:S01]  /*16a0*/  FMUL R18, R71, R10 ;  /* 0x0000000a47127220 */ /* 0x000fe20000400000 */
[----:B------:R-:W-:Y:S01]  /*16b0*/  FSEL R56, R59, R56, !P1 ;  /* 0x000000383b387208 */ /* 0x000fe20004800000 */
[----:B------:R-:W-:Y:S01]  /*16c0*/  FMUL R58, R50, R69 ;  /* 0x00000045323a7220 */ /* 0x000fe20000400000 */
[----:B------:R-:W-:Y:S01]  /*16d0*/  FMUL R57, R57, R12 ;  /* 0x0000000c39397220 */ /* 0x000fe20000400000 */
[----:B------:R-:W-:-:S02]  /*16e0*/  LOP3.LUT R22, R51, 0xff, RZ, 0xc0, !PT ;  /* 0x000000ff33167812 */ /* 0x000fc400078ec0ff */
[----:B------:R-:W-:Y:S02]  /*16f0*/  F2FP.SATFINITE.E4M3.F32.PACK_AB_MERGE_C R56, RZ, R56, RZ ;  /* 0x00000038ff38723e */ /* 0x000fe400048070ff */
[----:B------:R-:W-:Y:S02]  /*1700*/  FSEL R58, R69, R58, !P1 ;  /* 0x0000003a453a7208 */ /* 0x000fe40004800000 */
[----:B------:R-:W-:Y:S02]  /*1710*/  LOP3.LUT R56, R53, 0xffff, R56, 0xf8, !PT ;  /* 0x0000ffff35387812 */ /* 0x000fe400078ef838 */
[----:B------:R-:W-:Y:S01]  /*1720*/  F2FP.SATFINITE.E4M3.F32.PACK_AB_MERGE_C R53, RZ, R58, RZ ;  /* 0x0000003aff35723e */ /* 0x000fe200048070ff */
[-C--:B------:R-:W-:Y:S01]  /*1730*/  FMUL R58, R17, R21.reuse ;  /* 0x00000015113a7220 */ /* 0x080fe20000400000 */
[----:B------:R-:W-:Y:S02]  /*1740*/  PRMT R51, R55, 0x7104, RZ ;  /* 0x0000710437337816 */ /* 0x000fe400000000ff */
[----:B------:R-:W-:Y:S01]  /*1750*/  LOP3.LUT R53, R54, 0xffff, R53, 0xf8, !PT ;  /* 0x0000ffff36357812 */ /* 0x000fe200078ef835 */
[----:B------:R-:W-:Y:S01]  /*1760*/  FMUL R54, R19, R21 ;  /* 0x0000001513367220 */ /* 0x000fe20000400000 */
[----:B------:R-:W-:Y:S01]  /*1770*/  FMUL R17, R58, R13 ;  /* 0x0000000d3a117220 */ /* 0x000fe20000400000 */
[----:B------:R-:W-:-:S02]  /*1780*/  LOP3.LUT R51, R22, 0xff00, R51, 0xf8, !PT ;  /* 0x0000ff0016337812 */ /* 0x000fc400078ef833 */
[----:B------:R-:W-:-:S04]  /*1790*/  FMUL R19, R54, R45 ;  /* 0x0000002d36137220 */ /* 0x000fc80000400000 */
[-C--:B------:R-:W-:Y:S01]  /*17a0*/  FMUL R58, R50, R19.reuse ;  /* 0x00000013323a7220 */ /* 0x080fe20000400000 */
[----:B------:R-:W-:Y:S01]  /*17b0*/  FMNMX3 R54, R48, |R19|, |R17|, !PT ;  /* 0x4000001330367276 */ /* 0x000fe20007800411 */
[----:B------:R-:W-:-:S03]  /*17c0*/  @P1 FMUL R17, R50, R17 ;  /* 0x0000001132111220 */ /* 0x000fc60000400000 */
[----:B------:R-:W-:Y:S01]  /*17d0*/  FSEL R48, R19, R58, !P1 ;  /* 0x0000003a13307208 */ /* 0x000fe20004800000 */
[-C--:B------:R-:W-:Y:S01]  /*17e0*/  FMUL R19, R20, R21.reuse ;  /* 0x0000001514137220 */ /* 0x080fe20000400000 */
[----:B------:R-:W-:Y:S02]  /*17f0*/  FMUL R20, R61, R21 ;  /* 0x000000153d147220 */ /* 0x000fe40000400000 */
[----:B------:R-:W-:Y:S01]  /*1800*/  F2FP.SATFINITE.E4M3.F32.PACK_AB_MERGE_C R48, RZ, R48, RZ ;  /* 0x00000030ff30723e */ /* 0x000fe200048070ff */
[----:B------:R-:W-:Y:S01]  /*1810*/  FMUL R61, R19, R44 ;  /* 0x0000002c133d7220 */ /* 0x000fe20000400000 */
[----:B------:R-:W-:Y:S01]  /*1820*/  FMUL R20, R20, R43 ;  /* 0x0000002b14147220 */ /* 0x000fe20000400000 */
[----:B------:R-:W-:Y:S01]  /*1830*/  FMUL R19, R60, R11 ;  /* 0x0000000b3c137220 */ /* 0x000fe20000400000 */
[----:B------:R-:W-:Y:S01]  /*1840*/  SHF.L.U32 R48, R48, 0x10, RZ ;  /* 0x0000001030307819 */ /* 0x000fe200000006ff */
[-C--:B------:R-:W-:Y:S01]  /*1850*/  FMUL R22, R50, R61.reuse ;  /* 0x0000003d32167220 */ /* 0x080fe20000400000 */
[----:B------:R-:W-:Y:S01]  /*1860*/  FMNMX3 R54, R54, |R61|, |R57|, !PT ;  /* 0x4000003d36367276 */ /* 0x000fe20007800439 */
[CC--:B------:R-:W-:Y:S01]  /*1870*/  FMUL R55, R50.reuse, R20.reuse ;  /* 0x0000001432377220 */ /* 0x0c0fe20000400000 */
[----:B------:R-:W-:Y:S01]  /*1880*/  LOP3.LUT R51, R51, 0xff0000, R48, 0xf8, !PT ;  /* 0x00ff000033337812 */ /* 0x000fe200078ef830 */
[----:B------:R-:W-:Y:S01]  /*1890*/  @P1 FMUL R57, R50, R57 ;  /* 0x0000003932391220 */ /* 0x000fe20000400000 */
[----:B------:R-:W-:Y:S01]  /*18a0*/  FMNMX3 R54, R54, |R20|, |R19|, !PT ;  /* 0x4000001436367276 */ /* 0x000fe20007800413 */
[----:B------:R-:W-:Y:S01]  /*18b0*/  @P1 FMUL R19, R50, R19 ;  /* 0x0000001332131220 */ /* 0x000fe20000400000 */
[----:B------:R-:W-:Y:S01]  /*18c0*/  FSEL R61, R61, R22, !P1 ;  /* 0x000000163d3d7208 */ /* 0x000fe20004800000 */
[----:B------:R-:W-:Y:S01]  /*18d0*/  FMUL R22, R23, R21 ;  /* 0x0000001517167220 */ /* 0x000fe20000400000 */
[----:B------:R-:W-:Y:S01]  /*18e0*/  FMNMX3 R54, R54, |R65|, |R18|, !PT ;  /* 0x4000004136367276 */ /* 0x000fe20007800412 */
[----:B------:R-:W-:Y:S01]  /*18f0*/  FMUL R65, R62, R41 ;  /* 0x000000293e417220 */ /* 0x000fe20000400000 */
[----:B------:R-:W-:Y:S01]  /*1900*/  F2FP.SATFINITE.E4M3.F32.PACK_AB_MERGE_C R61, RZ, R61, RZ ;  /* 0x0000003dff3d723e */ /* 0x000fe200048070ff */
[----:B------:R-:W-:Y:S01]  /*1910*/  FMUL R23, R22, R9 ;  /* 0x0000000916177220 */ /* 0x000fe20000400000 */
[----:B------:R-:W-:Y:S01]  /*1920*/  FSEL R22, R20, R55, !P1 ;  /* 0x0000003714167208 */ /* 0x000fe20004800000 */
[C---:B------:R-:W-:Y:S01]  /*1930*/  FMUL R48, R50.reuse, R65 ;  /* 0x0000004132307220 */ /* 0x040fe20000400000 */
[----:B------:R-:W-:Y:S01]  /*1940*/  F2FP.SATFINITE.E4M3.F32.PACK_AB_MERGE_C R55, RZ, R17, RZ ;  /* 0x00000011ff37723e */ /* 0x000fe200048070ff */
[----:B------:R-:W-:Y:S01]  /*1950*/  FMUL R17, R63, R21 ;  /* 0x000000153f117220 */ /* 0x000fe20000400000 */
[----:B------:R-:W-:Y:S01]  /*1960*/  F2FP.SATFINITE.E4M3.F32.PACK_AB_MERGE_C R57, RZ, R57, RZ ;  /* 0x00000039ff39723e */ /* 0x000fe200048070ff */
[----:B------:R-:W-:Y:S01]  /*1970*/  @P1 FMUL R18, R50, R18 ;  /* 0x0000001232121220 */ /* 0x000fe20000400000 */
[----:B------:R-:W-:Y:S01]  /*1980*/  FSEL R20, R65, R48, !P1 ;  /* 0x0000003041147208 */ /* 0x000fe20004800000 */
[----:B------:R-:W-:Y:S01]  /*1990*/  FMUL R17, R17, R8 ;  /* 0x0000000811117220 */ /* 0x000fe20000400000 */
[----:B------:R-:W-:Y:S01]  /*19a0*/  FMNMX3 R48, R54, |R65|, |R23|, !PT ;  /* 0x4000004136307276 */ /* 0x000fe20007800417 */
[-C--:B------:R-:W-:Y:S01]  /*19b0*/  FMUL R65, R64, R21.reuse ;  /* 0x0000001540417220 */ /* 0x080fe20000400000 */
[----:B------:R-:W-:Y:S01]  /*19c0*/  LOP3.LUT R58, R61, 0xff, RZ, 0xc0, !PT ;  /* 0x000000ff3d3a7812 */ /* 0x000fe200078ec0ff */
[----:B------:R-:W-:Y:S01]  /*19d0*/  FMUL R54, R67, R21 ;  /* 0x0000001543367220 */ /* 0x000fe20000400000 */
[----:B------:R-:W-:Y:S01]  /*19e0*/  SHF.L.U32 R57, R57, 0x8, RZ ;  /* 0x0000000839397819 */ /* 0x000fe200000006ff */
[----:B------:R-:W-:Y:S01]  /*19f0*/  FMUL R65, R65, R40 ;  /* 0x0000002841417220 */ /* 0x000fe20000400000 */
[----:B------:R-:W-:Y:S01]  /*1a00*/  F2FP.SATFINITE.E4M3.F32.PACK_AB_MERGE_C R22, RZ, R22, RZ ;  /* 0x00000016ff16723e */ /* 0x000fe200048070ff */
[----:B------:R-:W-:Y:S01]  /*1a10*/  @P1 FMUL R23, R50, R23 ;  /* 0x0000001732171220 */ /* 0x000fe20000400000 */
[----:B------:R-:W-:Y:S01]  /*1a20*/  LOP3.LUT R57, R58, 0xffff, R57, 0xf8, !PT ;  /* 0x0000ffff3a397812 */ /* 0x000fe200078ef839 */
[-C--:B------:R-:W-:Y:S01]  /*1a30*/  FMUL R60, R50, R65.reuse ;  /* 0x00000041323c7220 */ /* 0x080fe20000400000 */
[----:B------:R-:W-:Y:S01]  /*1a40*/  FMNMX3 R58, R48, |R65|, |R17|, !PT ;  /* 0x40000041303a7276 */ /* 0x000fe20007800411 */
[----:B------:R-:W-:Y:S01]  /*1a50*/  @P1 FMUL R17, R50, R17 ;  /* 0x0000001132111220 */ /* 0x000fe20000400000 */
[----:B------:R-:W-:Y:S01]  /*1a60*/  F2FP.SATFINITE.E4M3.F32.PACK_AB_MERGE_C R48, RZ, R19, RZ ;  /* 0x00000013ff30723e */ /* 0x000fe200048070ff */
[----:B------:R-:W-:Y:S01]  /*1a70*/  FMUL R19, R66, R7 ;  /* 0x0000000742137220 */ /* 0x000fe20000400000 */
[----:B------:R-:W-:-:S02]  /*1a80*/  LOP3.LUT R55, R55, 0xffff, RZ, 0xc0, !PT ;  /* 0x0000ffff37377812 */ /* 0x000fc400078ec0ff */
[----:B------:R-:W-:Y:S02]  /*1a90*/  SHF.L.U32 R22, R22, 0x10, RZ ;  /* 0x0000001016167819 */ /* 0x000fe400000006ff */
[----:B------:R-:W-:Y:S02]  /*1aa0*/  LOP3.LUT R48, R48, 0xffff, RZ, 0xc0, !PT ;  /* 0x0000ffff30307812 */ /* 0x000fe400078ec0ff */
[----:B------:R-:W-:Y:S01]  /*1ab0*/  SHF.L.U32 R62, R55, 0x18, RZ ;  /* 0x00000018373e7819 */ /* 0x000fe200000006ff */
[----:B------:R-:W-:Y:S01]  /*1ac0*/  FMUL R55, R54, R39 ;  /* 0x0000002736377220 */ /* 0x000fe20000400000 */
[----:B------:R-:W-:Y:S02]  /*1ad0*/  F2FP.SATFINITE.E4M3.F32.PACK_AB_MERGE_C R18, RZ, R18, RZ ;  /* 0x00000012ff12723e */ /* 0x000fe400048070ff */
[----:B------:R-:W-:Y:S02]  /*1ae0*/  LOP3.LUT R57, R57, 0xff0000, R22, 0xf8, !PT ;  /* 0x00ff000039397812 */ /* 0x000fe400078ef816 */
[----:B------:R-:W-:-:S02]  /*1af0*/  SHF.L.U32 R48, R48, 0x18, RZ ;  /* 0x0000001830307819 */ /* 0x000fc400000006ff */
[----:B------:R-:W-:Y:S01]  /*1b00*/  FSEL R54, R65, R60, !P1 ;  /* 0x0000003c41367208 */ /* 0x000fe20004800000 */
[----:B------:R-:W-:Y:S01]  /*1b10*/  FMUL R60, R50, R55 ;  /* 0x00000037323c7220 */ /* 0x000fe20000400000 */
[----:B------:R-:W-:Y:S02]  /*1b20*/  LOP3.LUT R61, R52, 0xff, RZ, 0xc0, !PT ;  /* 0x000000ff343d7812 */ /* 0x000fe400078ec0ff */
[----:B------:R-:W-:Y:S02]  /*1b30*/  PRMT R52, R18, 0x7104, RZ ;  /* 0x0000710412347816 */ /* 0x000fe400000000ff */
[----:B------:R-:W-:Y:S01]  /*1b40*/  LOP3.LUT R18, R57, 0xff000000, R48, 0xf8, !PT ;  /* 0xff00000039127812 */ /* 0x000fe200078ef830 */
[-C--:B------:R-:W-:Y:S01]  /*1b50*/  FMUL R57, R24, R21.reuse ;  /* 0x0000001518397220 */ /* 0x080fe20000400000 */
[----:B------:R-:W-:Y:S01]  /*1b60*/  FMUL R48, R27, R21 ;  /* 0x000000151b307220 */ /* 0x000fe20000400000 */
[----:B------:R-:W-:Y:S02]  /*1b70*/  FSEL R22, R55, R60, !P1 ;  /* 0x0000003c37167208 */ /* 0x000fe40004800000 */
[----:B------:R-:W-:Y:S01]  /*1b80*/  F2FP.SATFINITE.E4M3.F32.PACK_AB_MERGE_C R24, RZ, R20, RZ ;  /* 0x00000014ff18723e */ /* 0x000fe200048070ff */
[----:B------:R-:W-:Y:S01]  /*1b90*/  FMUL R20, R57, R6 ;  /* 0x0000000639147220 */ /* 0x000fe20000400000 */
[----:B------:R-:W-:Y:S01]  /*1ba0*/  FMNMX3 R55, R58, |R55|, |R19|, !PT ;  /* 0x400000373a377276 */ /* 0x000fe20007800413 */
[----:B------:R-:W-:Y:S01]  /*1bb0*/  FMUL R57, R48, R37 ;  /* 0x0000002530397220 */ /* 0x000fe20000400000 */
[----:B------:R-:W-:Y:S01]  /*1bc0*/  LOP3.LUT R58, R61, 0xff00, R52, 0xf8, !PT ;  /* 0x0000ff003d3a7812 */ /* 0x000fe200078ef834 */
[----:B------:R-:W-:Y:S01]  /*1bd0*/  FMUL R52, R25, R21 ;  /* 0x0000001519347220 */ /* 0x000fe20000400000 */
[----:B------:R-:W-:Y:S01]  /*1be0*/  SHF.L.U32 R25, R24, 0x10, RZ ;  /* 0x0000001018197819 */ /* 0x000fe200000006ff */
[----:B------:R-:W-:Y:S01]  /*1bf0*/  FMUL R48, R50, R57 ;  /* 0x0000003932307220 */ /* 0x000fe20000400000 */
[----:B------:R-:W-:Y:S01]  /*1c00*/  FMNMX3 R24, R55, |R59|, |R20|, !PT ;  /* 0x4000003b37187276 */ /* 0x000fe20007800414 */
[----:B------:R-:W-:Y:S01]  /*1c10*/  FMUL R27, R52, R5 ;  /* 0x00000005341b7220 */ /* 0x000fe20000400000 */
[----:B------:R-:W-:Y:S01]  /*1c20*/  LOP3.LUT R55, R58, 0xff0000, R25, 0xf8, !PT ;  /* 0x00ff00003a377812 */ /* 0x000fe200078ef819 */
[C---:B------:R-:W-:Y:S01]  /*1c30*/  @P1 FMUL R20, R50.reuse, R20 ;  /* 0x0000001432141220 */ /* 0x040fe20000400000 */
[----:B------:R-:W-:Y:S01]  /*1c40*/  F2FP.SATFINITE.E4M3.F32.PACK_AB_MERGE_C R25, RZ, R23, RZ ;  /* 0x00000017ff19723e */ /* 0x000fe200048070ff */
[----:B------:R-:W-:Y:S01]  /*1c50*/  @P1 FMUL R19, R50, R19 ;  /* 0x0000001332131220 */ /* 0x000fe20000400000 */
[----:B------:R-:W-:-:S02]  /*1c60*/  FSEL R23, R57, R48, !P1 ;  /* 0x0000003039177208 */ /* 0x000fc40004800000 */
[----:B------:R-:W-:Y:S01]  /*1c70*/  LOP3.LUT R48, R25, 0xffff, RZ, 0xc0, !PT ;  /* 0x0000ffff19307812 */ /* 0x000fe200078ec0ff */
[----:B------:R-:W-:Y:S01]  /*1c80*/  FMUL R25, R28, R21 ;  /* 0x000000151c197220 */ /* 0x000fe20000400000 */
[----:B------:R-:W-:Y:S02]  /*1c90*/  F2FP.SATFINITE.E4M3.F32.PACK_AB_MERGE_C R54, RZ, R54, RZ ;  /* 0x00000036ff36723e */ /* 0x000fe400048070ff */
[----:B------:R-:W-:Y:S01]  /*1ca0*/  F2FP.SATFINITE.E4M3.F32.PACK_AB_MERGE_C R17, RZ, R17, RZ ;  /* 0x00000011ff11723e */ /* 0x000fe200048070ff */
[----:B------:R-:W-:Y:S01]  /*1cb0*/  FMUL R25, R25, R36 ;  /* 0x0000002419197220 */ /* 0x000fe20000400000 */
[----:B------:R-:W-:Y:S02]  /*1cc0*/  SHF.L.U32 R48, R48, 0x18, RZ ;  /* 0x0000001830307819 */ /* 0x000fe400000006ff */
[----:B------:R-:W-:Y:S02]  /*1cd0*/  LOP3.LUT R54, R54, 0xff, RZ, 0xc0, !PT ;  /* 0x000000ff36367812 */ /* 0x000fe400078ec0ff */
[----:B------:R-:W-:-:S02]  /*1ce0*/  SHF.L.U32 R17, R17, 0x8, RZ ;  /* 0x0000000811117819 */ /* 0x000fc400000006ff */
[----:B------:R-:W-:Y:S01]  /*1cf0*/  LOP3.LUT R52, R55, R48, RZ, 0xfc, !PT ;  /* 0x0000003037347212 */ /* 0x000fe200078efcff */
[----:B------:R-:W-:Y:S01]  /*1d00*/  FMUL R55, R26, R21 ;  /* 0x000000151a377220 */ /* 0x000fe20000400000 */
[----:B------:R-:W-:Y:S01]  /*1d10*/  FMNMX3 R24, R24, |R57|, |R27|, !PT ;  /* 0x4000003918187276 */ /* 0x000fe2000780041b */
[----:B------:R-:W-:Y:S01]  /*1d20*/  FMUL R26, R50, R25 ;  /* 0x00000019321a7220 */ /* 0x000fe20000400000 */
[----:B------:R-:W-:Y:S01]  /*1d30*/  LOP3.LUT R57, R54, 0xffff, R17, 0xf8, !PT ;  /* 0x0000ffff36397812 */ /* 0x000fe200078ef811 */
[----:B------:R-:W-:Y:S01]  /*1d40*/  FMUL R17, R55, R4 ;  /* 0x0000000437117220 */ /* 0x000fe20000400000 */
[----:B------:R-:W-:Y:S01]  /*1d50*/  FMUL R48, R29, R21 ;  /* 0x000000151d307220 */ /* 0x000fe20000400000 */
[----:B------:R-:W-:Y:S01]  /*1d60*/  F2FP.SATFINITE.E4M3.F32.PACK_AB_MERGE_C R22, RZ, R22, RZ ;  /* 0x00000016ff16723e */ /* 0x000fe200048070ff */
[----:B------:R-:W-:Y:S01]  /*1d70*/  @P1 FMUL R27, R50, R27 ;  /* 0x0000001b321b1220 */ /* 0x000fe20000400000 */
[----:B------:R-:W-:Y:S01]  /*1d80*/  FSEL R26, R25, R26, !P1 ;  /* 0x0000001a191a7208 */ /* 0x000fe20004800000 */
[----:B------:R-:W-:Y:S01]  /*1d90*/  FMUL R29, R48, R3 ;  /* 0x00000003301d7220 */ /* 0x000fe20000400000 */
[----:B------:R-:W-:Y:S01]  /*1da0*/  FMNMX3 R24, R24, |R25|, |R17|, !PT ;  /* 0x4000001918187276 */ /* 0x000fe20007800411 */
[----:B------:R-:W-:Y:S01]  /*1db0*/  FMUL R25, R68, R35 ;  /* 0x0000002344197220 */ /* 0x000fe20000400000 */
[----:B------:R-:W-:Y:S01]  /*1dc0*/  F2FP.SATFINITE.E4M3.F32.PACK_AB_MERGE_C R20, RZ, R20, RZ ;  /* 0x00000014ff14723e */ /* 0x000fe200048070ff */
[----:B------:R-:W-:Y:S01]  /*1dd0*/  @P1 FMUL R17, R50, R17 ;  /* 0x0000001132111220 */ /* 0x000fe20000400000 */
[----:B------:R-:W-:Y:S01]  /*1de0*/  SHF.L.U32 R22, R22, 0x10, RZ ;  /* 0x0000001016167819 */ /* 0x000fe200000006ff */
[-C--:B------:R-:W-:Y:S01]  /*1df0*/  FMUL R28, R50, R25.reuse ;  /* 0x00000019321c7220 */ /* 0x080fe20000400000 */
[----:B------:R-:W-:Y:S01]  /*1e00*/  FMNMX3 R24, R24, |R25|, |R29|, !PT ;  /* 0x4000001918187276 */ /* 0x000fe2000780041d */
[----:B------:R-:W-:Y:S01]  /*1e10*/  @P1 FMUL R29, R50, R29 ;  /* 0x0000001d321d1220 */ /* 0x000fe20000400000 */
[----:B------:R-:W-:-:S02]  /*1e20*/  F2FP.SATFINITE.E4M3.F32.PACK_AB_MERGE_C R19, RZ, R19, RZ ;  /* 0x00000013ff13723e */ /* 0x000fc400048070ff */
[----:B------:R-:W-:Y:S01]  /*1e30*/  FSEL R28, R25, R28, !P1 ;  /* 0x0000001c191c7208 */ /* 0x000fe20004800000 */
[-C--:B------:R-:W-:Y:S01]  /*1e40*/  FMUL R25, R30, R21.reuse ;  /* 0x000000151e197220 */ /* 0x080fe20000400000 */
[----:B------:R-:W-:Y:S02]  /*1e50*/  LOP3.LUT R55, R56, 0xff, RZ, 0xc0, !PT ;  /* 0x000000ff38377812 */ /* 0x000fe400078ec0ff */
[----:B------:R-:W-:Y:S02]  /*1e60*/  PRMT R20, R20, 0x7104, RZ ;  /* 0x0000710414147816 */ /* 0x000fe400000000ff */
[----:B------:R-:W-:Y:S01]  /*1e70*/  LOP3.LUT R22, R57, 0xff0000, R22, 0xf8, !PT ;  /* 0x00ff000039167812 */ /* 0x000fe200078ef816 */
[----:B------:R-:W-:Y:S01]  /*1e80*/  FMUL R57, R31, R21 ;  /* 0x000000151f397220 */ /* 0x000fe20000400000 */
[----:B------:R-:W-:Y:S01]  /*1e90*/  F2FP.SATFINITE.E4M3.F32.PACK_AB_MERGE_C R23, RZ, R23, RZ ;  /* 0x00000017ff17723e */ /* 0x000fe200048070ff */
[----:B------:R-:W-:Y:S01]  /*1ea0*/  FMUL R31, R25, R2 ;  /* 0x00000002191f7220 */ /* 0x000fe20000400000 */
[----:B------:R-:W-:-:S02]  /*1eb0*/  LOP3.LUT R19, R19, 0xffff, RZ, 0xc0, !PT ;  /* 0x0000ffff13137812 */ /* 0x000fc400078ec0ff */
[----:B------:R-:W-:Y:S01]  /*1ec0*/  LOP3.LUT R54, R55, 0xff00, R20, 0xf8, !PT ;  /* 0x0000ff0037367812 */ /* 0x000fe200078ef814 */
[----:B------:R-:W-:Y:S01]  /*1ed0*/  FMUL R55, R70, R33 ;  /* 0x0000002146377220 */ /* 0x000fe20000400000 */
[----:B------:R-:W-:Y:S02]  /*1ee0*/  SHF.L.U32 R23, R23, 0x10, RZ ;  /* 0x0000001017177819 */ /* 0x000fe400000006ff */
[----:B------:R-:W-:Y:S01]  /*1ef0*/  SHF.L.U32 R25, R19, 0x18, RZ ;  /* 0x0000001813197819 */ /* 0x000fe200000006ff */
[----:B------:R-:W-:Y:S01]  /*1f00*/  FMUL R48, R50, R55 ;  /* 0x0000003732307220 */ /* 0x000fe20000400000 */
[----:B------:R-:W-:Y:S01]  /*1f10*/  FMNMX3 R24, R24, |R69|, |R31|, !PT ;  /* 0x4000004518187276 */ /* 0x000fe2000780041f */
[----:B------:R-:W-:Y:S01]  /*1f20*/  @P1 FMUL R31, R50, R31 ;  /* 0x0000001f321f1220 */ /* 0x000fe20000400000 */
[----:B------:R-:W-:Y:S01]  /*1f30*/  FMUL R19, R57, R0 ;  /* 0x0000000039137220 */ /* 0x000fe20000400000 */
[----:B------:R-:W-:Y:S02]  /*1f40*/  LOP3.LUT R20, R22, 0xff000000, R25, 0xf8, !PT ;  /* 0xff00000016147812 */ /* 0x000fe400078ef819 */
[----:B------:R-:W-:-:S02]  /*1f50*/  LOP3.LUT R30, R54, 0xff0000, R23, 0xf8, !PT ;  /* 0x00ff0000361e7812 */ /* 0x000fc400078ef817 */
[----:B------:R-:W0:Y:S01]  /*1f60*/  @!P2 LDC.64 R22, c[0x0][0x3a0] ;  /* 0x0000e800ff16ab82 */ /* 0x000e220000000a00 */
[----:B------:R-:W-:Y:S02]  /*1f70*/  FSEL R54, R55, R48, !P1 ;  /* 0x0000003037367208 */ /* 0x000fe40004800000 */
[----:B------:R-:W-:Y:S02]  /*1f80*/  F2FP.SATFINITE.E4M3.F32.PACK_AB_MERGE_C R31, RZ, R31, RZ ;  /* 0x0000001fff1f723e */ /* 0x000fe400048070ff */
[----:B------:R-:W-:Y:S01]  /*1f90*/  FMNMX3 R48, R24, |R55|, |R19|, !PT ;  /* 0x4000003718307276 */ /* 0x000fe20007800413 */
[----:B------:R-:W-:Y:S01]  /*1fa0*/  @P1 FMUL R19, R50, R19 ;  /* 0x0000001332131220 */ /* 0x000fe20000400000 */
[----:B------:R-:W-:Y:S01]  /*1fb0*/  LOP3.LUT R56, R53, 0xff, RZ, 0xc0, !PT ;  /* 0x000000ff35387812 */ /* 0x000fe200078ec0ff */
[----:B------:R-:W1:Y:S01]  /*1fc0*/  LDC.64 R24, c[0x0][0x3c8] ;  /* 0x0000f200ff187b82 */ /* 0x000e620000000a00 */
[----:B------:R-:W-:Y:S02]  /*1fd0*/  PRMT R31, R31, 0x7104, RZ ;  /* 0x000071041f1f7816 */ /* 0x000fe400000000ff */
[----:B------:R-:W-:-:S02]  /*1fe0*/  F2FP.SATFINITE.E4M3.F32.PACK_AB_MERGE_C R26, RZ, R26, RZ ;  /* 0x0000001aff1a723e */ /* 0x000fc400048070ff */
[----:B------:R-:W-:Y:S02]  /*1ff0*/  F2FP.SATFINITE.E4M3.F32.PACK_AB_MERGE_C R17, RZ, R17, RZ ;  /* 0x00000011ff11723e */ /* 0x000fe400048070ff */
[----:B------:R-:W-:Y:S02]  /*2000*/  LOP3.LUT R31, R56, 0xff00, R31, 0xf8, !PT ;  /* 0x0000ff00381f7812 */ /* 0x000fe400078ef81f */
[----:B------:R-:W2:Y:S01]  /*2010*/  LDC R56, c[0x0][0x380] ;  /* 0x0000e000ff387b82 */ /* 0x000ea20000000800 */
[----:B------:R-:W-:Y:S02]  /*2020*/  F2FP.SATFINITE.E4M3.F32.PACK_AB_MERGE_C R54, RZ, R54, RZ ;  /* 0x00000036ff36723e */ /* 0x000fe400048070ff */
[----:B------:R-:W-:Y:S02]  /*2030*/  F2FP.SATFINITE.E4M3.F32.PACK_AB_MERGE_C R27, RZ, R27, RZ ;  /* 0x0000001bff1b723e */ /* 0x000fe400048070ff */
[----:B------:R-:W-:Y:S02]  /*2040*/  F2FP.SATFINITE.E4M3.F32.PACK_AB_MERGE_C R19, RZ, R19, RZ ;  /* 0x00000013ff13723e */ /* 0x000fe400048070ff */
[----:B------:R-:W-:Y:S01]  /*2050*/  F2FP.SATFINITE.E4M3.F32.PACK_AB_MERGE_C R28, RZ, R28, RZ ;  /* 0x0000001cff1c723e */ /* 0x000fe200048070ff */
[----:B0-----:R-:W-:Y:S01]  /*2060*/  @!P2 IMAD.WIDE R22, R49, 0x4, R22 ;  /* 0x000000043116a825 */ /* 0x001fe200078e0216 */
[----:B------:R-:W-:-:S02]  /*2070*/  LOP3.LUT R26, R26, 0xff, RZ, 0xc0, !PT ;  /* 0x000000ff1a1a7812 */ /* 0x000fc400078ec0ff */
[----:B------:R-:W-:Y:S02]  /*2080*/  SHF.L.U32 R17, R17, 0x8, RZ ;  /* 0x0000000811117819 */ /* 0x000fe400000006ff */
[----:B------:R-:W-:Y:S01]  /*2090*/  SHF.L.U32 R54, R54, 0x10, RZ ;  /* 0x0000001036367819 */ /* 0x000fe200000006ff */
[----:B------:R0:W-:Y:S01]  /*20a0*/  @!P2 STG.E desc[UR4][R22.64], R21 ;  /* 0x000000151600a986 */ /* 0x0001e2000c101904 */
[----:B------:R-:W-:Y:S02]  /*20b0*/  F2FP.SATFINITE.E4M3.F32.PACK_AB_MERGE_C R29, RZ, R29, RZ ;  /* 0x0000001dff1d723e */ /* 0x000fe400048070ff */
[----:B------:R-:W-:Y:S02]  /*20c0*/  LOP3.LUT R27, R27, 0xffff, RZ, 0xc0, !PT ;  /* 0x0000ffff1b1b7812 */ /* 0x000fe400078ec0ff */
[----:B------:R-:W-:Y:S02]  /*20d0*/  LOP3.LUT R19, R19, 0xffff, RZ, 0xc0, !PT ;  /* 0x0000ffff13137812 */ /* 0x000fe400078ec0ff */
[----:B------:R-:W-:-:S02]  /*20e0*/  LOP3.LUT R17, R26, 0xffff, R17, 0xf8, !PT ;  /* 0x0000ffff1a117812 */ /* 0x000fc400078ef811 */
[----:B------:R-:W-:Y:S02]  /*20f0*/  SHF.L.U32 R28, R28, 0x10, RZ ;  /* 0x000000101c1c7819 */ /* 0x000fe400000006ff */
[----:B------:R-:W-:Y:S02]  /*2100*/  LOP3.LUT R54, R31, 0xff0000, R54, 0xf8, !PT ;  /* 0x00ff00001f367812 */ /* 0x000fe400078ef836 */
[----:B------:R-:W-:Y:S02]  /*2110*/  LOP3.LUT R29, R29, 0xffff, RZ, 0xc0, !PT ;  /* 0x0000ffff1d1d7812 */ /* 0x000fe400078ec0ff */
[----:B------:R-:W-:Y:S02]  /*2120*/  SHF.L.U32 R27, R27, 0x18, RZ ;  /* 0x000000181b1b7819 */ /* 0x000fe400000006ff */
[----:B------:R-:W-:Y:S02]  /*2130*/  SHF.L.U32 R19, R19, 0x18, RZ ;  /* 0x0000001813137819 */ /* 0x000fe400000006ff */
[----:B------:R-:W-:-:S02]  /*2140*/  LOP3.LUT R28, R17, 0xff0000, R28, 0xf8, !PT ;  /* 0x00ff0000111c7812 */ /* 0x000fc400078ef81c */
[----:B------:R-:W-:Y:S02]  /*2150*/  LEA R17, R49, R73, 0x7 ;  /* 0x0000004931117211 */ /* 0x000fe400078e38ff */
[----:B------:R-:W-:Y:S02]  /*2160*/  LOP3.LUT R51, R51, R62, RZ, 0xfc, !PT ;  /* 0x0000003e33337212 */ /* 0x000fe400078efcff */
[----:B------:R-:W-:Y:S01]  /*2170*/  SHF.L.U32 R29, R29, 0x18, RZ ;  /* 0x000000181d1d7819 */ /* 0x000fe200000006ff */
[----:B-1----:R-:W-:Y:S01]  /*2180*/  IMAD.WIDE.U32 R24, R17, 0x8, R24 ;  /* 0x0000000811187825 */ /* 0x002fe200078e0018 */
[----:B------:R-:W-:Y:S02]  /*2190*/  LOP3.LUT R53, R30, R27, RZ, 0xfc, !PT ;  /* 0x0000001b1e357212 */ /* 0x000fe400078efcff */
[----:B------:R-:W-:Y:S02]  /*21a0*/  LOP3.LUT R54, R54, R19, RZ, 0xfc, !PT ;  /* 0x0000001336367212 */ /* 0x000fe400078efcff */
[----:B------:R-:W-:-:S02]  /*21b0*/  LOP3.LUT R26, R28, 0xff000000, R29, 0xf8, !PT ;  /* 0xff0000001c1a7812 */ /* 0x000fc400078ef81d */
[----:B------:R-:W-:Y:S02]  /*21c0*/  MOV R17, R51 ;  /* 0x0000003300117202 */ /* 0x000fe40000000f00 */
[----:B------:R-:W-:Y:S02]  /*21d0*/  MOV R19, R52 ;  /* 0x0000003400137202 */ /* 0x000fe40000000f00 */
[----:B0-----:R-:W-:Y:S01]  /*21e0*/  MOV R21, R53 ;  /* 0x0000003500157202 */ /* 0x001fe20000000f00 */
[----:B------:R0:W-:Y:S01]  /*21f0*/  STG.E.64 desc[UR4][R24.64], R16 ;  /* 0x0000001018007986 */ /* 0x0001e2000c101b04 */
[----:B------:R-:W-:Y:S02]  /*2200*/  MOV R27, R54 ;  /* 0x00000036001b7202 */ /* 0x000fe40000000f00 */
[----:B--2---:R-:W-:Y:S01]  /*2210*/  LEA R49, R56, R49, 0x2 ;  /* 0x0000003138317211 */ /* 0x004fe200078e10ff */
[----:B------:R0:W-:Y:S03]  /*2220*/  STG.E.64 desc[UR4][R24.64+0x100], R18 ;  /* 0x0001001218007986 */ /* 0x0001e6000c101b04 */
[----:B------:R-:W-:Y:S01]  /*2230*/  ISETP.GE.AND P0, PT, R49, UR10, PT ;  /* 0x0000000a31007c0c */ /* 0x000fe2000bf06270 */
[----:B------:R0:W-:Y:S04]  /*2240*/  STG.E.64 desc[UR4][R24.64+0x200], R20 ;  /* 0x0002001418007986 */ /* 0x0001e8000c101b04 */
[----:B------:R0:W-:Y:S08]  /*2250*/  STG.E.64 desc[UR4][R24.64+0x300], R26 ;  /* 0x0003001a18007986 */ /* 0x0001f0000c101b04 */
[----:B------:R-:W-:Y:S05]  /*2260*/  @!P0 BRA `(.L_x_5376) ;  /* 0xffffffe400308947 */ /* 0x000fea000383ffff */
[----:B------:R-:W-:Y:S05]  /*2270*/  BRA `(.L_x_5373) ;  /* 0x0000001c00987947 */ /* 0x000fea0003800000 */
.L_x_5374:
[----:B------:R-:W0:Y:S01]  /*2280*/  LDCU.U8 UR6, c[0x0][0x3c0] ;  /* 0x00007800ff0677ac */ /* 0x000e220008000000 */
[C---:B-----5:R-:W-:Y:S01]  /*2290*/  PRMT R46, R16.reuse, 0x7632, R46 ;  /* 0x00007632102e7816 */ /* 0x060fe2000000002e */
[----:B------:R-:W-:Y:S01]  /*22a0*/  BSSY B1, `(.L_x_5377) ;  /* 0x00001e2000017945 */ /* 0x000fe20003800000 */
[----:B------:R-:W-:Y:S02]  /*22b0*/  SHF.L.U32 R76, R16, 0x10, RZ ;  /* 0x00000010104c7819 */ /* 0x000fe400000006ff */
        /* <DEDUP_REMOVED lines=13> */
[----:B------:R-:W-:Y:S01]  /*2390*/  PRMT R33, R5, 0x7632, R33 ;  /* 0x0000763205217816 */ /* 0x000fe20000000021 */
[----:B------:R-:W-:Y:S01]  /*23a0*/  @P0 FADD R76, R76, 1 ;  /* 0x3f8000004c4c0421 */ /* 0x000fe20000000000 */
[----:B------:R-:W-:Y:S02]  /*23b0*/  PRMT R32, R6, 0x7632, R32 ;  /* 0x0000763206207816 */ /* 0x000fe40000000020 */
[----:B------:R-:W-:-:S02]  /*23c0*/  PRMT R16, R7, 0x7632, R16 ;  /* 0x0000763207107816 */ /* 0x000fc40000000010 */
        /* <DEDUP_REMOVED lines=62> */
.L_x_5379:
[----:B------:R-:W0:Y:S01]  /*27b0*/  S2R R71, SR_TID.X ;  /* 0x0000000000477919 */ /* 0x000e220000002100 */
        /* <DEDUP_REMOVED lines=19> */
[----:B---3--:R-:W-:Y:S01]  /*28f0*/  PRMT R63, R22, 0x7632, R63 ;  /* 0x00007632163f7816 */ /* 0x008fe2000000003f */
        /* <DEDUP_REMOVED lines=20> */
[----:B----4-:R-:W-:Y:S01]  /*2a40*/  PRMT R65, R24, 0x7632, R65 ;  /* 0x0000763218417816 */ /* 0x010fe20000000041 */
[----:B------:R-:W-:Y:S01]  /*2a50*/  FADD R19, R20, R19 ;  /* 0x0000001314137221 */ /* 0x000fe20000000000 */
[----:B------:R-:W-:Y:S02]  /*2a60*/  SHF.L.U32 R61, R61, 0x10, RZ ;  /* 0x000000103d3d7819 */ /* 0x000fe400000006ff */
[----:B------:R-:W-:Y:S01]  /*2a70*/  SHF.L.U32 R65, R65, 0x10, RZ ;  /* 0x0000001041417819 */ /* 0x000fe200000006ff */
[----:B------:R-:W-:Y:S01]  /*2a80*/  FADD R66, R62, R19 ;  /* 0x000000133e427221 */ /* 0x000fe20000000000 */
[----:B------:R-:W-:-:S02]  /*2a90*/  PRMT R67, R26, 0x7632, R67 ;  /* 0x000076321a437816 */ /* 0x000fc40000000043 */
[C---:B-----5:R-:W-:Y:S01]  /*2aa0*/  PRMT R69, R28.reuse, 0x7632, R69 ;  /* 0x000076321c457816 */ /* 0x060fe20000000045 */
        /* <DEDUP_REMOVED lines=128> */
.L_x_5409:
[----:B-1----:R-:W-:Y:S01]  /*32b0*/  FADD R74, R73, R74 ;  /* 0x0000004a494a7221 */ /* 0x002fe20000000000 */
[----:B0-----:R-:W-:-:S03]  /*32c0*/  LOP3.LUT R73, R52, 0xffffff00, RZ, 0xc0, !PT ;  /* 0xffffff0034497812 */ /* 0x001fc600078ec0ff */
[----:B------:R-:W-:-:S04]  /*32d0*/  FMUL R74, R74, 0.0009765625 ;  /* 0x3a8000004a4a7820 */ /* 0x000fc80000400000 */
[----:B------:R-:W-:Y:S01]  /*32e0*/  FFMA R74, R77, R77, R74 ;  /* 0x0000004d4d4a7223 */ /* 0x000fe2000000004a */
[----:B------:R-:W-:Y:S02]  /*32f0*/  LOP3.LUT R77, R53, 0xffffff00, RZ, 0xc0, !PT ;  /* 0xffffff00354d7812 */ /* 0x000fe400078ec0ff */
[----:B------:R-:W-:Y:S01]  /*3300*/  LOP3.LUT R53, R54, 0xffffff00, RZ, 0xc0, !PT ;  /* 0xffffff0036357812 */ /* 0x000fe200078ec0ff */
[----:B------:R-:W-:-:S05]  /*3310*/  FADD R74, R74, UR11 ;  /* 0x0000000b4a4a7e21 */ /* 0x000fca0008000000 */
[----:B------:R-:W-:-:S13]  /*3320*/  FSETP.GEU.AND P0, PT, |R74|, 1.175494350822287508e-38, PT ;  /* 0x008000004a00780b */ /* 0x000fda0003f0e200 */
[----:B------:R-:W-:-:S04]  /*3330*/  @!P0 FMUL R74, R74, 16777216 ;  /* 0x4b8000004a4a8820 */ /* 0x000fc80000400000 */
[----:B------:R-:W0:Y:S02]  /*3340*/  MUFU.RSQ R21, R74 ;  /* 0x0000004a00157308 */ /* 0x000e240000001400 */
        /* <DEDUP_REMOVED lines=14> */
[----:B------:R-:W-:Y:S01]  /*3430*/  F2FP.SATFINITE.E4M3.F32.PACK_AB_MERGE_C R71, RZ, R71, RZ ;  /* 0x00000047ff47723e */ /* 0x000fe200048070ff */
[----:B------:R-:W-:Y:S01]  /*3440*/  FMUL R69, R69, R21 ;  /* 0x0000001545457220 */ /* 0x000fe20000400000 */
[----:B------:R-:W-:Y:S01]  /*3450*/  F2FP.SATFINITE.E4M3.F32.PACK_AB_MERGE_C R55, RZ, R55, RZ ;  /* 0x00000037ff37723e */ /* 0x000fe200048070ff */
[----:B------:R-:W-:Y:S01]  /*3460*/  FMUL R57, R0, R57 ;  /* 0x0000003900397220 */ /* 0x000fe20000400000 */
[----:B------:R-:W-:Y:S01]  /*3470*/  SHF.L.U32 R16, R71, 0x8, RZ ;  /* 0x0000000847107819 */ /* 0x000fe200000006ff */
[----:B------:R-:W-:Y:S01]  /*3480*/  FMUL R71, R64, R21 ;  /* 0x0000001540477220 */ /* 0x000fe20000400000 */
[----:B------:R-:W-:Y:S01]  /*3490*/  LOP3.LUT R55, R55, 0xff, RZ, 0xc0, !PT ;  /* 0x000000ff37377812 */ /* 0x000fe200078ec0ff */
[----:B------:R-:W-:Y:S01]  /*34a0*/  @P1 FMUL R63, R50, R63 ;  /* 0x0000003f323f1220 */ /* 0x000fe20000400000 */
[----:B------:R-:W-:Y:S01]  /*34b0*/  F2FP.SATFINITE.E4M3.F32.PACK_AB_MERGE_C R65, RZ, R65, RZ ;  /* 0x00000041ff41723e */ /* 0x000fe200048070ff */
[----:B------:R-:W-:Y:S01]  /*34c0*/  FMUL R71, R10, R71 ;  /* 0x000000470a477220 */ /* 0x000fe20000400000 */
[----:B------:R-:W-:Y:S01]  /*34d0*/  LOP3.LUT R16, R55, 0xffff, R16, 0xf8, !PT ;  /* 0x0000ffff37107812 */ /* 0x000fe200078ef810 */
[----:B------:R-:W-:Y:S01]  /*34e0*/  FMUL R55, R58, R21 ;  /* 0x000000153a377220 */ /* 0x000fe20000400000 */
[----:B------:R-:W-:Y:S01]  /*34f0*/  LOP3.LUT R58, R48, 0xffffff00, RZ, 0xc0, !PT ;  /* 0xffffff00303a7812 */ /* 0x000fe200078ec0ff */
[----:B------:R-:W-:Y:S01]  /*3500*/  @P1 FMUL R71, R50, R71 ;  /* 0x0000004732471220 */ /* 0x000fe20000400000 */
[----:B------:R-:W-:Y:S01]  /*3510*/  SHF.L.U32 R65, R65, 0x8, RZ ;  /* 0x0000000841417819 */ /* 0x000fe200000006ff */
[----:B------:R-:W-:Y:S01]  /*3520*/  FMUL R55, R2, R55 ;  /* 0x0000003702377220 */ /* 0x000fe20000400000 */
[----:B------:R-:W-:Y:S01]  /*3530*/  FMUL R69, R34, R69 ;  /* 0x0000004522457220 */ /* 0x000fe20000400000 */
[----:B------:R-:W-:Y:S01]  /*3540*/  @P1 FMUL R57, R50, R57 ;  /* 0x0000003932391220 */ /* 0x000fe20000400000 */
[----:B------:R-:W-:Y:S01]  /*3550*/  F2FP.SATFINITE.E4M3.F32.PACK_AB_MERGE_C R48, RZ, R71, RZ ;  /* 0x00000047ff30723e */ /* 0x000fe200048070ff */
[----:B------:R-:W-:Y:S01]  /*3560*/  FMUL R71, R68, R21 ;  /* 0x0000001544477220 */ /* 0x000fe20000400000 */
[C---:B------:R-:W-:Y:S01]  /*3570*/  @P1 FMUL R55, R50.reuse, R55 ;  /* 0x0000003732371220 */ /* 0x040fe20000400000 */
[----:B------:R-:W-:Y:S01]  /*3580*/  F2FP.SATFINITE.E4M3.F32.PACK_AB_MERGE_C R63, RZ, R63, RZ ;  /* 0x0000003fff3f723e */ /* 0x000fe200048070ff */
[----:B------:R-:W-:Y:S01]  /*3590*/  @P1 FMUL R69, R50, R69 ;  /* 0x0000004532451220 */ /* 0x000fe20000400000 */
[----:B------:R-:W-:Y:S01]  /*35a0*/  LOP3.LUT R48, R73, 0xffff, R48, 0xf8, !PT ;  /* 0x0000ffff49307812 */ /* 0x000fe200078ef830 */
[----:B------:R-:W-:Y:S01]  /*35b0*/  FMUL R73, R30, R21 ;  /* 0x000000151e497220 */ /* 0x000fe20000400000 */
[----:B------:R-:W-:Y:S01]  /*35c0*/  FMUL R71, R14, R71 ;  /* 0x000000470e477220 */ /* 0x000fe20000400000 */
[----:B------:R-:W-:Y:S01]  /*35d0*/  F2FP.SATFINITE.E4M3.F32.PACK_AB_MERGE_C R57, RZ, R57, RZ ;  /* 0x00000039ff39723e */ /* 0x000fe200048070ff */
[----:B------:R-:W-:Y:S01]  /*35e0*/  FMUL R56, R56, R21 ;  /* 0x0000001538387220 */ /* 0x000fe20000400000 */
[----:B------:R-:W-:Y:S01]  /*35f0*/  FMUL R73, R6, R73 ;  /* 0x0000004906497220 */ /* 0x000fe20000400000 */
[----:B------:R-:W-:Y:S01]  /*3600*/  @P1 FMUL R71, R50, R71 ;  /* 0x0000004732471220 */ /* 0x000fe20000400000 */
[----:B------:R-:W-:Y:S01]  /*3610*/  PRMT R63, R63, 0x7104, RZ ;  /* 0x000071043f3f7816 */ /* 0x000fe200000000ff */
[----:B------:R-:W-:Y:S01]  /*3620*/  FMUL R24, R24, R21 ;  /* 0x0000001518187220 */ /* 0x000fe20000400000 */
[----:B------:R-:W-:Y:S01]  /*3630*/  @P1 FMUL R73, R50, R73 ;  /* 0x0000004932491220 */ /* 0x000fe20000400000 */
        /* <DEDUP_REMOVED lines=8> */
[----:B------:R-:W-:Y:S01]  /*36c0*/  LOP3.LUT R30, R53, 0xffff, R30, 0xf8, !PT ;  /* 0x0000ffff351e7812 */ /* 0x000fe200078ef81e */
[----:B------:R-:W-:Y:S01]  /*36d0*/  FMUL R53, R60, R21 ;  /* 0x000000153c357220 */ /* 0x000fe20000400000 */
[----:B------:R-:W-:Y:S01]  /*36e0*/  FMUL R73, R12, R73 ;  /* 0x000000490c497220 */ /* 0x000fe20000400000 */
[----:B------:R-:W-:Y:S01]  /*36f0*/  @P1 FMUL R71, R50, R71 ;  /* 0x0000004732471220 */ /* 0x000fe20000400000 */
[----:B------:R-:W-:Y:S01]  /*3700*/  FMUL R77, R70, R21 ;  /* 0x00000015464d7220 */ /* 0x000fe20000400000 */
[----:B------:R-:W-:Y:S01]  /*3710*/  FMUL R53, R8, R53 ;  /* 0x0000003508357220 */ /* 0x000fe20000400000 */
[----:B------:R-:W-:Y:S01]  /*3720*/  @P1 FMUL R73, R50, R73 ;  /* 0x0000004932491220 */ /* 0x000fe20000400000 */
[----:B------:R-:W-:Y:S01]  /*3730*/  F2FP.SATFINITE.E4M3.F32.PACK_AB_MERGE_C R55, RZ, R55, RZ ;  /* 0x00000037ff37723e */ /* 0x000fe200048070ff */
[----:B------:R-:W-:Y:S01]  /*3740*/  FMUL R77, R4, R77 ;  /* 0x0000004d044d7220 */ /* 0x000fe20000400000 */
[----:B------:R-:W-:Y:S01]  /*3750*/  @P1 FMUL R53, R50, R53 ;  /* 0x0000003532351220 */ /* 0x000fe20000400000 */
[----:B------:R-:W-:Y:S01]  /*3760*/  F2FP.SATFINITE.E4M3.F32.PACK_AB_MERGE_C R71, RZ, R71, RZ ;  /* 0x00000047ff47723e */ /* 0x000fe200048070ff */
[----:B------:R-:W-:Y:S01]  /*3770*/  FMUL R22, R22, R21 ;  /* 0x0000001516167220 */ /* 0x000fe20000400000 */
[----:B------:R-:W-:Y:S01]  /*3780*/  F2FP.SATFINITE.E4M3.F32.PACK_AB_MERGE_C R73, RZ, R73, RZ ;  /* 0x00000049ff49723e */ /* 0x000fe200048070ff */
[----:B------:R-:W-:Y:S01]  /*3790*/  @P1 FMUL R77, R50, R77 ;  /* 0x0000004d324d1220 */ /* 0x000fe20000400000 */
[----:B------:R-:W-:Y:S01]  /*37a0*/  F2FP.SATFINITE.E4M3.F32.PACK_AB_MERGE_C R53, RZ, R53, RZ ;  /* 0x00000035ff35723e */ /* 0x000fe200048070ff */
[----:B------:R-:W-:Y:S01]  /*37b0*/  FMUL R28, R28, R21 ;  /* 0x000000151c1c7220 */ /* 0x000fe20000400000 */
[----:B------:R-:W-:Y:S01]  /*37c0*/  SHF.L.U32 R54, R71, 0x8, RZ ;  /* 0x0000000847367819 */ /* 0x000fe200000006ff */
[----:B------:R-:W-:Y:S01]  /*37d0*/  FMUL R67, R36, R67 ;  /* 0x0000004324437220 */ /* 0x000fe20000400000 */
[----:B------:R-:W-:Y:S01]  /*37e0*/  LOP3.LUT R53, R53, 0xff, RZ, 0xc0, !PT ;  /* 0x000000ff35357812 */ /* 0x000fe200078ec0ff */
[----:B------:R-:W-:Y:S01]  /*37f0*/  FMUL R75, R75, R21 ;  /* 0x000000154b4b7220 */ /* 0x000fe20000400000 */
[----:B------:R-:W-:Y:S01]  /*3800*/  LOP3.LUT R20, R73, 0xff, RZ, 0xc0, !PT ;  /* 0x000000ff49147812 */ /* 0x000fe200078ec0ff */
[----:B------:R-:W-:Y:S01]  /*3810*/  @P1 FMUL R67, R50, R67 ;  /* 0x0000004332431220 */ /* 0x000fe20000400000 */
[----:B------:R-:W-:Y:S01]  /*3820*/  LOP3.LUT R54, R53, 0xffff, R54, 0xf8, !PT ;  /* 0x0000ffff35367812 */ /* 0x000fe200078ef836 */
[----:B------:R-:W-:Y:S01]  /*3830*/  FMUL R75, R32, R75 ;  /* 0x0000004b204b7220 */ /* 0x000fe20000400000 */
[----:B------:R-:W-:Y:S01]  /*3840*/  LOP3.LUT R53, R20, 0xffff, R65, 0xf8, !PT ;  /* 0x0000ffff14357812 */ /* 0x000fe200078ef841 */
[-C--:B------:R-:W-:Y:S01]  /*3850*/  FMUL R65, R18, R21.reuse ;  /* 0x0000001512417220 */ /* 0x080fe20000400000 */
[----:B------:R-:W-:Y:S01]  /*3860*/  FMUL R18, R25, R21 ;  /* 0x0000001519127220 */ /* 0x000fe20000400000 */
[----:B------:R-:W-:Y:S01]  /*3870*/  FMUL R25, R9, R62 ;  /* 0x0000003e09197220 */ /* 0x000fe20000400000 */
[----:B------:R-:W-:Y:S01]  /*3880*/  F2FP.SATFINITE.E4M3.F32.PACK_AB_MERGE_C R77, RZ, R77, RZ ;  /* 0x0000004dff4d723e */ /* 0x000fe200048070ff */
[----:B------:R-:W-:Y:S01]  /*3890*/  FMUL R65, R44, R65 ;  /* 0x000000412c417220 */ /* 0x000fe20000400000 */
[----:B------:R-:W-:Y:S01]  /*38a0*/  F2FP.SATFINITE.E4M3.F32.PACK_AB_MERGE_C R69, RZ, R69, RZ ;  /* 0x00000045ff45723e */ /* 0x000fe200048070ff */
[C---:B------:R-:W-:Y:S01]  /*38b0*/  @P1 FMUL R25, R50.reuse, R25 ;  /* 0x0000001932191220 */ /* 0x040fe20000400000 */
[----:B------:R-:W-:Y:S01]  /*38c0*/  SHF.L.U32 R57, R57, 0x10, RZ ;  /* 0x0000001039397819 */ /* 0x000fe200000006ff */
[----:B------:R-:W-:Y:S01]  /*38d0*/  @P1 FMUL R65, R50, R65 ;  /* 0x0000004132411220 */ /* 0x000fe20000400000 */
[----:B------:R-:W-:Y:S01]  /*38e0*/  LOP3.LUT R55, R58, 0xffff, R55, 0xf8, !PT ;  /* 0x0000ffff3a377812 */ /* 0x000fe200078ef837 */
[----:B------:R-:W-:Y:S01]  /*38f0*/  FMUL R26, R26, R21 ;  /* 0x000000151a1a7220 */ /* 0x000fe20000400000 */
[----:B------:R-:W-:Y:S01]  /*3900*/  F2FP.SATFINITE.E4M3.F32.PACK_AB_MERGE_C R25, RZ, R25, RZ ;  /* 0x00000019ff19723e */ /* 0x000fe200048070ff */
[----:B------:R-:W-:Y:S01]  /*3910*/  @P1 FMUL R75, R50, R75 ;  /* 0x0000004b324b1220 */ /* 0x000fe20000400000 */
[----:B------:R-:W-:-:S02]  /*3920*/  SHF.L.U32 R69, R69, 0x8, RZ ;  /* 0x0000000845457819 */ /* 0x000fc400000006ff */
[----:B------:R-:W-:Y:S02]  /*3930*/  SHF.L.U32 R25, R25, 0x10, RZ ;  /* 0x0000001019197819 */ /* 0x000fe400000006ff */
[----:B------:R-:W-:Y:S02]  /*3940*/  LOP3.LUT R58, R77, 0xff, RZ, 0xc0, !PT ;  /* 0x000000ff4d3a7812 */ /* 0x000fe400078ec0ff */
[----:B------:R-:W-:Y:S02]  /*3950*/  LOP3.LUT R54, R54, 0xff0000, R25, 0xf8, !PT ;  /* 0x00ff000036367812 */ /* 0x000fe400078ef819 */
[----:B------:R-:W-:Y:S01]  /*3960*/  LOP3.LUT R25, R48, 0xff00, R63, 0xf8, !PT ;  /* 0x0000ff0030197812 */ /* 0x000fe200078ef83f */
[----:B------:R-:W-:Y:S01]  /*3970*/  FMUL R48, R29, R21 ;  /* 0x000000151d307220 */ /* 0x000fe20000400000 */
[----:B------:R-:W-:Y:S01]  /*3980*/  F2FP.SATFINITE.E4M3.F32.PACK_AB_MERGE_C R65, RZ, R65, RZ ;  /* 0x00000041ff41723e */ /* 0x000fe200048070ff */
[----:B------:R-:W-:Y:S01]  /*3990*/  FMUL R29, R45, R56 ;  /* 0x000000382d1d7220 */ /* 0x000fe20000400000 */
[----:B------:R-:W-:Y:S01]  /*39a0*/  LOP3.LUT R16, R16, 0xff0000, R57, 0xf8, !PT ;  /* 0x00ff000010107812 */ /* 0x000fe200078ef839 */
[----:B------:R-:W-:Y:S01]  /*39b0*/  FMUL R57, R5, R48 ;  /* 0x0000003005397220 */ /* 0x000fe20000400000 */
[----:B------:R-:W-:Y:S01]  /*39c0*/  LOP3.LUT R20, R58, 0xffff, R69, 0xf8, !PT ;  /* 0x0000ffff3a147812 */ /* 0x000fe200078ef845 */
[----:B------:R-:W-:Y:S01]  /*39d0*/  FMUL R69, R13, R18 ;  /* 0x000000120d457220 */ /* 0x000fe20000400000 */
[----:B------:R-:W-:Y:S01]  /*39e0*/  PRMT R18, R65, 0x7104, RZ ;  /* 0x0000710441127816 */ /* 0x000fe200000000ff */
[----:B------:R-:W-:Y:S01]  /*39f0*/  FMUL R48, R59, R21 ;  /* 0x000000153b307220 */ /* 0x000fe20000400000 */
[----:B------:R-:W-:Y:S01]  /*3a00*/  LOP3.LUT R55, R55, 0xff, RZ, 0xc0, !PT ;  /* 0x000000ff37377812 */ /* 0x000fe200078ec0ff */
[C---:B------:R-:W-:Y:S01]  /*3a10*/  @P1 FMUL R57, R50.reuse, R57 ;  /* 0x0000003932391220 */ /* 0x040fe20000400000 */
[C---:B------:R-:W-:Y:S01]  /*3a20*/  @P1 FMUL R29, R50.reuse, R29 ;  /* 0x0000001d321d1220 */ /* 0x040fe20000400000 */
[C---:B------:R-:W-:Y:S01]  /*3a30*/  @P1 FMUL R69, R50.reuse, R69 ;  /* 0x0000004532451220 */ /* 0x040fe20000400000 */
[----:B------:R-:W-:Y:S01]  /*3a40*/  LOP3.LUT R18, R55, 0xff00, R18, 0xf8, !PT ;  /* 0x0000ff0037127812 */ /* 0x000fe200078ef812 */
[----:B------:R-:W-:Y:S01]  /*3a50*/  FMUL R55, R3, R48 ;  /* 0x0000003003377220 */ /* 0x000fe20000400000 */
[----:B------:R-:W-:Y:S01]  /*3a60*/  F2FP.SATFINITE.E4M3.F32.PACK_AB_MERGE_C R57, RZ, R57, RZ ;  /* 0x00000039ff39723e */ /* 0x000fe200048070ff */
[----:B------:R-:W0:Y:S01]  /*3a70*/  LDC R56, c[0x0][0x380] ;  /* 0x0000e000ff387b82 */ /* 0x000e220000000800 */
[----:B------:R-:W-:Y:S01]  /*3a80*/  F2FP.SATFINITE.E4M3.F32.PACK_AB_MERGE_C R48, RZ, R29, RZ ;  /* 0x0000001dff30723e */ /* 0x000fe200048070ff */
[----:B------:R-:W-:Y:S01]  /*3a90*/  @P1 FMUL R55, R50, R55 ;  /* 0x0000003732371220 */ /* 0x000fe20000400000 */
[----:B------:R-:W-:-:S02]  /*3aa0*/  SHF.L.U32 R57, R57, 0x10, RZ ;  /* 0x0000001039397819 */ /* 0x000fc400000006ff */
[----:B------:R-:W-:Y:S02]  /*3ab0*/  LOP3.LUT R48, R48, 0xffff, RZ, 0xc0, !PT ;  /* 0x0000ffff30307812 */ /* 0x000fe400078ec0ff */
[----:B------:R-:W-:Y:S01]  /*3ac0*/  LOP3.LUT R29, R20, 0xff0000, R57, 0xf8, !PT ;  /* 0x00ff0000141d7812 */ /* 0x000fe200078ef839 */
[----:B------:R-:W-:Y:S01]  /*3ad0*/  FMUL R20, R61, R21 ;  /* 0x000000153d147220 */ /* 0x000fe20000400000 */
[----:B------:R-:W-:Y:S02]  /*3ae0*/  F2FP.SATFINITE.E4M3.F32.PACK_AB_MERGE_C R55, RZ, R55, RZ ;  /* 0x00000037ff37723e */ /* 0x000fe400048070ff */
[----:B------:R-:W-:Y:S02]  /*3af0*/  SHF.L.U32 R57, R48, 0x18, RZ ;  /* 0x0000001830397819 */ /* 0x000fe400000006ff */
[----:B------:R-:W-:Y:S01]  /*3b00*/  SHF.L.U32 R59, R55, 0x10, RZ ;  /* 0x00000010373b7819 */ /* 0x000fe200000006ff */
[----:B------:R-:W-:Y:S01]  /*3b10*/  FMUL R55, R41, R20 ;  /* 0x0000001429377220 */ /* 0x000fe20000400000 */
[----:B------:R-:W-:Y:S01]  /*3b20*/  LOP3.LUT R16, R16, 0xff000000, R57, 0xf8, !PT ;  /* 0xff00000010107812 */ /* 0x000fe200078ef839 */
[----:B------:R-:W-:Y:S01]  /*3b30*/  FMUL R57, R37, R24 ;  /* 0x0000001825397220 */ /* 0x000fe20000400000 */
[----:B------:R-:W-:Y:S01]  /*3b40*/  LOP3.LUT R48, R18, 0xff0000, R59, 0xf8, !PT ;  /* 0x00ff000012307812 */ /* 0x000fe200078ef83b */
[C---:B------:R-:W-:Y:S01]  /*3b50*/  @P1 FMUL R55, R50.reuse, R55 ;  /* 0x0000003732371220 */ /* 0x040fe20000400000 */
[----:B------:R-:W-:Y:S01]  /*3b60*/  FMUL R18, R27, R21 ;  /* 0x000000151b127220 */ /* 0x000fe20000400000 */
[----:B------:R-:W-:Y:S01]  /*3b70*/  FMUL R27, R11, R22 ;  /* 0x000000160b1b7220 */ /* 0x000fe20000400000 */
[C---:B------:R-:W-:Y:S01]  /*3b80*/  @P1 FMUL R57, R50.reuse, R57 ;  /* 0x0000003932391220 */ /* 0x040fe20000400000 */
[----:B------:R-:W-:Y:S01]  /*3b90*/  F2FP.SATFINITE.E4M3.F32.PACK_AB_MERGE_C R69, RZ, R69, RZ ;  /* 0x00000045ff45723e */ /* 0x000fe200048070ff */
        /* <DEDUP_REMOVED lines=13> */
[----:B------:R-:W-:-:S02]  /*3c70*/  LOP3.LUT R57, R57, 0xffff, RZ, 0xc0, !PT ;  /* 0x0000ffff39397812 */ /* 0x000fc400078ec0ff */
[----:B------:R-:W-:Y:S01]  /*3c80*/  F2FP.SATFINITE.E4M3.F32.PACK_AB_MERGE_C R55, RZ, R55, RZ ;  /* 0x00000037ff37723e */ /* 0x000fe200048070ff */
[----:B------:R-:W-:Y:S01]  /*3c90*/  @P1 FMUL R17, R50, R17 ;  /* 0x0000001132111220 */ /* 0x000fe20000400000 */
[----:B------:R-:W-:Y:S02]  /*3ca0*/  PRMT R67, R67, 0x7104, RZ ;  /* 0x0000710443437816 */ /* 0x000fe400000000ff */
[----:B------:R-:W-:Y:S02]  /*3cb0*/  LOP3.LUT R52, R52, 0xff, RZ, 0xc0, !PT ;  /* 0x000000ff34347812 */ /* 0x000fe400078ec0ff */
[----:B------:R-:W-:Y:S02]  /*3cc0*/  F2FP.SATFINITE.E4M3.F32.PACK_AB_MERGE_C R59, RZ, R59, RZ ;  /* 0x0000003bff3b723e */ /* 0x000fe400048070ff */
[----:B------:R-:W-:Y:S02]  /*3cd0*/  SHF.L.U32 R20, R27, 0x10, RZ ;  /* 0x000000101b147819 */ /* 0x000fe400000006ff */
[----:B------:R-:W-:-:S02]  /*3ce0*/  LOP3.LUT R53, R53, 0xff0000, R58, 0xf8, !PT ;  /* 0x00ff000035357812 */ /* 0x000fc400078ef83a */
[----:B------:R-:W-:Y:S02]  /*3cf0*/  LOP3.LUT R55, R55, 0xffff, RZ, 0xc0, !PT ;  /* 0x0000ffff37377812 */ /* 0x000fe400078ec0ff */
[----:B------:R-:W-:Y:S02]  /*3d00*/  SHF.L.U32 R22, R57, 0x18, RZ ;  /* 0x0000001839167819 */ /* 0x000fe400000006ff */
[----:B------:R-:W-:Y:S02]  /*3d10*/  LOP3.LUT R52, R52, 0xff00, R67, 0xf8, !PT ;  /* 0x0000ff0034347812 */ /* 0x000fe400078ef843 */
[----:B------:R-:W-:Y:S02]  /*3d20*/  SHF.L.U32 R59, R59, 0x10, RZ ;  /* 0x000000103b3b7819 */ /* 0x000fe400000006ff */
[----:B------:R-:W-:Y:S02]  /*3d30*/  LOP3.LUT R27, R25, 0xff0000, R20, 0xf8, !PT ;  /* 0x00ff0000191b7812 */ /* 0x000fe400078ef814 */
[----:B------:R-:W-:Y:S01]  /*3d40*/  SHF.L.U32 R24, R55, 0x18, RZ ;  /* 0x0000001837187819 */ /* 0x000fe200000006ff */
[----:B------:R-:W-:Y:S01]  /*3d50*/  FMUL R55, R7, R26 ;  /* 0x0000001a07377220 */ /* 0x000fe20000400000 */
[----:B------:R-:W-:-:S02]  /*3d60*/  LOP3.LUT R20, R53, 0xff000000, R22, 0xf8, !PT ;  /* 0xff00000035147812 */ /* 0x000fc400078ef816 */
[----:B------:R-:W-:Y:S01]  /*3d70*/  LOP3.LUT R53, R52, 0xff0000, R59, 0xf8, !PT ;  /* 0x00ff000034357812 */ /* 0x000fe200078ef83b */
[----:B------:R-:W-:Y:S01]  /*3d80*/  FMUL R52, R31, R21 ;  /* 0x000000151f347220 */ /* 0x000fe20000400000 */
[----:B------:R-:W-:Y:S01]  /*3d90*/  SHF.L.U32 R61, R18, 0x18, RZ ;  /* 0x00000018123d7819 */ /* 0x000fe200000006ff */
[----:B------:R-:W-:Y:S01]  /*3da0*/  @P1 FMUL R55, R50, R55 ;  /* 0x0000003732371220 */ /* 0x000fe20000400000 */
[----:B------:R-:W-:Y:S01]  /*3db0*/  LOP3.LUT R22, R29, 0xff000000, R24, 0xf8, !PT ;  /* 0xff0000001d167812 */ /* 0x000fe200078ef818 */
[----:B------:R-:W-:Y:S01]  /*3dc0*/  FMUL R31, R47, R52 ;  /* 0x000000342f1f7220 */ /* 0x000fe20000400000 */
[----:B------:R-:W-:Y:S01]  /*3dd0*/  LOP3.LUT R18, R54, 0xff000000, R61, 0xf8, !PT ;  /* 0xff00000036127812 */ /* 0x000fe200078ef83d */
[----:B------:R-:W1:Y:S01]  /*3de0*/  @!P2 LDC.64 R24, c[0x0][0x3a0] ;  /* 0x0000e800ff18ab82 */ /* 0x000e620000000a00 */
[-C--:B------:R-:W-:Y:S01]  /*3df0*/  FMUL R52, R19, R21.reuse ;  /* 0x0000001513347220 */ /* 0x080fe20000400000 */
[----:B------:R-:W-:Y:S01]  /*3e00*/  FMUL R54, R23, R21 ;  /* 0x0000001517367220 */ /* 0x000fe20000400000 */
[----:B------:R-:W-:Y:S01]  /*3e10*/  @P1 FMUL R31, R50, R31 ;  /* 0x0000001f321f1220 */ /* 0x000fe20000400000 */
[----:B------:R-:W-:Y:S01]  /*3e20*/  F2FP.SATFINITE.E4M3.F32.PACK_AB_MERGE_C R75, RZ, R75, RZ ;  /* 0x0000004bff4b723e */ /* 0x000fe200048070ff */
[----:B------:R-:W-:Y:S01]  /*3e30*/  FMUL R19, R39, R52 ;  /* 0x0000003427137220 */ /* 0x000fe20000400000 */
[----:B------:R-:W-:Y:S01]  /*3e40*/  FMUL R23, R35, R54 ;  /* 0x0000003623177220 */ /* 0x000fe20000400000 */
[----:B------:R-:W-:Y:S01]  /*3e50*/  LOP3.LUT R30, R30, 0xff, RZ, 0xc0, !PT ;  /* 0x000000ff1e1e7812 */ /* 0x000fe200078ec0ff */
[----:B------:R-:W2:Y:S01]  /*3e60*/  LDC.64 R28, c[0x0][0x3c8] ;  /* 0x0000f200ff1c7b82 */ /* 0x000ea20000000a00 */
[C---:B------:R-:W-:Y:S01]  /*3e70*/  @P1 FMUL R19, R50.reuse, R19 ;  /* 0x0000001332131220 */ /* 0x040fe20000400000 */
[----:B------:R-:W-:Y:S01]  /*3e80*/  @P1 FMUL R23, R50, R23 ;  /* 0x0000001732171220 */ /* 0x000fe20000400000 */
[----:B------:R-:W-:-:S02]  /*3e90*/  PRMT R75, R75, 0x7104, RZ ;  /* 0x000071044b4b7816 */ /* 0x000fc400000000ff */
[----:B------:R-:W-:Y:S02]  /*3ea0*/  F2FP.SATFINITE.E4M3.F32.PACK_AB_MERGE_C R31, RZ, R31, RZ ;  /* 0x0000001fff1f723e */ /* 0x000fe400048070ff */
[----:B------:R-:W-:Y:S02]  /*3eb0*/  F2FP.SATFINITE.E4M3.F32.PACK_AB_MERGE_C R17, RZ, R17, RZ ;  /* 0x00000011ff11723e */ /* 0x000fe400048070ff */
[----:B------:R-:W-:Y:S02]  /*3ec0*/  F2FP.SATFINITE.E4M3.F32.PACK_AB_MERGE_C R19, RZ, R19, RZ ;  /* 0x00000013ff13723e */ /* 0x000fe400048070ff */
[----:B------:R-:W-:Y:S02]  /*3ed0*/  F2FP.SATFINITE.E4M3.F32.PACK_AB_MERGE_C R23, RZ, R23, RZ ;  /* 0x00000017ff17723e */ /* 0x000fe400048070ff */
[----:B------:R-:W-:Y:S02]  /*3ee0*/  F2FP.SATFINITE.E4M3.F32.PACK_AB_MERGE_C R55, RZ, R55, RZ ;  /* 0x00000037ff37723e */ /* 0x000fe400048070ff */
[----:B------:R-:W-:Y:S01]  /*3ef0*/  LOP3.LUT R30, R30, 0xff00, R75, 0xf8, !PT ;  /* 0x0000ff001e1e7812 */ /* 0x000fe200078ef84b */
[----:B-1----:R-:W-:Y:S01]  /*3f00*/  @!P2 IMAD.WIDE R24, R49, 0x4, R24 ;  /* 0x000000043118a825 */ /* 0x002fe200078e0218 */
[----:B------:R-:W-:-:S02]  /*3f10*/  SHF.L.U32 R31, R31, 0x10, RZ ;  /* 0x000000101f1f7819 */ /* 0x000fc400000006ff */
[----:B------:R-:W-:Y:S02]  /*3f20*/  LOP3.LUT R17, R17, 0xffff, RZ, 0xc0, !PT ;  /* 0x0000ffff11117812 */ /* 0x000fe400078ec0ff */
[----:B------:R-:W-:Y:S01]  /*3f30*/  LOP3.LUT R19, R19, 0xffff, RZ, 0xc0, !PT ;  /* 0x0000ffff13137812 */ /* 0x000fe200078ec0ff */
[----:B------:R1:W-:Y:S01]  /*3f40*/  @!P2 STG.E desc[UR4][R24.64], R21 ;  /* 0x000000151800a986 */ /* 0x0003e2000c101904 */
[----:B------:R-:W-:Y:S02]  /*3f50*/  LOP3.LUT R23, R23, 0xffff, RZ, 0xc0, !PT ;  /* 0x0000ffff17177812 */ /* 0x000fe400078ec0ff */
[----:B------:R-:W-:Y:S02]  /*3f60*/  LOP3.LUT R55, R55, 0xffff, RZ, 0xc0, !PT ;  /* 0x0000ffff37377812 */ /* 0x000fe400078ec0ff */
[----:B------:R-:W-:Y:S02]  /*3f70*/  LOP3.LUT R31, R30, 0xff0000, R31, 0xf8, !PT ;  /* 0x00ff00001e1f7812 */ /* 0x000fe400078ef81f */
[----:B------:R-:W-:-:S02]  /*3f80*/  SHF.L.U32 R17, R17, 0x18, RZ ;  /* 0x0000001811117819 */ /* 0x000fc400000006ff */
[----:B------:R-:W-:Y:S02]  /*3f90*/  SHF.L.U32 R52, R19, 0x18, RZ ;  /* 0x0000001813347819 */ /* 0x000fe400000006ff */
[----:B------:R-:W-:Y:S02]  /*3fa0*/  SHF.L.U32 R30, R23, 0x18, RZ ;  /* 0x00000018171e7819 */ /* 0x000fe400000006ff */
[----:B------:R-:W-:Y:S02]  /*3fb0*/  SHF.L.U32 R54, R55, 0x18, RZ ;  /* 0x0000001837367819 */ /* 0x000fe400000006ff */
[----:B------:R-:W-:Y:S02]  /*3fc0*/  LOP3.LUT R48, R48, R17, RZ, 0xfc, !PT ;  /* 0x0000001130307212 */ /* 0x000fe400078efcff */
[----:B------:R-:W-:Y:S01]  /*3fd0*/  LOP3.LUT R52, R27, R52, RZ, 0xfc, !PT ;  /* 0x000000341b347212 */ /* 0x000fe200078efcff */
[----:B--2---:R-:W-:Y:S01]  /*3fe0*/  IMAD.WIDE.U32 R26, R51, 0x8, R28 ;  /* 0x00000008331a7825 */ /* 0x004fe200078e001c */
[----:B------:R-:W-:-:S02]  /*3ff0*/  LOP3.LUT R53, R53, R30, RZ, 0xfc, !PT ;  /* 0x0000001e35357212 */ /* 0x000fc400078efcff */
[----:B------:R-:W-:Y:S02]  /*4000*/  LOP3.LUT R54, R31, R54, RZ, 0xfc, !PT ;  /* 0x000000361f367212 */ /* 0x000fe400078efcff */
[----:B------:R-:W-:Y:S02]  /*4010*/  MOV R17, R48 ;  /* 0x0000003000117202 */ /* 0x000fe40000000f00 */
[----:B------:R-:W-:Y:S02]  /*4020*/  MOV R19, R52 ;  /* 0x0000003400137202 */ /* 0x000fe40000000f00 */
[----:B-1----:R-:W-:Y:S01]  /*4030*/  MOV R21, R53 ;  /* 0x0000003500157202 */ /* 0x002fe20000000f00 */
[----:B------:R1:W-:Y:S01]  /*4040*/  STG.E.64 desc[UR4][R26.64], R16 ;  /* 0x000000101a007986 */ /* 0x0003e2000c101b04 */
[----:B------:R-:W-:Y:S02]  /*4050*/  MOV R23, R54 ;  /* 0x0000003600177202 */ /* 0x000fe40000000f00 */
[----:B0-----:R-:W-:Y:S01]  /*4060*/  LEA R49, R56, R49, 0x2 ;  /* 0x0000003138317211 */ /* 0x001fe200078e10ff */
[----:B------:R1:W-:Y:S03]  /*4070*/  STG.E.64 desc[UR4][R26.64+0x100], R18 ;  /* 0x000100121a007986 */ /* 0x0003e6000c101b04 */
[----:B------:R-:W-:Y:S01]  /*4080*/  ISETP.GE.AND P0, PT, R49, UR12, PT ;  /* 0x0000000c31007c0c */ /* 0x000fe2000bf06270 */
[----:B------:R1:W-:Y:S04]  /*4090*/  STG.E.64 desc[UR4][R26.64+0x200], R20 ;  /* 0x000200141a007986 */ /* 0x0003e8000c101b04 */
[----:B------:R1:W-:Y:S08]  /*40a0*/  STG.E.64 desc[UR4][R26.64+0x300], R22 ;  /* 0x000300161a007986 */ /* 0x0003f0000c101b04 */
[----:B------:R-:W-:Y:S05]  /*40b0*/  @!P0 BRA `(.L_x_5379) ;  /* 0xffffffe400bc8947 */ /* 0x000fea000383ffff */
[----:B------:R-:W-:Y:S05]  /*40c0*/  BSYNC B1 ;  /* 0x0000000000017941 */ /* 0x000fea0003800000 */
.L_x_5377:
[----:B------:R-:W-:-:S07]  /*40d0*/  HFMA2 R48, -RZ, RZ, 0, 0 ;  /* 0x00000000ff307431 */ /* 0x000fce00000001ff */
.L_x_5373:
[----:B------:R-:W-:Y:S05]  /*40e0*/  BSYNC B0 ;  /* 0x0000000000007941 */ /* 0x000fea0003800000 */
.L_x_5372:
        /* <DEDUP_REMOVED lines=17> */
.L_x_5416:
        /* <DEDUP_REMOVED lines=26> */
.L_x_5419:
[----:B------:R-:W-:Y:S02]  /*43a0*/  ISETP.NE.AND P0, PT, R9, RZ, PT ;  /* 0x000000ff0900720c */ /* 0x000fe40003f05270 */
[----:B---3--:R-:W-:-:S11]  /*43b0*/  FMNMX R5, R3, R2, !PT ;  /* 0x0000000203057209 */ /* 0x008fd60007800000 */
[----:B------:R-:W-:Y:S05]  /*43c0*/  @P0 BRA `(.L_x_5382) ;  /* 0x0000000000080947 */ /* 0x000fea0003800000 */
[----:B--2---:R-:W2:Y:S02]  /*43d0*/  LDC.64 R2, c[0x0][0x3f8] ;  /* 0x0000fe00ff027b82 */ /* 0x004ea40000000a00 */
[----:B--2---:R3:W-:Y:S02]  /*43e0*/  REDG.E.MAX.S32.STRONG.GPU desc[UR4][R2.64], R5 ;  /* 0x000000050200798e */ /* 0x0047e4000d12e304 */
.L_x_5382:
[----:B------:R-:W-:Y:S05]  /*43f0*/  BSYNC B0 ;  /* 0x0000000000007941 */ /* 0x000fea0003800000 */
.L_x_5380:
[----:B------:R-:W4:Y:S02]  /*4400*/  LDCU.U8 UR6, c[0x0][0x404] ;  /* 0x00008080ff0677ac */ /* 0x000f240008000000 */
[----:B----4-:R-:W-:-:S13]  /*4410*/  ISETP.NE.AND P0, PT, RZ, UR6, PT ;  /* 0x00000006ff007c0c */ /* 0x010fda000bf05270 */
[----:B------:R-:W-:Y:S05]  /*4420*/  @!P0 EXIT ;  /* 0x000000000000894d */ /* 0x000fea0003800000 */
[----:B------:R-:W3:Y:S01]  /*4430*/  S2R R0, SR_CTAID.X ;  /* 0x0000000000007919 */ /* 0x000ee20000002500 */
        /* <DEDUP_REMOVED lines=10> */
[----:B012---:R-:W-:Y:S05]  /*44e0*/  CALL.REL.NOINC `($__internal_63_$__cuda_sm20_rcp_rn_f32_slowpath) ;  /* 0x0000001000cc7944 */ /* 0x007fea0003c00000 */
[----:B------:R-:W-:Y:S05]  /*44f0*/  BRA `(.L_x_5385) ;  /* 0x0000000000107947 */ /* 0x000fea0003800000 */
.L_x_5384:
[----:B------:R-:W3:Y:S02]  /*4500*/  MUFU.RCP R5, R50 ;  /* 0x0000003200057308 */ /* 0x000ee40000001000 */
[----:B---3--:R-:W-:-:S04]  /*4510*/  FFMA R0, R50, R5, -1 ;  /* 0xbf80000032007423 */ /* 0x008fc80000000005 */
[----:B------:R-:W-:-:S04]  /*4520*/  FADD.FTZ R0, -R0, -RZ ;  /* 0x800000ff00007221 */ /* 0x000fc80000010100 */
[----:B------:R-:W-:-:S07]  /*4530*/  FFMA R5, R5, R0, R5 ;  /* 0x0000000005057223 */ /* 0x000fce0000000005 */
.L_x_5385:
[----:B--2---:R-:W2:Y:S02]  /*4540*/  LDC.64 R2, c[0x0][0x3f0] ;  /* 0x0000fc00ff027b82 */ /* 0x004ea40000000a00 */
[----:B--2---:R-:W-:Y:S01]  /*4550*/  STG.E desc[UR4][R2.64], R5 ;  /* 0x0000000502007986 */ /* 0x004fe2000c101904 */
[----:B------:R-:W-:Y:S05]  /*4560*/  EXIT ;  /* 0x000000000000794d */ /* 0x000fea0003800000 */
.L_x_5375:
[----:B------:R-:W-:Y:S01]  /*4570*/  HFMA2 R72, -RZ, RZ, 0, 5.9604644775390625e-08 ;  /* 0x00000001ff487431 */ /* 0x000fe200000001ff */
[----:B------:R-:W-:Y:S01]  /*4580*/  BSSY B1, `(.L_x_5386) ;  /* 0x0000006000017945 */ /* 0x000fe20003800000 */
[----:B------:R-:W-:Y:S02]  /*4590*/  MOV R71, 0x1f ;  /* 0x0000001f00477802 */ /* 0x000fe40000000f00 */
[----:B------:R-:W-:-:S07]  /*45a0*/  MOV R21, 0xffffffff ;  /* 0xffffffff00157802 */ /* 0x000fce0000000f00 */
[----:B------:R-:W-:Y:S05]  /*45b0*/  WARPSYNC.COLLECTIVE R21, `(.L_x_5387) ;  /* 0x0000000015087348 */ /* 0x000fea0003c00000 */
[----:B------:R0:W1:Y:S02]  /*45c0*/  SHFL.BFLY P0, R74, R73, R72, R71 ;  /* 0x0c000048494a7389 */ /* 0x0000640000000047 */
[----:B01----:R-:W-:Y:S05]  /*45d0*/  ENDCOLLECTIVE ;  /* 0x000000000000791b */ /* 0x003fea0003800000 */
.L_x_5387:
[----:B------:R-:W-:Y:S05]  /*45e0*/  BSYNC B1 ;  /* 0x0000000000017941 */ /* 0x000fea0003800000 */
.L_x_5386:
[----:B------:R-:W-:Y:S02]  /*45f0*/  HFMA2 R72, -RZ, RZ, 0, 1.1920928955078125e-07 ;  /* 0x00000002ff487431 */ /* 0x000fe400000001ff */
[----:B------:R-:W-:Y:S01]  /*4600*/  FADD R73, R73, R74 ;  /* 0x0000004a49497221 */ /* 0x000fe20000000000 */
[----:B------:R-:W-:Y:S02]  /*4610*/  MOV R71, 0x1f ;  /* 0x0000001f00477802 */ /* 0x000fe40000000f00 */
[----:B------:R-:W-:-:S07]  /*4620*/  MOV R21, 0xffffffff ;  /* 0xffffffff00157802 */ /* 0x000fce0000000f00 */
[----:B------:R-:W-:Y:S05]  /*4630*/  WARPSYNC.COLLECTIVE R21, `(.L_x_5388) ;  /* 0x0000000015087348 */ /* 0x000fea0003c00000 */
[----:B------:R0:W1:Y:S02]  /*4640*/  SHFL.BFLY P0, R74, R73, R72, R71 ;  /* 0x0c000048494a7389 */ /* 0x0000640000000047 */
[----:B01----:R-:W-:Y:S05]  /*4650*/  ENDCOLLECTIVE ;  /* 0x000000000000791b */ /* 0x003fea0003800000 */
.L_x_5388:
[----:B------:R-:W-:Y:S02]  /*4660*/  HFMA2 R72, -RZ, RZ, 0, 2.384185791015625e-07 ;  /* 0x00000004ff487431 */ /* 0x000fe400000001ff */
[----:B------:R-:W-:-:S07]  /*4670*/  FADD R73, R73, R74 ;  /* 0x0000004a49497221 */ /* 0x000fce0000000000 */
[----:B------:R-:W-:Y:S05]  /*4680*/  WARPSYNC.COLLECTIVE R21, `(.L_x_5389) ;  /* 0x0000000015087348 */ /* 0x000fea0003c00000 */
[----:B------:R0:W1:Y:S02]  /*4690*/  SHFL.BFLY P0, R74, R73, R72, R71 ;  /* 0x0c000048494a7389 */ /* 0x0000640000000047 */
[----:B01----:R-:W-:Y:S05]  /*46a0*/  ENDCOLLECTIVE ;  /* 0x000000000000791b */ /* 0x003fea0003800000 */
.L_x_5389:
[----:B------:R-:W-:Y:S01]  /*46b0*/  MOV R72, 0x8 ;  /* 0x0000000800487802 */ /* 0x000fe20000000f00 */
[----:B------:R-:W-:-:S07]  /*46c0*/  FADD R73, R73, R74 ;  /* 0x0000004a49497221 */ /* 0x000fce0000000000 */
[----:B------:R-:W-:Y:S05]  /*46d0*/  WARPSYNC.COLLECTIVE R21, `(.L_x_5390) ;  /* 0x0000000015087348 */ /* 0x000fea0003c00000 */
[----:B------:R0:W1:Y:S02]  /*46e0*/  SHFL.BFLY P0, R74, R73, R72, R71 ;  /* 0x0c000048494a7389 */ /* 0x0000640000000047 */
[----:B01----:R-:W-:Y:S05]  /*46f0*/  ENDCOLLECTIVE ;  /* 0x000000000000791b */ /* 0x003fea0003800000 */
.L_x_5390:
[----:B------:R-:W-:Y:S02]  /*4700*/  HFMA2 R72, -RZ, RZ, 0, 9.5367431640625e-07 ;  /* 0x00000010ff487431 */ /* 0x000fe400000001ff */
[----:B------:R-:W-:-:S07]  /*4710*/  FADD R73, R73, R74 ;  /* 0x0000004a49497221 */ /* 0x000fce0000000000 */
[----:B------:R-:W-:Y:S05]  /*4720*/  WARPSYNC.COLLECTIVE R21, `(.L_x_5391) ;  /* 0x0000000015087348 */ /* 0x000fea0003c00000 */
[----:B------:R0:W1:Y:S02]  /*4730*/  SHFL.BFLY P0, R74, R73, R72, R71 ;  /* 0x0c000048494a7389 */ /* 0x0000640000000047 */
[----:B01----:R-:W-:Y:S05]  /*4740*/  ENDCOLLECTIVE ;  /* 0x000000000000791b */ /* 0x003fea0003800000 */
.L_x_5391:
        /* <DEDUP_REMOVED lines=66> */
[----:B------:R-:W-:-:S03]  /*4b70*/  MOV R21, 0xffffffff ;  /* 0xffffffff00157802 */ /* 0x000fc60000000f00 */
[----:B------:R-:W-:-:S07]  /*4b80*/  FFMA R73, R73, R73, R74 ;  /* 0x0000004949497223 */ /* 0x000fce000000004a */
[----:B------:R-:W-:Y:S05]  /*4b90*/  WARPSYNC.COLLECTIVE R21, `(.L_x_5392) ;  /* 0x0000000015087348 */ /* 0x000fea0003c00000 */
[----:B------:R0:W1:Y:S02]  /*4ba0*/  SHFL.BFLY P0, R74, R73, R72, R71 ;  /* 0x0c000048494a7389 */ /* 0x0000640000000047 */
[----:B01----:R-:W-:Y:S05]  /*4bb0*/  ENDCOLLECTIVE ;  /* 0x000000000000791b */ /* 0x003fea0003800000 */
.L_x_5392:
[----:B------:R-:W-:Y:S02]  /*4bc0*/  HFMA2 R72, -RZ, RZ, 0, 1.1920928955078125e-07 ;  /* 0x00000002ff487431 */ /* 0x000fe400000001ff */
[----:B------:R-:W-:-:S07]  /*4bd0*/  FADD R73, R73, R74 ;  /* 0x0000004a49497221 */ /* 0x000fce0000000000 */
[----:B------:R-:W-:Y:S05]  /*4be0*/  WARPSYNC.COLLECTIVE R21, `(.L_x_5393) ;  /* 0x0000000015087348 */ /* 0x000fea0003c00000 */
[----:B------:R0:W1:Y:S02]  /*4bf0*/  SHFL.BFLY P0, R74, R73, R72, R71 ;  /* 0x0c000048494a7389 */ /* 0x0000640000000047 */
[----:B01----:R-:W-:Y:S05]  /*4c00*/  ENDCOLLECTIVE ;  /* 0x000000000000791b */ /* 0x003fea0003800000 */
.L_x_5393:
[----:B------:R-:W-:Y:S01]  /*4c10*/  MOV R72, 0x4 ;  /* 0x0000000400487802 */ /* 0x000fe20000000f00 */
[----:B------:R-:W-:-:S07]  /*4c20*/  FADD R73, R73, R74 ;  /* 0x0000004a49497221 */ /* 0x000fce0000000000 */
[----:B------:R-:W-:Y:S05]  /*4c30*/  WARPSYNC.COLLECTIVE R21, `(.L_x_5394) ;  /* 0x0000000015087348 */ /* 0x000fea0003c00000 */
[----:B------:R0:W1:Y:S02]  /*4c40*/  SHFL.BFLY P0, R74, R73, R72, R71 ;  /* 0x0c000048494a7389 */ /* 0x0000640000000047 */
[----:B01----:R-:W-:Y:S05]  /*4c50*/  ENDCOLLECTIVE ;  /* 0x000000000000791b */ /* 0x003fea0003800000 */
.L_x_5394:
[----:B------:R-:W-:Y:S02]  /*4c60*/  HFMA2 R72, -RZ, RZ, 0, 4.76837158203125e-07 ;  /* 0x00000008ff487431 */ /* 0x000fe400000001ff */
[----:B------:R-:W-:-:S07]  /*4c70*/  FADD R73, R73, R74 ;  /* 0x0000004a49497221 */ /* 0x000fce0000000000 */
[----:B------:R-:W-:Y:S05]  /*4c80*/  WARPSYNC.COLLECTIVE R21, `(.L_x_5395) ;  /* 0x0000000015087348 */ /* 0x000fea0003c00000 */
[----:B------:R0:W1:Y:S02]  /*4c90*/  SHFL.BFLY P0, R74, R73, R72, R71 ;  /* 0x0c000048494a7389 */ /* 0x0000640000000047 */
[----:B01----:R-:W-:Y:S05]  /*4ca0*/  ENDCOLLECTIVE ;  /* 0x000000000000791b */ /* 0x003fea0003800000 */
.L_x_5395:
[----:B------:R-:W-:Y:S01]  /*4cb0*/  MOV R72, 0x10 ;  /* 0x0000001000487802 */ /* 0x000fe20000000f00 */
[----:B------:R-:W-:-:S07]  /*4cc0*/  FADD R73, R73, R74 ;  /* 0x0000004a49497221 */ /* 0x000fce0000000000 */
[----:B------:R-:W-:Y:S05]  /*4cd0*/  WARPSYNC.COLLECTIVE R21, `(.L_x_5396) ;  /* 0x0000000015087348 */ /* 0x000fea0003c00000 */
[----:B------:R0:W1:Y:S02]  /*4ce0*/  SHFL.BFLY P0, R74, R73, R72, R71 ;  /* 0x0c000048494a7389 */ /* 0x0000640000000047 */
[----:B01----:R-:W-:Y:S05]  /*4cf0*/  ENDCOLLECTIVE ;  /* 0x000000000000791b */ /* 0x003fea0003800000 */
.L_x_5396:
[----:B------:R-:W-:Y:S05]  /*4d00*/  BRA `(.L_x_5397) ;  /* 0xffffffc400487947 */ /* 0x000fea000383ffff */
.L_x_5378:
[----:B------:R-:W-:Y:S01]  /*4d10*/  HFMA2 R72, -RZ, RZ, 0, 5.9604644775390625e-08 ;  /* 0x00000001ff487431 */ /* 0x000fe200000001ff */
[----:B------:R-:W-:Y:S01]  /*4d20*/  BSSY B2, `(.L_x_5398) ;  /* 0x0000006000027945 */ /* 0x000fe20003800000 */
[----:B------:R-:W-:Y:S02]  /*4d30*/  MOV R71, 0x1f ;  /* 0x0000001f00477802 */ /* 0x000fe40000000f00 */
[----:B------:R-:W-:-:S07]  /*4d40*/  MOV R21, 0xffffffff ;  /* 0xffffffff00157802 */ /* 0x000fce0000000f00 */
[----:B------:R-:W-:Y:S05]  /*4d50*/  WARPSYNC.COLLECTIVE R21, `(.L_x_5399) ;  /* 0x0000000015087348 */ /* 0x000fea0003c00000 */
[----:B------:R0:W1:Y:S02]  /*4d60*/  SHFL.BFLY P0, R74, R73, R72, R71 ;  /* 0x0c000048494a7389 */ /* 0x0000640000000047 */
[----:B01----:R-:W-:Y:S05]  /*4d70*/  ENDCOLLECTIVE ;  /* 0x000000000000791b */ /* 0x003fea0003800000 */
.L_x_5399:
[----:B------:R-:W-:Y:S05]  /*4d80*/  BSYNC B2 ;  /* 0x0000000000027941 */ /* 0x000fea0003800000 */
.L_x_5398:
[----:B------:R-:W-:Y:S02]  /*4d90*/  HFMA2 R72, -RZ, RZ, 0, 1.1920928955078125e-07 ;  /* 0x00000002ff487431 */ /* 0x000fe400000001ff */
[----:B------:R-:W-:Y:S01]  /*4da0*/  FADD R73, R73, R74 ;  /* 0x0000004a49497221 */ /* 0x000fe20000000000 */
[----:B------:R-:W-:Y:S02]  /*4db0*/  MOV R71, 0x1f ;  /* 0x0000001f00477802 */ /* 0x000fe40000000f00 */
[----:B------:R-:W-:-:S07]  /*4dc0*/  MOV R21, 0xffffffff ;  /* 0xffffffff00157802 */ /* 0x000fce0000000f00 */
[----:B------:R-:W-:Y:S05]  /*4dd0*/  WARPSYNC.COLLECTIVE R21, `(.L_x_5400) ;  /* 0x0000000015087348 */ /* 0x000fea0003c00000 */
[----:B------:R0:W1:Y:S02]  /*4de0*/  SHFL.BFLY P0, R74, R73, R72, R71 ;  /* 0x0c000048494a7389 */ /* 0x0000640000000047 */
[----:B01----:R-:W-:Y:S05]  /*4df0*/  ENDCOLLECTIVE ;  /* 0x000000000000791b */ /* 0x003fea0003800000 */
.L_x_5400:
[----:B------:R-:W-:Y:S02]  /*4e00*/  HFMA2 R72, -RZ, RZ, 0, 2.384185791015625e-07 ;  /* 0x00000004ff487431 */ /* 0x000fe400000001ff */
[----:B------:R-:W-:-:S07]  /*4e10*/  FADD R73, R73, R74 ;  /* 0x0000004a49497221 */ /* 0x000fce0000000000 */
[----:B------:R-:W-:Y:S05]  /*4e20*/  WARPSYNC.COLLECTIVE R21, `(.L_x_5401) ;  /* 0x0000000015087348 */ /* 0x000fea0003c00000 */
[----:B------:R0:W1:Y:S02]  /*4e30*/  SHFL.BFLY P0, R74, R73, R72, R71 ;  /* 0x0c000048494a7389 */ /* 0x0000640000000047 */
[----:B01----:R-:W-:Y:S05]  /*4e40*/  ENDCOLLECTIVE ;  /* 0x000000000000791b */ /* 0x003fea0003800000 */
.L_x_5401:
[----:B------:R-:W-:Y:S01]  /*4e50*/  MOV R72, 0x8 ;  /* 0x0000000800487802 */ /* 0x000fe20000000f00 */
[----:B------:R-:W-:-:S07]  /*4e60*/  FADD R73, R73, R74 ;  /* 0x0000004a49497221 */ /* 0x000fce0000000000 */
[----:B------:R-:W-:Y:S05]  /*4e70*/  WARPSYNC.COLLECTIVE R21, `(.L_x_5402) ;  /* 0x0000000015087348 */ /* 0x000fea0003c00000 */
[----:B------:R0:W1:Y:S02]  /*4e80*/  SHFL.BFLY P0, R74, R73, R72, R71 ;  /* 0x0c000048494a7389 */ /* 0x0000640000000047 */
[----:B01----:R-:W-:Y:S05]  /*4e90*/  ENDCOLLECTIVE ;  /* 0x000000000000791b */ /* 0x003fea0003800000 */
.L_x_5402:
[----:B------:R-:W-:Y:S02]  /*4ea0*/  HFMA2 R72, -RZ, RZ, 0, 9.5367431640625e-07 ;  /* 0x00000010ff487431 */ /* 0x000fe400000001ff */
[----:B------:R-:W-:-:S07]  /*4eb0*/  FADD R73, R73, R74 ;  /* 0x0000004a49497221 */ /* 0x000fce0000000000 */
[----:B------:R-:W-:Y:S05]  /*4ec0*/  WARPSYNC.COLLECTIVE R21, `(.L_x_5403) ;  /* 0x0000000015087348 */ /* 0x000fea0003c00000 */
[----:B------:R0:W1:Y:S02]  /*4ed0*/  SHFL.BFLY P0, R74, R73, R72, R71 ;  /* 0x0c000048494a7389 */ /* 0x0000640000000047 */
[----:B01----:R-:W-:Y:S05]  /*4ee0*/  ENDCOLLECTIVE ;  /* 0x000000000000791b */ /* 0x003fea0003800000 */
.L_x_5403:
        /* <DEDUP_REMOVED lines=71> */
.L_x_5404:
[----:B------:R-:W-:Y:S02]  /*5360*/  HFMA2 R72, -RZ, RZ, 0, 1.1920928955078125e-07 ;  /* 0x00000002ff487431 */ /* 0x000fe400000001ff */
[----:B------:R-:W-:-:S07]  /*5370*/  FADD R73, R73, R74 ;  /* 0x0000004a49497221 */ /* 0x000fce0000000000 */
[----:B------:R-:W-:Y:S05]  /*5380*/  WARPSYNC.COLLECTIVE R21, `(.L_x_5405) ;  /* 0x0000000015087348 */ /* 0x000fea0003c00000 */
[----:B------:R0:W1:Y:S02]  /*5390*/  SHFL.BFLY P0, R74, R73, R72, R71 ;  /* 0x0c000048494a7389 */ /* 0x0000640000000047 */
[----:B01----:R-:W-:Y:S05]  /*53a0*/  ENDCOLLECTIVE ;  /* 0x000000000000791b */ /* 0x003fea0003800000 */
.L_x_5405:
[----:B------:R-:W-:Y:S01]  /*53b0*/  MOV R72, 0x4 ;  /* 0x0000000400487802 */ /* 0x000fe20000000f00 */
[----:B------:R-:W-:-:S07]  /*53c0*/  FADD R73, R73, R74 ;  /* 0x0000004a49497221 */ /* 0x000fce0000000000 */
[----:B------:R-:W-:Y:S05]  /*53d0*/  WARPSYNC.COLLECTIVE R21, `(.L_x_5406) ;  /* 0x0000000015087348 */ /* 0x000fea0003c00000 */
[----:B------:R0:W1:Y:S02]  /*53e0*/  SHFL.BFLY P0, R74, R73, R72, R71 ;  /* 0x0c000048494a7389 */ /* 0x0000640000000047 */
[----:B01----:R-:W-:Y:S05]  /*53f0*/  ENDCOLLECTIVE ;  /* 0x000000000000791b */ /* 0x003fea0003800000 */
.L_x_5406:
[----:B------:R-:W-:Y:S02]  /*5400*/  HFMA2 R72, -RZ, RZ, 0, 4.76837158203125e-07 ;  /* 0x00000008ff487431 */ /* 0x000fe400000001ff */
[----:B------:R-:W-:-:S07]  /*5410*/  FADD R73, R73, R74 ;  /* 0x0000004a49497221 */ /* 0x000fce0000000000 */
[----:B------:R-:W-:Y:S05]  /*5420*/  WARPSYNC.COLLECTIVE R21, `(.L_x_5407) ;  /* 0x0000000015087348 */ /* 0x000fea0003c00000 */
[----:B------:R0:W1:Y:S02]  /*5430*/  SHFL.BFLY P0, R74, R73, R72, R71 ;  /* 0x0c000048494a7389 */ /* 0x0000640000000047 */
[----:B01----:R-:W-:Y:S05]  /*5440*/  ENDCOLLECTIVE ;  /* 0x000000000000791b */ /* 0x003fea0003800000 */
.L_x_5407:
[----:B------:R-:W-:Y:S01]  /*5450*/  MOV R72, 0x10 ;  /* 0x0000001000487802 */ /* 0x000fe20000000f00 */
[----:B------:R-:W-:-:S07]  /*5460*/  FADD R73, R73, R74 ;  /* 0x0000004a49497221 */ /* 0x000fce0000000000 */
[----:B------:R-:W-:Y:S05]  /*5470*/  WARPSYNC.COLLECTIVE R21, `(.L_x_5408) ;  /* 0x0000000015087348 */ /* 0x000fea0003c00000 */
[----:B------:R0:W1:Y:S02]  /*5480*/  SHFL.BFLY P0, R74, R73, R72, R71 ;  /* 0x0c000048494a7389 */ /* 0x0000640000000047 */
[----:B01----:R-:W-:Y:S05]  /*5490*/  ENDCOLLECTIVE ;  /* 0x000000000000791b */ /* 0x003fea0003800000 */
.L_x_5408:
[----:B------:R-:W-:Y:S05]  /*54a0*/  BRA `(.L_x_5409) ;  /* 0xffffffdc00807947 */ /* 0x000fea000383ffff */
.L_x_5381:
[----:B------:R-:W-:Y:S01]  /*54b0*/  HFMA2 R4, -RZ, RZ, 0, 9.5367431640625e-07 ;  /* 0x00000010ff047431 */ /* 0x000fe200000001ff */
[----:B------:R-:W-:Y:S01]  /*54c0*/  BSSY B0, `(.L_x_5410) ;  /* 0x0000006000007945 */ /* 0x000fe20003800000 */
[----:B------:R-:W-:Y:S02]  /*54d0*/  MOV R13, 0x1f ;  /* 0x0000001f000d7802 */ /* 0x000fe40000000f00 */
[----:B01----:R-:W-:-:S07]  /*54e0*/  MOV R21, 0xffffffff ;  /* 0xffffffff00157802 */ /* 0x003fce0000000f00 */
[----:B-----5:R-:W-:Y:S05]  /*54f0*/  WARPSYNC.COLLECTIVE R21, `(.L_x_5411) ;  /* 0x0000000015087348 */ /* 0x020fea0003c00000 */
[----:B------:R0:W1:Y:S02]  /*5500*/  SHFL.DOWN P0, R7, R48, R4, R13 ;  /* 0x0800000430077389 */ /* 0x000064000000000d */
[----:B01---5:R-:W-:Y:S05]  /*5510*/  ENDCOLLECTIVE ;  /* 0x000000000000791b */ /* 0x023fea0003800000 */
.L_x_5411:
[----:B------:R-:W-:Y:S05]  /*5520*/  BSYNC B0 ;  /* 0x0000000000007941 */ /* 0x000fea0003800000 */
.L_x_5410:
        /* <DEDUP_REMOVED lines=9> */
.L_x_5412:
[----:B------:R-:W-:Y:S01]  /*55c0*/  HFMA2 R4, -RZ, RZ, 0, 2.384185791015625e-07 ;  /* 0x00000004ff047431 */ /* 0x000fe200000001ff */
[----:B------:R-:W-:-:S04]  /*55d0*/  MOV R0, R7 ;  /* 0x0000000700007202 */ /* 0x000fc80000000f00 */
[----:B------:R-:W-:-:S04]  /*55e0*/  FMNMX R0, R3, R0, !PT ;  /* 0x0000000003007209 */ /* 0x000fc80007800000 */
[----:B------:R-:W-:-:S07]  /*55f0*/  MOV R48, R0 ;  /* 0x0000000000307202 */ /* 0x000fce0000000f00 */
[----:B------:R-:W-:Y:S05]  /*5600*/  WARPSYNC.COLLECTIVE R21, `(.L_x_5413) ;  /* 0x0000000015087348 */ /* 0x000fea0003c00000 */
[----:B------:R0:W1:Y:S02]  /*5610*/  SHFL.DOWN P0, R7, R48, R4, R13 ;  /* 0x0800000430077389 */ /* 0x000064000000000d */
[----:B01----:R-:W-:Y:S05]  /*5620*/  ENDCOLLECTIVE ;  /* 0x000000000000791b */ /* 0x003fea0003800000 */
.L_x_5413:
[----:B------:R-:W-:Y:S01]  /*5630*/  HFMA2 R4, -RZ, RZ, 0, 1.1920928955078125e-07 ;  /* 0x00000002ff047431 */ /* 0x000fe200000001ff */
[----:B------:R-:W-:-:S04]  /*5640*/  MOV R5, R7 ;  /* 0x0000000700057202 */ /* 0x000fc80000000f00 */
[----:B------:R-:W-:-:S04]  /*5650*/  FMNMX R5, R0, R5, !PT ;  /* 0x0000000500057209 */ /* 0x000fc80007800000 */
[----:B------:R-:W-:-:S07]  /*5660*/  MOV R48, R5 ;  /* 0x0000000500307202 */ /* 0x000fce0000000f00 */
[----:B------:R-:W-:Y:S05]  /*5670*/  WARPSYNC.COLLECTIVE R21, `(.L_x_5414) ;  /* 0x0000000015087348 */ /* 0x000fea0003c00000 */
[----:B------:R0:W1:Y:S02]  /*5680*/  SHFL.DOWN P0, R7, R48, R4, R13 ;  /* 0x0800000430077389 */ /* 0x000064000000000d */
[----:B01----:R-:W-:Y:S05]  /*5690*/  ENDCOLLECTIVE ;  /* 0x000000000000791b */ /* 0x003fea0003800000 */
.L_x_5414:
[----:B------:R-:W-:Y:S01]  /*56a0*/  HFMA2 R4, -RZ, RZ, 0, 5.9604644775390625e-08 ;  /* 0x00000001ff047431 */ /* 0x000fe200000001ff */
[----:B------:R-:W-:-:S04]  /*56b0*/  MOV R2, R7 ;  /* 0x0000000700027202 */ /* 0x000fc80000000f00 */
[----:B------:R-:W-:-:S04]  /*56c0*/  FMNMX R2, R5, R2, !PT ;  /* 0x0000000205027209 */ /* 0x000fc80007800000 */
[----:B------:R-:W-:-:S07]  /*56d0*/  MOV R48, R2 ;  /* 0x0000000200307202 */ /* 0x000fce0000000f00 */
[----:B------:R-:W-:Y:S05]  /*56e0*/  WARPSYNC.COLLECTIVE R21, `(.L_x_5415) ;  /* 0x0000000015087348 */ /* 0x000fea0003c00000 */
[----:B------:R0:W1:Y:S02]  /*56f0*/  SHFL.DOWN P0, R7, R48, R4, R13 ;  /* 0x0800000430077389 */ /* 0x000064000000000d */
[----:B01----:R-:W-:Y:S05]  /*5700*/  ENDCOLLECTIVE ;  /* 0x000000000000791b */ /* 0x003fea0003800000 */
.L_x_5415:
[----:B------:R-:W-:Y:S05]  /*5710*/  BRA `(.L_x_5416) ;  /* 0xffffffe800b87947 */ /* 0x000fea000383ffff */
.L_x_5383:
[----:B---3--:R-:W-:Y:S02]  /*5720*/  MOV R48, R0 ;  /* 0x0000000000307202 */ /* 0x008fe40000000f00 */
[----:B------:R-:W-:Y:S02]  /*5730*/  MOV R4, 0x2 ;  /* 0x0000000200047802 */ /* 0x000fe40000000f00 */
[----:B------:R-:W-:Y:S02]  /*5740*/  MOV R13, 0x1f ;  /* 0x0000001f000d7802 */ /* 0x000fe40000000f00 */
[----:B01----:R-:W-:-:S07]  /*5750*/  MOV R21, 0xffffffff ;  /* 0xffffffff00157802 */ /* 0x003fce0000000f00 */
[----:B--2--5:R-:W-:Y:S05]  /*5760*/  WARPSYNC.COLLECTIVE R21, `(.L_x_5417) ;  /* 0x0000000015087348 */ /* 0x024fea0003c00000 */
[----:B------:R0:W1:Y:S02]  /*5770*/  SHFL.DOWN P0, R7, R48, R4, R13 ;  /* 0x0800000430077389 */ /* 0x000064000000000d */
[----:B012--5:R-:W-:Y:S05]  /*5780*/  ENDCOLLECTIVE ;  /* 0x000000000000791b */ /* 0x027fea0003800000 */
.L_x_5417:
[----:B------:R-:W-:Y:S02]  /*5790*/  MOV R4, 0x1 ;  /* 0x0000000100047802 */ /* 0x000fe40000000f00 */
[----:B------:R-:W-:-:S04]  /*57a0*/  MOV R3, R7 ;  /* 0x0000000700037202 */ /* 0x000fc80000000f00 */
[----:B------:R-:W-:-:S04]  /*57b0*/  FMNMX R3, R3, R0, !PT ;  /* 0x0000000003037209 */ /* 0x000fc80007800000 */
[----:B------:R-:W-:-:S07]  /*57c0*/  MOV R48, R3 ;  /* 0x0000000300307202 */ /* 0x000fce0000000f00 */
[----:B------:R-:W-:Y:S05]  /*57d0*/  WARPSYNC.COLLECTIVE R21, `(.L_x_5418) ;  /* 0x0000000015087348 */ /* 0x000fea0003c00000 */
[----:B------:R0:W1:Y:S02]  /*57e0*/  SHFL.DOWN P0, R7, R48, R4, R13 ;  /* 0x0800000430077389 */ /* 0x000064000000000d */
[----:B01----:R-:W-:Y:S05]  /*57f0*/  ENDCOLLECTIVE ;  /* 0x000000000000791b */ /* 0x003fea0003800000 */
.L_x_5418:
[----:B------:R-:W-:Y:S01]  /*5800*/  MOV R2, R7 ;  /* 0x0000000700027202 */ /* 0x000fe20000000f00 */
[----:B------:R-:W-:Y:S06]  /*5810*/  BRA `(.L_x_5419) ;  /* 0xffffffe800e07947 */ /* 0x000fec000383ffff */
        .weak           $__internal_63_$__cuda_sm20_rcp_rn_f32_slowpath
        .type           $__internal_63_$__cuda_sm20_rcp_rn_f32_slowpath,@function
        .size           $__internal_63_$__cuda_sm20_rcp_rn_f32_slowpath,(.L_x_6105 - $__internal_63_$__cuda_sm20_rcp_rn_f32_slowpath)
$__internal_63_$__cuda_sm20_rcp_rn_f32_slowpath:
        /* <DEDUP_REMOVED lines=14> */
.L_x_5420:
        /* <DEDUP_REMOVED lines=33> */
.L_x_5422:
[----:B------:R0:W1:Y:S02]  /*5b10*/  MUFU.RCP R2, R50 ;  /* 0x0000003200027308 */ /* 0x0000640000001000 */
.L_x_5421:
[----:B------:R-:W-:Y:S01]  /*5b20*/  HFMA2 R3, -RZ, RZ, 0, 0 ;  /* 0x00000000ff037431 */ /* 0x000fe200000001ff */
[----:B-1----:R-:W-:Y:S02]  /*5b30*/  MOV R5, R2 ;  /* 0x0000000200057202 */ /* 0x002fe40000000f00 */
[----:B------:R-:W-:-:S04]  /*5b40*/  MOV R2, R7 ;  /* 0x0000000700027202 */ /* 0x000fc80000000f00 */
[----:B0-----:R-:W-:Y:S05]  /*5b50*/  RET.REL.NODEC R2 `(_ZN18transformer_engine13normalization24rmsnorm_fwd_tuned_kernelINS0_13Kernel_traitsI13__nv_bfloat16S3_13__nv_fp8_e4m3fjLj1024ELj1ELj4ELj1ELj16ENS0_18Kernel_traits_baseILj1024ES3_S3_S4_fjLj128EEEEEEEvNS0_19ForwardKernelParamsE) ;  /* 0xffffffa402287950 */ /* 0x001fea0003c3ffff */
.L_x_5423:
        /* <DEDUP_REMOVED lines=10> */
.L_x_6105:


//--------------------- .text._ZN18transformer_engine13normalization24rmsnorm_fwd_tuned_kernelINS0_13Kernel_traitsI13__nv_bfloat16S3_S3_fjLj768ELj1ELj4ELj1ELj16ENS0_18Kernel_traits_baseILj768ES3_S3_S3_fjLj128EEEEEEEvNS0_19ForwardKernelParamsE --------------------------
	.section	.text._ZN18transformer_engine13normalization24rmsnorm_fwd_tuned_kernelINS0_13Kernel_traitsI13__nv_bfloat16S3_S3_fjLj768ELj1ELj4ELj1ELj16ENS0_18Kernel_traits_baseILj768ES3_S3_S3_fjLj128EEEEEEEvNS0_19ForwardKernelParamsE,"ax",@progbits
	.align	128
        .global         _ZN18transformer_engine13normalization24rmsnorm_fwd_tuned_kernelINS0_13Kernel_traitsI13__nv_bfloat16S3_S3_fjLj768ELj1ELj4ELj1ELj16ENS0_18Kernel_traits_baseILj768ES3_S3_S3_fjLj128EEEEEEEvNS0_19ForwardKernelParamsE
        .type           _ZN18transformer_engine13normalization24rmsnorm_fwd_tuned_kernelINS0_13Kernel_traitsI13__nv_bfloat16S3_S3_fjLj768ELj1ELj4ELj1ELj16ENS0_18Kernel_traits_baseILj768ES3_S3_S3_fjLj128EEEEEEEvNS0_19ForwardKernelParamsE,@function
        .size           _ZN18transformer_engine13normalization24rmsnorm_fwd_tuned_kernelINS0_13Kernel_traitsI13__nv_bfloat16S3_S3_fjLj768ELj1ELj4ELj1ELj16ENS0_18Kernel_traits_baseILj768ES3_S3_S3_fjLj128EEEEEEEvNS0_19ForwardKernelParamsE,(.L_x_6106 - _ZN18transformer_engine13normalization24rmsnorm_fwd_tuned_kernelINS0_13Kernel_traitsI13__nv_bfloat16S3_S3_fjLj768ELj1ELj4ELj1ELj16ENS0_18Kernel_traits_baseILj768ES3_S3_S3_fjLj128EEEEEEEvNS0_19ForwardKernelParamsE)
        .other          _ZN18transformer_engine13normalization24rmsnorm_fwd_tuned_kernelINS0_13Kernel_traitsI13__nv_bfloat16S3_S3_fjLj768ELj1ELj4ELj1ELj16ENS0_18Kernel_traits_baseILj768ES3_S3_S3_fjLj128EEEEEEEvNS0_19ForwardKernelParamsE,@"STO_CUDA_ENTRY STV_DEFAULT"
_ZN18transformer_engine13normalization24rmsnorm_fwd_tuned_kernelINS0_13Kernel_traitsI13__nv_bfloat16S3_S3_fjLj768ELj1ELj4ELj1ELj16ENS0_18Kernel_traits_baseILj768ES3_S3_S3_fjLj128EEEEEEEvNS0_19ForwardKernelParamsE:
.text._ZN18transformer_engine13normalization24rmsnorm_fwd_tuned_kernelINS0_13Kernel_traitsI13__nv_bfloat16S3_S3_fjLj768ELj1ELj4ELj1ELj16ENS0_18Kernel_traits_baseILj768ES3_S3_S3_fjLj128EEEEEEEvNS0_19ForwardKernelParamsE:
        /* <DEDUP_REMOVED lines=95> */
.L_x_5428:
[----:B0-----:R-:W0:Y:S01]  /*05f0*/  LDC.64 R28, c[0x0][0x390] ;  /* 0x0000e400ff1c7b82 */ /* 0x001e220000000a00 */
[----:B------:R-:W-:-:S04]  /*0600*/  IMAD R41, R12, 0x60, R9 ;  /* 0x000000600c297824 */ /* 0x000fc800078e0209 */
[----:B0-----:R-:W-:-:S06]  /*0610*/  IMAD.WIDE.U32 R18, R41, 0x10, R28 ;  /* 0x0000001029127825 */ /* 0x001fcc00078e001c */
[----:B------:R-:W2:Y:S01]  /*0620*/  LDG.E.128 R16, desc[UR4][R18.64] ;  /* 0x0000000412107981 */ /* 0x000ea2000c1e1d00 */
[----:B------:R-:W-:-:S05]  /*0630*/  IADD3 R42, PT, PT, R41, 0x20, RZ ;  /* 0x00000020292a7810 */ /* 0x000fca0007ffe0ff */
[----:B------:R-:W-:-:S06]  /*0640*/  IMAD.WIDE.U32 R24, R42, 0x10, R28 ;  /* 0x000000102a187825 */ /* 0x000fcc00078e001c */
[----:B------:R-:W3:Y:S01]  /*0650*/  LDG.E.128 R24, desc[UR4][R24.64] ;  /* 0x0000000418187981 */ /* 0x000ee2000c1e1d00 */
[----:B------:R-:W-:-:S05]  /*0660*/  IADD3 R47, PT, PT, R41, 0x40, RZ ;  /* 0x00000040292f7810 */ /* 0x000fca0007ffe0ff */
[----:B------:R-:W-:-:S06]  /*0670*/  IMAD.WIDE.U32 R28, R47, 0x10, R28 ;  /* 0x000000102f1c7825 */ /* 0x000fcc00078e001c */
[----:B------:R-:W4:Y:S01]  /*0680*/  LDG.E.128 R28, desc[UR4][R28.64] ;  /* 0x000000041c1c7981 */ /* 0x000f22000c1e1d00 */
[----:B------:R-:W-:Y:S01]  /*0690*/  UMOV UR6, 0xffffffff ;  /* 0xffffffff00067882 */ /* 0x000fe20000000000 */
[----:B------:R-:W-:Y:S02]  /*06a0*/  ISETP.NE.AND P2, PT, R9, RZ, PT ;  /* 0x000000ff0900720c */ /* 0x000fe40003f45270 */
        /* <DEDUP_REMOVED lines=18> */
[----:B------:R-:W-:Y:S01]  /*07d0*/  PRMT R55, R25, 0x7632, R55 ;  /* 0x0000763219377816 */ /* 0x000fe20000000037 */
        /* <DEDUP_REMOVED lines=25> */
[----:B------:R-:W-:-:S03]  /*0970*/  SHF.L.U32 R58, R58, 0x10, RZ ;  /* 0x000000103a3a7819 */ /* 0x000fc600000006ff */
[--C-:B------:R-:W-:Y:S01]  /*0980*/  FADD R19, R59, R18.reuse ;  /* 0x000000123b137221 */ /* 0x100fe20000000000 */
[----:B------:R-:W-:-:S03]  /*0990*/  PRMT R18, R29, 0x7632, R18 ;  /* 0x000076321d127816 */ /* 0x000fc60000000012 */
[----:B------:R-:W-:Y:S01]  /*09a0*/  FADD R19, R58, R19 ;  /* 0x000000133a137221 */ /* 0x000fe20000000000 */
[----:B------:R-:W-:Y:S02]  /*09b0*/  SHF.L.U32 R29, R18, 0x10, RZ ;  /* 0x00000010121d7819 */ /* 0x000fe400000006ff */
[----:B------:R-:W-:Y:S01]  /*09c0*/  PRMT R18, R30, 0x7632, R18 ;  /* 0x000076321e127816 */ /* 0x000fe20000000012 */
[----:B------:R-:W-:-:S04]  /*09d0*/  FADD R19, R28, R19 ;  /* 0x000000131c137221 */ /* 0x000fc80000000000 */
[----:B------:R-:W-:-:S04]  /*09e0*/  FADD R62, R60, R19 ;  /* 0x000000133c3e7221 */ /* 0x000fc80000000000 */
[----:B------:R-:W-:Y:S01]  /*09f0*/  FADD R64, R61, R62 ;  /* 0x0000003e3d407221 */ /* 0x000fe20000000000 */
[----:B------:R-:W-:Y:S02]  /*0a00*/  SHF.L.U32 R62, R30, 0x10, RZ ;  /* 0x000000101e3e7819 */ /* 0x000fe400000006ff */
[----:B------:R-:W-:Y:S01]  /*0a10*/  SHF.L.U32 R30, R18, 0x10, RZ ;  /* 0x00000010121e7819 */ /* 0x000fe200000006ff */
        /* <DEDUP_REMOVED lines=16> */
[----:B------:R-:W-:-:S04]  /*0b20*/  FMUL R19, R19, 0.001302083372138440609 ;  /* 0x3aaaaaab13137820 */ /* 0x000fc80000400000 */
        /* <DEDUP_REMOVED lines=57> */
.L_x_5448:
[----:B-1----:R-:W-:-:S04]  /*0ec0*/  FADD R53, R66, R53 ;  /* 0x0000003542357221 */ /* 0x002fc80000000000 */
[----:B------:R-:W-:-:S04]  /*0ed0*/  FMUL R18, R53, 0.001302083372138440609 ;  /* 0x3aaaaaab35127820 */ /* 0x000fc80000400000 */
[----:B------:R-:W-:-:S04]  /*0ee0*/  FFMA R18, R19, R19, R18 ;  /* 0x0000001313127223 */ /* 0x000fc80000000012 */
[----:B------:R-:W-:Y:S02]  /*0ef0*/  FADD R25, R18, UR9 ;  /* 0x0000000912197e21 */ /* 0x000fe40008000000 */
[----:B------:R-:W1:Y:S03]  /*0f00*/  @!P2 LDC.64 R18, c[0x0][0x3a0] ;  /* 0x0000e800ff12ab82 */ /* 0x000e660000000a00 */
[----:B------:R-:W-:-:S13]  /*0f10*/  FSETP.GEU.AND P0, PT, |R25|, 1.175494350822287508e-38, PT ;  /* 0x008000001900780b */ /* 0x000fda0003f0e200 */
[----:B------:R-:W-:-:S04]  /*0f20*/  @!P0 FMUL R25, R25, 16777216 ;  /* 0x4b80000019198820 */ /* 0x000fc80000400000 */
[----:B------:R-:W2:Y:S01]  /*0f30*/  MUFU.RSQ R23, R25 ;  /* 0x0000001900177308 */ /* 0x000ea20000001400 */
[----:B-1----:R-:W-:-:S04]  /*0f40*/  @!P2 IMAD.WIDE R18, R12, 0x4, R18 ;  /* 0x000000040c12a825 */ /* 0x002fc800078e0212 */
[----:B--2---:R-:W-:-:S04]  /*0f50*/  @!P0 FMUL R23, R23, 4096 ;  /* 0x4580000017178820 */ /* 0x004fc80000400000 */
[-C--:B------:R-:W-:Y:S01]  /*0f60*/  FMUL R27, R40, R23.reuse ;  /* 0x00000017281b7220 */ /* 0x080fe20000400000 */
        /* <DEDUP_REMOVED lines=11> */
[-C--:B------:R-:W-:Y:S01]  /*1020*/  FMUL R53, R52, R23.reuse ;  /* 0x0000001734357220 */ /* 0x080fe20000400000 */
[----:B------:R-:W-:Y:S01]  /*1030*/  FSEL R43, R27, R40, !P1 ;  /* 0x000000281b2b7208 */ /* 0x000fe20004800000 */
[-C--:B------:R-:W-:Y:S01]  /*1040*/  FMUL R40, R48, R23.reuse ;  /* 0x0000001730287220 */ /* 0x080fe20000400000 */
[-C--:B------:R-:W-:Y:S01]  /*1050*/  FMUL R48, R55, R23.reuse ;  /* 0x0000001737307220 */ /* 0x080fe20000400000 */
[-C--:B------:R-:W-:Y:S01]  /*1060*/  FMUL R55, R28, R23.reuse ;  /* 0x000000171c377220 */ /* 0x080fe20000400000 */
[-C--:B------:R-:W-:Y:S01]  /*1070*/  FMUL R28, R61, R23.reuse ;  /* 0x000000173d1c7220 */ /* 0x080fe20000400000 */
[-C--:B------:R-:W-:Y:S01]  /*1080*/  FMUL R61, R30, R23.reuse ;  /* 0x000000171e3d7220 */ /* 0x080fe20000400000 */
[----:B-1----:R-:W1:Y:S01]  /*1090*/  LDC.64 R18, c[0x0][0x3c8] ;  /* 0x0000f200ff127b82 */ /* 0x002e620000000a00 */
[----:B------:R-:W-:Y:S01]  /*10a0*/  FMUL R30, R31, R23 ;  /* 0x000000171f1e7220 */ /* 0x000fe20000400000 */
[----:B------:R-:W-:Y:S01]  /*10b0*/  FMUL R31, R40, R3 ;  /* 0x00000003281f7220 */ /* 0x000fe20000400000 */
[----:B------:R-:W-:Y:S01]  /*10c0*/  FMUL R27, R24, R23 ;  /* 0x00000017181b7220 */ /* 0x000fe20000400000 */
[----:B------:R-:W-:Y:S01]  /*10d0*/  FMUL R40, R17, R2 ;  /* 0x0000000211287220 */ /* 0x000fe20000400000 */
[----:B------:R-:W-:Y:S01]  /*10e0*/  F2FP.BF16.F32.PACK_AB R16, R16, R43 ;  /* 0x0000002b1010723e */ /* 0x000fe200000010ff */
[-C--:B------:R-:W-:Y:S01]  /*10f0*/  FMUL R24, R13, R31.reuse ;  /* 0x0000001f0d187220 */ /* 0x080fe20000400000 */
[----:B------:R-:W-:Y:S01]  /*1100*/  FMNMX3 R43, R10, |R31|, |R64|, !PT ;  /* 0x4000001f0a2b7276 */ /* 0x000fe20007800440 */
[----:B------:R-:W-:Y:S01]  /*1110*/  FMUL R10, R49, R34 ;  /* 0x00000022310a7220 */ /* 0x000fe20000400000 */
[----:B------:R-:W-:Y:S01]  /*1120*/  FMUL R50, R51, R23 ;  /* 0x0000001733327220 */ /* 0x000fe20000400000 */
[----:B------:R-:W-:Y:S01]  /*1130*/  FMUL R53, R53, R0 ;  /* 0x0000000035357220 */ /* 0x000fe20000400000 */
[----:B------:R-:W-:Y:S01]  /*1140*/  FSEL R17, R31, R24, !P1 ;  /* 0x000000181f117208 */ /* 0x000fe20004800000 */
[-C--:B------:R-:W-:Y:S01]  /*1150*/  FMUL R31, R13, R40.reuse ;  /* 0x000000280d1f7220 */ /* 0x080fe20000400000 */
[----:B------:R-:W-:Y:S01]  /*1160*/  FMNMX3 R24, R43, |R40|, |R10|, !PT ;  /* 0x400000282b187276 */ /* 0x000fe2000780040a */
[----:B------:R-:W-:Y:S01]  /*1170*/  FMUL R50, R50, R35 ;  /* 0x0000002332327220 */ /* 0x000fe20000400000 */
[-C--:B------:R-:W-:Y:S01]  /*1180*/  FMUL R25, R54, R23.reuse ;  /* 0x0000001736197220 */ /* 0x080fe20000400000 */
[----:B------:R-:W-:Y:S01]  /*1190*/  FMUL R51, R26, R23 ;  /* 0x000000171a337220 */ /* 0x000fe20000400000 */
[----:B------:R-:W-:Y:S01]  /*11a0*/  FSEL R31, R40, R31, !P1 ;  /* 0x0000001f281f7208 */ /* 0x000fe20004800000 */
[C---:B------:R-:W-:Y:S01]  /*11b0*/  FMUL R40, R13.reuse, R53 ;  /* 0x000000350d287220 */ /* 0x040fe20000400000 */
        /* <DEDUP_REMOVED lines=8> */
[----:B------:R-:W-:Y:S01]  /*1240*/  FMNMX3 R24, R24, |R53|, |R50|, !PT ;  /* 0x4000003518187276 */ /* 0x000fe20007800432 */
[----:B------:R-:W-:Y:S01]  /*1250*/  FMUL R25, R25, R20 ;  /* 0x0000001419197220 */ /* 0x000fe20000400000 */
[----:B------:R-:W-:Y:S01]  /*1260*/  FMUL R23, R63, R23 ;  /* 0x000000173f177220 */ /* 0x000fe20000400000 */
[----:B------:R-:W-:Y:S01]  /*1270*/  FSEL R53, R53, R40, !P1 ;  /* 0x0000002835357208 */ /* 0x000fe20004800000 */
[----:B-1----:R-:W-:-:S04]  /*1280*/  IMAD.WIDE.U32 R40, R41, 0x10, R18 ;  /* 0x0000001029287825 */ /* 0x002fc800078e0012 */
[----:B------:R-:W-:Y:S01]  /*1290*/  FMUL R27, R27, R36 ;  /* 0x000000241b1b7220 */ /* 0x000fe20000400000 */
[----:B------:R-:W-:Y:S01]  /*12a0*/  @P1 FMUL R50, R13, R50 ;  /* 0x000000320d321220 */ /* 0x000fe20000400000 */
[----:B------:R-:W-:Y:S01]  /*12b0*/  FMUL R56, R56, R21 ;  /* 0x0000001538387220 */ /* 0x000fe20000400000 */
[----:B------:R-:W-:-:S04]  /*12c0*/  IMAD.WIDE.U32 R42, R42, 0x10, R18 ;  /* 0x000000102a2a7825 */ /* 0x000fc800078e0012 */
[----:B------:R-:W-:Y:S01]  /*12d0*/  FMUL R48, R48, R37 ;  /* 0x0000002530307220 */ /* 0x000fe20000400000 */
[----:B------:R-:W-:Y:S01]  /*12e0*/  FMUL R26, R26, R5 ;  /* 0x000000051a1a7220 */ /* 0x000fe20000400000 */
[----:B------:R-:W-:Y:S01]  /*12f0*/  FMUL R58, R58, R39 ;  /* 0x000000273a3a7220 */ /* 0x000fe20000400000 */
[----:B------:R-:W-:Y:S01]  /*1300*/  IMAD.WIDE.U32 R62, R47, 0x10, R18 ;  /* 0x000000102f3e7825 */ /* 0x000fe200078e0012 */
[----:B------:R-:W-:-:S03]  /*1310*/  F2FP.BF16.F32.PACK_AB R18, R10, R31 ;  /* 0x0000001f0a12723e */ /* 0x000fc600000010ff */
[CC--:B------:R-:W-:Y:S01]  /*1320*/  FMUL R10, R13.reuse, R25.reuse ;  /* 0x000000190d0a7220 */ /* 0x0c0fe20000400000 */
[----:B------:R-:W-:Y:S01]  /*1330*/  FMNMX3 R31, R24, |R25|, |R27|, !PT ;  /* 0x40000019181f7276 */ /* 0x000fe2000780041b */
[----:B------:R-:W-:Y:S01]  /*1340*/  @P1 FMUL R27, R13, R27 ;  /* 0x0000001b0d1b1220 */ /* 0x000fe20000400000 */
[----:B------:R-:W-:Y:S01]  /*1350*/  F2FP.BF16.F32.PACK_AB R19, R50, R53 ;  /* 0x000000353213723e */ /* 0x000fe200000010ff */
[----:B------:R-:W-:Y:S01]  /*1360*/  FMUL R50, R51, R38 ;  /* 0x0000002633327220 */ /* 0x000fe20000400000 */
[----:B------:R-:W-:Y:S01]  /*1370*/  FSEL R10, R25, R10, !P1 ;  /* 0x0000000a190a7208 */ /* 0x000fe20004800000 */
[----:B------:R-:W-:Y:S01]  /*1380*/  FMUL R47, R13, R26 ;  /* 0x0000001a0d2f7220 */ /* 0x000fe20000400000 */
[----:B------:R-:W-:Y:S01]  /*1390*/  FMNMX3 R31, R31, |R56|, |R48|, !PT ;  /* 0x400000381f1f7276 */ /* 0x000fe20007800430 */
[----:B------:R-:W-:Y:S01]  /*13a0*/  FMUL R54, R59, R44 ;  /* 0x0000002c3b367220 */ /* 0x000fe20000400000 */
[----:B------:R-:W-:Y:S01]  /*13b0*/  F2FP.BF16.F32.PACK_AB R24, R27, R10 ;  /* 0x0000000a1b18723e */ /* 0x000fe200000010ff */
[----:B------:R-:W-:Y:S01]  /*13c0*/  FMUL R10, R57, R22 ;  /* 0x00000016390a7220 */ /* 0x000fe20000400000 */
[C---:B------:R-:W-:Y:S01]  /*13d0*/  FMUL R25, R13.reuse, R56 ;  /* 0x000000380d197220 */ /* 0x040fe20000400000 */
[----:B------:R-:W-:Y:S01]  /*13e0*/  FMUL R28, R28, R7 ;  /* 0x000000071c1c7220 */ /* 0x000fe20000400000 */
[----:B------:R-:W-:Y:S01]  /*13f0*/  FMUL R52, R52, R45 ;  /* 0x0000002d34347220 */ /* 0x000fe20000400000 */
[-C--:B------:R-:W-:Y:S01]  /*1400*/  FMUL R27, R13, R10.reuse ;  /* 0x0000000a0d1b7220 */ /* 0x080fe20000400000 */
[----:B------:R-:W-:Y:S01]  /*1410*/  FMNMX3 R31, R31, |R10|, |R50|, !PT ;  /* 0x4000000a1f1f7276 */ /* 0x000fe20007800432 */
[----:B------:R-:W-:Y:S01]  /*1420*/  @P1 FMUL R48, R13, R48 ;  /* 0x000000300d301220 */ /* 0x000fe20000400000 */
[----:B------:R-:W-:Y:S01]  /*1430*/  FSEL R25, R56, R25, !P1 ;  /* 0x0000001938197208 */ /* 0x000fe20004800000 */
[----:B------:R-:W-:Y:S01]  /*1440*/  FMUL R61, R61, R46 ;  /* 0x0000002e3d3d7220 */ /* 0x000fe20000400000 */
[----:B------:R-:W-:Y:S01]  /*1450*/  FSEL R27, R10, R27, !P1 ;  /* 0x0000001b0a1b7208 */ /* 0x000fe20004800000 */
[----:B------:R-:W-:Y:S01]  /*1460*/  FMUL R10, R55, R6 ;  /* 0x00000006370a7220 */ /* 0x000fe20000400000 */
[----:B------:R-:W-:Y:S01]  /*1470*/  FMNMX3 R49, R31, |R26|, |R58|, !PT ;  /* 0x4000001a1f317276 */ /* 0x000fe2000780043a */
[C---:B------:R-:W-:Y:S01]  /*1480*/  FMUL R51, R13.reuse, R28 ;  /* 0x0000001c0d337220 */ /* 0x040fe20000400000 */
[----:B------:R-:W-:Y:S01]  /*1490*/  FSEL R31, R26, R47, !P1 ;  /* 0x0000002f1a1f7208 */ /* 0x000fe20004800000 */
[-C--:B------:R-:W-:Y:S01]  /*14a0*/  FMUL R47, R13, R10.reuse ;  /* 0x0000000a0d2f7220 */ /* 0x080fe20000400000 */
[----:B------:R-:W-:Y:S01]  /*14b0*/  FMNMX3 R49, R49, |R10|, |R54|, !PT ;  /* 0x4000000a31317276 */ /* 0x000fe20007800436 */
[----:B------:R-:W-:Y:S01]  /*14c0*/  FMUL R26, R30, R15 ;  /* 0x0000000f1e1a7220 */ /* 0x000fe20000400000 */
[----:B------:R-:W-:Y:S01]  /*14d0*/  F2FP.BF16.F32.PACK_AB R25, R48, R25 ;  /* 0x000000193019723e */ /* 0x000fe200000010ff */
[----:B------:R-:W-:Y:S01]  /*14e0*/  FMUL R48, R23, R14 ;  /* 0x0000000e17307220 */ /* 0x000fe20000400000 */
[----:B------:R-:W-:Y:S01]  /*14f0*/  FSEL R47, R10, R47, !P1 ;  /* 0x0000002f0a2f7208 */ /* 0x000fe20004800000 */
[----:B------:R-:W-:Y:S01]  /*1500*/  FMUL R10, R29, R8 ;  /* 0x000000081d0a7220 */ /* 0x000fe20000400000 */
[----:B------:R-:W-:Y:S01]  /*1510*/  FMNMX3 R49, R49, |R28|, |R52|, !PT ;  /* 0x4000001c31317276 */ /* 0x000fe20007800434 */
[C---:B------:R-:W-:Y:S01]  /*1520*/  FMUL R23, R13.reuse, R26 ;  /* 0x0000001a0d177220 */ /* 0x040fe20000400000 */
[C---:B------:R-:W-:Y:S01]  /*1530*/  @P1 FMUL R64, R13.reuse, R64 ;  /* 0x000000400d401220 */ /* 0x040fe20000400000 */
[-C--:B------:R-:W-:Y:S01]  /*1540*/  FMUL R29, R13, R10.reuse ;  /* 0x0000000a0d1d7220 */ /* 0x080fe20000400000 */
[----:B------:R-:W-:Y:S01]  /*1550*/  FMNMX3 R49, R49, |R10|, |R61|, !PT ;  /* 0x4000000a31317276 */ /* 0x000fe2000780043d */
[C---:B------:R-:W-:Y:S01]  /*1560*/  @P1 FMUL R50, R13.reuse, R50 ;  /* 0x000000320d321220 */ /* 0x040fe20000400000 */
[C---:B------:R-:W-:Y:S01]  /*1570*/  @P1 FMUL R58, R13.reuse, R58 ;  /* 0x0000003a0d3a1220 */ /* 0x040fe20000400000 */
[C---:B------:R-:W-:Y:S01]  /*1580*/  @P1 FMUL R54, R13.reuse, R54 ;  /* 0x000000360d361220 */ /* 0x040fe20000400000 */
[----:B------:R-:W-:Y:S01]  /*1590*/  FSEL R30, R10, R29, !P1 ;  /* 0x0000001d0a1e7208 */ /* 0x000fe20004800000 */
[----:B------:R-:W-:Y:S01]  /*15a0*/  @P1 FMUL R52, R13, R52 ;  /* 0x000000340d341220 */ /* 0x000fe20000400000 */
[----:B------:R-:W-:Y:S01]  /*15b0*/  FMNMX3 R10, R49, |R26|, |R48|, !PT ;  /* 0x4000001a310a7276 */ /* 0x000fe20007800430 */
[C---:B------:R-:W-:Y:S01]  /*15c0*/  @P1 FMUL R61, R13.reuse, R61 ;  /* 0x0000003d0d3d1220 */ /* 0x040fe20000400000 */
[----:B------:R-:W1:Y:S01]  /*15d0*/  LDC R49, c[0x0][0x380] ;  /* 0x0000e000ff317b82 */ /* 0x000e620000000800 */
[----:B------:R-:W-:Y:S01]  /*15e0*/  @P1 FMUL R48, R13, R48 ;  /* 0x000000300d301220 */ /* 0x000fe20000400000 */
[----:B------:R-:W-:-:S02]  /*15f0*/  FSEL R51, R28, R51, !P1 ;  /* 0x000000331c337208 */ /* 0x000fc40004800000 */
[----:B------:R-:W-:Y:S02]  /*1600*/  FSEL R23, R26, R23, !P1 ;  /* 0x000000171a177208 */ /* 0x000fe40004800000 */
[----:B------:R-:W-:Y:S02]  /*1610*/  F2FP.BF16.F32.PACK_AB R17, R64, R17 ;  /* 0x000000114011723e */ /* 0x000fe400000010ff */
[----:B------:R-:W-:Y:S02]  /*1620*/  F2FP.BF16.F32.PACK_AB R26, R50, R27 ;  /* 0x0000001b321a723e */ /* 0x000fe400000010ff */
[----:B------:R-:W-:Y:S01]  /*1630*/  F2FP.BF16.F32.PACK_AB R27, R58, R31 ;  /* 0x0000001f3a1b723e */ /* 0x000fe200000010ff */
[----:B------:R2:W-:Y:S01]  /*1640*/  STG.E.128 desc[UR4][R40.64], R16 ;  /* 0x0000001028007986 */ /* 0x0005e2000c101d04 */
[----:B------:R-:W-:Y:S02]  /*1650*/  F2FP.BF16.F32.PACK_AB R28, R54, R47 ;  /* 0x0000002f361c723e */ /* 0x000fe400000010ff */
[----:B------:R-:W-:Y:S01]  /*1660*/  F2FP.BF16.F32.PACK_AB R29, R52, R51 ;  /* 0x00000033341d723e */ /* 0x000fe200000010ff */
[----:B------:R2:W-:Y:S01]  /*1670*/  STG.E.128 desc[UR4][R42.64], R24 ;  /* 0x000000182a007986 */ /* 0x0005e2000c101d04 */
[----:B------:R-:W-:-:S02]  /*1680*/  F2FP.BF16.F32.PACK_AB R30, R61, R30 ;  /* 0x0000001e3d1e723e */ /* 0x000fc400000010ff */
[----:B------:R-:W-:-:S05]  /*1690*/  F2FP.BF16.F32.PACK_AB R31, R48, R23 ;  /* 0x00000017301f723e */ /* 0x000fca00000010ff */
[----:B------:R2:W-:Y:S01]  /*16a0*/  STG.E.128 desc[UR4][R62.64], R28 ;  /* 0x0000001c3e007986 */ /* 0x0005e2000c101d04 */
[----:B-1----:R-:W-:-:S04]  /*16b0*/  LEA R12, R49, R12, 0x2 ;  /* 0x0000000c310c7211 */ /* 0x002fc800078e10ff */
[----:B------:R-:W-:-:S13]  /*16c0*/  ISETP.GE.AND P0, PT, R12, UR10, PT ;  /* 0x0000000a0c007c0c */ /* 0x000fda000bf06270 */
[----:B--2---:R-:W-:Y:S05]  /*16d0*/  @!P0 BRA `(.L_x_5428) ;  /* 0xffffffec00c48947 */ /* 0x004fea000383ffff */
[----:B------:R-:W-:Y:S05]  /*16e0*/  BRA `(.L_x_5425) ;  /* 0x0000001000d47947 */ /* 0x000fea0003800000 */
.L_x_5426:
        /* <DEDUP_REMOVED lines=62> */
.L_x_5430:
[----:B01----:R-:W0:Y:S01]  /*1ad0*/  LDC.64 R24, c[0x0][0x390] ;  /* 0x0000e400ff187b82 */ /* 0x003e220000000a00 */
        /* <DEDUP_REMOVED lines=28> */
[----:B---3--:R-:W-:Y:S02]  /*1ca0*/  SHF.L.U32 R49, R20, 0x10, RZ ;  /* 0x0000001014317819 */ /* 0x008fe400000006ff */
[----:B------:R-:W-:Y:S01]  /*1cb0*/  PRMT R60, R22, 0x7632, R60 ;  /* 0x00007632163c7816 */ /* 0x000fe2000000003c */
        /* <DEDUP_REMOVED lines=15> */
[--C-:B------:R-:W-:Y:S01]  /*1db0*/  FADD R43, R21, R52.reuse ;  /* 0x00000034152b7221 */ /* 0x100fe20000000000 */
[C---:B----4-:R-:W-:Y:S02]  /*1dc0*/  PRMT R52, R24.reuse, 0x7632, R52 ;  /* 0x0000763218347816 */ /* 0x050fe40000000034 */
        /* <DEDUP_REMOVED lines=93> */
.L_x_5460:
[----:B-1----:R-:W-:-:S04]  /*23a0*/  FADD R53, R63, R53 ;  /* 0x000000353f357221 */ /* 0x002fc80000000000 */
[----:B------:R-:W-:-:S04]  /*23b0*/  FMUL R53, R53, 0.001302083372138440609 ;  /* 0x3aaaaaab35357820 */ /* 0x000fc80000400000 */
        /* <DEDUP_REMOVED lines=16> */
[----:B------:R-:W-:Y:S01]  /*24c0*/  FMUL R25, R44, R25 ;  /* 0x000000192c197220 */ /* 0x000fe20000400000 */
[----:B------:R-:W-:Y:S01]  /*24d0*/  @P1 FMUL R23, R13, R23 ;  /* 0x000000170d171220 */ /* 0x000fe20000400000 */
[----:B------:R-:W1:Y:S01]  /*24e0*/  LDC.64 R42, c[0x0][0x3c8] ;  /* 0x0000f200ff2a7b82 */ /* 0x000e620000000a00 */
[----:B------:R-:W-:Y:S01]  /*24f0*/  FMUL R55, R62, R53 ;  /* 0x000000353e377220 */ /* 0x000fe20000400000 */
[----:B------:R-:W-:Y:S01]  /*2500*/  F2FP.BF16.F32.PACK_AB R19, R17, R19 ;  /* 0x000000131113723e */ /* 0x000fe200000010ff */
[----:B------:R-:W-:Y:S01]  /*2510*/  FMUL R17, R18, R53 ;  /* 0x0000003512117220 */ /* 0x000fe20000400000 */
[----:B------:R-:W-:Y:S01]  /*2520*/  @P1 FMUL R25, R13, R25 ;  /* 0x000000190d191220 */ /* 0x000fe20000400000 */
        /* <DEDUP_REMOVED lines=8> */
[----:B------:R-:W-:Y:S01]  /*25b0*/  FMUL R66, R66, R53 ;  /* 0x0000003542427220 */ /* 0x000fe20000400000 */
[----:B------:R-:W-:Y:S01]  /*25c0*/  FMUL R22, R2, R27 ;  /* 0x0000001b02167220 */ /* 0x000fe20000400000 */
[-C--:B------:R-:W-:Y:S01]  /*25d0*/  FMUL R68, R68, R53.reuse ;  /* 0x0000003544447220 */ /* 0x080fe20000400000 */
[----:B------:R-:W-:Y:S01]  /*25e0*/  F2FP.BF16.F32.PACK_AB R18, R25, R18 ;  /* 0x000000121912723e */ /* 0x000fe200000010ff */
[----:B------:R-:W-:Y:S01]  /*25f0*/  FMUL R25, R16, R53 ;  /* 0x0000003510197220 */ /* 0x000fe20000400000 */
[----:B------:R-:W-:Y:S01]  /*2600*/  F2FP.BF16.F32.PACK_AB R17, R23, R17 ;  /* 0x000000111711723e */ /* 0x000fe200000010ff */
[----:B------:R-:W-:Y:S01]  /*2610*/  FMUL R23, R48, R53 ;  /* 0x0000003530177220 */ /* 0x000fe20000400000 */
[----:B------:R-:W-:Y:S01]  /*2620*/  FMUL R48, R0, R55 ;  /* 0x0000003700307220 */ /* 0x000fe20000400000 */
[----:B------:R-:W-:Y:S01]  /*2630*/  FMUL R25, R46, R25 ;  /* 0x000000192e197220 */ /* 0x000fe20000400000 */
[----:B------:R-:W-:Y:S01]  /*2640*/  @P1 FMUL R22, R13, R22 ;  /* 0x000000160d161220 */ /* 0x000fe20000400000 */
[----:B------:R-:W-:Y:S01]  /*2650*/  FMUL R16, R8, R23 ;  /* 0x0000001708107220 */ /* 0x000fe20000400000 */
[----:B------:R-:W-:Y:S01]  /*2660*/  FMUL R23, R33, R64 ;  /* 0x0000004021177220 */ /* 0x000fe20000400000 */
[C---:B------:R-:W-:Y:S01]  /*2670*/  @P1 FMUL R48, R13.reuse, R48 ;  /* 0x000000300d301220 */ /* 0x040fe20000400000 */
[C---:B------:R-:W-:Y:S01]  /*2680*/  @P1 FMUL R25, R13.reuse, R25 ;  /* 0x000000190d191220 */ /* 0x040fe20000400000 */
[C---:B------:R-:W-:Y:S01]  /*2690*/  @P1 FMUL R16, R13.reuse, R16 ;  /* 0x000000100d101220 */ /* 0x040fe20000400000 */
[----:B------:R-:W-:Y:S01]  /*26a0*/  @P1 FMUL R23, R13, R23 ;  /* 0x000000170d171220 */ /* 0x000fe20000400000 */
[----:B-1----:R-:W-:-:S04]  /*26b0*/  IMAD.WIDE.U32 R38, R39, 0x10, R42 ;  /* 0x0000001027267825 */ /* 0x002fc800078e002a */
[-C--:B------:R-:W-:Y:S01]  /*26c0*/  FMUL R55, R52, R53.reuse ;  /* 0x0000003534377220 */ /* 0x080fe20000400000 */
[----:B------:R-:W-:Y:S01]  /*26d0*/  FMUL R54, R54, R53 ;  /* 0x0000003536367220 */ /* 0x000fe20000400000 */
[----:B------:R-:W-:Y:S01]  /*26e0*/  F2FP.BF16.F32.PACK_AB R16, R25, R16 ;  /* 0x000000101910723e */ /* 0x000fe200000010ff */
[----:B------:R-:W-:Y:S01]  /*26f0*/  IMAD.WIDE.U32 R40, R41, 0x10, R42 ;  /* 0x0000001029287825 */ /* 0x000fe200078e002a */
[----:B------:R-:W-:-:S03]  /*2700*/  F2FP.BF16.F32.PACK_AB R23, R23, R48 ;  /* 0x000000301717723e */ /* 0x000fc600000010ff */
[----:B------:R-:W-:Y:S01]  /*2710*/  FMUL R48, R21, R53 ;  /* 0x0000003515307220 */ /* 0x000fe20000400000 */
[----:B------:R-:W-:Y:S01]  /*2720*/  FMUL R21, R35, R50 ;  /* 0x0000003223157220 */ /* 0x000fe20000400000 */
[----:B------:R-:W-:-:S04]  /*2730*/  IMAD.WIDE.U32 R42, R51, 0x10, R42 ;  /* 0x00000010332a7825 */ /* 0x000fc800078e002a */
[----:B------:R-:W-:Y:S01]  /*2740*/  FMUL R51, R60, R53 ;  /* 0x000000353c337220 */ /* 0x000fe20000400000 */
[----:B------:R-:W-:Y:S01]  /*2750*/  FMUL R48, R3, R48 ;  /* 0x0000003003307220 */ /* 0x000fe20000400000 */
[C---:B------:R-:W-:Y:S01]  /*2760*/  @P1 FMUL R21, R13.reuse, R21 ;  /* 0x000000150d151220 */ /* 0x040fe20000400000 */
[----:B------:R-:W-:Y:S01]  /*2770*/  FMUL R25, R20, R53 ;  /* 0x0000003514197220 */ /* 0x000fe20000400000 */
[----:B------:R-:W-:Y:S01]  /*2780*/  FMUL R51, R34, R51 ;  /* 0x0000003322337220 */ /* 0x000fe20000400000 */
[C---:B------:R-:W-:Y:S01]  /*2790*/  @P1 FMUL R48, R13.reuse, R48 ;  /* 0x000000300d301220 */ /* 0x040fe20000400000 */
[----:B------:R-:W-:Y:S01]  /*27a0*/  FMUL R20, R4, R49 ;  /* 0x0000003104147220 */ /* 0x000fe20000400000 */
[----:B------:R-:W-:Y:S01]  /*27b0*/  FMUL R25, R36, R25 ;  /* 0x0000001924197220 */ /* 0x000fe20000400000 */
[----:B------:R-:W-:Y:S01]  /*27c0*/  @P1 FMUL R51, R13, R51 ;  /* 0x000000330d331220 */ /* 0x000fe20000400000 */
[----:B------:R-:W-:Y:S01]  /*27d0*/  FMUL R56, R56, R53 ;  /* 0x0000003538387220 */ /* 0x000fe20000400000 */
[----:B------:R-:W-:Y:S01]  /*27e0*/  F2FP.BF16.F32.PACK_AB R21, R21, R48 ;  /* 0x000000301515723e */ /* 0x000fe200000010ff */
[C---:B------:R-:W-:Y:S01]  /*27f0*/  @P1 FMUL R20, R13.reuse, R20 ;  /* 0x000000140d141220 */ /* 0x040fe20000400000 */
[----:B------:R-:W1:Y:S01]  /*2800*/  @!P2 LDC.64 R48, c[0x0][0x3a0] ;  /* 0x0000e800ff30ab82 */ /* 0x000e620000000a00 */
[----:B------:R-:W-:Y:S01]  /*2810*/  @P1 FMUL R25, R13, R25 ;  /* 0x000000190d191220 */ /* 0x000fe20000400000 */
[----:B------:R-:W-:Y:S01]  /*2820*/  F2FP.BF16.F32.PACK_AB R22, R51, R22 ;  /* 0x000000163316723e */ /* 0x000fe200000010ff */
[-C--:B------:R-:W-:Y:S01]  /*2830*/  FMUL R57, R58, R53.reuse ;  /* 0x000000353a397220 */ /* 0x080fe20000400000 */
[-C--:B------:R-:W-:Y:S01]  /*2840*/  FMUL R59, R26, R53.reuse ;  /* 0x000000351a3b7220 */ /* 0x080fe20000400000 */
[----:B------:R-:W-:Y:S01]  /*2850*/  FMUL R66, R47, R66 ;  /* 0x000000422f427220 */ /* 0x000fe20000400000 */
[----:B------:R-:W-:Y:S01]  /*2860*/  F2FP.BF16.F32.PACK_AB R20, R25, R20 ;  /* 0x000000141914723e */ /* 0x000fe200000010ff */
[----:B------:R-:W-:Y:S01]  /*2870*/  FMUL R25, R24, R53 ;  /* 0x0000003518197220 */ /* 0x000fe20000400000 */
[----:B------:R-:W2:Y:S01]  /*2880*/  LDC R51, c[0x0][0x380] ;  /* 0x0000e000ff337b82 */ /* 0x000ea20000000800 */
        /* <DEDUP_REMOVED lines=15> */
[----:B-1----:R-:W-:Y:S01]  /*2980*/  @!P2 IMAD.WIDE R48, R12, 0x4, R48 ;  /* 0x000000040c30a825 */ /* 0x002fe200078e0230 */
[----:B------:R-:W-:-:S02]  /*2990*/  F2FP.BF16.F32.PACK_AB R27, R27, R66 ;  /* 0x000000421b1b723e */ /* 0x000fc400000010ff */
[----:B------:R-:W-:Y:S02]  /*29a0*/  F2FP.BF16.F32.PACK_AB R26, R59, R26 ;  /* 0x0000001a3b1a723e */ /* 0x000fe400000010ff */
[----:B------:R-:W-:Y:S01]  /*29b0*/  F2FP.BF16.F32.PACK_AB R25, R25, R54 ;  /* 0x000000361919723e */ /* 0x000fe200000010ff */
[----:B------:R1:W-:Y:S01]  /*29c0*/  @!P2 STG.E desc[UR4][R48.64], R53 ;  /* 0x000000353000a986 */ /* 0x0003e2000c101904 */
[----:B------:R-:W-:Y:S02]  /*29d0*/  F2FP.BF16.F32.PACK_AB R24, R55, R24 ;  /* 0x000000183718723e */ /* 0x000fe400000010ff */
[----:B--2---:R-:W-:Y:S01]  /*29e0*/  LEA R12, R51, R12, 0x2 ;  /* 0x0000000c330c7211 */ /* 0x004fe200078e10ff */
[----:B------:R1:W-:Y:S03]  /*29f0*/  STG.E.128 desc[UR4][R38.64], R16 ;  /* 0x0000001026007986 */ /* 0x0003e6000c101d04 */
[----:B------:R-:W-:Y:S01]  /*2a00*/  ISETP.GE.AND P0, PT, R12, UR12, PT ;  /* 0x0000000c0c007c0c */ /* 0x000fe2000bf06270 */
[----:B------:R1:W-:Y:S04]  /*2a10*/  STG.E.128 desc[UR4][R40.64], R20 ;  /* 0x0000001428007986 */ /* 0x0003e8000c101d04 */
[----:B------:R1:W-:Y:S08]  /*2a20*/  STG.E.128 desc[UR4][R42.64], R24 ;  /* 0x000000182a007986 */ /* 0x0003f0000c101d04 */
[----:B------:R-:W-:Y:S05]  /*2a30*/  @!P0 BRA `(.L_x_5430) ;  /* 0xfffffff000248947 */ /* 0x000fea000383ffff */
.L_x_5425:
[----:B------:R-:W-:Y:S05]  /*2a40*/  BSYNC B0 ;  /* 0x0000000000007941 */ /* 0x000fea0003800000 */
.L_x_5424:
        /* <DEDUP_REMOVED lines=17> */
.L_x_5467:
[----:B------:R-:W-:Y:S01]  /*2b60*/  ISETP.NE.AND P0, PT, R9, RZ, PT ;  /* 0x000000ff0900720c */ /* 0x000fe20003f05270 */
[----:B------:R-:W-:Y:S05]  /*2b70*/  WARPSYNC.ALL ;  /* 0x0000000000007948 */ /* 0x000fea0003800000 */
[----:B---3--:R-:W-:Y:S01]  /*2b80*/  FMNMX R7, R2, R7, !PT ;  /* 0x0000000702077209 */ /* 0x008fe20007800000 */
[----:B------:R-:W-:Y:S06]  /*2b90*/  BSSY B0, `(.L_x_5431) ;  /* 0x000001a000007945 */ /* 0x000fec0003800000 */
        /* <DEDUP_REMOVED lines=20> */
.L_x_5470:
[----:B------:R-:W-:Y:S02]  /*2ce0*/  ISETP.NE.AND P0, PT, R4, RZ, PT ;  /* 0x000000ff0400720c */ /* 0x000fe40003f05270 */
[----:B---3--:R-:W-:-:S11]  /*2cf0*/  FMNMX R5, R3, R2, !PT ;  /* 0x0000000203057209 */ /* 0x008fd60007800000 */
[----:B------:R-:W-:Y:S05]  /*2d00*/  @P0 BRA `(.L_x_5433) ;  /* 0x0000000000080947 */ /* 0x000fea0003800000 */
[----:B--2---:R-:W2:Y:S02]  /*2d10*/  LDC.64 R2, c[0x0][0x3f8] ;  /* 0x0000fe00ff027b82 */ /* 0x004ea40000000a00 */
[----:B--2---:R3:W-:Y:S02]  /*2d20*/  REDG.E.MAX.S32.STRONG.GPU desc[UR4][R2.64], R5 ;  /* 0x000000050200798e */ /* 0x0047e4000d12e304 */
.L_x_5433:
[----:B------:R-:W-:Y:S05]  /*2d30*/  BSYNC B0 ;  /* 0x0000000000007941 */ /* 0x000fea0003800000 */
.L_x_5431:
        /* <DEDUP_REMOVED lines=13> */
[----:B012---:R-:W-:Y:S05]  /*2e10*/  CALL.REL.NOINC `($__internal_64_$__cuda_sm20_rcp_rn_f32_slowpath) ;  /* 0x0000001000807944 */ /* 0x007fea0003c00000 */
[----:B------:R-:W-:Y:S05]  /*2e20*/  BRA `(.L_x_5436) ;  /* 0x0000000000107947 */ /* 0x000fea0003800000 */
.L_x_5435:
[----:B------:R-:W2:Y:S02]  /*2e30*/  MUFU.RCP R0, R13 ;  /* 0x0000000d00007308 */ /* 0x000ea40000001000 */
[----:B--2---:R-:W-:-:S04]  /*2e40*/  FFMA R2, R13, R0, -1 ;  /* 0xbf8000000d027423 */ /* 0x004fc80000000000 */
[----:B------:R-:W-:-:S04]  /*2e50*/  FADD.FTZ R5, -R2, -RZ ;  /* 0x800000ff02057221 */ /* 0x000fc80000010100 */
[----:B------:R-:W-:-:S07]  /*2e60*/  FFMA R5, R0, R5, R0 ;  /* 0x0000000500057223 */ /* 0x000fce0000000000 */
.L_x_5436:
[----:B------:R-:W2:Y:S02]  /*2e70*/  LDC.64 R2, c[0x0][0x3f0] ;  /* 0x0000fc00ff027b82 */ /* 0x000ea40000000a00 */
[----:B--2---:R-:W-:Y:S01]  /*2e80*/  STG.E desc[UR4][R2.64], R5 ;  /* 0x0000000502007986 */ /* 0x004fe2000c101904 */
[----:B------:R-:W-:Y:S05]  /*2e90*/  EXIT ;  /* 0x000000000000794d */ /* 0x000fea0003800000 */
.L_x_5427:
[----:B------:R-:W-:Y:S01]  /*2ea0*/  HFMA2 R25, -RZ, RZ, 0, 5.9604644775390625e-08 ;  /* 0x00000001ff197431 */ /* 0x000fe200000001ff */
[----:B------:R-:W-:Y:S01]  /*2eb0*/  BSSY B1, `(.L_x_5437) ;  /* 0x0000006000017945 */ /* 0x000fe20003800000 */
[----:B------:R-:W-:Y:S02]  /*2ec0*/  MOV R27, 0x1f ;  /* 0x0000001f001b7802 */ /* 0x000fe40000000f00 */
[----:B------:R-:W-:-:S07]  /*2ed0*/  MOV R43, 0xffffffff ;  /* 0xffffffff002b7802 */ /* 0x000fce0000000f00 */
[----:B------:R-:W-:Y:S05]  /*2ee0*/  WARPSYNC.COLLECTIVE R43, `(.L_x_5438) ;  /* 0x000000002b087348 */ /* 0x000fea0003c00000 */
[----:B------:R0:W1:Y:S02]  /*2ef0*/  SHFL.BFLY P0, R53, R23, R25, R27 ;  /* 0x0c00001917357389 */ /* 0x000064000000001b */
[----:B01----:R-:W-:Y:S05]  /*2f00*/  ENDCOLLECTIVE ;  /* 0x000000000000791b */ /* 0x003fea0003800000 */
.L_x_5438:
[----:B------:R-:W-:Y:S05]  /*2f10*/  BSYNC B1 ;  /* 0x0000000000017941 */ /* 0x000fea0003800000 */
.L_x_5437:
[----:B------:R-:W-:Y:S02]  /*2f20*/  HFMA2 R25, -RZ, RZ, 0, 1.1920928955078125e-07 ;  /* 0x00000002ff197431 */ /* 0x000fe400000001ff */
[----:B------:R-:W-:Y:S01]  /*2f30*/  FADD R23, R23, R53 ;  /* 0x0000003517177221 */ /* 0x000fe20000000000 */
[----:B------:R-:W-:Y:S02]  /*2f40*/  MOV R27, 0x1f ;  /* 0x0000001f001b7802 */ /* 0x000fe40000000f00 */
[----:B------:R-:W-:-:S07]  /*2f50*/  MOV R43, 0xffffffff ;  /* 0xffffffff002b7802 */ /* 0x000fce0000000f00 */
[----:B------:R-:W-:Y:S05]  /*2f60*/  WARPSYNC.COLLECTIVE R43, `(.L_x_5439) ;  /* 0x000000002b087348 */ /* 0x000fea0003c00000 */
[----:B------:R0:W1:Y:S02]  /*2f70*/  SHFL.BFLY P0, R53, R23, R25, R27 ;  /* 0x0c00001917357389 */ /* 0x000064000000001b */
[----:B01----:R-:W-:Y:S05]  /*2f80*/  ENDCOLLECTIVE ;  /* 0x000000000000791b */ /* 0x003fea0003800000 */
.L_x_5439:
[----:B------:R-:W-:Y:S02]  /*2f90*/  HFMA2 R25, -RZ, RZ, 0, 2.384185791015625e-07 ;  /* 0x00000004ff197431 */ /* 0x000fe400000001ff */
[----:B------:R-:W-:-:S05]  /*2fa0*/  FADD R64, R23, R53 ;  /* 0x0000003517407221 */ /* 0x000fca0000000000 */
[----:B------:R-:W-:-:S07]  /*2fb0*/  MOV R23, R64 ;  /* 0x0000004000177202 */ /* 0x000fce0000000f00 */
[----:B------:R-:W-:Y:S05]  /*2fc0*/  WARPSYNC.COLLECTIVE R43, `(.L_x_5440) ;  /* 0x000000002b087348 */ /* 0x000fea0003c00000 */
[----:B------:R0:W1:Y:S02]  /*2fd0*/  SHFL.BFLY P0, R53, R23, R25, R27 ;  /* 0x0c00001917357389 */ /* 0x000064000000001b */
[----:B01----:R-:W-:Y:S05]  /*2fe0*/  ENDCOLLECTIVE ;  /* 0x000000000000791b */ /* 0x003fea0003800000 */
.L_x_5440:
[----:B------:R-:W-:Y:S02]  /*2ff0*/  HFMA2 R25, -RZ, RZ, 0, 4.76837158203125e-07 ;  /* 0x00000008ff197431 */ /* 0x000fe400000001ff */
[----:B------:R-:W-:-:S05]  /*3000*/  FADD R65, R64, R53 ;  /* 0x0000003540417221 */ /* 0x000fca0000000000 */
[----:B------:R-:W-:-:S07]  /*3010*/  MOV R23, R65 ;  /* 0x0000004100177202 */ /* 0x000fce0000000f00 */
[----:B------:R-:W-:Y:S05]  /*3020*/  WARPSYNC.COLLECTIVE R43, `(.L_x_5441) ;  /* 0x000000002b087348 */ /* 0x000fea0003c00000 */
[----:B------:R0:W1:Y:S02]  /*3030*/  SHFL.BFLY P0, R53, R23, R25, R27 ;  /* 0x0c00001917357389 */ /* 0x000064000000001b */
[----:B01----:R-:W-:Y:S05]  /*3040*/  ENDCOLLECTIVE ;  /* 0x000000000000791b */ /* 0x003fea0003800000 */
.L_x_5441:
[----:B------:R-:W-:Y:S02]  /*3050*/  HFMA2 R25, -RZ, RZ, 0, 9.5367431640625e-07 ;  /* 0x00000010ff197431 */ /* 0x000fe400000001ff */
[----:B------:R-:W-:-:S05]  /*3060*/  FADD R66, R65, R53 ;  /* 0x0000003541427221 */ /* 0x000fca0000000000 */
[----:B------:R-:W-:-:S07]  /*3070*/  MOV R23, R66 ;  /* 0x0000004200177202 */ /* 0x000fce0000000f00 */
[----:B------:R-:W-:Y:S05]  /*3080*/  WARPSYNC.COLLECTIVE R43, `(.L_x_5442) ;  /* 0x000000002b087348 */ /* 0x000fea0003c00000 */
[----:B------:R0:W1:Y:S02]  /*3090*/  SHFL.BFLY P0, R53, R23, R25, R27 ;  /* 0x0c00001917357389 */ /* 0x000064000000001b */
[----:B01----:R-:W-:Y:S05]  /*30a0*/  ENDCOLLECTIVE ;  /* 0x000000000000791b */ /* 0x003fea0003800000 */
.L_x_5442:
[----:B------:R-:W-:Y:S01]  /*30b0*/  MOV R25, 0x1 ;  /* 0x0000000100197802 */ /* 0x000fe20000000f00 */
[----:B------:R-:W-:-:S04]  /*30c0*/  FADD R19, R66, R53 ;  /* 0x0000003542137221 */ /* 0x000fc80000000000 */
[----:B------:R-:W-:-:S04]  /*30d0*/  FMUL R19, R19, 0.001302083372138440609 ;  /* 0x3aaaaaab13137820 */ /* 0x000fc80000400000 */
        /* <DEDUP_REMOVED lines=51> */
.L_x_5443:
[----:B------:R-:W-:Y:S02]  /*3410*/  HFMA2 R25, -RZ, RZ, 0, 1.1920928955078125e-07 ;  /* 0x00000002ff197431 */ /* 0x000fe400000001ff */
[----:B------:R-:W-:-:S05]  /*3420*/  FADD R18, R23, R53 ;  /* 0x0000003517127221 */ /* 0x000fca0000000000 */
[----:B------:R-:W-:-:S07]  /*3430*/  MOV R23, R18 ;  /* 0x0000001200177202 */ /* 0x000fce0000000f00 */
[----:B------:R-:W-:Y:S05]  /*3440*/  WARPSYNC.COLLECTIVE R43, `(.L_x_5444) ;  /* 0x000000002b087348 */ /* 0x000fea0003c00000 */
[----:B------:R0:W1:Y:S02]  /*3450*/  SHFL.BFLY P0, R53, R23, R25, R27 ;  /* 0x0c00001917357389 */ /* 0x000064000000001b */
[----:B01----:R-:W-:Y:S05]  /*3460*/  ENDCOLLECTIVE ;  /* 0x000000000000791b */ /* 0x003fea0003800000 */
.L_x_5444:
[----:B------:R-:W-:Y:S02]  /*3470*/  HFMA2 R25, -RZ, RZ, 0, 2.384185791015625e-07 ;  /* 0x00000004ff197431 */ /* 0x000fe400000001ff */
[----:B------:R-:W-:-:S05]  /*3480*/  FADD R64, R18, R53 ;  /* 0x0000003512407221 */ /* 0x000fca0000000000 */
[----:B------:R-:W-:-:S07]  /*3490*/  MOV R23, R64 ;  /* 0x0000004000177202 */ /* 0x000fce0000000f00 */
[----:B------:R-:W-:Y:S05]  /*34a0*/  WARPSYNC.COLLECTIVE R43, `(.L_x_5445) ;  /* 0x000000002b087348 */ /* 0x000fea0003c00000 */
[----:B------:R0:W1:Y:S02]  /*34b0*/  SHFL.BFLY P0, R53, R23, R25, R27 ;  /* 0x0c00001917357389 */ /* 0x000064000000001b */
[----:B01----:R-:W-:Y:S05]  /*34c0*/  ENDCOLLECTIVE ;  /* 0x000000000000791b */ /* 0x003fea0003800000 */
.L_x_5445:
[----:B------:R-:W-:Y:S02]  /*34d0*/  HFMA2 R25, -RZ, RZ, 0, 4.76837158203125e-07 ;  /* 0x00000008ff197431 */ /* 0x000fe400000001ff */
[----:B------:R-:W-:-:S05]  /*34e0*/  FADD R65, R64, R53 ;  /* 0x0000003540417221 */ /* 0x000fca0000000000 */
[----:B------:R-:W-:-:S07]  /*34f0*/  MOV R23, R65 ;  /* 0x0000004100177202 */ /* 0x000fce0000000f00 */
[----:B------:R-:W-:Y:S05]  /*3500*/  WARPSYNC.COLLECTIVE R43, `(.L_x_5446) ;  /* 0x000000002b087348 */ /* 0x000fea0003c00000 */
[----:B------:R0:W1:Y:S02]  /*3510*/  SHFL.BFLY P0, R53, R23, R25, R27 ;  /* 0x0c00001917357389 */ /* 0x000064000000001b */
[----:B01----:R-:W-:Y:S05]  /*3520*/  ENDCOLLECTIVE ;  /* 0x000000000000791b */ /* 0x003fea0003800000 */
.L_x_5446:
[----:B------:R-:W-:Y:S02]  /*3530*/  HFMA2 R25, -RZ, RZ, 0, 9.5367431640625e-07 ;  /* 0x00000010ff197431 */ /* 0x000fe400000001ff */
[----:B------:R-:W-:-:S05]  /*3540*/  FADD R66, R65, R53 ;  /* 0x0000003541427221 */ /* 0x000fca0000000000 */
[----:B------:R-:W-:-:S07]  /*3550*/  MOV R23, R66 ;  /* 0x0000004200177202 */ /* 0x000fce0000000f00 */
[----:B------:R-:W-:Y:S05]  /*3560*/  WARPSYNC.COLLECTIVE R43, `(.L_x_5447) ;  /* 0x000000002b087348 */ /* 0x000fea0003c00000 */
[----:B------:R0:W1:Y:S02]  /*3570*/  SHFL.BFLY P0, R53, R23, R25, R27 ;  /* 0x0c00001917357389 */ /* 0x000064000000001b */
[----:B01----:R-:W-:Y:S05]  /*3580*/  ENDCOLLECTIVE ;  /* 0x000000000000791b */ /* 0x003fea0003800000 */
.L_x_5447:
[----:B------:R-:W-:Y:S05]  /*3590*/  BRA `(.L_x_5448) ;  /* 0xffffffd800487947 */ /* 0x000fea000383ffff */
.L_x_5429:
[----:B------:R-:W-:Y:S01]  /*35a0*/  HFMA2 R27, -RZ, RZ, 0, 1.847743988037109375e-06 ;  /* 0x0000001fff1b7431 */ /* 0x000fe200000001ff */
[----:B------:R-:W-:Y:S01]  /*35b0*/  BSSY B1, `(.L_x_5449) ;  /* 0x0000006000017945 */ /* 0x000fe20003800000 */
[----:B------:R-:W-:Y:S02]  /*35c0*/  MOV R25, 0x1 ;  /* 0x0000000100197802 */ /* 0x000fe40000000f00 */
[----:B------:R-:W-:-:S07]  /*35d0*/  MOV R43, 0xffffffff ;  /* 0xffffffff002b7802 */ /* 0x000fce0000000f00 */
[----:B------:R-:W-:Y:S05]  /*35e0*/  WARPSYNC.COLLECTIVE R43, `(.L_x_5450) ;  /* 0x000000002b087348 */ /* 0x000fea0003c00000 */
[----:B------:R0:W1:Y:S02]  /*35f0*/  SHFL.BFLY P0, R53, R23, R25, R27 ;  /* 0x0c00001917357389 */ /* 0x000064000000001b */
[----:B01----:R-:W-:Y:S05]  /*3600*/  ENDCOLLECTIVE ;  /* 0x000000000000791b */ /* 0x003fea0003800000 */
.L_x_5450:
[----:B------:R-:W-:Y:S05]  /*3610*/  BSYNC B1 ;  /* 0x0000000000017941 */ /* 0x000fea0003800000 */
.L_x_5449:
        /* <DEDUP_REMOVED lines=8> */
.L_x_5451:
[----:B------:R-:W-:Y:S02]  /*36a0*/  HFMA2 R25, -RZ, RZ, 0, 2.384185791015625e-07 ;  /* 0x00000004ff197431 */ /* 0x000fe400000001ff */
[----:B------:R-:W-:-:S05]  /*36b0*/  FADD R59, R57, R53 ;  /* 0x00000035393b7221 */ /* 0x000fca0000000000 */
[----:B------:R-:W-:-:S07]  /*36c0*/  MOV R23, R59 ;  /* 0x0000003b00177202 */ /* 0x000fce0000000f00 */
[----:B------:R-:W-:Y:S05]  /*36d0*/  WARPSYNC.COLLECTIVE R43, `(.L_x_5452) ;  /* 0x000000002b087348 */ /* 0x000fea0003c00000 */
[----:B------:R0:W1:Y:S02]  /*36e0*/  SHFL.BFLY P0, R53, R23, R25, R27 ;  /* 0x0c00001917357389 */ /* 0x000064000000001b */
[----:B01----:R-:W-:Y:S05]  /*36f0*/  ENDCOLLECTIVE ;  /* 0x000000000000791b */ /* 0x003fea0003800000 */
.L_x_5452:
[----:B------:R-:W-:Y:S02]  /*3700*/  HFMA2 R25, -RZ, RZ, 0, 4.76837158203125e-07 ;  /* 0x00000008ff197431 */ /* 0x000fe400000001ff */
[----:B------:R-:W-:-:S05]  /*3710*/  FADD R61, R59, R53 ;  /* 0x000000353b3d7221 */ /* 0x000fca0000000000 */
[----:B------:R-:W-:-:S07]  /*3720*/  MOV R23, R61 ;  /* 0x0000003d00177202 */ /* 0x000fce0000000f00 */
[----:B------:R-:W-:Y:S05]  /*3730*/  WARPSYNC.COLLECTIVE R43, `(.L_x_5453) ;  /* 0x000000002b087348 */ /* 0x000fea0003c00000 */
[----:B------:R0:W1:Y:S02]  /*3740*/  SHFL.BFLY P0, R53, R23, R25, R27 ;  /* 0x0c00001917357389 */ /* 0x000064000000001b */
[----:B01----:R-:W-:Y:S05]  /*3750*/  ENDCOLLECTIVE ;  /* 0x000000000000791b */ /* 0x003fea0003800000 */
.L_x_5453:
[----:B------:R-:W-:Y:S02]  /*3760*/  HFMA2 R25, -RZ, RZ, 0, 9.5367431640625e-07 ;  /* 0x00000010ff197431 */ /* 0x000fe400000001ff */
[----:B------:R-:W-:-:S05]  /*3770*/  FADD R63, R61, R53 ;  /* 0x000000353d3f7221 */ /* 0x000fca0000000000 */
[----:B------:R-:W-:-:S07]  /*3780*/  MOV R23, R63 ;  /* 0x0000003f00177202 */ /* 0x000fce0000000f00 */
[----:B------:R-:W-:Y:S05]  /*3790*/  WARPSYNC.COLLECTIVE R43, `(.L_x_5454) ;  /* 0x000000002b087348 */ /* 0x000fea0003c00000 */
[----:B------:R0:W1:Y:S02]  /*37a0*/  SHFL.BFLY P0, R53, R23, R25, R27 ;  /* 0x0c00001917357389 */ /* 0x000064000000001b */
[----:B01----:R-:W-:Y:S05]  /*37b0*/  ENDCOLLECTIVE ;  /* 0x000000000000791b */ /* 0x003fea0003800000 */
.L_x_5454:
[----:B------:R-:W-:-:S04]  /*37c0*/  FADD R53, R63, R53 ;  /* 0x000000353f357221 */ /* 0x000fc80000000000 */
[----:B------:R-:W-:-:S04]  /*37d0*/  FMUL R55, R53, 0.001302083372138440609 ;  /* 0x3aaaaaab35377820 */ /* 0x000fc80000400000 */
        /* <DEDUP_REMOVED lines=52> */
.L_x_5455:
[----:B------:R-:W-:Y:S02]  /*3b20*/  HFMA2 R25, -RZ, RZ, 0, 1.1920928955078125e-07 ;  /* 0x00000002ff197431 */ /* 0x000fe400000001ff */
[----:B------:R-:W-:-:S05]  /*3b30*/  FADD R57, R23, R53 ;  /* 0x0000003517397221 */ /* 0x000fca0000000000 */
[----:B------:R-:W-:-:S07]  /*3b40*/  MOV R23, R57 ;  /* 0x0000003900177202 */ /* 0x000fce0000000f00 */
[----:B------:R-:W-:Y:S05]  /*3b50*/  WARPSYNC.COLLECTIVE R43, `(.L_x_5456) ;  /* 0x000000002b087348 */ /* 0x000fea0003c00000 */
[----:B------:R0:W1:Y:S02]  /*3b60*/  SHFL.BFLY P0, R53, R23, R25, R27 ;  /* 0x0c00001917357389 */ /* 0x000064000000001b */
[----:B01----:R-:W-:Y:S05]  /*3b70*/  ENDCOLLECTIVE ;  /* 0x000000000000791b */ /* 0x003fea0003800000 */
.L_x_5456:
[----:B------:R-:W-:Y:S02]  /*3b80*/  HFMA2 R25, -RZ, RZ, 0, 2.384185791015625e-07 ;  /* 0x00000004ff197431 */ /* 0x000fe400000001ff */
[----:B------:R-:W-:-:S05]  /*3b90*/  FADD R59, R57, R53 ;  /* 0x00000035393b7221 */ /* 0x000fca0000000000 */
[----:B------:R-:W-:-:S07]  /*3ba0*/  MOV R23, R59 ;  /* 0x0000003b00177202 */ /* 0x000fce0000000f00 */
[----:B------:R-:W-:Y:S05]  /*3bb0*/  WARPSYNC.COLLECTIVE R43, `(.L_x_5457) ;  /* 0x000000002b087348 */ /* 0x000fea0003c00000 */
[----:B------:R0:W1:Y:S02]  /*3bc0*/  SHFL.BFLY P0, R53, R23, R25, R27 ;  /* 0x0c00001917357389 */ /* 0x000064000000001b */
[----:B01----:R-:W-:Y:S05]  /*3bd0*/  ENDCOLLECTIVE ;  /* 0x000000000000791b */ /* 0x003fea0003800000 */
.L_x_5457:
[----:B------:R-:W-:Y:S02]  /*3be0*/  HFMA2 R25, -RZ, RZ, 0, 4.76837158203125e-07 ;  /* 0x00000008ff197431 */ /* 0x000fe400000001ff */
[----:B------:R-:W-:-:S05]  /*3bf0*/  FADD R61, R59, R53 ;  /* 0x000000353b3d7221 */ /* 0x000fca0000000000 */
[----:B------:R-:W-:-:S07]  /*3c00*/  MOV R23, R61 ;  /* 0x0000003d00177202 */ /* 0x000fce0000000f00 */
[----:B------:R-:W-:Y:S05]  /*3c10*/  WARPSYNC.COLLECTIVE R43, `(.L_x_5458) ;  /* 0x000000002b087348 */ /* 0x000fea0003c00000 */
[----:B------:R0:W1:Y:S02]  /*3c20*/  SHFL.BFLY P0, R53, R23, R25, R27 ;  /* 0x0c00001917357389 */ /* 0x000064000000001b */
[----:B01----:R-:W-:Y:S05]  /*3c30*/  ENDCOLLECTIVE ;  /* 0x000000000000791b */ /* 0x003fea0003800000 */
.L_x_5458:
[----:B------:R-:W-:Y:S02]  /*3c40*/  HFMA2 R25, -RZ, RZ, 0, 9.5367431640625e-07 ;  /* 0x00000010ff197431 */ /* 0x000fe400000001ff */
[----:B------:R-:W-:-:S05]  /*3c50*/  FADD R63, R61, R53 ;  /* 0x000000353d3f7221 */ /* 0x000fca0000000000 */
[----:B------:R-:W-:-:S07]  /*3c60*/  MOV R23, R63 ;  /* 0x0000003f00177202 */ /* 0x000fce0000000f00 */
[----:B------:R-:W-:Y:S05]  /*3c70*/  WARPSYNC.COLLECTIVE R43, `(.L_x_5459) ;  /* 0x000000002b087348 */ /* 0x000fea0003c00000 */
[----:B------:R0:W1:Y:S02]  /*3c80*/  SHFL.BFLY P0, R53, R23, R25, R27 ;  /* 0x0c00001917357389 */ /* 0x000064000000001b */
[----:B01----:R-:W-:Y:S05]  /*3c90*/  ENDCOLLECTIVE ;  /* 0x000000000000791b */ /* 0x003fea0003800000 */
.L_x_5459:
[----:B------:R-:W-:Y:S05]  /*3ca0*/  BRA `(.L_x_5460) ;  /* 0xffffffe400bc7947 */ /* 0x000fea000383ffff */
.L_x_5432:
[----:B-1----:R-:W-:Y:S01]  /*3cb0*/  HFMA2 R17, -RZ, RZ, 0, 1.847743988037109375e-06 ;  /* 0x0000001fff117431 */ /* 0x002fe200000001ff */
[----:B------:R-:W-:Y:S01]  /*3cc0*/  BSSY B0, `(.L_x_5461) ;  /* 0x0000006000007945 */ /* 0x000fe20003800000 */
[----:B------:R-:W-:Y:S02]  /*3cd0*/  MOV R6, 0x10 ;  /* 0x0000001000067802 */ /* 0x000fe40000000f00 */
[----:B------:R-:W-:-:S07]  /*3ce0*/  MOV R43, 0xffffffff ;  /* 0xffffffff002b7802 */ /* 0x000fce0000000f00 */
[----:B0----5:R-:W-:Y:S05]  /*3cf0*/  WARPSYNC.COLLECTIVE R43, `(.L_x_5462) ;  /* 0x000000002b087348 */ /* 0x021fea0003c00000 */
[----:B------:R1:W2:Y:S02]  /*3d00*/  SHFL.DOWN P0, R7, R10, R6, R17 ;  /* 0x080000060a077389 */ /* 0x0002a40000000011 */
[----:B012--5:R-:W-:Y:S05]  /*3d10*/  ENDCOLLECTIVE ;  /* 0x000000000000791b */ /* 0x027fea0003800000 */
.L_x_5462:
[----:B------:R-:W-:Y:S05]  /*3d20*/  BSYNC B0 ;  /* 0x0000000000007941 */ /* 0x000fea0003800000 */
.L_x_5461:
        /* <DEDUP_REMOVED lines=9> */
.L_x_5463:
[----:B------:R-:W-:Y:S01]  /*3dc0*/  HFMA2 R6, -RZ, RZ, 0, 2.384185791015625e-07 ;  /* 0x00000004ff067431 */ /* 0x000fe200000001ff */
[----:B------:R-:W-:-:S04]  /*3dd0*/  MOV R0, R7 ;  /* 0x0000000700007202 */ /* 0x000fc80000000f00 */
[----:B------:R-:W-:-:S04]  /*3de0*/  FMNMX R0, R3, R0, !PT ;  /* 0x0000000003007209 */ /* 0x000fc80007800000 */
[----:B------:R-:W-:-:S07]  /*3df0*/  MOV R10, R0 ;  /* 0x00000000000a7202 */ /* 0x000fce0000000f00 */
[----:B------:R-:W-:Y:S05]  /*3e00*/  WARPSYNC.COLLECTIVE R43, `(.L_x_5464) ;  /* 0x000000002b087348 */ /* 0x000fea0003c00000 */
[----:B------:R0:W1:Y:S02]  /*3e10*/  SHFL.DOWN P0, R7, R10, R6, R17 ;  /* 0x080000060a077389 */ /* 0x0000640000000011 */
[----:B01----:R-:W-:Y:S05]  /*3e20*/  ENDCOLLECTIVE ;  /* 0x000000000000791b */ /* 0x003fea0003800000 */
.L_x_5464:
[----:B------:R-:W-:Y:S01]  /*3e30*/  HFMA2 R6, -RZ, RZ, 0, 1.1920928955078125e-07 ;  /* 0x00000002ff067431 */ /* 0x000fe200000001ff */
[----:B------:R-:W-:-:S04]  /*3e40*/  MOV R5, R7 ;  /* 0x0000000700057202 */ /* 0x000fc80000000f00 */
[----:B------:R-:W-:-:S04]  /*3e50*/  FMNMX R5, R0, R5, !PT ;  /* 0x0000000500057209 */ /* 0x000fc80007800000 */
[----:B------:R-:W-:-:S07]  /*3e60*/  MOV R10, R5 ;  /* 0x00000005000a7202 */ /* 0x000fce0000000f00 */
[----:B------:R-:W-:Y:S05]  /*3e70*/  WARPSYNC.COLLECTIVE R43, `(.L_x_5465) ;  /* 0x000000002b087348 */ /* 0x000fea0003c00000 */
[----:B------:R0:W1:Y:S02]  /*3e80*/  SHFL.DOWN P0, R7, R10, R6, R17 ;  /* 0x080000060a077389 */ /* 0x0000640000000011 */
[----:B01----:R-:W-:Y:S05]  /*3e90*/  ENDCOLLECTIVE ;  /* 0x000000000000791b */ /* 0x003fea0003800000 */
.L_x_5465:
[----:B------:R-:W-:Y:S01]  /*3ea0*/  HFMA2 R6, -RZ, RZ, 0, 5.9604644775390625e-08 ;  /* 0x00000001ff067431 */ /* 0x000fe200000001ff */
[----:B------:R-:W-:-:S04]  /*3eb0*/  MOV R2, R7 ;  /* 0x0000000700027202 */ /* 0x000fc80000000f00 */
[----:B------:R-:W-:-:S04]  /*3ec0*/  FMNMX R2, R5, R2, !PT ;  /* 0x0000000205027209 */ /* 0x000fc80007800000 */
[----:B------:R-:W-:-:S07]  /*3ed0*/  MOV R10, R2 ;  /* 0x00000002000a7202 */ /* 0x000fce0000000f00 */
[----:B------:R-:W-:Y:S05]  /*3ee0*/  WARPSYNC.COLLECTIVE R43, `(.L_x_5466) ;  /* 0x000000002b087348 */ /* 0x000fea0003c00000 */
[----:B------:R0:W1:Y:S02]  /*3ef0*/  SHFL.DOWN P0, R7, R10, R6, R17 ;  /* 0x080000060a077389 */ /* 0x0000640000000011 */
[----:B01----:R-:W-:Y:S05]  /*3f00*/  ENDCOLLECTIVE ;  /* 0x000000000000791b */ /* 0x003fea0003800000 */
.L_x_5466:
[----:B------:R-:W-:Y:S05]  /*3f10*/  BRA `(.L_x_5467) ;  /* 0xffffffec00107947 */ /* 0x000fea000383ffff */
.L_x_5434:
[----:B---3--:R-:W-:Y:S02]  /*3f20*/  MOV R10, R0 ;  /* 0x00000000000a7202 */ /* 0x008fe40000000f00 */
[----:B------:R-:W-:Y:S02]  /*3f30*/  MOV R6, 0x2 ;  /* 0x0000000200067802 */ /* 0x000fe40000000f00 */
[----:B-1----:R-:W-:Y:S02]  /*3f40*/  MOV R17, 0x1f ;  /* 0x0000001f00117802 */ /* 0x002fe40000000f00 */
[----:B------:R-:W-:-:S07]  /*3f50*/  MOV R43, 0xffffffff ;  /* 0xffffffff002b7802 */ /* 0x000fce0000000f00 */
[----:B0-2--5:R-:W-:Y:S05]  /*3f60*/  WARPSYNC.COLLECTIVE R43, `(.L_x_5468) ;  /* 0x000000002b087348 */ /* 0x025fea0003c00000 */
[----:B------:R1:W3:Y:S02]  /*3f70*/  SHFL.DOWN P0, R7, R10, R6, R17 ;  /* 0x080000060a077389 */ /* 0x0002e40000000011 */
[----:B0123-5:R-:W-:Y:S05]  /*3f80*/  ENDCOLLECTIVE ;  /* 0x000000000000791b */ /* 0x02ffea0003800000 */
.L_x_5468:
[----:B------:R-:W-:Y:S02]  /*3f90*/  MOV R6, 0x1 ;  /* 0x0000000100067802 */ /* 0x000fe40000000f00 */
[----:B------:R-:W-:-:S04]  /*3fa0*/  MOV R3, R7 ;  /* 0x0000000700037202 */ /* 0x000fc80000000f00 */
[----:B------:R-:W-:-:S04]  /*3fb0*/  FMNMX R3, R3, R0, !PT ;  /* 0x0000000003037209 */ /* 0x000fc80007800000 */
[----:B------:R-:W-:-:S07]  /*3fc0*/  MOV R10, R3 ;  /* 0x00000003000a7202 */ /* 0x000fce0000000f00 */
[----:B------:R-:W-:Y:S05]  /*3fd0*/  WARPSYNC.COLLECTIVE R43, `(.L_x_5469) ;  /* 0x000000002b087348 */ /* 0x000fea0003c00000 */
[----:B------:R0:W1:Y:S02]  /*3fe0*/  SHFL.DOWN P0, R7, R10, R6, R17 ;  /* 0x080000060a077389 */ /* 0x0000640000000011 */
[----:B01----:R-:W-:Y:S05]  /*3ff0*/  ENDCOLLECTIVE ;  /* 0x000000000000791b */ /* 0x003fea0003800000 */
.L_x_5469:
[----:B------:R-:W-:Y:S01]  /*4000*/  MOV R2, R7 ;  /* 0x0000000700027202 */ /* 0x000fe20000000f00 */
[----:B------:R-:W-:Y:S06]  /*4010*/  BRA `(.L_x_5470) ;  /* 0xffffffec00307947 */ /* 0x000fec000383ffff */
        .weak           $__internal_64_$__cuda_sm20_rcp_rn_f32_slowpath
        .type           $__internal_64_$__cuda_sm20_rcp_rn_f32_slowpath,@function
        .size           $__internal_64_$__cuda_sm20_rcp_rn_f32_slowpath,(.L_x_6106 - $__internal_64_$__cuda_sm20_rcp_rn_f32_slowpath)
$__internal_64_$__cuda_sm20_rcp_rn_f32_slowpath:
        /* <DEDUP_REMOVED lines=14> */
.L_x_5471:
        /* <DEDUP_REMOVED lines=33> */
.L_x_5473:
[----:B------:R0:W1:Y:S02]  /*4310*/  MUFU.RCP R2, R13 ;  /* 0x0000000d00027308 */ /* 0x0000640000001000 */
.L_x_5472:
[----:B------:R-:W-:Y:S01]  /*4320*/  HFMA2 R3, -RZ, RZ, 0, 0 ;  /* 0x00000000ff037431 */ /* 0x000fe200000001ff */
[----:B-1----:R-:W-:Y:S02]  /*4330*/  MOV R5, R2 ;  /* 0x0000000200057202 */ /* 0x002fe40000000f00 */
[----:B------:R-:W-:-:S04]  /*4340*/  MOV R2, R7 ;  /* 0x0000000700027202 */ /* 0x000fc80000000f00 */
[----:B0-----:R-:W-:Y:S05]  /*4350*/  RET.REL.NODEC R2 `(_ZN18transformer_engine13normalization24rmsnorm_fwd_tuned_kernelINS0_13Kernel_traitsI13__nv_bfloat16S3_S3_fjLj768ELj1ELj4ELj1ELj16ENS0_18Kernel_traits_baseILj768ES3_S3_S3_fjLj128EEEEEEEvNS0_19ForwardKernelParamsE) ;  /* 0xffffffbc02287950 */ /* 0x001fea0003c3ffff */
.L_x_5474:
        /* <DEDUP_REMOVED lines=10> */
.L_x_6106:


//--------------------- .text._ZN18transformer_engine13normalization24rmsnorm_fwd_tuned_kernelINS0_13Kernel_traitsI6__halfS3_S3_fjLj768ELj1ELj4ELj1ELj16ENS0_18Kernel_traits_baseILj768ES3_S3_S3_fjLj128EEEEEEEvNS0_19ForwardKernelParamsE --------------------------
	.section	.text._ZN18transformer_engine13normalization24rmsnorm_fwd_tuned_kernelINS0_13Kernel_traitsI6__halfS3_S3_fjLj768ELj1ELj4ELj1ELj16ENS0_18Kernel_traits_baseILj768ES3_S3_S3_fjLj128EEEEEEEvNS0_19ForwardKernelParamsE,"ax",@progbits
	.align	128
        .global         _ZN18transformer_engine13normalization24rmsnorm_fwd_tuned_kernelINS0_13Kernel_traitsI6__halfS3_S3_fjLj768ELj1ELj4ELj1ELj16ENS0_18Kernel_traits_baseILj768ES3_S3_S3_fjLj128EEEEEEEvNS0_19ForwardKernelParamsE
        .type           _ZN18transformer_engine13normalization24rmsnorm_fwd_tuned_kernelINS0_13Kernel_traitsI6__halfS3_S3_fjLj768ELj1ELj4ELj1ELj16ENS0_18Kernel_traits_baseILj768ES3_S3_S3_fjLj128EEEEEEEvNS0_19ForwardKernelParamsE,@function
        .size           _ZN18transformer_engine13normalization24rmsnorm_fwd_tuned_kernelINS0_13Kernel_traitsI6__halfS3_S3_fjLj768ELj1ELj4ELj1ELj16ENS0_18Kernel_traits_baseILj768ES3_S3_S3_fjLj128EEEEEEEvNS0_19ForwardKernelParamsE,(.L_x_6107 - _ZN18transformer_engine13normalization24rmsnorm_fwd_tuned_kernelINS0_13Kernel_traitsI6__halfS3_S3_fjLj768ELj1ELj4ELj1ELj16ENS0_18Kernel_traits_baseILj768ES3_S3_S3_fjLj128EEEEEEEvNS0_19ForwardKernelParamsE)
        .other          _ZN18transformer_engine13normalization24rmsnorm_fwd_tuned_kernelINS0_13Kernel_traitsI6__halfS3_S3_fjLj768ELj1ELj4ELj1ELj16ENS0_18Kernel_traits_baseILj768ES3_S3_S3_fjLj128EEEEEEEvNS0_19ForwardKernelParamsE,@"STO_CUDA_ENTRY STV_DEFAULT"
_ZN18transformer_engine13normalization24rmsnorm_fwd_tuned_kernelINS0_13Kernel_traitsI6__halfS3_S3_fjLj768ELj1ELj4ELj1ELj16ENS0_18Kernel_traits_baseILj768ES3_S3_S3_fjLj128EEEEEEEvNS0_19ForwardKernelParamsE:
.text._ZN18transformer_engine13normalization24rmsnorm_fwd_tuned_kernelINS0_13Kernel_traitsI6__halfS3_S3_fjLj768ELj1ELj4ELj1ELj16ENS0_18Kernel_traits_baseILj768ES3_S3_S3_fjLj128EEEEEEEvNS0_19ForwardKernelParamsE:
        /* <DEDUP_REMOVED lines=17> */
[----:B------:R-:W-:-:S04]  /*0110*/  LOP3.LUT R3, R3, 0x1f0, RZ, 0xc0, !PT ;  /* 0x000001f003037812 */ /* 0x000fc800078ec0ff */
[----:B----4-:R-:W-:Y:S01]  /*0120*/  IADD3 R6, P2, PT, R3, UR6, RZ ;  /* 0x0000000603067c10 */ /* 0x010fe2000ff5e0ff */
[----:B------:R-:W-:Y:S01]  /*0130*/  BSSY B0, `(.L_x_5475) ;  /* 0x0000261000007945 */ /* 0x000fe20003800000 */
[----:B------:R-:W-:Y:S02]  /*0140*/  HFMA2 R3, -RZ, RZ, 0, 0 ;  /* 0x00000000ff037431 */ /* 0x000fe400000001ff */
[----:B------:R-:W-:Y:S01]  /*0150*/  IADD3.X R7, PT, PT, RZ, UR7, RZ, P2, !PT ;  /* 0x00000007ff077c10 */ /* 0x000fe200097fe4ff */
[----:B0-----:R0:W5:Y:S02]  /*0160*/  @P1 LDG.E R0, desc[UR4][R4.64] ;  /* 0x0000000404001981 */ /* 0x001164000c1e1900 */
[----:B0-----:R-:W-:Y:S01]  /*0170*/  LOP3.LUT R4, R8, 0x1f, RZ, 0xc0, !PT ;  /* 0x0000001f08047812 */ /* 0x001fe200078ec0ff */
[----:B------:R-:W-:Y:S06]  /*0180*/  @P0 BRA `(.L_x_5476) ;  /* 0x00000024006c0947 */ /* 0x000fec0003800000 */
        /* <DEDUP_REMOVED lines=11> */
[----:B------:R-:W-:Y:S02]  /*0240*/  HADD2.F32 R24, -RZ, R24.H1_H1 ;  /* 0x30000018ff187230 */ /* 0x000fe40000004100 */
[--C-:B------:R-:W-:Y:S02]  /*0250*/  HADD2.F32 R6, -RZ, R25.reuse.H0_H0 ;  /* 0x20000019ff067230 */ /* 0x100fe40000004100 */
[----:B------:R-:W-:Y:S02]  /*0260*/  HADD2.F32 R8, -RZ, R25.H1_H1 ;  /* 0x30000019ff087230 */ /* 0x000fe40000004100 */
        /* <DEDUP_REMOVED lines=44> */
.L_x_5479:
[----:B-1----:R-:W0:Y:S01]  /*0530*/  LDC.64 R28, c[0x0][0x390] ;  /* 0x0000e400ff1c7b82 */ /* 0x002e220000000a00 */
        /* <DEDUP_REMOVED lines=10> */
[----:B------:R-:W-:Y:S01]  /*05e0*/  ISETP.NE.AND P2, PT, R4, RZ, PT ;  /* 0x000000ff0400720c */ /* 0x000fe20003f45270 */
        /* <DEDUP_REMOVED lines=8> */
[--C-:B------:R-:W-:Y:S02]  /*0670*/  HADD2.F32 R18, -RZ, R19.reuse.H0_H0 ;  /* 0x20000013ff127230 */ /* 0x100fe40000004100 */
        /* <DEDUP_REMOVED lines=108> */
.L_x_5499:
        /* <DEDUP_REMOVED lines=12> */
[-C--:B0-----:R-:W-:Y:S01]  /*0e00*/  FMUL R66, R18, R23.reuse ;  /* 0x0000001712427220 */ /* 0x081fe20000400000 */
[----:B------:R-:W-:Y:S01]  /*0e10*/  FMUL R25, R19, R23 ;  /* 0x0000001713197220 */ /* 0x000fe20000400000 */
[----:B------:R-:W-:Y:S01]  /*0e20*/  FMUL R42, R42, R5 ;  /* 0x000000052a2a7220 */ /* 0x000fe20000400000 */
[----:B------:R-:W-:Y:S01]  /*0e30*/  FMUL R27, R27, R24 ;  /* 0x000000181b1b7220 */ /* 0x000fe20000400000 */
[----:B------:R-:W0:Y:S01]  /*0e40*/  LDC.64 R18, c[0x0][0x3c8] ;  /* 0x0000f200ff127b82 */ /* 0x000e220000000a00 */
[-C--:B------:R-:W-:Y:S01]  /*0e50*/  FMUL R63, R52, R23.reuse ;  /* 0x00000017343f7220 */ /* 0x080fe20000400000 */
[-C--:B------:R-:W-:Y:S01]  /*0e60*/  FMUL R43, R0, R42.reuse ;  /* 0x0000002a002b7220 */ /* 0x080fe20000400000 */
[-C--:B------:R-:W-:Y:S01]  /*0e70*/  FMUL R50, R55, R23.reuse ;  /* 0x0000001737327220 */ /* 0x080fe20000400000 */
[----:B------:R-:W-:Y:S01]  /*0e80*/  FMNMX3 R3, R3, |R42|, |R27|, !PT ;  /* 0x4000002a03037276 */ /* 0x000fe2000780041b */
[----:B------:R-:W-:Y:S01]  /*0e90*/  FMUL R55, R22, R23 ;  /* 0x0000001716377220 */ /* 0x000fe20000400000 */
[----:B------:R-:W-:Y:S01]  /*0ea0*/  @P1 FMUL R27, R0, R27 ;  /* 0x0000001b001b1220 */ /* 0x000fe20000400000 */
[----:B------:R-:W-:Y:S01]  /*0eb0*/  FSEL R64, R42, R43, !P1 ;  /* 0x0000002b2a407208 */ /* 0x000fe20004800000 */
[-C--:B------:R-:W-:Y:S01]  /*0ec0*/  FMUL R43, R49, R23.reuse ;  /* 0x00000017312b7220 */ /* 0x080fe20000400000 */
[----:B------:R1:W-:Y:S01]  /*0ed0*/  @!P2 STG.E desc[UR4][R16.64], R23 ;  /* 0x000000171000a986 */ /* 0x0003e2000c101904 */
        /* <DEDUP_REMOVED lines=11> */
[----:B-1----:R-:W-:Y:S01]  /*0f90*/  FMUL R17, R63, R8 ;  /* 0x000000083f117220 */ /* 0x002fe20000400000 */
        /* <DEDUP_REMOVED lines=10> */
[----:B------:R-:W-:Y:S01]  /*1040*/  FMNMX3 R42, R3, |R20|, |R17|, !PT ;  /* 0x40000014032a7276 */ /* 0x000fe20007800411 */
[----:B------:R-:W-:Y:S01]  /*1050*/  FMUL R66, R66, R9 ;  /* 0x0000000942427220 */ /* 0x000fe20000400000 */
[----:B------:R-:W-:Y:S01]  /*1060*/  FMUL R54, R54, R11 ;  /* 0x0000000b36367220 */ /* 0x000fe20000400000 */
[----:B------:R-:W-:Y:S01]  /*1070*/  FSEL R20, R20, R23, !P1 ;  /* 0x0000001714147208 */ /* 0x000fe20004800000 */
[----:B------:R-:W-:Y:S01]  /*1080*/  @P1 FMUL R17, R0, R17 ;  /* 0x0000001100111220 */ /* 0x000fe20000400000 */
[----:B------:R-:W-:Y:S01]  /*1090*/  FMNMX3 R3, R42, |R27|, |R53|, !PT ;  /* 0x4000001b2a037276 */ /* 0x000fe20007800435 */
[----:B------:R-:W-:Y:S01]  /*10a0*/  FMUL R23, R0, R66 ;  /* 0x0000004200177220 */ /* 0x000fe20000400000 */
[----:B------:R-:W-:Y:S01]  /*10b0*/  FMUL R25, R25, R10 ;  /* 0x0000000a19197220 */ /* 0x000fe20000400000 */
[----:B------:R-:W-:Y:S01]  /*10c0*/  FMUL R50, R50, R13 ;  /* 0x0000000d32327220 */ /* 0x000fe20000400000 */
[----:B------:R-:W-:Y:S01]  /*10d0*/  FMNMX3 R3, R3, |R66|, |R54|, !PT ;  /* 0x4000004203037276 */ /* 0x000fe20007800436 */
[----:B------:R-:W-:Y:S01]  /*10e0*/  @P1 FMUL R54, R0, R54 ;  /* 0x0000003600361220 */ /* 0x000fe20000400000 */
[----:B------:R-:W-:Y:S01]  /*10f0*/  FSEL R23, R66, R23, !P1 ;  /* 0x0000001742177208 */ /* 0x000fe20004800000 */
[----:B0-----:R-:W-:-:S04]  /*1100*/  IMAD.WIDE.U32 R64, R48, 0x10, R18 ;  /* 0x0000001030407825 */ /* 0x001fc800078e0012 */
[----:B------:R-:W-:Y:S01]  /*1110*/  FMUL R49, R49, R12 ;  /* 0x0000000c31317220 */ /* 0x000fe20000400000 */
[----:B------:R-:W-:Y:S01]  /*1120*/  FMUL R51, R51, R32 ;  /* 0x0000002033337220 */ /* 0x000fe20000400000 */
[----:B------:R-:W-:Y:S01]  /*1130*/  F2FP.F16.F32.PACK_AB R17, R17, R20 ;  /* 0x000000141111723e */ /* 0x000fe200000000ff */
[----:B------:R-:W-:Y:S01]  /*1140*/  IMAD.WIDE.U32 R42, R45, 0x10, R18 ;  /* 0x000000102d2a7825 */ /* 0x000fe200078e0012 */
[----:B------:R-:W-:-:S03]  /*1150*/  FMNMX3 R48, R3, |R25|, |R50|, !PT ;  /* 0x4000001903307276 */ /* 0x000fc60007800432 */
[----:B------:R-:W-:Y:S01]  /*1160*/  FMUL R20, R0, R25 ;  /* 0x0000001900147220 */ /* 0x000fe20000400000 */
[----:B------:R-:W-:Y:S01]  /*1170*/  FMUL R21, R21, R14 ;  /* 0x0000000e15157220 */ /* 0x000fe20000400000 */
[----:B------:R-:W-:Y:S01]  /*1180*/  IMAD.WIDE.U32 R44, R44, 0x10, R18 ;  /* 0x000000102c2c7825 */ /* 0x000fe200078e0012 */
[----:B------:R-:W-:-:S03]  /*1190*/  F2FP.F16.F32.PACK_AB R19, R54, R23 ;  /* 0x000000173613723e */ /* 0x000fc600000000ff */
[----:B------:R-:W-:Y:S01]  /*11a0*/  FMUL R23, R52, R33 ;  /* 0x0000002134177220 */ /* 0x000fe20000400000 */
[----:B------:R-:W-:Y:S01]  /*11b0*/  FMNMX3 R54, R48, |R49|, |R51|, !PT ;  /* 0x4000003130367276 */ /* 0x000fe20007800433 */
[C---:B------:R-:W-:Y:S01]  /*11c0*/  FMUL R56, R0.reuse, R27 ;  /* 0x0000001b00387220 */ /* 0x040fe20000400000 */
[----:B------:R-:W-:Y:S01]  /*11d0*/  FSEL R20, R25, R20, !P1 ;  /* 0x0000001419147208 */ /* 0x000fe20004800000 */
[----:B------:R-:W-:Y:S01]  /*11e0*/  @P1 FMUL R50, R0, R50 ;  /* 0x0000003200321220 */ /* 0x000fe20000400000 */
[----:B------:R-:W-:Y:S01]  /*11f0*/  FMUL R55, R55, R34 ;  /* 0x0000002237377220 */ /* 0x000fe20000400000 */
[----:B------:R-:W-:Y:S01]  /*1200*/  FMUL R25, R22, R35 ;  /* 0x0000002316197220 */ /* 0x000fe20000400000 */
[----:B------:R-:W-:Y:S01]  /*1210*/  FMNMX3 R54, R54, |R21|, |R23|, !PT ;  /* 0x4000001536367276 */ /* 0x000fe20007800417 */
[----:B------:R-:W-:Y:S01]  /*1220*/  FMUL R57, R57, R36 ;  /* 0x0000002439397220 */ /* 0x000fe20000400000 */
[----:B------:R-:W-:Y:S01]  /*1230*/  @P1 FMUL R53, R0, R53 ;  /* 0x0000003500351220 */ /* 0x000fe20000400000 */
[----:B------:R-:W-:Y:S01]  /*1240*/  FSEL R56, R27, R56, !P1 ;  /* 0x000000381b387208 */ /* 0x000fe20004800000 */
[----:B------:R-:W-:Y:S01]  /*1250*/  FMUL R59, R59, R38 ;  /* 0x000000263b3b7220 */ /* 0x000fe20000400000 */
[----:B------:R-:W-:Y:S01]  /*1260*/  F2FP.F16.F32.PACK_AB R20, R50, R20 ;  /* 0x000000143214723e */ /* 0x000fe200000000ff */
[----:B------:R-:W-:Y:S01]  /*1270*/  FMUL R50, R0, R49 ;  /* 0x0000003100327220 */ /* 0x000fe20000400000 */
[----:B------:R-:W-:Y:S01]  /*1280*/  FMNMX3 R54, R54, |R55|, |R25|, !PT ;  /* 0x4000003736367276 */ /* 0x000fe20007800419 */
[----:B------:R-:W-:Y:S01]  /*1290*/  FMUL R22, R0, R57 ;  /* 0x0000003900167220 */ /* 0x000fe20000400000 */
[----:B------:R-:W-:Y:S01]  /*12a0*/  FMUL R3, R60, R37 ;  /* 0x000000253c037220 */ /* 0x000fe20000400000 */
[----:B------:R-:W-:Y:S01]  /*12b0*/  F2FP.F16.F32.PACK_AB R18, R53, R56 ;  /* 0x000000383512723e */ /* 0x000fe200000000ff */
[----:B------:R-:W-:Y:S01]  /*12c0*/  FMUL R29, R29, R40 ;  /* 0x000000281d1d7220 */ /* 0x000fe20000400000 */
[----:B------:R-:W-:Y:S01]  /*12d0*/  FMNMX3 R56, R54, |R57|, |R59|, !PT ;  /* 0x4000003936387276 */ /* 0x000fe2000780043b */
[----:B------:R-:W0:Y:S01]  /*12e0*/  LDC R58, c[0x0][0x380] ;  /* 0x0000e000ff3a7b82 */ /* 0x000e220000000800 */
[----:B------:R-:W-:Y:S01]  /*12f0*/  FSEL R48, R49, R50, !P1 ;  /* 0x0000003231307208 */ /* 0x000fe20004800000 */
[C---:B------:R-:W-:Y:S01]  /*1300*/  FMUL R50, R0.reuse, R21 ;  /* 0x0000001500327220 */ /* 0x040fe20000400000 */
[----:B------:R-:W-:Y:S01]  /*1310*/  FSEL R54, R57, R22, !P1 ;  /* 0x0000001639367208 */ /* 0x000fe20004800000 */
[C---:B------:R-:W-:Y:S01]  /*1320*/  FMUL R22, R0.reuse, R3 ;  /* 0x0000000300167220 */ /* 0x040fe20000400000 */
[----:B------:R-:W-:Y:S01]  /*1330*/  @P1 FMUL R51, R0, R51 ;  /* 0x0000003300331220 */ /* 0x000fe20000400000 */
[----:B------:R-:W-:Y:S01]  /*1340*/  FMUL R28, R28, R39 ;  /* 0x000000271c1c7220 */ /* 0x000fe20000400000 */
[----:B------:R-:W-:Y:S01]  /*1350*/  FMUL R31, R62, R41 ;  /* 0x000000293e1f7220 */ /* 0x000fe20000400000 */
[----:B------:R-:W-:Y:S01]  /*1360*/  FMNMX3 R27, R56, |R3|, |R29|, !PT ;  /* 0x40000003381b7276 */ /* 0x000fe2000780041d */
[----:B------:R-:W-:Y:S01]  /*1370*/  FMUL R61, R61, R46 ;  /* 0x0000002e3d3d7220 */ /* 0x000fe20000400000 */
[----:B------:R-:W-:Y:S01]  /*1380*/  FSEL R50, R21, R50, !P1 ;  /* 0x0000003215327208 */ /* 0x000fe20004800000 */
[C---:B------:R-:W-:Y:S01]  /*1390*/  FMUL R52, R0.reuse, R55 ;  /* 0x0000003700347220 */ /* 0x040fe20000400000 */
[----:B------:R-:W-:Y:S01]  /*13a0*/  FSEL R56, R3, R22, !P1 ;  /* 0x0000001603387208 */ /* 0x000fe20004800000 */
[----:B------:R-:W-:Y:S01]  /*13b0*/  FMUL R3, R0, R28 ;  /* 0x0000001c00037220 */ /* 0x000fe20000400000 */
[----:B------:R-:W-:Y:S01]  /*13c0*/  F2FP.F16.F32.PACK_AB R21, R51, R48 ;  /* 0x000000303315723e */ /* 0x000fe200000000ff */
[----:B------:R-:W-:Y:S01]  /*13d0*/  FMUL R48, R30, R47 ;  /* 0x0000002f1e307220 */ /* 0x000fe20000400000 */
[----:B------:R-:W-:Y:S01]  /*13e0*/  FMNMX3 R27, R27, |R28|, |R31|, !PT ;  /* 0x4000001c1b1b7276 */ /* 0x000fe2000780041f */
[C---:B------:R-:W-:Y:S01]  /*13f0*/  FMUL R22, R0.reuse, R61 ;  /* 0x0000003d00167220 */ /* 0x040fe20000400000 */
[----:B------:R-:W-:Y:S01]  /*1400*/  @P1 FMUL R23, R0, R23 ;  /* 0x0000001700171220 */ /* 0x000fe20000400000 */
[----:B------:R-:W-:Y:S01]  /*1410*/  FSEL R30, R28, R3, !P1 ;  /* 0x000000031c1e7208 */ /* 0x000fe20004800000 */
[C---:B------:R-:W-:Y:S01]  /*1420*/  @P1 FMUL R25, R0.reuse, R25 ;  /* 0x0000001900191220 */ /* 0x040fe20000400000 */
[----:B------:R-:W-:Y:S01]  /*1430*/  FMNMX3 R3, R27, |R61|, |R48|, !PT ;  /* 0x4000003d1b037276 */ /* 0x000fe20007800430 */
[C---:B------:R-:W-:Y:S01]  /*1440*/  @P1 FMUL R31, R0.reuse, R31 ;  /* 0x0000001f001f1220 */ /* 0x040fe20000400000 */
[----:B------:R-:W-:Y:S01]  /*1450*/  FSEL R52, R55, R52, !P1 ;  /* 0x0000003437347208 */ /* 0x000fe20004800000 */
[C---:B------:R-:W-:Y:S01]  /*1460*/  @P1 FMUL R59, R0.reuse, R59 ;  /* 0x0000003b003b1220 */ /* 0x040fe20000400000 */
[C---:B------:R-:W-:Y:S01]  /*1470*/  @P1 FMUL R29, R0.reuse, R29 ;  /* 0x0000001d001d1220 */ /* 0x040fe20000400000 */
[----:B------:R-:W-:Y:S01]  /*1480*/  @P1 FMUL R48, R0, R48 ;  /* 0x0000003000301220 */ /* 0x000fe20000400000 */
[----:B------:R-:W-:Y:S01]  /*1490*/  FSEL R61, R61, R22, !P1 ;  /* 0x000000163d3d7208 */ /* 0x000fe20004800000 */
        /* <DEDUP_REMOVED lines=8> */
[----:B0-----:R-:W-:-:S03]  /*1520*/  LEA R15, R58, R15, 0x2 ;  /* 0x0000000f3a0f7211 */ /* 0x001fc600078e10ff */
[----:B------:R1:W-:Y:S01]  /*1530*/  STG.E.128 desc[UR4][R64.64], R28 ;  /* 0x0000001c40007986 */ /* 0x0003e2000c101d04 */
[----:B------:R-:W-:-:S13]  /*1540*/  ISETP.GE.AND P0, PT, R15, UR10, PT ;  /* 0x0000000a0f007c0c */ /* 0x000fda000bf06270 */
[----:B------:R-:W-:Y:S05]  /*1550*/  @!P0 BRA `(.L_x_5479) ;  /* 0xffffffec00f48947 */ /* 0x000fea000383ffff */
[----:B------:R-:W-:Y:S05]  /*1560*/  BRA `(.L_x_5476) ;  /* 0x0000001000747947 */ /* 0x000fea0003800000 */
.L_x_5477:
        /* <DEDUP_REMOVED lines=50> */
.L_x_5481:
[----:B0-2---:R-:W0:Y:S01]  /*1890*/  LDC.64 R24, c[0x0][0x390] ;  /* 0x0000e400ff187b82 */ /* 0x005e220000000a00 */
        /* <DEDUP_REMOVED lines=128> */
.L_x_5511:
        /* <DEDUP_REMOVED lines=19> */
[----:B------:R-:W-:Y:S01]  /*21d0*/  @P1 FMUL R18, R0, R18 ;  /* 0x0000001200121220 */ /* 0x000fe20000400000 */
[-C--:B------:R-:W-:Y:S01]  /*21e0*/  FMUL R48, R48, R55.reuse ;  /* 0x0000003730307220 */ /* 0x080fe20000400000 */
[----:B------:R-:W-:Y:S01]  /*21f0*/  FMUL R25, R16, R55 ;  /* 0x0000003710197220 */ /* 0x000fe20000400000 */
[----:B------:R-:W-:Y:S01]  /*2200*/  F2FP.F16.F32.PACK_AB R19, R17, R19 ;  /* 0x000000131113723e */ /* 0x000fe200000000ff */
[----:B------:R-:W-:Y:S01]  /*2210*/  FMUL R17, R9, R42 ;  /* 0x0000002a09117220 */ /* 0x000fe20000400000 */
[----:B------:R-:W-:Y:S01]  /*2220*/  FMUL R23, R8, R23 ;  /* 0x0000001708177220 */ /* 0x000fe20000400000 */
[----:B------:R-:W1:Y:S01]  /*2230*/  LDC.64 R42, c[0x0][0x3c8] ;  /* 0x0000f200ff2a7b82 */ /* 0x000e620000000a00 */
[----:B------:R-:W-:Y:S01]  /*2240*/  FMUL R27, R22, R55 ;  /* 0x00000037161b7220 */ /* 0x000fe20000400000 */
        /* <DEDUP_REMOVED lines=14> */
[----:B------:R-:W-:Y:S01]  /*2330*/  @P1 FMUL R22, R0, R22 ;  /* 0x0000001600161220 */ /* 0x000fe20000400000 */
[----:B------:R-:W-:Y:S01]  /*2340*/  F2FP.F16.F32.PACK_AB R17, R23, R17 ;  /* 0x000000111711723e */ /* 0x000fe200000000ff */
[----:B------:R-:W-:Y:S01]  /*2350*/  FMUL R23, R5, R48 ;  /* 0x0000003005177220 */ /* 0x000fe20000400000 */
[-C--:B------:R-:W-:Y:S01]  /*2360*/  FMUL R48, R49, R55.reuse ;  /* 0x0000003731307220 */ /* 0x080fe20000400000 */
[----:B------:R-:W-:Y:S01]  /*2370*/  FMUL R49, R50, R55 ;  /* 0x0000003732317220 */ /* 0x000fe20000400000 */
[----:B------:R-:W-:Y:S01]  /*2380*/  F2FP.F16.F32.PACK_AB R22, R22, R25 ;  /* 0x000000191616723e */ /* 0x000fe200000000ff */
[----:B------:R-:W-:Y:S01]  /*2390*/  @P1 FMUL R23, R0, R23 ;  /* 0x0000001700171220 */ /* 0x000fe20000400000 */
[----:B------:R-:W-:Y:S01]  /*23a0*/  FMUL R25, R13, R48 ;  /* 0x000000300d197220 */ /* 0x000fe20000400000 */
[--C-:B-1----:R-:W-:Y:S01]  /*23b0*/  IMAD.WIDE.U32 R38, R39, 0x10, R42.reuse ;  /* 0x0000001027267825 */ /* 0x102fe200078e002a */
[----:B------:R-:W1:Y:S03]  /*23c0*/  LDC R50, c[0x0][0x380] ;  /* 0x0000e000ff327b82 */ /* 0x000e660000000800 */
[----:B------:R-:W-:Y:S01]  /*23d0*/  FMUL R64, R64, R55 ;  /* 0x0000003740407220 */ /* 0x000fe20000400000 */
[----:B------:R-:W-:Y:S01]  /*23e0*/  F2FP.F16.F32.PACK_AB R16, R16, R23 ;  /* 0x000000171010723e */ /* 0x000fe200000000ff */
[----:B------:R-:W-:-:S04]  /*23f0*/  IMAD.WIDE.U32 R40, R41, 0x10, R42 ;  /* 0x0000001029287825 */ /* 0x000fc800078e002a */
[----:B------:R-:W-:Y:S01]  /*2400*/  @P1 FMUL R25, R0, R25 ;  /* 0x0000001900191220 */ /* 0x000fe20000400000 */
[-C--:B------:R-:W-:Y:S01]  /*2410*/  FMUL R66, R66, R55.reuse ;  /* 0x0000003742427220 */ /* 0x080fe20000400000 */
[----:B------:R-:W-:Y:S01]  /*2420*/  FMUL R58, R51, R55 ;  /* 0x00000037333a7220 */ /* 0x000fe20000400000 */
[----:B------:R-:W-:-:S04]  /*2430*/  IMAD.WIDE.U32 R42, R53, 0x10, R42 ;  /* 0x00000010352a7825 */ /* 0x000fc800078e002a */
        /* <DEDUP_REMOVED lines=9> */
[----:B------:R-:W-:Y:S01]  /*24d0*/  FMUL R26, R46, R59 ;  /* 0x0000003b2e1a7220 */ /* 0x000fe20000400000 */
[C---:B------:R-:W-:Y:S01]  /*24e0*/  @P1 FMUL R66, R0.reuse, R66 ;  /* 0x0000004200421220 */ /* 0x040fe20000400000 */
[C---:B------:R-:W-:Y:S01]  /*24f0*/  @P1 FMUL R51, R0.reuse, R51 ;  /* 0x0000003300331220 */ /* 0x040fe20000400000 */
[----:B------:R-:W-:Y:S01]  /*2500*/  @P1 FMUL R57, R0, R57 ;  /* 0x0000003900391220 */ /* 0x000fe20000400000 */
[----:B------:R-:W-:Y:S01]  /*2510*/  F2FP.F16.F32.PACK_AB R23, R53, R27 ;  /* 0x0000001b3517723e */ /* 0x000fe200000000ff */
[-C--:B------:R-:W-:Y:S01]  /*2520*/  FMUL R53, R21, R55.reuse ;  /* 0x0000003715357220 */ /* 0x080fe20000400000 */
[----:B------:R-:W-:Y:S01]  /*2530*/  FMUL R27, R20, R55 ;  /* 0x00000037141b7220 */ /* 0x000fe20000400000 */
[----:B------:R-:W-:Y:S01]  /*2540*/  FMUL R21, R14, R49 ;  /* 0x000000310e157220 */ /* 0x000fe20000400000 */
[----:B------:R-:W-:Y:S01]  /*2550*/  @P1 FMUL R26, R0, R26 ;  /* 0x0000001a001a1220 */ /* 0x000fe20000400000 */
[----:B------:R-:W2:Y:S01]  /*2560*/  @!P2 LDC.64 R48, c[0x0][0x3a0] ;  /* 0x0000e800ff30ab82 */ /* 0x000ea20000000a00 */
[----:B------:R-:W-:Y:S01]  /*2570*/  FMUL R20, R28, R27 ;  /* 0x0000001b1c147220 */ /* 0x000fe20000400000 */
[----:B------:R-:W-:Y:S01]  /*2580*/  FMUL R53, R30, R53 ;  /* 0x000000351e357220 */ /* 0x000fe20000400000 */
[C---:B------:R-:W-:Y:S01]  /*2590*/  @P1 FMUL R21, R0.reuse, R21 ;  /* 0x0000001500151220 */ /* 0x040fe20000400000 */
[----:B------:R-:W-:Y:S01]  /*25a0*/  FMUL R27, R45, R64 ;  /* 0x000000402d1b7220 */ /* 0x000fe20000400000 */
[C---:B------:R-:W-:Y:S01]  /*25b0*/  @P1 FMUL R20, R0.reuse, R20 ;  /* 0x0000001400141220 */ /* 0x040fe20000400000 */
[----:B------:R-:W-:Y:S01]  /*25c0*/  @P1 FMUL R53, R0, R53 ;  /* 0x0000003500351220 */ /* 0x000fe20000400000 */
[----:B------:R-:W-:Y:S01]  /*25d0*/  F2FP.F16.F32.PACK_AB R26, R26, R57 ;  /* 0x000000391a1a723e */ /* 0x000fe200000000ff */
[----:B------:R-:W-:-:S02]  /*25e0*/  @P1 FMUL R27, R0, R27 ;  /* 0x0000001b001b1220 */ /* 0x000fc40000400000 */
[----:B------:R-:W-:Y:S01]  /*25f0*/  F2FP.F16.F32.PACK_AB R20, R20, R25 ;  /* 0x000000191414723e */ /* 0x000fe200000000ff */
[----:B------:R-:W-:Y:S01]  /*2600*/  FMUL R25, R24, R55 ;  /* 0x0000003718197220 */ /* 0x000fe20000400000 */
[----:B------:R-:W-:Y:S01]  /*2610*/  F2FP.F16.F32.PACK_AB R21, R53, R21 ;  /* 0x000000153515723e */ /* 0x000fe200000000ff */
[----:B------:R-:W-:Y:S01]  /*2620*/  FMUL R53, R56, R55 ;  /* 0x0000003738357220 */ /* 0x000fe20000400000 */
[----:B------:R-:W-:Y:S01]  /*2630*/  F2FP.F16.F32.PACK_AB R27, R66, R27 ;  /* 0x0000001b421b723e */ /* 0x000fe200000000ff */
[----:B------:R-:W-:Y:S01]  /*2640*/  FMUL R24, R36, R25 ;  /* 0x0000001924187220 */ /* 0x000fe20000400000 */
[----:B------:R-:W-:Y:S01]  /*2650*/  FMUL R25, R35, R52 ;  /* 0x0000003423197220 */ /* 0x000fe20000400000 */
[----:B------:R-:W-:Y:S02]  /*2660*/  FMUL R53, R44, R53 ;  /* 0x000000352c357220 */ /* 0x000fe40000400000 */
[C---:B------:R-:W-:Y:S01]  /*2670*/  @P1 FMUL R24, R0.reuse, R24 ;  /* 0x0000001800181220 */ /* 0x040fe20000400000 */
[C---:B------:R-:W-:Y:S01]  /*2680*/  @P1 FMUL R25, R0.reuse, R25 ;  /* 0x0000001900191220 */ /* 0x040fe20000400000 */
[----:B------:R-:W-:Y:S01]  /*2690*/  @P1 FMUL R53, R0, R53 ;  /* 0x0000003500351220 */ /* 0x000fe20000400000 */
[----:B--2---:R-:W-:-:S02]  /*26a0*/  @!P2 IMAD.WIDE R48, R15, 0x4, R48 ;  /* 0x000000040f30a825 */ /* 0x004fc400078e0230 */
[----:B------:R-:W-:Y:S02]  /*26b0*/  F2FP.F16.F32.PACK_AB R24, R24, R51 ;  /* 0x000000331818723e */ /* 0x000fe400000000ff */
[----:B------:R-:W-:Y:S01]  /*26c0*/  F2FP.F16.F32.PACK_AB R25, R53, R25 ;  /* 0x000000193519723e */ /* 0x000fe200000000ff */
[----:B------:R2:W-:Y:S01]  /*26d0*/  @!P2 STG.E desc[UR4][R48.64], R55 ;  /* 0x000000373000a986 */ /* 0x0005e2000c101904 */
[----:B-1----:R-:W-:-:S03]  /*26e0*/  LEA R15, R50, R15, 0x2 ;  /* 0x0000000f320f7211 */ /* 0x002fc600078e10ff */
[----:B------:R2:W-:Y:S01]  /*26f0*/  STG.E.128 desc[UR4][R38.64], R16 ;  /* 0x0000001026007986 */ /* 0x0005e2000c101d04 */
[----:B------:R-:W-:-:S03]  /*2700*/  ISETP.GE.AND P0, PT, R15, UR12, PT ;  /* 0x0000000c0f007c0c */ /* 0x000fc6000bf06270 */
[----:B------:R2:W-:Y:S04]  /*2710*/  STG.E.128 desc[UR4][R40.64], R20 ;  /* 0x0000001428007986 */ /* 0x0005e8000c101d04 */
[----:B------:R2:W-:Y:S06]  /*2720*/  STG.E.128 desc[UR4][R42.64], R24 ;  /* 0x000000182a007986 */ /* 0x0005ec000c101d04 */
[----:B------:R-:W-:Y:S05]  /*2730*/  @!P0 BRA `(.L_x_5481) ;  /* 0xfffffff000548947 */ /* 0x000fea000383ffff */
.L_x_5476:
[----:B------:R-:W-:Y:S05]  /*2740*/  BSYNC B0 ;  /* 0x0000000000007941 */ /* 0x000fea0003800000 */
.L_x_5475:
[----:B------:R-:W3:Y:S01]  /*2750*/  LDCU.64 UR6, c[0x0][0x3f8] ;  /* 0x00007f00ff0677ac */ /* 0x000ee20008000a00 */
[----:B------:R-:W4:Y:S01]  /*2760*/  S2R R9, SR_TID.X ;  /* 0x0000000000097919 */ /* 0x000f220000002100 */
[----:B---3--:R-:W-:-:S04]  /*2770*/  UISETP.NE.U32.AND UP0, UPT, UR6, URZ, UPT ;  /* 0x000000ff0600728c */ /* 0x008fc8000bf05070 */
[----:B------:R-:W-:-:S09]  /*2780*/  UISETP.NE.AND.EX UP0, UPT, UR7, URZ, UPT, UP0 ;  /* 0x000000ff0700728c */ /* 0x000fd2000bf05300 */
[----:B------:R-:W-:Y:S05]  /*2790*/  BRA.U !UP0, `(.L_x_5482) ;  /* 0x0000000108a87547 */ /* 0x000fea000b800000 */
[----:B------:R-:W-:Y:S01]  /*27a0*/  UMOV UR6, 0xffffffff ;  /* 0xffffffff00067882 */ /* 0x000fe20000000000 */
[----:B----4-:R-:W-:Y:S02]  /*27b0*/  SHF.R.U32.HI R12, RZ, 0x5, R9 ;  /* 0x00000005ff0c7819 */ /* 0x010fe40000011609 */
[----:B------:R-:W-:Y:S05]  /*27c0*/  BRA.DIV UR6, `(.L_x_5483) ;  /* 0x0000001206787947 */ /* 0x000fea000b800000 */
[----:B------:R-:W3:Y:S02]  /*27d0*/  SHFL.DOWN PT, R6, R3, 0x10, 0x1f ;  /* 0x0a001f0003067f89 */ /* 0x000ee400000e0000 */
[----:B---3--:R-:W-:-:S05]  /*27e0*/  FMNMX R6, R6, R3, !PT ;  /* 0x0000000306067209 */ /* 0x008fca0007800000 */
[----:B------:R-:W3:Y:S02]  /*27f0*/  SHFL.DOWN PT, R5, R6, 0x8, 0x1f ;  /* 0x09001f0006057f89 */ /* 0x000ee400000e0000 */
[----:B---3--:R-:W-:-:S05]  /*2800*/  FMNMX R5, R6, R5, !PT ;  /* 0x0000000506057209 */ /* 0x008fca0007800000 */
[----:B------:R-:W3:Y:S02]  /*2810*/  SHFL.DOWN PT, R8, R5, 0x4, 0x1f ;  /* 0x08801f0005087f89 */ /* 0x000ee400000e0000 */
[----:B---3--:R-:W-:-:S05]  /*2820*/  FMNMX R8, R5, R8, !PT ;  /* 0x0000000805087209 */ /* 0x008fca0007800000 */
[----:B------:R-:W3:Y:S02]  /*2830*/  SHFL.DOWN PT, R7, R8, 0x2, 0x1f ;  /* 0x08401f0008077f89 */ /* 0x000ee400000e0000 */
[----:B---3--:R-:W-:-:S05]  /*2840*/  FMNMX R7, R8, R7, !PT ;  /* 0x0000000708077209 */ /* 0x008fca0007800000 */
[----:B------:R3:W4:Y:S02]  /*2850*/  SHFL.DOWN PT, R10, R7, 0x1, 0x1f ;  /* 0x08201f00070a7f89 */ /* 0x00072400000e0000 */
.L_x_5518:
[----:B------:R-:W-:Y:S01]  /*2860*/  ISETP.NE.AND P0, PT, R4, RZ, PT ;  /* 0x000000ff0400720c */ /* 0x000fe20003f05270 */
[----:B------:R-:W-:Y:S05]  /*2870*/  WARPSYNC.ALL ;  /* 0x0000000000007948 */ /* 0x000fea0003800000 */
[----:B----4-:R-:W-:Y:S01]  /*2880*/  FMNMX R10, R7, R10, !PT ;  /* 0x0000000a070a7209 */ /* 0x010fe20007800000 */
[----:B------:R-:W-:Y:S06]  /*2890*/  BSSY B0, `(.L_x_5482) ;  /* 0x000001a000007945 */ /* 0x000fec0003800000 */
[----:B------:R-:W4:Y:S01]  /*28a0*/  @!P0 S2R R4, SR_CgaCtaId ;  /* 0x0000000000048919 */ /* 0x000f220000008800 */
[----:B------:R-:W-:-:S04]  /*28b0*/  @!P0 MOV R3, 0x400 ;  /* 0x0000040000038802 */ /* 0x000fc80000000f00 */
[----:B----4-:R-:W-:-:S04]  /*28c0*/  @!P0 LEA R3, R4, R3, 0x18 ;  /* 0x0000000304038211 */ /* 0x010fc800078ec0ff */
[----:B------:R-:W-:-:S05]  /*28d0*/  @!P0 LEA R3, R12, R3, 0x2 ;  /* 0x000000030c038211 */ /* 0x000fca00078e10ff */
[----:B------:R4:W-:Y:S01]  /*28e0*/  @!P0 STS [R3], R10 ;  /* 0x0000000a03008388 */ /* 0x0009e20000000800 */
[----:B------:R-:W-:Y:S01]  /*28f0*/  BAR.SYNC.DEFER_BLOCKING 0x0 ;  /* 0x0000000000007b1d */ /* 0x000fe20000010000 */
[----:B------:R-:W-:-:S13]  /*2900*/  ISETP.GT.U32.AND P0, PT, R9, 0x1f, PT ;  /* 0x0000001f0900780c */ /* 0x000fda0003f04070 */
[----:B----4-:R-:W-:Y:S05]  /*2910*/  @P0 BRA `(.L_x_5484) ;  /* 0x0000000000440947 */ /* 0x010fea0003800000 */
[----:B------:R-:W-:Y:S01]  /*2920*/  ISETP.GT.U32.AND P0, PT, R9, 0x3, PT ;  /* 0x000000030900780c */ /* 0x000fe20003f04070 */
[----:B------:R-:W-:-:S12]  /*2930*/  UMOV UR6, 0xffffffff ;  /* 0xffffffff00067882 */ /* 0x000fd80000000000 */
[----:B------:R-:W4:Y:S01]  /*2940*/  @!P0 S2R R4, SR_CgaCtaId ;  /* 0x0000000000048919 */ /* 0x000f220000008800 */
[----:B------:R-:W-:-:S04]  /*2950*/  @!P0 MOV R3, 0x400 ;  /* 0x0000040000038802 */ /* 0x000fc80000000f00 */
[----:B----4-:R-:W-:Y:S01]  /*2960*/  @!P0 LEA R4, R4, R3, 0x18 ;  /* 0x0000000304048211 */ /* 0x010fe200078ec0ff */
[----:B------:R-:W-:-:S03]  /*2970*/  HFMA2 R3, -RZ, RZ, 0, 0 ;  /* 0x00000000ff037431 */ /* 0x000fc600000001ff */
[----:B------:R-:W-:-:S05]  /*2980*/  @!P0 LEA R4, R9, R4, 0x2 ;  /* 0x0000000409048211 */ /* 0x000fca00078e10ff */
[----:B------:R4:W0:Y:S01]  /*2990*/  @!P0 LDS R3, [R4] ;  /* 0x0000000004038984 */ /* 0x0008220000000800 */
[----:B------:R-:W-:Y:S05]  /*29a0*/  BRA.DIV UR6, `(.L_x_5485) ;  /* 0x00000012069c7947 */ /* 0x000fea000b800000 */
[----:B0---4-:R-:W0:Y:S02]  /*29b0*/  SHFL.DOWN PT, R4, R3, 0x2, 0x1f ;  /* 0x08401f0003047f89 */ /* 0x011e2400000e0000 */
[----:B0-----:R-:W-:-:S05]  /*29c0*/  FMNMX R4, R4, R3, !PT ;  /* 0x0000000304047209 */ /* 0x001fca0007800000 */
[----:B------:R0:W4:Y:S02]  /*29d0*/  SHFL.DOWN PT, R5, R4, 0x1, 0x1f ;  /* 0x08201f0004057f89 */ /* 0x00012400000e0000 */
.L_x_5521:
[----:B------:R-:W-:Y:S02]  /*29e0*/  ISETP.NE.AND P0, PT, R9, RZ, PT ;  /* 0x000000ff0900720c */ /* 0x000fe40003f05270 */
[----:B----4-:R-:W-:-:S11]  /*29f0*/  FMNMX R3, R4, R5, !PT ;  /* 0x0000000504037209 */ /* 0x010fd60007800000 */
[----:B------:R-:W-:Y:S05]  /*2a00*/  @P0 BRA `(.L_x_5484) ;  /* 0x0000000000080947 */ /* 0x000fea0003800000 */
[----:B0-----:R-:W0:Y:S02]  /*2a10*/  LDC.64 R4, c[0x0][0x3f8] ;  /* 0x0000fe00ff047b82 */ /* 0x001e240000000a00 */
[----:B0-----:R4:W-:Y:S02]  /*2a20*/  REDG.E.MAX.S32.STRONG.GPU desc[UR4][R4.64], R3 ;  /* 0x000000030400798e */ /* 0x0019e4000d12e304 */
.L_x_5484:
[----:B------:R-:W-:Y:S05]  /*2a30*/  BSYNC B0 ;  /* 0x0000000000007941 */ /* 0x000fea0003800000 */
.L_x_5482:
[----:B------:R-:W0:Y:S02]  /*2a40*/  LDCU.U8 UR6, c[0x0][0x404] ;  /* 0x00008080ff0677ac */ /* 0x000e240008000000 */
[----:B0-----:R-:W-:-:S13]  /*2a50*/  ISETP.NE.AND P0, PT, RZ, UR6, PT ;  /* 0x00000006ff007c0c */ /* 0x001fda000bf05270 */
[----:B------:R-:W-:Y:S05]  /*2a60*/  @!P0 EXIT ;  /* 0x000000000000894d */ /* 0x000fea0003800000 */
[----:B------:R-:W0:Y:S01]  /*2a70*/  LDCU.64 UR6, c[0x0][0x3f0] ;  /* 0x00007e00ff0677ac */ /* 0x000e220008000a00 */
[----:B----4-:R-:W-:Y:S02]  /*2a80*/  LOP3.LUT P0, RZ, R2, R9, RZ, 0xfc, !PT ;  /* 0x0000000902ff7212 */ /* 0x010fe4000780fcff */
        /* <DEDUP_REMOVED lines=8> */
[----:B-123--:R-:W-:Y:S05]  /*2b10*/  CALL.REL.NOINC `($__internal_65_$__cuda_sm20_rcp_rn_f32_slowpath) ;  /* 0x0000001000807944 */ /* 0x00efea0003c00000 */
[----:B------:R-:W-:Y:S05]  /*2b20*/  BRA `(.L_x_5487) ;  /* 0x0000000000107947 */ /* 0x000fea0003800000 */
.L_x_5486:
[----:B------:R-:W0:Y:S02]  /*2b30*/  MUFU.RCP R5, R0 ;  /* 0x0000000000057308 */ /* 0x000e240000001000 */
[----:B0-----:R-:W-:-:S04]  /*2b40*/  FFMA R2, R0, R5, -1 ;  /* 0xbf80000000027423 */ /* 0x001fc80000000005 */
[----:B------:R-:W-:-:S04]  /*2b50*/  FADD.FTZ R2, -R2, -RZ ;  /* 0x800000ff02027221 */ /* 0x000fc80000010100 */
[----:B------:R-:W-:-:S07]  /*2b60*/  FFMA R5, R5, R2, R5 ;  /* 0x0000000205057223 */ /* 0x000fce0000000005 */
.L_x_5487:
[----:B------:R-:W0:Y:S02]  /*2b70*/  LDC.64 R2, c[0x0][0x3f0] ;  /* 0x0000fc00ff027b82 */ /* 0x000e240000000a00 */
[----:B0-----:R-:W-:Y:S01]  /*2b80*/  STG.E desc[UR4][R2.64], R5 ;  /* 0x0000000502007986 */ /* 0x001fe2000c101904 */
[----:B------:R-:W-:Y:S05]  /*2b90*/  EXIT ;  /* 0x000000000000794d */ /* 0x000fea0003800000 */
.L_x_5478:
[----:B------:R-:W-:Y:S01]  /*2ba0*/  HFMA2 R23, -RZ, RZ, 0, 5.9604644775390625e-08 ;  /* 0x00000001ff177431 */ /* 0x000fe200000001ff */
[----:B------:R-:W-:Y:S01]  /*2bb0*/  BSSY B1, `(.L_x_5488) ;  /* 0x0000006000017945 */ /* 0x000fe20003800000 */
[----:B------:R-:W-:Y:S02]  /*2bc0*/  MOV R25, 0x1f ;  /* 0x0000001f00197802 */ /* 0x000fe40000000f00 */
[----:B------:R-:W-:-:S07]  /*2bd0*/  MOV R27, 0xffffffff ;  /* 0xffffffff001b7802 */ /* 0x000fce0000000f00 */
[----:B------:R-:W-:Y:S05]  /*2be0*/  WARPSYNC.COLLECTIVE R27, `(.L_x_5489) ;  /* 0x000000001b087348 */ /* 0x000fea0003c00000 */
[----:B------:R0:W1:Y:S02]  /*2bf0*/  SHFL.BFLY P0, R43, R17, R23, R25 ;  /* 0x0c000017112b7389 */ /* 0x0000640000000019 */
[----:B01----:R-:W-:Y:S05]  /*2c00*/  ENDCOLLECTIVE ;  /* 0x000000000000791b */ /* 0x003fea0003800000 */
.L_x_5489:
[----:B------:R-:W-:Y:S05]  /*2c10*/  BSYNC B1 ;  /* 0x0000000000017941 */ /* 0x000fea0003800000 */
.L_x_5488:
[----:B------:R-:W-:Y:S02]  /*2c20*/  HFMA2 R23, -RZ, RZ, 0, 1.1920928955078125e-07 ;  /* 0x00000002ff177431 */ /* 0x000fe400000001ff */
[----:B------:R-:W-:Y:S01]  /*2c30*/  FADD R17, R17, R43 ;  /* 0x0000002b11117221 */ /* 0x000fe20000000000 */
[----:B------:R-:W-:Y:S02]  /*2c40*/  MOV R25, 0x1f ;  /* 0x0000001f00197802 */ /* 0x000fe40000000f00 */
[----:B------:R-:W-:-:S07]  /*2c50*/  MOV R27, 0xffffffff ;  /* 0xffffffff001b7802 */ /* 0x000fce0000000f00 */
[----:B------:R-:W-:Y:S05]  /*2c60*/  WARPSYNC.COLLECTIVE R27, `(.L_x_5490) ;  /* 0x000000001b087348 */ /* 0x000fea0003c00000 */
[----:B------:R0:W1:Y:S02]  /*2c70*/  SHFL.BFLY P0, R43, R17, R23, R25 ;  /* 0x0c000017112b7389 */ /* 0x0000640000000019 */
[----:B01----:R-:W-:Y:S05]  /*2c80*/  ENDCOLLECTIVE ;  /* 0x000000000000791b */ /* 0x003fea0003800000 */
.L_x_5490:
[----:B------:R-:W-:Y:S02]  /*2c90*/  HFMA2 R23, -RZ, RZ, 0, 2.384185791015625e-07 ;  /* 0x00000004ff177431 */ /* 0x000fe400000001ff */
[----:B------:R-:W-:-:S05]  /*2ca0*/  FADD R64, R17, R43 ;  /* 0x0000002b11407221 */ /* 0x000fca0000000000 */
[----:B------:R-:W-:-:S07]  /*2cb0*/  MOV R17, R64 ;  /* 0x0000004000117202 */ /* 0x000fce0000000f00 */
[----:B------:R-:W-:Y:S05]  /*2cc0*/  WARPSYNC.COLLECTIVE R27, `(.L_x_5491) ;  /* 0x000000001b087348 */ /* 0x000fea0003c00000 */
[----:B------:R0:W1:Y:S02]  /*2cd0*/  SHFL.BFLY P0, R43, R17, R23, R25 ;  /* 0x0c000017112b7389 */ /* 0x0000640000000019 */
[----:B01----:R-:W-:Y:S05]  /*2ce0*/  ENDCOLLECTIVE ;  /* 0x000000000000791b */ /* 0x003fea0003800000 */
.L_x_5491:
[----:B------:R-:W-:Y:S02]  /*2cf0*/  HFMA2 R23, -RZ, RZ, 0, 4.76837158203125e-07 ;  /* 0x00000008ff177431 */ /* 0x000fe400000001ff */
[----:B------:R-:W-:-:S05]  /*2d00*/  FADD R65, R64, R43 ;  /* 0x0000002b40417221 */ /* 0x000fca0000000000 */
[----:B------:R-:W-:-:S07]  /*2d10*/  MOV R17, R65 ;  /* 0x0000004100117202 */ /* 0x000fce0000000f00 */
[----:B------:R-:W-:Y:S05]  /*2d20*/  WARPSYNC.COLLECTIVE R27, `(.L_x_5492) ;  /* 0x000000001b087348 */ /* 0x000fea0003c00000 */
[----:B------:R0:W1:Y:S02]  /*2d30*/  SHFL.BFLY P0, R43, R17, R23, R25 ;  /* 0x0c000017112b7389 */ /* 0x0000640000000019 */
[----:B01----:R-:W-:Y:S05]  /*2d40*/  ENDCOLLECTIVE ;  /* 0x000000000000791b */ /* 0x003fea0003800000 */
.L_x_5492:
[----:B------:R-:W-:Y:S02]  /*2d50*/  HFMA2 R23, -RZ, RZ, 0, 9.5367431640625e-07 ;  /* 0x00000010ff177431 */ /* 0x000fe400000001ff */
[----:B------:R-:W-:-:S05]  /*2d60*/  FADD R66, R65, R43 ;  /* 0x0000002b41427221 */ /* 0x000fca0000000000 */
[----:B------:R-:W-:-:S07]  /*2d70*/  MOV R17, R66 ;  /* 0x0000004200117202 */ /* 0x000fce0000000f00 */
[----:B------:R-:W-:Y:S05]  /*2d80*/  WARPSYNC.COLLECTIVE R27, `(.L_x_5493) ;  /* 0x000000001b087348 */ /* 0x000fea0003c00000 */
[----:B------:R0:W1:Y:S02]  /*2d90*/  SHFL.BFLY P0, R43, R17, R23, R25 ;  /* 0x0c000017112b7389 */ /* 0x0000640000000019 */
[----:B01----:R-:W-:Y:S05]  /*2da0*/  ENDCOLLECTIVE ;  /* 0x000000000000791b */ /* 0x003fea0003800000 */
.L_x_5493:
        /* <DEDUP_REMOVED lines=54> */
.L_x_5494:
[----:B------:R-:W-:Y:S02]  /*3110*/  HFMA2 R23, -RZ, RZ, 0, 1.1920928955078125e-07 ;  /* 0x00000002ff177431 */ /* 0x000fe400000001ff */
[----:B------:R-:W-:-:S05]  /*3120*/  FADD R16, R17, R43 ;  /* 0x0000002b11107221 */ /* 0x000fca0000000000 */
[----:B------:R-:W-:-:S07]  /*3130*/  MOV R17, R16 ;  /* 0x0000001000117202 */ /* 0x000fce0000000f00 */
[----:B------:R-:W-:Y:S05]  /*3140*/  WARPSYNC.COLLECTIVE R27, `(.L_x_5495) ;  /* 0x000000001b087348 */ /* 0x000fea0003c00000 */
[----:B------:R0:W1:Y:S02]  /*3150*/  SHFL.BFLY P0, R43, R17, R23, R25 ;  /* 0x0c000017112b7389 */ /* 0x0000640000000019 */
[----:B01----:R-:W-:Y:S05]  /*3160*/  ENDCOLLECTIVE ;  /* 0x000000000000791b */ /* 0x003fea0003800000 */
.L_x_5495:
[----:B------:R-:W-:Y:S02]  /*3170*/  HFMA2 R23, -RZ, RZ, 0, 2.384185791015625e-07 ;  /* 0x00000004ff177431 */ /* 0x000fe400000001ff */
[----:B------:R-:W-:-:S05]  /*3180*/  FADD R64, R16, R43 ;  /* 0x0000002b10407221 */ /* 0x000fca0000000000 */
[----:B------:R-:W-:-:S07]  /*3190*/  MOV R17, R64 ;  /* 0x0000004000117202 */ /* 0x000fce0000000f00 */
[----:B------:R-:W-:Y:S05]  /*31a0*/  WARPSYNC.COLLECTIVE R27, `(.L_x_5496) ;  /* 0x000000001b087348 */ /* 0x000fea0003c00000 */
[----:B------:R0:W1:Y:S02]  /*31b0*/  SHFL.BFLY P0, R43, R17, R23, R25 ;  /* 0x0c000017112b7389 */ /* 0x0000640000000019 */
[----:B01----:R-:W-:Y:S05]  /*31c0*/  ENDCOLLECTIVE ;  /* 0x000000000000791b */ /* 0x003fea0003800000 */
.L_x_5496:
[----:B------:R-:W-:Y:S02]  /*31d0*/  HFMA2 R23, -RZ, RZ, 0, 4.76837158203125e-07 ;  /* 0x00000008ff177431 */ /* 0x000fe400000001ff */
[----:B------:R-:W-:-:S05]  /*31e0*/  FADD R65, R64, R43 ;  /* 0x0000002b40417221 */ /* 0x000fca0000000000 */
[----:B------:R-:W-:-:S07]  /*31f0*/  MOV R17, R65 ;  /* 0x0000004100117202 */ /* 0x000fce0000000f00 */
[----:B------:R-:W-:Y:S05]  /*3200*/  WARPSYNC.COLLECTIVE R27, `(.L_x_5497) ;  /* 0x000000001b087348 */ /* 0x000fea0003c00000 */
[----:B------:R0:W1:Y:S02]  /*3210*/  SHFL.BFLY P0, R43, R17, R23, R25 ;  /* 0x0c000017112b7389 */ /* 0x0000640000000019 */
[----:B01----:R-:W-:Y:S05]  /*3220*/  ENDCOLLECTIVE ;  /* 0x000000000000791b */ /* 0x003fea0003800000 */
.L_x_5497:
[----:B------:R-:W-:Y:S02]  /*3230*/  HFMA2 R23, -RZ, RZ, 0, 9.5367431640625e-07 ;  /* 0x00000010ff177431 */ /* 0x000fe400000001ff */
[----:B------:R-:W-:-:S05]  /*3240*/  FADD R66, R65, R43 ;  /* 0x0000002b41427221 */ /* 0x000fca0000000000 */
[----:B------:R-:W-:-:S07]  /*3250*/  MOV R17, R66 ;  /* 0x0000004200117202 */ /* 0x000fce0000000f00 */
[----:B------:R-:W-:Y:S05]  /*3260*/  WARPSYNC.COLLECTIVE R27, `(.L_x_5498) ;  /* 0x000000001b087348 */ /* 0x000fea0003c00000 */
[----:B------:R0:W1:Y:S02]  /*3270*/  SHFL.BFLY P0, R43, R17, R23, R25 ;  /* 0x0c000017112b7389 */ /* 0x0000640000000019 */
[----:B01----:R-:W-:Y:S05]  /*3280*/  ENDCOLLECTIVE ;  /* 0x000000000000791b */ /* 0x003fea0003800000 */
.L_x_5498:
[----:B------:R-:W-:Y:S05]  /*3290*/  BRA `(.L_x_5499) ;  /* 0xffffffd800a87947 */ /* 0x000fea000383ffff */
.L_x_5480:
[----:B------:R-:W-:Y:S01]  /*32a0*/  HFMA2 R25, -RZ, RZ, 0, 1.847743988037109375e-06 ;  /* 0x0000001fff197431 */ /* 0x000fe200000001ff */
[----:B------:R-:W-:Y:S01]  /*32b0*/  BSSY B1, `(.L_x_5500) ;  /* 0x0000006000017945 */ /* 0x000fe20003800000 */
[----:B------:R-:W-:Y:S02]  /*32c0*/  MOV R23, 0x1 ;  /* 0x0000000100177802 */ /* 0x000fe40000000f00 */
[----:B------:R-:W-:-:S07]  /*32d0*/  MOV R27, 0xffffffff ;  /* 0xffffffff001b7802 */ /* 0x000fce0000000f00 */
[----:B------:R-:W-:Y:S05]  /*32e0*/  WARPSYNC.COLLECTIVE R27, `(.L_x_5501) ;  /* 0x000000001b087348 */ /* 0x000fea0003c00000 */
[----:B------:R0:W1:Y:S02]  /*32f0*/  SHFL.BFLY P0, R43, R17, R23, R25 ;  /* 0x0c000017112b7389 */ /* 0x0000640000000019 */
[----:B01----:R-:W-:Y:S05]  /*3300*/  ENDCOLLECTIVE ;  /* 0x000000000000791b */ /* 0x003fea0003800000 */
.L_x_5501:
[----:B------:R-:W-:Y:S05]  /*3310*/  BSYNC B1 ;  /* 0x0000000000017941 */ /* 0x000fea0003800000 */
.L_x_5500:
        /* <DEDUP_REMOVED lines=8> */
.L_x_5502:
[----:B------:R-:W-:Y:S02]  /*33a0*/  HFMA2 R23, -RZ, RZ, 0, 2.384185791015625e-07 ;  /* 0x00000004ff177431 */ /* 0x000fe400000001ff */
[----:B------:R-:W-:-:S05]  /*33b0*/  FADD R59, R57, R43 ;  /* 0x0000002b393b7221 */ /* 0x000fca0000000000 */
[----:B------:R-:W-:-:S07]  /*33c0*/  MOV R17, R59 ;  /* 0x0000003b00117202 */ /* 0x000fce0000000f00 */
[----:B------:R-:W-:Y:S05]  /*33d0*/  WARPSYNC.COLLECTIVE R27, `(.L_x_5503) ;  /* 0x000000001b087348 */ /* 0x000fea0003c00000 */
[----:B------:R0:W1:Y:S02]  /*33e0*/  SHFL.BFLY P0, R43, R17, R23, R25 ;  /* 0x0c000017112b7389 */ /* 0x0000640000000019 */
[----:B01----:R-:W-:Y:S05]  /*33f0*/  ENDCOLLECTIVE ;  /* 0x000000000000791b */ /* 0x003fea0003800000 */
.L_x_5503:
[----:B------:R-:W-:Y:S02]  /*3400*/  HFMA2 R23, -RZ, RZ, 0, 4.76837158203125e-07 ;  /* 0x00000008ff177431 */ /* 0x000fe400000001ff */
[----:B------:R-:W-:-:S05]  /*3410*/  FADD R61, R59, R43 ;  /* 0x0000002b3b3d7221 */ /* 0x000fca0000000000 */
[----:B------:R-:W-:-:S07]  /*3420*/  MOV R17, R61 ;  /* 0x0000003d00117202 */ /* 0x000fce0000000f00 */
[----:B------:R-:W-:Y:S05]  /*3430*/  WARPSYNC.COLLECTIVE R27, `(.L_x_5504) ;  /* 0x000000001b087348 */ /* 0x000fea0003c00000 */
[----:B------:R0:W1:Y:S02]  /*3440*/  SHFL.BFLY P0, R43, R17, R23, R25 ;  /* 0x0c000017112b7389 */ /* 0x0000640000000019 */
[----:B01----:R-:W-:Y:S05]  /*3450*/  ENDCOLLECTIVE ;  /* 0x000000000000791b */ /* 0x003fea0003800000 */
.L_x_5504:
[----:B------:R-:W-:Y:S02]  /*3460*/  HFMA2 R23, -RZ, RZ, 0, 9.5367431640625e-07 ;  /* 0x00000010ff177431 */ /* 0x000fe400000001ff */
[----:B------:R-:W-:-:S05]  /*3470*/  FADD R63, R61, R43 ;  /* 0x0000002b3d3f7221 */ /* 0x000fca0000000000 */
[----:B------:R-:W-:-:S07]  /*3480*/  MOV R17, R63 ;  /* 0x0000003f00117202 */ /* 0x000fce0000000f00 */
[----:B------:R-:W-:Y:S05]  /*3490*/  WARPSYNC.COLLECTIVE R27, `(.L_x_5505) ;  /* 0x000000001b087348 */ /* 0x000fea0003c00000 */
[----:B------:R0:W1:Y:S02]  /*34a0*/  SHFL.BFLY P0, R43, R17, R23, R25 ;  /* 0x0c000017112b7389 */ /* 0x0000640000000019 */
[----:B01----:R-:W-:Y:S05]  /*34b0*/  ENDCOLLECTIVE ;  /* 0x000000000000791b */ /* 0x003fea0003800000 */
.L_x_5505:
        /* <DEDUP_REMOVED lines=54> */
.L_x_5506:
[----:B------:R-:W-:Y:S02]  /*3820*/  HFMA2 R23, -RZ, RZ, 0, 1.1920928955078125e-07 ;  /* 0x00000002ff177431 */ /* 0x000fe400000001ff */
[----:B------:R-:W-:-:S05]  /*3830*/  FADD R57, R17, R43 ;  /* 0x0000002b11397221 */ /* 0x000fca0000000000 */
[----:B------:R-:W-:-:S07]  /*3840*/  MOV R17, R57 ;  /* 0x0000003900117202 */ /* 0x000fce0000000f00 */
[----:B------:R-:W-:Y:S05]  /*3850*/  WARPSYNC.COLLECTIVE R27, `(.L_x_5507) ;  /* 0x000000001b087348 */ /* 0x000fea0003c00000 */
[----:B------:R0:W1:Y:S02]  /*3860*/  SHFL.BFLY P0, R43, R17, R23, R25 ;  /* 0x0c000017112b7389 */ /* 0x0000640000000019 */
[----:B01----:R-:W-:Y:S05]  /*3870*/  ENDCOLLECTIVE ;  /* 0x000000000000791b */ /* 0x003fea0003800000 */
.L_x_5507:
[----:B------:R-:W-:Y:S02]  /*3880*/  HFMA2 R23, -RZ, RZ, 0, 2.384185791015625e-07 ;  /* 0x00000004ff177431 */ /* 0x000fe400000001ff */
[----:B------:R-:W-:-:S05]  /*3890*/  FADD R59, R57, R43 ;  /* 0x0000002b393b7221 */ /* 0x000fca0000000000 */
[----:B------:R-:W-:-:S07]  /*38a0*/  MOV R17, R59 ;  /* 0x0000003b00117202 */ /* 0x000fce0000000f00 */
[----:B------:R-:W-:Y:S05]  /*38b0*/  WARPSYNC.COLLECTIVE R27, `(.L_x_5508) ;  /* 0x000000001b087348 */ /* 0x000fea0003c00000 */
[----:B------:R0:W1:Y:S02]  /*38c0*/  SHFL.BFLY P0, R43, R17, R23, R25 ;  /* 0x0c000017112b7389 */ /* 0x0000640000000019 */
[----:B01----:R-:W-:Y:S05]  /*38d0*/  ENDCOLLECTIVE ;  /* 0x000000000000791b */ /* 0x003fea0003800000 */
.L_x_5508:
[----:B------:R-:W-:Y:S02]  /*38e0*/  HFMA2 R23, -RZ, RZ, 0, 4.76837158203125e-07 ;  /* 0x00000008ff177431 */ /* 0x000fe400000001ff */
[----:B------:R-:W-:-:S05]  /*38f0*/  FADD R61, R59, R43 ;  /* 0x0000002b3b3d7221 */ /* 0x000fca0000000000 */
[----:B------:R-:W-:-:S07]  /*3900*/  MOV R17, R61 ;  /* 0x0000003d00117202 */ /* 0x000fce0000000f00 */
[----:B------:R-:W-:Y:S05]  /*3910*/  WARPSYNC.COLLECTIVE R27, `(.L_x_5509) ;  /* 0x000000001b087348 */ /* 0x000fea0003c00000 */
[----:B------:R0:W1:Y:S02]  /*3920*/  SHFL.BFLY P0, R43, R17, R23, R25 ;  /* 0x0c000017112b7389 */ /* 0x0000640000000019 */
[----:B01----:R-:W-:Y:S05]  /*3930*/  ENDCOLLECTIVE ;  /* 0x000000000000791b */ /* 0x003fea0003800000 */
.L_x_5509:
[----:B------:R-:W-:Y:S02]  /*3940*/  HFMA2 R23, -RZ, RZ, 0, 9.5367431640625e-07 ;  /* 0x00000010ff177431 */ /* 0x000fe400000001ff */
[----:B------:R-:W-:-:S05]  /*3950*/  FADD R63, R61, R43 ;  /* 0x0000002b3d3f7221 */ /* 0x000fca0000000000 */
[----:B------:R-:W-:-:S07]  /*3960*/  MOV R17, R63 ;  /* 0x0000003f00117202 */ /* 0x000fce0000000f00 */
[----:B------:R-:W-:Y:S05]  /*3970*/  WARPSYNC.COLLECTIVE R27, `(.L_x_5510) ;  /* 0x000000001b087348 */ /* 0x000fea0003c00000 */
[----:B------:R0:W1:Y:S02]  /*3980*/  SHFL.BFLY P0, R43, R17, R23, R25 ;  /* 0x0c000017112b7389 */ /* 0x0000640000000019 */
[----:B01----:R-:W-:Y:S05]  /*3990*/  ENDCOLLECTIVE ;  /* 0x000000000000791b */ /* 0x003fea0003800000 */
.L_x_5510:
[----:B------:R-:W-:Y:S05]  /*39a0*/  BRA `(.L_x_5511) ;  /* 0xffffffe400bc7947 */ /* 0x000fea000383ffff */
.L_x_5483:
[----:B------:R-:W-:Y:S01]  /*39b0*/  HFMA2 R11, -RZ, RZ, 0, 9.5367431640625e-07 ;  /* 0x00000010ff0b7431 */ /* 0x000fe200000001ff */
[----:B------:R-:W-:Y:S01]  /*39c0*/  BSSY B0, `(.L_x_5512) ;  /* 0x0000007000007945 */ /* 0x000fe20003800000 */
[----:B------:R-:W-:Y:S02]  /*39d0*/  MOV R6, R3 ;  /* 0x0000000300067202 */ /* 0x000fe40000000f00 */
[----:B------:R-:W-:Y:S02]  /*39e0*/  MOV R14, 0x1f ;  /* 0x0000001f000e7802 */ /* 0x000fe40000000f00 */
[----:B--2---:R-:W-:-:S07]  /*39f0*/  MOV R27, 0xffffffff ;  /* 0xffffffff001b7802 */ /* 0x004fce0000000f00 */
[----:B01---5:R-:W-:Y:S05]  /*3a00*/  WARPSYNC.COLLECTIVE R27, `(.L_x_5513) ;  /* 0x000000001b087348 */ /* 0x023fea0003c00000 */
[----:B------:R2:W3:Y:S02]  /*3a10*/  SHFL.DOWN P0, R10, R6, R11, R14 ;  /* 0x0800000b060a7389 */ /* 0x0004e4000000000e */
[----:B0123-5:R-:W-:Y:S05]  /*3a20*/  ENDCOLLECTIVE ;  /* 0x000000000000791b */ /* 0x02ffea0003800000 */
.L_x_5513:
[----:B------:R-:W-:Y:S05]  /*3a30*/  BSYNC B0 ;  /* 0x0000000000007941 */ /* 0x000fea0003800000 */
.L_x_5512:
        /* <DEDUP_REMOVED lines=8> */
.L_x_5514:
[----:B------:R-:W-:Y:S01]  /*3ac0*/  HFMA2 R11, -RZ, RZ, 0, 2.384185791015625e-07 ;  /* 0x00000004ff0b7431 */ /* 0x000fe200000001ff */
[----:B------:R-:W-:-:S04]  /*3ad0*/  MOV R5, R10 ;  /* 0x0000000a00057202 */ /* 0x000fc80000000f00 */
[----:B------:R-:W-:-:S04]  /*3ae0*/  FMNMX R5, R6, R5, !PT ;  /* 0x0000000506057209 */ /* 0x000fc80007800000 */
[----:B------:R-:W-:-:S07]  /*3af0*/  MOV R6, R5 ;  /* 0x0000000500067202 */ /* 0x000fce0000000f00 */
[----:B------:R-:W-:Y:S05]  /*3b00*/  WARPSYNC.COLLECTIVE R27, `(.L_x_5515) ;  /* 0x000000001b087348 */ /* 0x000fea0003c00000 */
[----:B------:R0:W1:Y:S02]  /*3b10*/  SHFL.DOWN P0, R10, R6, R11, R14 ;  /* 0x0800000b060a7389 */ /* 0x000064000000000e */
[----:B01----:R-:W-:Y:S05]  /*3b20*/  ENDCOLLECTIVE ;  /* 0x000000000000791b */ /* 0x003fea0003800000 */
.L_x_5515:
[----:B------:R-:W-:Y:S01]  /*3b30*/  HFMA2 R11, -RZ, RZ, 0, 1.1920928955078125e-07 ;  /* 0x00000002ff0b7431 */ /* 0x000fe200000001ff */
[----:B------:R-:W-:-:S04]  /*3b40*/  MOV R8, R10 ;  /* 0x0000000a00087202 */ /* 0x000fc80000000f00 */
[----:B------:R-:W-:-:S04]  /*3b50*/  FMNMX R8, R5, R8, !PT ;  /* 0x0000000805087209 */ /* 0x000fc80007800000 */
[----:B------:R-:W-:-:S07]  /*3b60*/  MOV R6, R8 ;  /* 0x0000000800067202 */ /* 0x000fce0000000f00 */
[----:B------:R-:W-:Y:S05]  /*3b70*/  WARPSYNC.COLLECTIVE R27, `(.L_x_5516) ;  /* 0x000000001b087348 */ /* 0x000fea0003c00000 */
[----:B------:R0:W1:Y:S02]  /*3b80*/  SHFL.DOWN P0, R10, R6, R11, R14 ;  /* 0x0800000b060a7389 */ /* 0x000064000000000e */
[----:B01----:R-:W-:Y:S05]  /*3b90*/  ENDCOLLECTIVE ;  /* 0x000000000000791b */ /* 0x003fea0003800000 */
.L_x_5516:
[----:B------:R-:W-:Y:S01]  /*3ba0*/  HFMA2 R11, -RZ, RZ, 0, 5.9604644775390625e-08 ;  /* 0x00000001ff0b7431 */ /* 0x000fe200000001ff */
[----:B------:R-:W-:-:S04]  /*3bb0*/  MOV R7, R10 ;  /* 0x0000000a00077202 */ /* 0x000fc80000000f00 */
[----:B------:R-:W-:-:S04]  /*3bc0*/  FMNMX R7, R8, R7, !PT ;  /* 0x0000000708077209 */ /* 0x000fc80007800000 */
[----:B------:R-:W-:-:S07]  /*3bd0*/  MOV R6, R7 ;  /* 0x0000000700067202 */ /* 0x000fce0000000f00 */
[----:B------:R-:W-:Y:S05]  /*3be0*/  WARPSYNC.COLLECTIVE R27, `(.L_x_5517) ;  /* 0x000000001b087348 */ /* 0x000fea0003c00000 */
[----:B------:R0:W1:Y:S02]  /*3bf0*/  SHFL.DOWN P0, R10, R6, R11, R14 ;  /* 0x0800000b060a7389 */ /* 0x000064000000000e */
[----:B01----:R-:W-:Y:S05]  /*3c00*/  ENDCOLLECTIVE ;  /* 0x000000000000791b */ /* 0x003fea0003800000 */
.L_x_5517:
[----:B------:R-:W-:Y:S05]  /*3c10*/  BRA `(.L_x_5518) ;  /* 0xffffffec00107947 */ /* 0x000fea000383ffff */
.L_x_5485:
[----:B0-----:R-:W-:Y:S02]  /*3c20*/  MOV R6, R3 ;  /* 0x0000000300067202 */ /* 0x001fe40000000f00 */
[----:B------:R-:W-:Y:S02]  /*3c30*/  MOV R11, 0x2 ;  /* 0x00000002000b7802 */ /* 0x000fe40000000f00 */
[----:B------:R-:W-:Y:S02]  /*3c40*/  MOV R14, 0x1f ;  /* 0x0000001f000e7802 */ /* 0x000fe40000000f00 */
[----:B--2---:R-:W-:-:S07]  /*3c50*/  MOV R27, 0xffffffff ;  /* 0xffffffff001b7802 */ /* 0x004fce0000000f00 */
[----:B-1-345:R-:W-:Y:S05]  /*3c60*/  WARPSYNC.COLLECTIVE R27, `(.L_x_5519) ;  /* 0x000000001b087348 */ /* 0x03afea0003c00000 */
[----:B------:R0:W2:Y:S02]  /*3c70*/  SHFL.DOWN P0, R10, R6, R11, R14 ;  /* 0x0800000b060a7389 */ /* 0x0000a4000000000e */
[----:B012345:R-:W-:Y:S05]  /*3c80*/  ENDCOLLECTIVE ;  /* 0x000000000000791b */ /* 0x03ffea0003800000 */
.L_x_5519:
[----:B------:R-:W-:Y:S02]  /*3c90*/  MOV R11, 0x1 ;  /* 0x00000001000b7802 */ /* 0x000fe40000000f00 */
[----:B------:R-:W-:-:S04]  /*3ca0*/  MOV R4, R10 ;  /* 0x0000000a00047202 */ /* 0x000fc80000000f00 */
[----:B------:R-:W-:-:S04]  /*3cb0*/  FMNMX R4, R4, R3, !PT ;  /* 0x0000000304047209 */ /* 0x000fc80007800000 */
[----:B------:R-:W-:-:S07]  /*3cc0*/  MOV R6, R4 ;  /* 0x0000000400067202 */ /* 0x000fce0000000f00 */
[----:B------:R-:W-:Y:S05]  /*3cd0*/  WARPSYNC.COLLECTIVE R27, `(.L_x_5520) ;  /* 0x000000001b087348 */ /* 0x000fea0003c00000 */
[----:B------:R0:W1:Y:S02]  /*3ce0*/  SHFL.DOWN P0, R10, R6, R11, R14 ;  /* 0x0800000b060a7389 */ /* 0x000064000000000e */
[----:B01----:R-:W-:Y:S05]  /*3cf0*/  ENDCOLLECTIVE ;  /* 0x000000000000791b */ /* 0x003fea0003800000 */
.L_x_5520:
[----:B------:R-:W-:Y:S01]  /*3d00*/  MOV R5, R10 ;  /* 0x0000000a00057202 */ /* 0x000fe20000000f00 */
[----:B------:R-:W-:Y:S06]  /*3d10*/  BRA `(.L_x_5521) ;  /* 0xffffffec00307947 */ /* 0x000fec000383ffff */
        .weak           $__internal_65_$__cuda_sm20_rcp_rn_f32_slowpath
        .type           $__internal_65_$__cuda_sm20_rcp_rn_f32_slowpath,@function
        .size           $__internal_65_$__cuda_sm20_rcp_rn_f32_slowpath,(.L_x_6107 - $__internal_65_$__cuda_sm20_rcp_rn_f32_slowpath)
$__internal_65_$__cuda_sm20_rcp_rn_f32_slowpath:
        /* <DEDUP_REMOVED lines=14> */
.L_x_5522:
        /* <DEDUP_REMOVED lines=33> */
.L_x_5524:
[----:B------:R0:W1:Y:S02]  /*4010*/  MUFU.RCP R3, R0 ;  /* 0x0000000000037308 */ /* 0x0000640000001000 */
.L_x_5523:
[----:B-1----:R-:W-:Y:S01]  /*4020*/  MOV R5, R3 ;  /* 0x0000000300057202 */ /* 0x002fe20000000f00 */
[----:B------:R-:W-:Y:S01]  /*4030*/  HFMA2 R3, -RZ, RZ, 0, 0 ;  /* 0x00000000ff037431 */ /* 0x000fe200000001ff */
[----:B------:R-:W-:-:S04]  /*4040*/  MOV R2, R8 ;  /* 0x0000000800027202 */ /* 0x000fc80000000f00 */
[----:B0-----:R-:W-:Y:S05]  /*4050*/  RET.REL.NODEC R2 `(_ZN18transformer_engine13normalization24rmsnorm_fwd_tuned_kernelINS0_13Kernel_traitsI6__halfS3_S3_fjLj768ELj1ELj4ELj1ELj16ENS0_18Kernel_traits_baseILj768ES3_S3_S3_fjLj128EEEEEEEvNS0_19ForwardKernelParamsE) ;  /* 0xffffffbc02e87950 */ /* 0x001fea0003c3ffff */
.L_x_5525:
        /* <DEDUP_REMOVED lines=10> */
.L_x_6107:


//--------------------- .text._ZN18transformer_engine13normalization24rmsnorm_fwd_tuned_kernelINS0_13Kernel_traitsIffffjLj768ELj1ELj4ELj1ELj16ENS0_18Kernel_traits_baseILj768EffffjLj128EEEEEEEvNS0_19ForwardKernelParamsE --------------------------
	.section	.text._ZN18transformer_engine13normalization24rmsnorm_fwd_tuned_kernelINS0_13Kernel_traitsIffffjLj768ELj1ELj4ELj1ELj16ENS0_18Kernel_traits_baseILj768EffffjLj128EEEEEEEvNS0_19ForwardKernelParamsE,"ax",@progbits
	.align	128
        .global         _ZN18transformer_engine13normalization24rmsnorm_fwd_tuned_kernelINS0_13Kernel_traitsIffffjLj768ELj1ELj4ELj1ELj16ENS0_18Kernel_traits_baseILj768EffffjLj128EEEEEEEvNS0_19ForwardKernelParamsE
        .type           _ZN18transformer_engine13normalization24rmsnorm_fwd_tuned_kernelINS0_13Kernel_traitsIffffjLj768ELj1ELj4ELj1ELj16ENS0_18Kernel_traits_baseILj768EffffjLj128EEEEEEEvNS0_19ForwardKernelParamsE,@function
        .size           _ZN18transformer_engine13normalization24rmsnorm_fwd_tuned_kernelINS0_13Kernel_traitsIffffjLj768ELj1ELj4ELj1ELj16ENS0_18Kernel_traits_baseILj768EffffjLj128EEEEEEEvNS0_19ForwardKernelParamsE,(.L_x_6108 - _ZN18transformer_engine13normalization24rmsnorm_fwd_tuned_kernelINS0_13Kernel_traitsIffffjLj768ELj1ELj4ELj1ELj16ENS0_18Kernel_traits_baseILj768EffffjLj128EEEEEEEvNS0_19ForwardKernelParamsE)
        .other          _ZN18transformer_engine13normalization24rmsnorm_fwd_tuned_kernelINS0_13Kernel_traitsIffffjLj768ELj1ELj4ELj1ELj16ENS0_18Kernel_traits_baseILj768EffffjLj128EEEEEEEvNS0_19ForwardKernelParamsE,@"STO_CUDA_ENTRY STV_DEFAULT"
_ZN18transformer_engine13normalization24rmsnorm_fwd_tuned_kernelINS0_13Kernel_traitsIffffjLj768ELj1ELj4ELj1ELj16ENS0_18Kernel_traits_baseILj768EffffjLj128EEEEEEEvNS0_19ForwardKernelParamsE:
.text._ZN18transformer_engine13normalization24rmsnorm_fwd_tuned_kernelINS0_13Kernel_traitsIffffjLj768ELj1ELj4ELj1ELj16ENS0_18Kernel_traits_baseILj768EffffjLj128EEEEEEEvNS0_19ForwardKernelParamsE:
        /* <DEDUP_REMOVED lines=12> */
[----:B------:R-:W0:Y:S02]  /*00c0*/  @P1 LDC.64 R4, c[0x0][0x3e0] ;  /* 0x0000f800ff041b82 */ /* 0x000e240000000a00 */
[----:B0-----:R0:W5:Y:S01]  /*00d0*/  @P1 LDG.E R52, desc[UR4][R4.64] ;  /* 0x0000000404341981 */ /* 0x001162000c1e1900 */
[----:B-1----:R-:W-:Y:S01]  /*00e0*/  SHF.R.U32.HI R53, RZ, 0x5, R0 ;  /* 0x00000005ff357819 */ /* 0x002fe20000011600 */
[----:B------:R-:W-:Y:S01]  /*00f0*/  BSSY B0, `(.L_x_5526) ;  /* 0x000022a000007945 */ /* 0x000fe20003800000 */
[----:B------:R-:W-:-:S02]  /*0100*/  SHF.L.U32 R3, R0, 0x4, RZ ;  /* 0x0000000400037819 */ /* 0x000fc400000006ff */
[----:B---3--:R-:W-:Y:S02]  /*0110*/  LEA R53, R2, R53, 0x2 ;  /* 0x0000003502357211 */ /* 0x008fe400078e10ff */
[----:B------:R-:W-:Y:S02]  /*0120*/  LOP3.LUT R3, R3, 0x1f0, RZ, 0xc0, !PT ;  /* 0x000001f003037812 */ /* 0x000fe400078ec0ff */
[----:B--2---:R-:W-:Y:S02]  /*0130*/  ISETP.GE.AND P0, PT, R53, UR8, PT ;  /* 0x0000000835007c0c */ /* 0x004fe4000bf06270 */
[----:B----4-:R-:W-:Y:S01]  /*0140*/  IADD3 R28, P2, PT, R3, UR6, RZ ;  /* 0x00000006031c7c10 */ /* 0x010fe2000ff5e0ff */
[----:B------:R-:W-:-:S03]  /*0150*/  HFMA2 R3, -RZ, RZ, 0, 0 ;  /* 0x00000000ff037431 */ /* 0x000fc600000001ff */
        /* <DEDUP_REMOVED lines=17> */
[----:B------:R-:W-:Y:S02]  /*0270*/  FADD R32, R7, 1 ;  /* 0x3f80000007207421 */ /* 0x000fe40000000000 */
        /* <DEDUP_REMOVED lines=45> */
.L_x_5530:
[----:B-1----:R-:W0:Y:S01]  /*0550*/  LDC.64 R4, c[0x0][0x390] ;  /* 0x0000e400ff047b82 */ /* 0x002e220000000a00 */
[----:B------:R-:W-:-:S05]  /*0560*/  LOP3.LUT R54, R0, 0x1f, RZ, 0xc0, !PT ;  /* 0x0000001f00367812 */ /* 0x000fca00078ec0ff */
[----:B------:R-:W-:-:S04]  /*0570*/  IMAD R60, R53, 0xc0, R54 ;  /* 0x000000c0353c7824 */ /* 0x000fc800078e0236 */
[----:B0-----:R-:W-:-:S05]  /*0580*/  IMAD.WIDE.U32 R6, R60, 0x10, R4 ;  /* 0x000000103c067825 */ /* 0x001fca00078e0004 */
[----:B------:R-:W2:Y:S04]  /*0590*/  LDG.E.128 R24, desc[UR4][R6.64] ;  /* 0x0000000406187981 */ /* 0x000ea8000c1e1d00 */
[----:B------:R-:W3:Y:S01]  /*05a0*/  LDG.E.128 R20, desc[UR4][R6.64+0x200] ;  /* 0x0002000406147981 */ /* 0x000ee2000c1e1d00 */
[----:B------:R-:W-:-:S05]  /*05b0*/  IADD3 R17, PT, PT, R60, 0x40, RZ ;  /* 0x000000403c117810 */ /* 0x000fca0007ffe0ff */
[----:B------:R-:W-:Y:S01]  /*05c0*/  IMAD.WIDE.U32 R16, R17, 0x10, R4 ;  /* 0x0000001011107825 */ /* 0x000fe200078e0004 */
[----:B------:R-:W-:-:S05]  /*05d0*/  IADD3 R13, PT, PT, R60, 0x60, RZ ;  /* 0x000000603c0d7810 */ /* 0x000fca0007ffe0ff */
[----:B------:R-:W4:Y:S01]  /*05e0*/  LDG.E.128 R16, desc[UR4][R16.64] ;  /* 0x0000000410107981 */ /* 0x000f22000c1e1d00 */
[----:B------:R-:W-:Y:S01]  /*05f0*/  IMAD.WIDE.U32 R12, R13, 0x10, R4 ;  /* 0x000000100d0c7825 */ /* 0x000fe200078e0004 */
[----:B------:R-:W-:-:S05]  /*0600*/  IADD3 R9, PT, PT, R60, 0x80, RZ ;  /* 0x000000803c097810 */ /* 0x000fca0007ffe0ff */
[----:B------:R-:W5:Y:S01]  /*0610*/  LDG.E.128 R12, desc[UR4][R12.64] ;  /* 0x000000040c0c7981 */ /* 0x000f62000c1e1d00 */
[----:B------:R-:W-:Y:S01]  /*0620*/  IMAD.WIDE.U32 R8, R9, 0x10, R4 ;  /* 0x0000001009087825 */ /* 0x000fe200078e0004 */
[----:B------:R-:W-:-:S05]  /*0630*/  IADD3 R59, PT, PT, R60, 0xa0, RZ ;  /* 0x000000a03c3b7810 */ /* 0x000fca0007ffe0ff */
[----:B------:R-:W5:Y:S01]  /*0640*/  LDG.E.128 R8, desc[UR4][R8.64] ;  /* 0x0000000408087981 */ /* 0x000f62000c1e1d00 */
[----:B------:R-:W-:-:S06]  /*0650*/  IMAD.WIDE.U32 R4, R59, 0x10, R4 ;  /* 0x000000103b047825 */ /* 0x000fcc00078e0004 */
[----:B------:R-:W5:Y:S01]  /*0660*/  LDG.E.128 R4, desc[UR4][R4.64] ;  /* 0x0000000404047981 */ /* 0x000f62000c1e1d00 */
[----:B------:R-:W-:Y:S01]  /*0670*/  ISETP.NE.AND P2, PT, R54, RZ, PT ;  /* 0x000000ff3600720c */ /* 0x000fe20003f45270 */
        /* <DEDUP_REMOVED lines=94> */
.L_x_5550:
[----:B-1----:R-:W-:Y:S01]  /*0c60*/  FADD R58, R65, R58 ;  /* 0x0000003a413a7221 */ /* 0x002fe20000000000 */
[----:B------:R-:W1:Y:S03]  /*0c70*/  @!P2 LDC.64 R62, c[0x0][0x3a0] ;  /* 0x0000e800ff3eab82 */ /* 0x000e660000000a00 */
[----:B------:R-:W-:-:S04]  /*0c80*/  FMUL R58, R58, 0.001302083372138440609 ;  /* 0x3aaaaaab3a3a7820 */ /* 0x000fc80000400000 */
[----:B------:R-:W-:Y:S01]  /*0c90*/  FFMA R58, R61, R61, R58 ;  /* 0x0000003d3d3a7223 */ /* 0x000fe2000000003a */
[----:B0-----:R-:W0:Y:S03]  /*0ca0*/  LDC.64 R64, c[0x0][0x3c8] ;  /* 0x0000f200ff407b82 */ /* 0x001e260000000a00 */
[----:B------:R-:W-:-:S05]  /*0cb0*/  FADD R61, R58, UR9 ;  /* 0x000000093a3d7e21 */ /* 0x000fca0008000000 */
[----:B------:R-:W-:Y:S01]  /*0cc0*/  FSETP.GEU.AND P0, PT, |R61|, 1.175494350822287508e-38, PT ;  /* 0x008000003d00780b */ /* 0x000fe20003f0e200 */
[----:B-1----:R-:W-:-:S12]  /*0cd0*/  @!P2 IMAD.WIDE R62, R53, 0x4, R62 ;  /* 0x00000004353ea825 */ /* 0x002fd800078e023e */
[----:B------:R-:W-:-:S04]  /*0ce0*/  @!P0 FMUL R61, R61, 16777216 ;  /* 0x4b8000003d3d8820 */ /* 0x000fc80000400000 */
[----:B------:R0:W1:Y:S02]  /*0cf0*/  MUFU.RSQ R54, R61 ;  /* 0x0000003d00367308 */ /* 0x0000640000001400 */
[----:B0-----:R-:W-:-:S04]  /*0d00*/  IMAD.WIDE.U32 R60, R60, 0x10, R64 ;  /* 0x000000103c3c7825 */ /* 0x001fc800078e0040 */
[----:B-1----:R-:W-:-:S04]  /*0d10*/  @!P0 FMUL R54, R54, 4096 ;  /* 0x4580000036368820 */ /* 0x002fc80000400000 */
[-C--:B------:R-:W-:Y:S01]  /*0d20*/  FMUL R58, R24, R54.reuse ;  /* 0x00000036183a7220 */ /* 0x080fe20000400000 */
        /* <DEDUP_REMOVED lines=14> */
[CC--:B------:R-:W-:Y:S01]  /*0e10*/  FMUL R22, R52.reuse, R56.reuse ;  /* 0x0000003834167220 */ /* 0x0c0fe20000400000 */
[----:B------:R-:W-:Y:S01]  /*0e20*/  @P1 FMUL R21, R52, R21 ;  /* 0x0000001534151220 */ /* 0x000fe20000400000 */
[----:B------:R0:W-:Y:S01]  /*0e30*/  @!P2 STG.E desc[UR4][R62.64], R54 ;  /* 0x000000363e00a986 */ /* 0x0001e2000c101904 */
[----:B------:R-:W-:Y:S01]  /*0e40*/  FMNMX3 R58, R58, |R56|, |R23|, !PT ;  /* 0x400000383a3a7276 */ /* 0x000fe20007800417 */
[----:B------:R-:W-:Y:S01]  /*0e50*/  @P1 FMUL R23, R52, R23 ;  /* 0x0000001734171220 */ /* 0x000fe20000400000 */
[----:B------:R-:W-:Y:S01]  /*0e60*/  FSEL R22, R56, R22, !P1 ;  /* 0x0000001638167208 */ /* 0x000fe20004800000 */
[----:B------:R-:W-:Y:S01]  /*0e70*/  FMUL R24, R32, R24 ;  /* 0x0000001820187220 */ /* 0x000fe20000400000 */
[-C--:B------:R-:W-:Y:S01]  /*0e80*/  FMUL R16, R16, R54.reuse ;  /* 0x0000003610107220 */ /* 0x080fe20000400000 */
[-C--:B------:R-:W-:Y:S01]  /*0e90*/  FMUL R17, R17, R54.reuse ;  /* 0x0000003611117220 */ /* 0x080fe20000400000 */
[----:B------:R-:W-:Y:S01]  /*0ea0*/  FMUL R3, R8, R54 ;  /* 0x0000003608037220 */ /* 0x000fe20000400000 */
[----:B------:R1:W-:Y:S01]  /*0eb0*/  STG.E.128 desc[UR4][R60.64], R20 ;  /* 0x000000143c007986 */ /* 0x0003e2000c101d04 */
[----:B------:R-:W-:Y:S01]  /*0ec0*/  FMUL R26, R34, R26 ;  /* 0x0000001a221a7220 */ /* 0x000fe20000400000 */
[----:B------:R-:W-:Y:S01]  /*0ed0*/  FMUL R56, R9, R54 ;  /* 0x0000003609387220 */ /* 0x000fe20000400000 */
[----:B------:R-:W-:Y:S01]  /*0ee0*/  FMUL R16, R36, R16 ;  /* 0x0000001024107220 */ /* 0x000fe20000400000 */
[----:B0-----:R-:W-:Y:S01]  /*0ef0*/  LOP3.LUT R62, R0, 0x1f, RZ, 0xc0, !PT ;  /* 0x0000001f003e7812 */ /* 0x001fe200078ec0ff */
[-C--:B------:R-:W-:Y:S01]  /*0f00*/  FMUL R18, R18, R54.reuse ;  /* 0x0000003612127220 */ /* 0x080fe20000400000 */
[-C--:B------:R-:W-:Y:S01]  /*0f10*/  FMUL R19, R19, R54.reuse ;  /* 0x0000003613137220 */ /* 0x080fe20000400000 */
[----:B------:R-:W-:Y:S01]  /*0f20*/  FMUL R9, R37, R17 ;  /* 0x0000001125097220 */ /* 0x000fe20000400000 */
[----:B------:R-:W-:Y:S01]  /*0f30*/  FMUL R12, R12, R54 ;  /* 0x000000360c0c7220 */ /* 0x000fe20000400000 */
[----:B------:R-:W-:-:S02]  /*0f40*/  IMAD R62, R53, 0xc0, R62 ;  /* 0x000000c0353e7824 */ /* 0x000fc400078e023e */
[-C--:B------:R-:W-:Y:S01]  /*0f50*/  FMUL R55, R11, R54.reuse ;  /* 0x000000360b377220 */ /* 0x080fe20000400000 */
[----:B------:R-:W-:Y:S01]  /*0f60*/  FMUL R13, R13, R54 ;  /* 0x000000360d0d7220 */ /* 0x000fe20000400000 */
[----:B------:R-:W-:Y:S01]  /*0f70*/  FMUL R18, R38, R18 ;  /* 0x0000001226127220 */ /* 0x000fe20000400000 */
[----:B------:R-:W-:Y:S01]  /*0f80*/  FMUL R11, R39, R19 ;  /* 0x00000013270b7220 */ /* 0x000fe20000400000 */
[----:B------:R-:W-:Y:S01]  /*0f90*/  IADD3 R8, PT, PT, R62, 0x60, RZ ;  /* 0x000000603e087810 */ /* 0x000fe20007ffe0ff */
[----:B------:R-:W-:Y:S01]  /*0fa0*/  FMUL R12, R40, R12 ;  /* 0x0000000c280c7220 */ /* 0x000fe20000400000 */
[----:B------:R-:W-:Y:S01]  /*0fb0*/  IADD3 R66, PT, PT, R62, 0x40, RZ ;  /* 0x000000403e427810 */ /* 0x000fe20007ffe0ff */
[-C--:B------:R-:W-:Y:S01]  /*0fc0*/  FMUL R14, R14, R54.reuse ;  /* 0x000000360e0e7220 */ /* 0x080fe20000400000 */
[-C--:B-1----:R-:W-:Y:S01]  /*0fd0*/  FMUL R22, R5, R54.reuse ;  /* 0x0000003605167220 */ /* 0x082fe20000400000 */
[----:B------:R-:W-:Y:S01]  /*0fe0*/  FMUL R5, R33, R25 ;  /* 0x0000001921057220 */ /* 0x000fe20000400000 */
[----:B------:R-:W-:Y:S01]  /*0ff0*/  FMUL R23, R7, R54 ;  /* 0x0000003607177220 */ /* 0x000fe20000400000 */
[----:B------:R-:W-:Y:S01]  /*1000*/  FMUL R7, R35, R27 ;  /* 0x0000001b23077220 */ /* 0x000fe20000400000 */
[----:B------:R-:W-:-:S04]  /*1010*/  IMAD.WIDE.U32 R68, R8, 0x10, R64 ;  /* 0x0000001008447825 */ /* 0x000fc800078e0040 */
[----:B------:R-:W-:Y:S01]  /*1020*/  FMUL R8, R52, R16 ;  /* 0x0000001034087220 */ /* 0x000fe20000400000 */
[----:B------:R-:W-:Y:S01]  /*1030*/  FMNMX3 R58, R58, |R24|, |R5|, !PT ;  /* 0x400000183a3a7276 */ /* 0x000fe20007800405 */
[-C--:B------:R-:W-:Y:S01]  /*1040*/  FMUL R21, R4, R54.reuse ;  /* 0x0000003604157220 */ /* 0x080fe20000400000 */
[----:B------:R-:W-:Y:S01]  /*1050*/  IADD3 R4, PT, PT, R62, 0x80, RZ ;  /* 0x000000803e047810 */ /* 0x000fe20007ffe0ff */
[----:B------:R-:W-:Y:S01]  /*1060*/  FMUL R15, R15, R54 ;  /* 0x000000360f0f7220 */ /* 0x000fe20000400000 */
[----:B------:R-:W-:Y:S01]  /*1070*/  FMNMX3 R17, R58, |R26|, |R7|, !PT ;  /* 0x4000001a3a117276 */ /* 0x000fe20007800407 */
[----:B------:R-:W-:Y:S01]  /*1080*/  FMUL R13, R41, R13 ;  /* 0x0000000d290d7220 */ /* 0x000fe20000400000 */
[----:B------:R-:W-:Y:S01]  /*1090*/  FSEL R8, R16, R8, !P1 ;  /* 0x0000000810087208 */ /* 0x000fe20004800000 */
[----:B------:R-:W-:Y:S01]  /*10a0*/  IMAD.WIDE.U32 R62, R59, 0x10, R64 ;  /* 0x000000103b3e7825 */ /* 0x000fe200078e0040 */
[----:B------:R-:W-:-:S03]  /*10b0*/  FMNMX3 R17, R17, |R16|, |R9|, !PT ;  /* 0x4000001011117276 */ /* 0x000fc60007800409 */
[----:B------:R-:W-:Y:S01]  /*10c0*/  FMUL R20, R6, R54 ;  /* 0x0000003606147220 */ /* 0x000fe20000400000 */
[----:B------:R-:W-:Y:S01]  /*10d0*/  FMUL R6, R52, R26 ;  /* 0x0000001a34067220 */ /* 0x000fe20000400000 */
[----:B------:R-:W-:Y:S01]  /*10e0*/  IMAD.WIDE.U32 R66, R66, 0x10, R64 ;  /* 0x0000001042427825 */ /* 0x000fe200078e0040 */
[----:B------:R-:W-:-:S03]  /*10f0*/  FMNMX3 R16, R17, |R18|, |R11|, !PT ;  /* 0x4000001211107276 */ /* 0x000fc6000780040b */
[----:B------:R-:W-:Y:S01]  /*1100*/  FMUL R17, R52, R12 ;  /* 0x0000000c34117220 */ /* 0x000fe20000400000 */
[----:B------:R-:W-:Y:S01]  /*1110*/  FMUL R14, R42, R14 ;  /* 0x0000000e2a0e7220 */ /* 0x000fe20000400000 */
[----:B------:R-:W-:-:S04]  /*1120*/  IMAD.WIDE.U32 R64, R4, 0x10, R64 ;  /* 0x0000001004407825 */ /* 0x000fc800078e0040 */
[----:B------:R-:W-:Y:S01]  /*1130*/  FMUL R4, R52, R24 ;  /* 0x0000001834047220 */ /* 0x000fe20000400000 */
[----:B------:R-:W-:Y:S01]  /*1140*/  FMUL R15, R43, R15 ;  /* 0x0000000f2b0f7220 */ /* 0x000fe20000400000 */
[----:B------:R-:W-:Y:S01]  /*1150*/  FMNMX3 R16, R16, |R12|, |R13|, !PT ;  /* 0x4000000c10107276 */ /* 0x000fe2000780040d */
[----:B------:R-:W-:Y:S01]  /*1160*/  FMUL R3, R44, R3 ;  /* 0x000000032c037220 */ /* 0x000fe20000400000 */
[----:B------:R-:W-:Y:S01]  /*1170*/  FMUL R57, R10, R54 ;  /* 0x000000360a397220 */ /* 0x000fe20000400000 */
[----:B------:R-:W-:Y:S01]  /*1180*/  FSEL R4, R24, R4, !P1 ;  /* 0x0000000418047208 */ /* 0x000fe20004800000 */
[----:B------:R-:W-:Y:S01]  /*1190*/  FMUL R10, R52, R18 ;  /* 0x00000012340a7220 */ /* 0x000fe20000400000 */
[----:B------:R-:W-:Y:S01]  /*11a0*/  FSEL R6, R26, R6, !P1 ;  /* 0x000000061a067208 */ /* 0x000fe20004800000 */
[----:B------:R-:W0:Y:S01]  /*11b0*/  LDC R24, c[0x0][0x380] ;  /* 0x0000e000ff187b82 */ /* 0x000e220000000800 */
        /* <DEDUP_REMOVED lines=16> */
[C---:B------:R-:W-:Y:S01]  /*12c0*/  FMUL R20, R52.reuse, R3 ;  /* 0x0000000334147220 */ /* 0x040fe20000400000 */
[----:B------:R-:W-:Y:S01]  /*12d0*/  FMUL R18, R52, R57 ;  /* 0x0000003934127220 */ /* 0x000fe20000400000 */
[----:B------:R-:W-:Y:S01]  /*12e0*/  FMNMX3 R26, R26, |R3|, |R21|, !PT ;  /* 0x400000031a1a7276 */ /* 0x000fe20007800415 */
[C---:B------:R-:W-:Y:S01]  /*12f0*/  FMUL R25, R52.reuse, R22 ;  /* 0x0000001634197220 */ /* 0x040fe20000400000 */
[C---:B------:R-:W-:Y:S01]  /*1300*/  @P1 FMUL R5, R52.reuse, R5 ;  /* 0x0000000534051220 */ /* 0x040fe20000400000 */
[C---:B------:R-:W-:Y:S01]  /*1310*/  @P1 FMUL R7, R52.reuse, R7 ;  /* 0x0000000734071220 */ /* 0x040fe20000400000 */
[C---:B------:R-:W-:Y:S01]  /*1320*/  @P1 FMUL R9, R52.reuse, R9 ;  /* 0x0000000934091220 */ /* 0x040fe20000400000 */
[C---:B------:R-:W-:Y:S01]  /*1330*/  @P1 FMUL R11, R52.reuse, R11 ;  /* 0x0000000b340b1220 */ /* 0x040fe20000400000 */
[----:B------:R-:W-:Y:S01]  /*1340*/  FSEL R20, R3, R20, !P1 ;  /* 0x0000001403147208 */ /* 0x000fe20004800000 */
[C---:B------:R-:W-:Y:S01]  /*1350*/  @P1 FMUL R13, R52.reuse, R13 ;  /* 0x0000000d340d1220 */ /* 0x040fe20000400000 */
[C---:B------:R-:W-:Y:S01]  /*1360*/  @P1 FMUL R15, R52.reuse, R15 ;  /* 0x0000000f340f1220 */ /* 0x040fe20000400000 */
[----:B------:R-:W-:Y:S01]  /*1370*/  FSEL R18, R57, R18, !P1 ;  /* 0x0000001239127208 */ /* 0x000fe20004800000 */
[----:B------:R-:W-:Y:S01]  /*1380*/  @P1 FMUL R17, R52, R17 ;  /* 0x0000001134111220 */ /* 0x000fe20000400000 */
[----:B------:R-:W-:Y:S01]  /*1390*/  FMNMX3 R3, R26, |R22|, |R23|, !PT ;  /* 0x400000161a037276 */ /* 0x000fe20007800417 */
[----:B------:R-:W-:Y:S01]  /*13a0*/  @P1 FMUL R19, R52, R19 ;  /* 0x0000001334131220 */ /* 0x000fe20000400000 */
[----:B------:R-:W-:Y:S01]  /*13b0*/  FSEL R22, R22, R25, !P1 ;  /* 0x0000001916167208 */ /* 0x000fe20004800000 */
[C---:B------:R-:W-:Y:S01]  /*13c0*/  @P1 FMUL R21, R52.reuse, R21 ;  /* 0x0000001534151220 */ /* 0x040fe20000400000 */
[----:B------:R-:W-:Y:S01]  /*13d0*/  @P1 FMUL R23, R52, R23 ;  /* 0x0000001734171220 */ /* 0x000fe20000400000 */
[----:B------:R1:W-:Y:S01]  /*13e0*/  STG.E.128 desc[UR4][R60.64+0x200], R4 ;  /* 0x000200043c007986 */ /* 0x0003e2000c101d04 */
[----:B0-----:R-:W-:-:S03]  /*13f0*/  LEA R53, R24, R53, 0x2 ;  /* 0x0000003518357211 */ /* 0x001fc600078e10ff */
[----:B------:R1:W-:Y:S01]  /*1400*/  STG.E.128 desc[UR4][R66.64], R8 ;  /* 0x0000000842007986 */ /* 0x0003e2000c101d04 */
[----:B------:R-:W-:-:S03]  /*1410*/  ISETP.GE.AND P0, PT, R53, UR10, PT ;  /* 0x0000000a35007c0c */ /* 0x000fc6000bf06270 */
[----:B------:R1:W-:Y:S04]  /*1420*/  STG.E.128 desc[UR4][R68.64], R12 ;  /* 0x0000000c44007986 */ /* 0x0003e8000c101d04 */
[----:B------:R1:W-:Y:S04]  /*1430*/  STG.E.128 desc[UR4][R64.64], R16 ;  /* 0x0000001040007986 */ /* 0x0003e8000c101d04 */
[----:B------:R1:W-:Y:S02]  /*1440*/  STG.E.128 desc[UR4][R62.64], R20 ;  /* 0x000000143e007986 */ /* 0x0003e4000c101d04 */
[----:B------:R-:W-:Y:S05]  /*1450*/  @!P0 BRA `(.L_x_5530) ;  /* 0xfffffff0003c8947 */ /* 0x000fea000383ffff */
[----:B------:R-:W-:Y:S05]  /*1460*/  BRA `(.L_x_5527) ;  /* 0x0000000c00c87947 */ /* 0x000fea0003800000 */
.L_x_5528:
        /* <DEDUP_REMOVED lines=25> */
.L_x_5532:
[----:B0-----:R-:W0:Y:S01]  /*1600*/  LDC.64 R48, c[0x0][0x390] ;  /* 0x0000e400ff307b82 */ /* 0x001e220000000a00 */
        /* <DEDUP_REMOVED lines=112> */
.L_x_5562:
[----:B-1----:R-:W-:Y:S01]  /*1d10*/  FADD R58, R65, R58 ;  /* 0x0000003a413a7221 */ /* 0x002fe20000000000 */
[----:B------:R-:W1:Y:S03]  /*1d20*/  @!P2 LDC.64 R62, c[0x0][0x3a0] ;  /* 0x0000e800ff3eab82 */ /* 0x000e660000000a00 */
[----:B------:R-:W-:-:S04]  /*1d30*/  FMUL R58, R58, 0.001302083372138440609 ;  /* 0x3aaaaaab3a3a7820 */ /* 0x000fc80000400000 */
[----:B------:R-:W-:Y:S01]  /*1d40*/  FFMA R58, R61, R61, R58 ;  /* 0x0000003d3d3a7223 */ /* 0x000fe2000000003a */
[----:B0-----:R-:W0:Y:S01]  /*1d50*/  LDC.64 R64, c[0x0][0x3c8] ;  /* 0x0000f200ff407b82 */ /* 0x001e220000000a00 */
[----:B------:R-:W-:Y:S02]  /*1d60*/  LOP3.LUT R61, R0, 0x1f, RZ, 0xc0, !PT ;  /* 0x0000001f003d7812 */ /* 0x000fe400078ec0ff */
[----:B------:R-:W-:-:S03]  /*1d70*/  FADD R55, R58, UR11 ;  /* 0x0000000b3a377e21 */ /* 0x000fc60008000000 */
[----:B------:R-:W-:Y:S02]  /*1d80*/  IMAD R61, R53, 0xc0, R61 ;  /* 0x000000c0353d7824 */ /* 0x000fe400078e023d */
[----:B------:R-:W-:Y:S01]  /*1d90*/  FSETP.GEU.AND P0, PT, |R55|, 1.175494350822287508e-38, PT ;  /* 0x008000003700780b */ /* 0x000fe20003f0e200 */
[----:B-1----:R-:W-:-:S12]  /*1da0*/  @!P2 IMAD.WIDE R62, R53, 0x4, R62 ;  /* 0x00000004353ea825 */ /* 0x002fd800078e023e */
        /* <DEDUP_REMOVED lines=13> */
[----:B------:R0:W-:Y:S01]  /*1e80*/  @!P2 STG.E desc[UR4][R62.64], R54 ;  /* 0x000000363e00a986 */ /* 0x0001e2000c101904 */
[----:B------:R-:W-:Y:S01]  /*1e90*/  FMUL R36, R40, R54 ;  /* 0x0000003628247220 */ /* 0x000fe20000400000 */
[C---:B------:R-:W-:Y:S01]  /*1ea0*/  @P1 FMUL R28, R52.reuse, R28 ;  /* 0x0000001c341c1220 */ /* 0x040fe20000400000 */
[C---:B------:R-:W-:Y:S01]  /*1eb0*/  @P1 FMUL R29, R52.reuse, R29 ;  /* 0x0000001d341d1220 */ /* 0x040fe20000400000 */
[C---:B------:R-:W-:Y:S01]  /*1ec0*/  @P1 FMUL R30, R52.reuse, R30 ;  /* 0x0000001e341e1220 */ /* 0x040fe20000400000 */
[----:B------:R-:W-:Y:S01]  /*1ed0*/  @P1 FMUL R31, R52, R31 ;  /* 0x0000001f341f1220 */ /* 0x000fe20000400000 */
[-C--:B------:R-:W-:Y:S01]  /*1ee0*/  FMUL R40, R44, R54.reuse ;  /* 0x000000362c287220 */ /* 0x080fe20000400000 */
[-C--:B------:R-:W-:Y:S01]  /*1ef0*/  FMUL R44, R48, R54.reuse ;  /* 0x00000036302c7220 */ /* 0x080fe20000400000 */
[-C--:B------:R-:W-:Y:S01]  /*1f00*/  FMUL R57, R33, R54.reuse ;  /* 0x0000003621397220 */ /* 0x080fe20000400000 */
[----:B------:R-:W1:Y:S01]  /*1f10*/  LDC R48, c[0x0][0x380] ;  /* 0x0000e000ff307b82 */ /* 0x000e620000000800 */
[-C--:B------:R-:W-:Y:S01]  /*1f20*/  FMUL R56, R34, R54.reuse ;  /* 0x0000003622387220 */ /* 0x080fe20000400000 */
[----:B------:R-:W-:Y:S01]  /*1f30*/  FMUL R55, R35, R54 ;  /* 0x0000003623377220 */ /* 0x000fe20000400000 */
[----:B0-----:R-:W-:-:S04]  /*1f40*/  IMAD.WIDE.U32 R62, R60, 0x10, R64 ;  /* 0x000000103c3e7825 */ /* 0x001fc800078e0040 */
[-C--:B------:R-:W-:Y:S01]  /*1f50*/  FMUL R33, R37, R54.reuse ;  /* 0x0000003625217220 */ /* 0x080fe20000400000 */
[-C--:B------:R-:W-:Y:S01]  /*1f60*/  FMUL R34, R38, R54.reuse ;  /* 0x0000003626227220 */ /* 0x080fe20000400000 */
[-C--:B------:R-:W-:Y:S01]  /*1f70*/  FMUL R35, R39, R54.reuse ;  /* 0x0000003627237220 */ /* 0x080fe20000400000 */
[-C--:B------:R-:W-:Y:S01]  /*1f80*/  FMUL R37, R41, R54.reuse ;  /* 0x0000003629257220 */ /* 0x080fe20000400000 */
        /* <DEDUP_REMOVED lines=18> */
[C---:B0-----:R-:W-:Y:S01]  /*20b0*/  IADD3 R28, PT, PT, R61.reuse, 0x40, RZ ;  /* 0x000000403d1c7810 */ /* 0x041fe20007ffe0ff */
[----:B------:R-:W-:Y:S01]  /*20c0*/  FMUL R30, R10, R56 ;  /* 0x000000380a1e7220 */ /* 0x000fe20000400000 */
[----:B------:R-:W-:Y:S01]  /*20d0*/  IADD3 R29, PT, PT, R61, 0x60, RZ ;  /* 0x000000603d1d7810 */ /* 0x000fe20007ffe0ff */
[----:B------:R-:W-:Y:S01]  /*20e0*/  FMUL R31, R11, R55 ;  /* 0x000000370b1f7220 */ /* 0x000fe20000400000 */
[----:B------:R-:W-:Y:S01]  /*20f0*/  IADD3 R61, PT, PT, R61, 0x80, RZ ;  /* 0x000000803d3d7810 */ /* 0x000fe20007ffe0ff */
[----:B------:R-:W-:-:S04]  /*2100*/  IMAD.WIDE.U32 R66, R28, 0x10, R64 ;  /* 0x000000101c427825 */ /* 0x000fc800078e0040 */
[----:B------:R-:W-:Y:S01]  /*2110*/  FMUL R28, R8, R58 ;  /* 0x0000003a081c7220 */ /* 0x000fe20000400000 */
[----:B------:R-:W-:Y:S01]  /*2120*/  FMUL R41, R21, R41 ;  /* 0x0000002915297220 */ /* 0x000fe20000400000 */
[----:B------:R-:W-:Y:S01]  /*2130*/  FMUL R42, R22, R42 ;  /* 0x0000002a162a7220 */ /* 0x000fe20000400000 */
[----:B------:R-:W-:-:S04]  /*2140*/  IMAD.WIDE.U32 R68, R29, 0x10, R64 ;  /* 0x000000101d447825 */ /* 0x000fc800078e0040 */
        /* <DEDUP_REMOVED lines=14> */
[----:B------:R-:W-:-:S04]  /*2230*/  IMAD.WIDE.U32 R50, R59, 0x10, R64 ;  /* 0x000000103b327825 */ /* 0x000fc800078e0040 */
        /* <DEDUP_REMOVED lines=14> */
[----:B-1----:R-:W-:-:S03]  /*2320*/  LEA R53, R48, R53, 0x2 ;  /* 0x0000003530357211 */ /* 0x002fc600078e10ff */
[----:B------:R0:W-:Y:S01]  /*2330*/  STG.E.128 desc[UR4][R66.64], R32 ;  /* 0x0000002042007986 */ /* 0x0001e2000c101d04 */
[----:B------:R-:W-:-:S03]  /*2340*/  ISETP.GE.AND P0, PT, R53, UR12, PT ;  /* 0x0000000c35007c0c */ /* 0x000fc6000bf06270 */
[----:B------:R0:W-:Y:S04]  /*2350*/  STG.E.128 desc[UR4][R68.64], R36 ;  /* 0x0000002444007986 */ /* 0x0001e8000c101d04 */
[----:B------:R0:W-:Y:S04]  /*2360*/  STG.E.128 desc[UR4][R64.64], R40 ;  /* 0x0000002840007986 */ /* 0x0001e8000c101d04 */
[----:B------:R0:W-:Y:S02]  /*2370*/  STG.E.128 desc[UR4][R50.64], R44 ;  /* 0x0000002c32007986 */ /* 0x0001e4000c101d04 */
[----:B------:R-:W-:Y:S05]  /*2380*/  @!P0 BRA `(.L_x_5532) ;  /* 0xfffffff0009c8947 */ /* 0x000fea000383ffff */
.L_x_5527:
[----:B------:R-:W-:Y:S05]  /*2390*/  BSYNC B0 ;  /* 0x0000000000007941 */ /* 0x000fea0003800000 */
.L_x_5526:
[----:B------:R-:W2:Y:S02]  /*23a0*/  LDCU.64 UR6, c[0x0][0x3f8] ;  /* 0x00007f00ff0677ac */ /* 0x000ea40008000a00 */
[----:B--2---:R-:W-:-:S04]  /*23b0*/  UISETP.NE.U32.AND UP0, UPT, UR6, URZ, UPT ;  /* 0x000000ff0600728c */ /* 0x004fc8000bf05070 */
[----:B------:R-:W-:-:S09]  /*23c0*/  UISETP.NE.AND.EX UP0, UPT, UR7, URZ, UPT, UP0 ;  /* 0x000000ff0700728c */ /* 0x000fd2000bf05300 */
[----:B------:R-:W-:Y:S05]  /*23d0*/  BRA.U !UP0, `(.L_x_5533) ;  /* 0x0000000108ac7547 */ /* 0x000fea000b800000 */
[----:B------:R-:W-:Y:S01]  /*23e0*/  UMOV UR6, 0xffffffff ;  /* 0xffffffff00067882 */ /* 0x000fe20000000000 */
[----:B-1----:R-:W-:Y:S02]  /*23f0*/  SHF.R.U32.HI R10, RZ, 0x5, R0 ;  /* 0x00000005ff0a7819 */ /* 0x002fe40000011600 */
[----:B------:R-:W-:Y:S01]  /*2400*/  LOP3.LUT R9, R0, 0x1f, RZ, 0xc0, !PT ;  /* 0x0000001f00097812 */ /* 0x000fe200078ec0ff */
[----:B------:R-:W-:Y:S06]  /*2410*/  BRA.DIV UR6, `(.L_x_5534) ;  /* 0x00000012067c7947 */ /* 0x000fec000b800000 */
        /* <DEDUP_REMOVED lines=9> */
.L_x_5569:
        /* <DEDUP_REMOVED lines=24> */
.L_x_5572:
[----:B------:R-:W-:Y:S02]  /*2630*/  ISETP.NE.AND P0, PT, R0, RZ, PT ;  /* 0x000000ff0000720c */ /* 0x000fe40003f05270 */
[----:B---3--:R-:W-:-:S11]  /*2640*/  FMNMX R3, R4, R5, !PT ;  /* 0x0000000504037209 */ /* 0x008fd60007800000 */
[----:B------:R-:W-:Y:S05]  /*2650*/  @P0 BRA `(.L_x_5535) ;  /* 0x0000000000080947 */ /* 0x000fea0003800000 */
[----:B--2---:R-:W2:Y:S02]  /*2660*/  LDC.64 R4, c[0x0][0x3f8] ;  /* 0x0000fe00ff047b82 */ /* 0x004ea40000000a00 */
[----:B--2---:R3:W-:Y:S02]  /*2670*/  REDG.E.MAX.S32.STRONG.GPU desc[UR4][R4.64], R3 ;  /* 0x000000030400798e */ /* 0x0047e4000d12e304 */
.L_x_5535:
[----:B------:R-:W-:Y:S05]  /*2680*/  BSYNC B0 ;  /* 0x0000000000007941 */ /* 0x000fea0003800000 */
.L_x_5533:
[----:B------:R-:W4:Y:S02]  /*2690*/  LDCU.U8 UR6, c[0x0][0x404] ;  /* 0x00008080ff0677ac */ /* 0x000f240008000000 */
[----:B----4-:R-:W-:-:S13]  /*26a0*/  ISETP.NE.AND P0, PT, RZ, UR6, PT ;  /* 0x00000006ff007c0c */ /* 0x010fda000bf05270 */
[----:B------:R-:W-:Y:S05]  /*26b0*/  @!P0 EXIT ;  /* 0x000000000000894d */ /* 0x000fea0003800000 */
[----:B------:R-:W4:Y:S01]  /*26c0*/  LDCU.64 UR6, c[0x0][0x3f0] ;  /* 0x00007e00ff0677ac */ /* 0x000f220008000a00 */
[----:B------:R-:W-:Y:S02]  /*26d0*/  LOP3.LUT P0, RZ, R2, R0, RZ, 0xfc, !PT ;  /* 0x0000000002ff7212 */ /* 0x000fe4000780fcff */
[----:B----4-:R-:W-:-:S04]  /*26e0*/  ISETP.EQ.U32.AND P1, PT, RZ, UR6, PT ;  /* 0x00000006ff007c0c */ /* 0x010fc8000bf22070 */
[----:B------:R-:W-:-:S13]  /*26f0*/  ISETP.EQ.OR.EX P0, PT, RZ, UR7, P0, P1 ;  /* 0x00000007ff007c0c */ /* 0x000fda0008702710 */
[----:B------:R-:W-:Y:S05]  /*2700*/  @P0 EXIT ;  /* 0x000000000000094d */ /* 0x000fea0003800000 */
[----:B-----5:R-:W-:-:S04]  /*2710*/  IADD3 R0, PT, PT, R52, 0x1800000, RZ ;  /* 0x0180000034007810 */ /* 0x020fc80007ffe0ff */
[----:B------:R-:W-:-:S04]  /*2720*/  LOP3.LUT R0, R0, 0x7f800000, RZ, 0xc0, !PT ;  /* 0x7f80000000007812 */ /* 0x000fc800078ec0ff */
[----:B------:R-:W-:-:S13]  /*2730*/  ISETP.GT.U32.AND P0, PT, R0, 0x1ffffff, PT ;  /* 0x01ffffff0000780c */ /* 0x000fda0003f04070 */
[----:B------:R-:W-:Y:S05]  /*2740*/  @P0 BRA `(.L_x_5537) ;  /* 0x00000000000c0947 */ /* 0x000fea0003800000 */
[----:B-1----:R-:W-:-:S07]  /*2750*/  MOV R7, 0x2770 ;  /* 0x0000277000077802 */ /* 0x002fce0000000f00 */
[----:B0-23--:R-:W-:Y:S05]  /*2760*/  CALL.REL.NOINC `($__internal_66_$__cuda_sm20_rcp_rn_f32_slowpath) ;  /* 0x0000001000807944 */ /* 0x00dfea0003c00000 */
[----:B------:R-:W-:Y:S05]  /*2770*/  BRA `(.L_x_5538) ;  /* 0x0000000000107947 */ /* 0x000fea0003800000 */
.L_x_5537:
[----:B-1-3--:R-:W1:Y:S02]  /*2780*/  MUFU.RCP R5, R52 ;  /* 0x0000003400057308 */ /* 0x00ae640000001000 */
[----:B-1----:R-:W-:-:S04]  /*2790*/  FFMA R0, R52, R5, -1 ;  /* 0xbf80000034007423 */ /* 0x002fc80000000005 */
[----:B------:R-:W-:-:S04]  /*27a0*/  FADD.FTZ R0, -R0, -RZ ;  /* 0x800000ff00007221 */ /* 0x000fc80000010100 */
[----:B------:R-:W-:-:S07]  /*27b0*/  FFMA R5, R5, R0, R5 ;  /* 0x0000000005057223 */ /* 0x000fce0000000005 */
.L_x_5538:
[----:B------:R-:W1:Y:S02]  /*27c0*/  LDC.64 R2, c[0x0][0x3f0] ;  /* 0x0000fc00ff027b82 */ /* 0x000e640000000a00 */
[----:B-1----:R-:W-:Y:S01]  /*27d0*/  STG.E desc[UR4][R2.64], R5 ;  /* 0x0000000502007986 */ /* 0x002fe2000c101904 */
[----:B------:R-:W-:Y:S05]  /*27e0*/  EXIT ;  /* 0x000000000000794d */ /* 0x000fea0003800000 */
.L_x_5529:
[----:B------:R-:W-:Y:S01]  /*27f0*/  HFMA2 R55, -RZ, RZ, 0, 5.9604644775390625e-08 ;  /* 0x00000001ff377431 */ /* 0x000fe200000001ff */
[----:B------:R-:W-:Y:S01]  /*2800*/  BSSY B1, `(.L_x_5539) ;  /* 0x0000006000017945 */ /* 0x000fe20003800000 */
[----:B------:R-:W-:Y:S02]  /*2810*/  MOV R56, 0x1f ;  /* 0x0000001f00387802 */ /* 0x000fe40000000f00 */
[----:B------:R-:W-:-:S07]  /*2820*/  MOV R57, 0xffffffff ;  /* 0xffffffff00397802 */ /* 0x000fce0000000f00 */
[----:B------:R-:W-:Y:S05]  /*2830*/  WARPSYNC.COLLECTIVE R57, `(.L_x_5540) ;  /* 0x0000000039087348 */ /* 0x000fea0003c00000 */
[----:B------:R0:W1:Y:S02]  /*2840*/  SHFL.BFLY P0, R58, R54, R55, R56 ;  /* 0x0c000037363a7389 */ /* 0x0000640000000038 */
[----:B01----:R-:W-:Y:S05]  /*2850*/  ENDCOLLECTIVE ;  /* 0x000000000000791b */ /* 0x003fea0003800000 */
.L_x_5540:
[----:B------:R-:W-:Y:S05]  /*2860*/  BSYNC B1 ;  /* 0x0000000000017941 */ /* 0x000fea0003800000 */
.L_x_5539:
        /* <DEDUP_REMOVED lines=8> */
.L_x_5541:
[----:B------:R-:W-:Y:S02]  /*28f0*/  HFMA2 R55, -RZ, RZ, 0, 2.384185791015625e-07 ;  /* 0x00000004ff377431 */ /* 0x000fe400000001ff */
[----:B------:R-:W-:-:S05]  /*2900*/  FADD R63, R62, R58 ;  /* 0x0000003a3e3f7221 */ /* 0x000fca0000000000 */
[----:B------:R-:W-:-:S07]  /*2910*/  MOV R54, R63 ;  /* 0x0000003f00367202 */ /* 0x000fce0000000f00 */
[----:B------:R-:W-:Y:S05]  /*2920*/  WARPSYNC.COLLECTIVE R57, `(.L_x_5542) ;  /* 0x0000000039087348 */ /* 0x000fea0003c00000 */
[----:B------:R0:W1:Y:S02]  /*2930*/  SHFL.BFLY P0, R58, R54, R55, R56 ;  /* 0x0c000037363a7389 */ /* 0x0000640000000038 */
[----:B01----:R-:W-:Y:S05]  /*2940*/  ENDCOLLECTIVE ;  /* 0x000000000000791b */ /* 0x003fea0003800000 */
.L_x_5542:
[----:B------:R-:W-:Y:S02]  /*2950*/  HFMA2 R55, -RZ, RZ, 0, 4.76837158203125e-07 ;  /* 0x00000008ff377431 */ /* 0x000fe400000001ff */
[----:B------:R-:W-:-:S05]  /*2960*/  FADD R64, R63, R58 ;  /* 0x0000003a3f407221 */ /* 0x000fca0000000000 */
[----:B------:R-:W-:-:S07]  /*2970*/  MOV R54, R64 ;  /* 0x0000004000367202 */ /* 0x000fce0000000f00 */
[----:B------:R-:W-:Y:S05]  /*2980*/  WARPSYNC.COLLECTIVE R57, `(.L_x_5543) ;  /* 0x0000000039087348 */ /* 0x000fea0003c00000 */
[----:B------:R0:W1:Y:S02]  /*2990*/  SHFL.BFLY P0, R58, R54, R55, R56 ;  /* 0x0c000037363a7389 */ /* 0x0000640000000038 */
[----:B01----:R-:W-:Y:S05]  /*29a0*/  ENDCOLLECTIVE ;  /* 0x000000000000791b */ /* 0x003fea0003800000 */
.L_x_5543:
[----:B------:R-:W-:Y:S02]  /*29b0*/  HFMA2 R55, -RZ, RZ, 0, 9.5367431640625e-07 ;  /* 0x00000010ff377431 */ /* 0x000fe400000001ff */
[----:B------:R-:W-:-:S05]  /*29c0*/  FADD R65, R64, R58 ;  /* 0x0000003a40417221 */ /* 0x000fca0000000000 */
[----:B------:R-:W-:-:S07]  /*29d0*/  MOV R54, R65 ;  /* 0x0000004100367202 */ /* 0x000fce0000000f00 */
[----:B------:R-:W-:Y:S05]  /*29e0*/  WARPSYNC.COLLECTIVE R57, `(.L_x_5544) ;  /* 0x0000000039087348 */ /* 0x000fea0003c00000 */
[----:B------:R0:W1:Y:S02]  /*29f0*/  SHFL.BFLY P0, R58, R54, R55, R56 ;  /* 0x0c000037363a7389 */ /* 0x0000640000000038 */
[----:B01----:R-:W-:Y:S05]  /*2a00*/  ENDCOLLECTIVE ;  /* 0x000000000000791b */ /* 0x003fea0003800000 */
.L_x_5544:
        /* <DEDUP_REMOVED lines=54> */
.L_x_5545:
[----:B------:R-:W-:Y:S02]  /*2d70*/  HFMA2 R55, -RZ, RZ, 0, 1.1920928955078125e-07 ;  /* 0x00000002ff377431 */ /* 0x000fe400000001ff */
[----:B------:R-:W-:-:S05]  /*2d80*/  FADD R62, R54, R58 ;  /* 0x0000003a363e7221 */ /* 0x000fca0000000000 */
[----:B------:R-:W-:-:S07]  /*2d90*/  MOV R54, R62 ;  /* 0x0000003e00367202 */ /* 0x000fce0000000f00 */
[----:B------:R-:W-:Y:S05]  /*2da0*/  WARPSYNC.COLLECTIVE R57, `(.L_x_5546) ;  /* 0x0000000039087348 */ /* 0x000fea0003c00000 */
[----:B------:R0:W1:Y:S02]  /*2db0*/  SHFL.BFLY P0, R58, R54, R55, R56 ;  /* 0x0c000037363a7389 */ /* 0x0000640000000038 */
[----:B01----:R-:W-:Y:S05]  /*2dc0*/  ENDCOLLECTIVE ;  /* 0x000000000000791b */ /* 0x003fea0003800000 */
.L_x_5546:
[----:B------:R-:W-:Y:S02]  /*2dd0*/  HFMA2 R55, -RZ, RZ, 0, 2.384185791015625e-07 ;  /* 0x00000004ff377431 */ /* 0x000fe400000001ff */
[----:B------:R-:W-:-:S05]  /*2de0*/  FADD R63, R62, R58 ;  /* 0x0000003a3e3f7221 */ /* 0x000fca0000000000 */
[----:B------:R-:W-:-:S07]  /*2df0*/  MOV R54, R63 ;  /* 0x0000003f00367202 */ /* 0x000fce0000000f00 */
[----:B------:R-:W-:Y:S05]  /*2e00*/  WARPSYNC.COLLECTIVE R57, `(.L_x_5547) ;  /* 0x0000000039087348 */ /* 0x000fea0003c00000 */
[----:B------:R0:W1:Y:S02]  /*2e10*/  SHFL.BFLY P0, R58, R54, R55, R56 ;  /* 0x0c000037363a7389 */ /* 0x0000640000000038 */
[----:B01----:R-:W-:Y:S05]  /*2e20*/  ENDCOLLECTIVE ;  /* 0x000000000000791b */ /* 0x003fea0003800000 */
.L_x_5547:
[----:B------:R-:W-:Y:S02]  /*2e30*/  HFMA2 R55, -RZ, RZ, 0, 4.76837158203125e-07 ;  /* 0x00000008ff377431 */ /* 0x000fe400000001ff */
[----:B------:R-:W-:-:S05]  /*2e40*/  FADD R64, R63, R58 ;  /* 0x0000003a3f407221 */ /* 0x000fca0000000000 */
[----:B------:R-:W-:-:S07]  /*2e50*/  MOV R54, R64 ;  /* 0x0000004000367202 */ /* 0x000fce0000000f00 */
[----:B------:R-:W-:Y:S05]  /*2e60*/  WARPSYNC.COLLECTIVE R57, `(.L_x_5548) ;  /* 0x0000000039087348 */ /* 0x000fea0003c00000 */
[----:B------:R0:W1:Y:S02]  /*2e70*/  SHFL.BFLY P0, R58, R54, R55, R56 ;  /* 0x0c000037363a7389 */ /* 0x0000640000000038 */
[----:B01----:R-:W-:Y:S05]  /*2e80*/  ENDCOLLECTIVE ;  /* 0x000000000000791b */ /* 0x003fea0003800000 */
.L_x_5548:
[----:B------:R-:W-:Y:S02]  /*2e90*/  HFMA2 R55, -RZ, RZ, 0, 9.5367431640625e-07 ;  /* 0x00000010ff377431 */ /* 0x000fe400000001ff */
[----:B------:R-:W-:-:S05]  /*2ea0*/  FADD R65, R64, R58 ;  /* 0x0000003a40417221 */ /* 0x000fca0000000000 */
[----:B------:R-:W-:-:S07]  /*2eb0*/  MOV R54, R65 ;  /* 0x0000004100367202 */ /* 0x000fce0000000f00 */
[----:B------:R-:W-:Y:S05]  /*2ec0*/  WARPSYNC.COLLECTIVE R57, `(.L_x_5549) ;  /* 0x0000000039087348 */ /* 0x000fea0003c00000 */
[----:B------:R0:W1:Y:S02]  /*2ed0*/  SHFL.BFLY P0, R58, R54, R55, R56 ;  /* 0x0c000037363a7389 */ /* 0x0000640000000038 */
[----:B01----:R-:W-:Y:S05]  /*2ee0*/  ENDCOLLECTIVE ;  /* 0x000000000000791b */ /* 0x003fea0003800000 */
.L_x_5549:
[----:B------:R-:W-:Y:S05]  /*2ef0*/  BRA `(.L_x_5550) ;  /* 0xffffffdc00587947 */ /* 0x000fea000383ffff */
.L_x_5531:
[----:B------:R-:W-:Y:S01]  /*2f00*/  HFMA2 R56, -RZ, RZ, 0, 1.847743988037109375e-06 ;  /* 0x0000001fff387431 */ /* 0x000fe200000001ff */
[----:B------:R-:W-:Y:S01]  /*2f10*/  BSSY B1, `(.L_x_5551) ;  /* 0x0000006000017945 */ /* 0x000fe20003800000 */
[----:B------:R-:W-:Y:S02]  /*2f20*/  MOV R55, 0x1 ;  /* 0x0000000100377802 */ /* 0x000fe40000000f00 */
[----:B------:R-:W-:-:S07]  /*2f30*/  MOV R57, 0xffffffff ;  /* 0xffffffff00397802 */ /* 0x000fce0000000f00 */
[----:B------:R-:W-:Y:S05]  /*2f40*/  WARPSYNC.COLLECTIVE R57, `(.L_x_5552) ;  /* 0x0000000039087348 */ /* 0x000fea0003c00000 */
[----:B------:R0:W1:Y:S02]  /*2f50*/  SHFL.BFLY P0, R58, R54, R55, R56 ;  /* 0x0c000037363a7389 */ /* 0x0000640000000038 */
[----:B01----:R-:W-:Y:S05]  /*2f60*/  ENDCOLLECTIVE ;  /* 0x000000000000791b */ /* 0x003fea0003800000 */
.L_x_5552:
[----:B------:R-:W-:Y:S05]  /*2f70*/  BSYNC B1 ;  /* 0x0000000000017941 */ /* 0x000fea0003800000 */
.L_x_5551:
        /* <DEDUP_REMOVED lines=8> */
.L_x_5553:
[----:B------:R-:W-:Y:S02]  /*3000*/  HFMA2 R55, -RZ, RZ, 0, 2.384185791015625e-07 ;  /* 0x00000004ff377431 */ /* 0x000fe400000001ff */
[----:B------:R-:W-:-:S05]  /*3010*/  FADD R63, R62, R58 ;  /* 0x0000003a3e3f7221 */ /* 0x000fca0000000000 */
[----:B------:R-:W-:-:S07]  /*3020*/  MOV R54, R63 ;  /* 0x0000003f00367202 */ /* 0x000fce0000000f00 */
[----:B------:R-:W-:Y:S05]  /*3030*/  WARPSYNC.COLLECTIVE R57, `(.L_x_5554) ;  /* 0x0000000039087348 */ /* 0x000fea0003c00000 */
[----:B------:R0:W1:Y:S02]  /*3040*/  SHFL.BFLY P0, R58, R54, R55, R56 ;  /* 0x0c000037363a7389 */ /* 0x0000640000000038 */
[----:B01----:R-:W-:Y:S05]  /*3050*/  ENDCOLLECTIVE ;  /* 0x000000000000791b */ /* 0x003fea0003800000 */
.L_x_5554:
[----:B------:R-:W-:Y:S02]  /*3060*/  HFMA2 R55, -RZ, RZ, 0, 4.76837158203125e-07 ;  /* 0x00000008ff377431 */ /* 0x000fe400000001ff */
[----:B------:R-:W-:-:S05]  /*3070*/  FADD R64, R63, R58 ;  /* 0x0000003a3f407221 */ /* 0x000fca0000000000 */
[----:B------:R-:W-:-:S07]  /*3080*/  MOV R54, R64 ;  /* 0x0000004000367202 */ /* 0x000fce0000000f00 */
[----:B------:R-:W-:Y:S05]  /*3090*/  WARPSYNC.COLLECTIVE R57, `(.L_x_5555) ;  /* 0x0000000039087348 */ /* 0x000fea0003c00000 */
[----:B------:R0:W1:Y:S02]  /*30a0*/  SHFL.BFLY P0, R58, R54, R55, R56 ;  /* 0x0c000037363a7389 */ /* 0x0000640000000038 */
[----:B01----:R-:W-:Y:S05]  /*30b0*/  ENDCOLLECTIVE ;  /* 0x000000000000791b */ /* 0x003fea0003800000 */
.L_x_5555:
[----:B------:R-:W-:Y:S02]  /*30c0*/  HFMA2 R55, -RZ, RZ, 0, 9.5367431640625e-07 ;  /* 0x00000010ff377431 */ /* 0x000fe400000001ff */
[----:B------:R-:W-:-:S05]  /*30d0*/  FADD R65, R64, R58 ;  /* 0x0000003a40417221 */ /* 0x000fca0000000000 */
[----:B------:R-:W-:-:S07]  /*30e0*/  MOV R54, R65 ;  /* 0x0000004100367202 */ /* 0x000fce0000000f00 */
[----:B------:R-:W-:Y:S05]  /*30f0*/  WARPSYNC.COLLECTIVE R57, `(.L_x_5556) ;  /* 0x0000000039087348 */ /* 0x000fea0003c00000 */
[----:B------:R0:W1:Y:S02]  /*3100*/  SHFL.BFLY P0, R58, R54, R55, R56 ;  /* 0x0c000037363a7389 */ /* 0x0000640000000038 */
[----:B01----:R-:W-:Y:S05]  /*3110*/  ENDCOLLECTIVE ;  /* 0x000000000000791b */ /* 0x003fea0003800000 */
.L_x_5556:
        /* <DEDUP_REMOVED lines=54> */
.L_x_5557:
[----:B------:R-:W-:Y:S02]  /*3480*/  HFMA2 R55, -RZ, RZ, 0, 1.1920928955078125e-07 ;  /* 0x00000002ff377431 */ /* 0x000fe400000001ff */
[----:B------:R-:W-:-:S05]  /*3490*/  FADD R62, R54, R58 ;  /* 0x0000003a363e7221 */ /* 0x000fca0000000000 */
[----:B------:R-:W-:-:S07]  /*34a0*/  MOV R54, R62 ;  /* 0x0000003e00367202 */ /* 0x000fce0000000f00 */
[----:B------:R-:W-:Y:S05]  /*34b0*/  WARPSYNC.COLLECTIVE R57, `(.L_x_5558) ;  /* 0x0000000039087348 */ /* 0x000fea0003c00000 */
[----:B------:R0:W1:Y:S02]  /*34c0*/  SHFL.BFLY P0, R58, R54, R55, R56 ;  /* 0x0c000037363a7389 */ /* 0x0000640000000038 */
[----:B01----:R-:W-:Y:S05]  /*34d0*/  ENDCOLLECTIVE ;  /* 0x000000000000791b */ /* 0x003fea0003800000 */
.L_x_5558:
[----:B------:R-:W-:Y:S02]  /*34e0*/  HFMA2 R55, -RZ, RZ, 0, 2.384185791015625e-07 ;  /* 0x00000004ff377431 */ /* 0x000fe400000001ff */
[----:B------:R-:W-:-:S05]  /*34f0*/  FADD R63, R62, R58 ;  /* 0x0000003a3e3f7221 */ /* 0x000fca0000000000 */
[----:B------:R-:W-:-:S07]  /*3500*/  MOV R54, R63 ;  /* 0x0000003f00367202 */ /* 0x000fce0000000f00 */
[----:B------:R-:W-:Y:S05]  /*3510*/  WARPSYNC.COLLECTIVE R57, `(.L_x_5559) ;  /* 0x0000000039087348 */ /* 0x000fea0003c00000 */
[----:B------:R0:W1:Y:S02]  /*3520*/  SHFL.BFLY P0, R58, R54, R55, R56 ;  /* 0x0c000037363a7389 */ /* 0x0000640000000038 */
[----:B01----:R-:W-:Y:S05]  /*3530*/  ENDCOLLECTIVE ;  /* 0x000000000000791b */ /* 0x003fea0003800000 */
.L_x_5559:
[----:B------:R-:W-:Y:S02]  /*3540*/  HFMA2 R55, -RZ, RZ, 0, 4.76837158203125e-07 ;  /* 0x00000008ff377431 */ /* 0x000fe400000001ff */
[----:B------:R-:W-:-:S05]  /*3550*/  FADD R64, R63, R58 ;  /* 0x0000003a3f407221 */ /* 0x000fca0000000000 */
[----:B------:R-:W-:-:S07]  /*3560*/  MOV R54, R64 ;  /* 0x0000004000367202 */ /* 0x000fce0000000f00 */
[----:B------:R-:W-:Y:S05]  /*3570*/  WARPSYNC.COLLECTIVE R57, `(.L_x_5560) ;  /* 0x0000000039087348 */ /* 0x000fea0003c00000 */
[----:B------:R0:W1:Y:S02]  /*3580*/  SHFL.BFLY P0, R58, R54, R55, R56 ;  /* 0x0c000037363a7389 */ /* 0x0000640000000038 */
[----:B01----:R-:W-:Y:S05]  /*3590*/  ENDCOLLECTIVE ;  /* 0x000000000000791b */ /* 0x003fea0003800000 */
.L_x_5560:
[----:B------:R-:W-:Y:S02]  /*35a0*/  HFMA2 R55, -RZ, RZ, 0, 9.5367431640625e-07 ;  /* 0x00000010ff377431 */ /* 0x000fe400000001ff */
[----:B------:R-:W-:-:S05]  /*35b0*/  FADD R65, R64, R58 ;  /* 0x0000003a40417221 */ /* 0x000fca0000000000 */
[----:B------:R-:W-:-:S07]  /*35c0*/  MOV R54, R65 ;  /* 0x0000004100367202 */ /* 0x000fce0000000f00 */
[----:B------:R-:W-:Y:S05]  /*35d0*/  WARPSYNC.COLLECTIVE R57, `(.L_x_5561) ;  /* 0x0000000039087348 */ /* 0x000fea0003c00000 */
[----:B------:R0:W1:Y:S02]  /*35e0*/  SHFL.BFLY P0, R58, R54, R55, R56 ;  /* 0x0c000037363a7389 */ /* 0x0000640000000038 */
[----:B01----:R-:W-:Y:S05]  /*35f0*/  ENDCOLLECTIVE ;  /* 0x000000000000791b */ /* 0x003fea0003800000 */
.L_x_5561:
[----:B------:R-:W-:Y:S05]  /*3600*/  BRA `(.L_x_5562) ;  /* 0xffffffe400c07947 */ /* 0x000fea000383ffff */
.L_x_5534:
[----:B------:R-:W-:Y:S01]  /*3610*/  HFMA2 R14, -RZ, RZ, 0, 1.847743988037109375e-06 ;  /* 0x0000001fff0e7431 */ /* 0x000fe200000001ff */
[----:B------:R-:W-:Y:S01]  /*3620*/  BSSY B0, `(.L_x_5563) ;  /* 0x0000006000007945 */ /* 0x000fe20003800000 */
[----:B------:R-:W-:Y:S02]  /*3630*/  MOV R12, 0x10 ;  /* 0x00000010000c7802 */ /* 0x000fe40000000f00 */
[----:B------:R-:W-:-:S07]  /*3640*/  MOV R57, 0xffffffff ;  /* 0xffffffff00397802 */ /* 0x000fce0000000f00 */
[----:B0----5:R-:W-:Y:S05]  /*3650*/  WARPSYNC.COLLECTIVE R57, `(.L_x_5564) ;  /* 0x0000000039087348 */ /* 0x021fea0003c00000 */
[----:B------:R1:W2:Y:S02]  /*3660*/  SHFL.DOWN P0, R8, R3, R12, R14 ;  /* 0x0800000c03087389 */ /* 0x0002a4000000000e */
[----:B012--5:R-:W-:Y:S05]  /*3670*/  ENDCOLLECTIVE ;  /* 0x000000000000791b */ /* 0x027fea0003800000 */
.L_x_5564:
[----:B------:R-:W-:Y:S05]  /*3680*/  BSYNC B0 ;  /* 0x0000000000007941 */ /* 0x000fea0003800000 */
.L_x_5563:
        /* <DEDUP_REMOVED lines=9> */
.L_x_5565:
[----:B------:R-:W-:Y:S01]  /*3720*/  HFMA2 R12, -RZ, RZ, 0, 2.384185791015625e-07 ;  /* 0x00000004ff0c7431 */ /* 0x000fe200000001ff */
[----:B------:R-:W-:-:S04]  /*3730*/  MOV R5, R8 ;  /* 0x0000000800057202 */ /* 0x000fc80000000f00 */
[----:B------:R-:W-:-:S04]  /*3740*/  FMNMX R5, R4, R5, !PT ;  /* 0x0000000504057209 */ /* 0x000fc80007800000 */
[----:B------:R-:W-:-:S07]  /*3750*/  MOV R3, R5 ;  /* 0x0000000500037202 */ /* 0x000fce0000000f00 */
[----:B------:R-:W-:Y:S05]  /*3760*/  WARPSYNC.COLLECTIVE R57, `(.L_x_5566) ;  /* 0x0000000039087348 */ /* 0x000fea0003c00000 */
[----:B------:R0:W1:Y:S02]  /*3770*/  SHFL.DOWN P0, R8, R3, R12, R14 ;  /* 0x0800000c03087389 */ /* 0x000064000000000e */
[----:B01----:R-:W-:Y:S05]  /*3780*/  ENDCOLLECTIVE ;  /* 0x000000000000791b */ /* 0x003fea0003800000 */
.L_x_5566:
[----:B------:R-:W-:Y:S01]  /*3790*/  HFMA2 R12, -RZ, RZ, 0, 1.1920928955078125e-07 ;  /* 0x00000002ff0c7431 */ /* 0x000fe200000001ff */
[----:B------:R-:W-:-:S04]  /*37a0*/  MOV R6, R8 ;  /* 0x0000000800067202 */ /* 0x000fc80000000f00 */
[----:B------:R-:W-:-:S04]  /*37b0*/  FMNMX R6, R5, R6, !PT ;  /* 0x0000000605067209 */ /* 0x000fc80007800000 */
[----:B------:R-:W-:-:S07]  /*37c0*/  MOV R3, R6 ;  /* 0x0000000600037202 */ /* 0x000fce0000000f00 */
[----:B------:R-:W-:Y:S05]  /*37d0*/  WARPSYNC.COLLECTIVE R57, `(.L_x_5567) ;  /* 0x0000000039087348 */ /* 0x000fea0003c00000 */
[----:B------:R0:W1:Y:S02]  /*37e0*/  SHFL.DOWN P0, R8, R3, R12, R14 ;  /* 0x0800000c03087389 */ /* 0x000064000000000e */
[----:B01----:R-:W-:Y:S05]  /*37f0*/  ENDCOLLECTIVE ;  /* 0x000000000000791b */ /* 0x003fea0003800000 */
.L_x_5567:
[----:B------:R-:W-:Y:S01]  /*3800*/  HFMA2 R12, -RZ, RZ, 0, 5.9604644775390625e-08 ;  /* 0x00000001ff0c7431 */ /* 0x000fe200000001ff */
[----:B------:R-:W-:-:S04]  /*3810*/  MOV R7, R8 ;  /* 0x0000000800077202 */ /* 0x000fc80000000f00 */
[----:B------:R-:W-:-:S04]  /*3820*/  FMNMX R7, R6, R7, !PT ;  /* 0x0000000706077209 */ /* 0x000fc80007800000 */
[----:B------:R-:W-:-:S07]  /*3830*/  MOV R3, R7 ;  /* 0x0000000700037202 */ /* 0x000fce0000000f00 */
[----:B------:R-:W-:Y:S05]  /*3840*/  WARPSYNC.COLLECTIVE R57, `(.L_x_5568) ;  /* 0x0000000039087348 */ /* 0x000fea0003c00000 */
[----:B------:R0:W1:Y:S02]  /*3850*/  SHFL.DOWN P0, R8, R3, R12, R14 ;  /* 0x0800000c03087389 */ /* 0x000064000000000e */
[----:B01----:R-:W-:Y:S05]  /*3860*/  ENDCOLLECTIVE ;  /* 0x000000000000791b */ /* 0x003fea0003800000 */
.L_x_5568:
[----:B------:R-:W-:Y:S05]  /*3870*/  BRA `(.L_x_5569) ;  /* 0xffffffec000c7947 */ /* 0x000fea000383ffff */
.L_x_5536:
[----:B------:R-:W-:Y:S02]  /*3880*/  MOV R12, 0x2 ;  /* 0x00000002000c7802 */ /* 0x000fe40000000f00 */
[----:B------:R-:W-:Y:S02]  /*3890*/  MOV R14, 0x1f ;  /* 0x0000001f000e7802 */ /* 0x000fe40000000f00 */
[----:B------:R-:W-:-:S07]  /*38a0*/  MOV R57, 0xffffffff ;  /* 0xffffffff00397802 */ /* 0x000fce0000000f00 */
[----:B0123-5:R-:W-:Y:S05]  /*38b0*/  WARPSYNC.COLLECTIVE R57, `(.L_x_5570) ;  /* 0x0000000039087348 */ /* 0x02ffea0003c00000 */
[----:B---3--:R3:W4:Y:S02]  /*38c0*/  SHFL.DOWN P0, R8, R3, R12, R14 ;  /* 0x0800000c03087389 */ /* 0x008724000000000e */
[----:B012345:R-:W-:Y:S05]  /*38d0*/  ENDCOLLECTIVE ;  /* 0x000000000000791b */ /* 0x03ffea0003800000 */
.L_x_5570:
[----:B------:R-:W-:Y:S02]  /*38e0*/  MOV R12, 0x1 ;  /* 0x00000001000c7802 */ /* 0x000fe40000000f00 */
[----:B------:R-:W-:-:S04]  /*38f0*/  MOV R4, R8 ;  /* 0x0000000800047202 */ /* 0x000fc80000000f00 */
[----:B------:R-:W-:-:S04]  /*3900*/  FMNMX R4, R4, R3, !PT ;  /* 0x0000000304047209 */ /* 0x000fc80007800000 */
[----:B------:R-:W-:-:S07]  /*3910*/  MOV R3, R4 ;  /* 0x0000000400037202 */ /* 0x000fce0000000f00 */
[----:B------:R-:W-:Y:S05]  /*3920*/  WARPSYNC.COLLECTIVE R57, `(.L_x_5571) ;  /* 0x0000000039087348 */ /* 0x000fea0003c00000 */
[----:B------:R0:W1:Y:S02]  /*3930*/  SHFL.DOWN P0, R8, R3, R12, R14 ;  /* 0x0800000c03087389 */ /* 0x000064000000000e */
[----:B01----:R-:W-:Y:S05]  /*3940*/  ENDCOLLECTIVE ;  /* 0x000000000000791b */ /* 0x003fea0003800000 */
.L_x_5571:
[----:B------:R-:W-:Y:S01]  /*3950*/  MOV R5, R8 ;  /* 0x0000000800057202 */ /* 0x000fe20000000f00 */
[----:B------:R-:W-:Y:S06]  /*3960*/  BRA `(.L_x_5572) ;  /* 0xffffffec00307947 */ /* 0x000fec000383ffff */
        .weak           $__internal_66_$__cuda_sm20_rcp_rn_f32_slowpath
        .type           $__internal_66_$__cuda_sm20_rcp_rn_f32_slowpath,@function
        .size           $__internal_66_$__cuda_sm20_rcp_rn_f32_slowpath,(.L_x_6108 - $__internal_66_$__cuda_sm20_rcp_rn_f32_slowpath)
$__internal_66_$__cuda_sm20_rcp_rn_f32_slowpath:
        /* <DEDUP_REMOVED lines=14> */
.L_x_5573:
        /* <DEDUP_REMOVED lines=33> */
.L_x_5575:
[----:B------:R0:W1:Y:S02]  /*3c60*/  MUFU.RCP R2, R52 ;  /* 0x0000003400027308 */ /* 0x0000640000001000 */
.L_x_5574:
[----:B------:R-:W-:Y:S01]  /*3c70*/  HFMA2 R3, -RZ, RZ, 0, 0 ;  /* 0x00000000ff037431 */ /* 0x000fe200000001ff */
[----:B-1----:R-:W-:Y:S02]  /*3c80*/  MOV R5, R2 ;  /* 0x0000000200057202 */ /* 0x002fe40000000f00 */
[----:B------:R-:W-:-:S04]  /*3c90*/  MOV R2, R7 ;  /* 0x0000000700027202 */ /* 0x000fc80000000f00 */
[----:B0-----:R-:W-:Y:S05]  /*3ca0*/  RET.REL.NODEC R2 `(_ZN18transformer_engine13normalization24rmsnorm_fwd_tuned_kernelINS0_13Kernel_traitsIffffjLj768ELj1ELj4ELj1ELj16ENS0_18Kernel_traits_baseILj768EffffjLj128EEEEEEEvNS0_19ForwardKernelParamsE) ;  /* 0xffffffc002d47950 */ /* 0x001fea0003c3ffff */
.L_x_5576:
        /* <DEDUP_REMOVED lines=13> */
.L_x_6108:


//--------------------- .text._ZN18transformer_engine13normalization24rmsnorm_fwd_tuned_kernelINS0_13Kernel_traitsIff13__nv_fp8_e4m3fjLj768ELj1ELj4ELj1ELj16ENS0_18Kernel_traits_baseILj768EffS3_fjLj128EEEEEEEvNS0_19ForwardKernelParamsE --------------------------
	.section	.text._ZN18transformer_engine13normalization24rmsnorm_fwd_tuned_kernelINS0_13Kernel_traitsIff13__nv_fp8_e4m3fjLj768ELj1ELj4ELj1ELj16ENS0_18Kernel_traits_baseILj768EffS3_fjLj128EEEEEEEvNS0_19ForwardKernelParamsE,"ax",@progbits
	.align	128
        .global         _ZN18transformer_engine13normalization24rmsnorm_fwd_tuned_kernelINS0_13Kernel_traitsIff13__nv_fp8_e4m3fjLj768ELj1ELj4ELj1ELj16ENS0_18Kernel_traits_baseILj768EffS3_fjLj128EEEEEEEvNS0_19ForwardKernelParamsE
        .type           _ZN18transformer_engine13normalization24rmsnorm_fwd_tuned_kernelINS0_13Kernel_traitsIff13__nv_fp8_e4m3fjLj768ELj1ELj4ELj1ELj16ENS0_18Kernel_traits_baseILj768EffS3_fjLj128EEEEEEEvNS0_19ForwardKernelParamsE,@function
        .size           _ZN18transformer_engine13normalization24rmsnorm_fwd_tuned_kernelINS0_13Kernel_traitsIff13__nv_fp8_e4m3fjLj768ELj1ELj4ELj1ELj16ENS0_18Kernel_traits_baseILj768EffS3_fjLj128EEEEEEEvNS0_19ForwardKernelParamsE,(.L_x_6109 - _ZN18transformer_engine13normalization24rmsnorm_fwd_tuned_kernelINS0_13Kernel_traitsIff13__nv_fp8_e4m3fjLj768ELj1ELj4ELj1ELj16ENS0_18Kernel_traits_baseILj768EffS3_fjLj128EEEEEEEvNS0_19ForwardKernelParamsE)
        .other          _ZN18transformer_engine13normalization24rmsnorm_fwd_tuned_kernelINS0_13Kernel_traitsIff13__nv_fp8_e4m3fjLj768ELj1ELj4ELj1ELj16ENS0_18Kernel_traits_baseILj768EffS3_fjLj128EEEEEEEvNS0_19ForwardKernelParamsE,@"STO_CUDA_ENTRY STV_DEFAULT"
_ZN18transformer_engine13normalization24rmsnorm_fwd_tuned_kernelINS0_13Kernel_traitsIff13__nv_fp8_e4m3fjLj768ELj1ELj4ELj1ELj16ENS0_18Kernel_traits_baseILj768EffS3_fjLj128EEEEEEEvNS0_19ForwardKernelParamsE:
.text._ZN18transformer_engine13normalization24rmsnorm_fwd_tuned_kernelINS0_13Kernel_traitsIff13__nv_fp8_e4m3fjLj768ELj1ELj4ELj1ELj16ENS0_18Kernel_traits_baseILj768EffS3_fjLj128EEEEEEEvNS0_19ForwardKernelParamsE:
        /* <DEDUP_REMOVED lines=8> */
[----:B0-----:R-:W-:Y:S01]  /*0080*/  ISETP.NE.AND P1, PT, RZ, UR8, PT ;  /* 0x00000008ff007c0c */ /* 0x001fe2000bf25270 */
[----:B------:R-:W0:Y:S01]  /*0090*/  LDCU UR11, c[0x0][0x388] ;  /* 0x00007100ff0b77ac */ /* 0x000e220008000800 */
[----:B------:R-:W0:Y:S01]  /*00a0*/  LDCU UR10, c[0x0][0x3d8] ;  /* 0x00007b00ff0a77ac */ /* 0x000e220008000800 */
[----:B------:R-:W0:Y:S10]  /*00b0*/  LDCU UR12, c[0x0][0x3d8] ;  /* 0x00007b00ff0c77ac */ /* 0x000e340008000800 */
[----:B------:R-:W1:Y:S02]  /*00c0*/  @P1 LDC.64 R4, c[0x0][0x3e0] ;  /* 0x0000f800ff041b82 */ /* 0x000e640000000a00 */
[----:B-1----:R1:W5:Y:S01]  /*00d0*/  @P1 LDG.E R52, desc[UR4][R4.64] ;  /* 0x0000000404341981 */ /* 0x002362000c1e1900 */
[----:B--2---:R-:W-:Y:S01]  /*00e0*/  SHF.L.U32 R0, R3, 0x4, RZ ;  /* 0x0000000403007819 */ /* 0x004fe200000006ff */
[----:B------:R-:W-:Y:S01]  /*00f0*/  BSSY B0, `(.L_x_5577) ;  /* 0x00002be000007945 */ /* 0x000fe20003800000 */
[----:B------:R-:W-:Y:S01]  /*0100*/  SHF.R.U32.HI R7, RZ, 0x5, R3 ;  /* 0x00000005ff077819 */ /* 0x000fe20000011603 */
[----:B------:R-:W-:Y:S01]  /*0110*/  HFMA2 R59, -RZ, RZ, 0, 0 ;  /* 0x00000000ff3b7431 */ /* 0x000fe200000001ff */
[----:B------:R-:W-:-:S02]  /*0120*/  LOP3.LUT R28, R0, 0x1f0, RZ, 0xc0, !PT ;  /* 0x000001f0001c7812 */ /* 0x000fc400078ec0ff */
[----:B----4-:R-:W-:Y:S02]  /*0130*/  LEA R0, R2, R7, 0x2 ;  /* 0x0000000702007211 */ /* 0x010fe400078e10ff */
[----:B---3--:R-:W-:Y:S02]  /*0140*/  IADD3 R28, P2, PT, R28, UR6, RZ ;  /* 0x000000061c1c7c10 */ /* 0x008fe4000ff5e0ff */
[----:B------:R-:W-:Y:S02]  /*0150*/  ISETP.GE.AND P0, PT, R0, UR9, PT ;  /* 0x0000000900007c0c */ /* 0x000fe4000bf06270 */
[----:B------:R-:W-:-:S11]  /*0160*/  IADD3.X R29, PT, PT, RZ, UR7, RZ, P2, !PT ;  /* 0x00000007ff1d7c10 */ /* 0x000fd600097fe4ff */
        /* <DEDUP_REMOVED lines=61> */
[----:B------:R-:W-:-:S07]  /*0540*/  MOV R59, RZ ;  /* 0x000000ff003b7202 */ /* 0x000fce0000000f00 */
.L_x_5581:
        /* <DEDUP_REMOVED lines=56> */
[----:B------:R-:W-:-:S04]  /*08d0*/  FADD R53, R24, -R61 ;  /* 0x8000003d18357221 */ /* 0x000fc80000000000 */
[----:B------:R-:W-:Y:S01]  /*08e0*/  FFMA R54, R53, R53, RZ ;  /* 0x0000003535367223 */ /* 0x000fe200000000ff */
        /* <DEDUP_REMOVED lines=55> */
.L_x_5602:
[----:B-1----:R-:W-:-:S04]  /*0c60*/  FADD R57, R53, R57 ;  /* 0x0000003935397221 */ /* 0x002fc80000000000 */
[----:B------:R-:W-:-:S04]  /*0c70*/  FMUL R54, R57, 0.001302083372138440609 ;  /* 0x3aaaaaab39367820 */ /* 0x000fc80000400000 */
[----:B------:R-:W-:-:S04]  /*0c80*/  FFMA R54, R61, R61, R54 ;  /* 0x0000003d3d367223 */ /* 0x000fc80000000036 */
[----:B------:R-:W-:-:S05]  /*0c90*/  FADD R54, R54, UR10 ;  /* 0x0000000a36367e21 */ /* 0x000fca0008000000 */
[----:B------:R-:W-:-:S13]  /*0ca0*/  FSETP.GEU.AND P0, PT, |R54|, 1.175494350822287508e-38, PT ;  /* 0x008000003600780b */ /* 0x000fda0003f0e200 */
[----:B------:R-:W-:-:S04]  /*0cb0*/  @!P0 FMUL R54, R54, 16777216 ;  /* 0x4b80000036368820 */ /* 0x000fc80000400000 */
[----:B0-----:R-:W0:Y:S02]  /*0cc0*/  MUFU.RSQ R53, R54 ;  /* 0x0000003600357308 */ /* 0x001e240000001400 */
[----:B0-----:R-:W-:Y:S01]  /*0cd0*/  @!P0 FMUL R53, R53, 4096 ;  /* 0x4580000035358820 */ /* 0x001fe20000400000 */
[----:B------:R-:W-:-:S03]  /*0ce0*/  ISETP.NE.AND P0, PT, RZ, UR8, PT ;  /* 0x00000008ff007c0c */ /* 0x000fc6000bf05270 */
[-C--:B------:R-:W-:Y:S01]  /*0cf0*/  FMUL R55, R24, R53.reuse ;  /* 0x0000003518377220 */ /* 0x080fe20000400000 */
[-C--:B------:R-:W-:Y:S01]  /*0d00*/  FMUL R24, R25, R53.reuse ;  /* 0x0000003519187220 */ /* 0x080fe20000400000 */
[-C--:B------:R-:W-:Y:S01]  /*0d10*/  FMUL R57, R26, R53.reuse ;  /* 0x000000351a397220 */ /* 0x080fe20000400000 */
[----:B------:R-:W-:Y:S01]  /*0d20*/  FMUL R7, R7, R53 ;  /* 0x0000003507077220 */ /* 0x000fe20000400000 */
[----:B------:R-:W-:Y:S01]  /*0d30*/  FMUL R56, R28, R55 ;  /* 0x000000371c387220 */ /* 0x000fe20000400000 */
[----:B------:R-:W-:-:S03]  /*0d40*/  FMUL R25, R29, R24 ;  /* 0x000000181d197220 */ /* 0x000fc60000400000 */
[CC--:B------:R-:W-:Y:S02]  /*0d50*/  FMUL R55, R52.reuse, R56.reuse ;  /* 0x0000003834377220 */ /* 0x0c0fe40000400000 */
[----:B------:R-:W-:Y:S01]  /*0d60*/  FMNMX3 R24, R59, |R56|, |R25|, !PT ;  /* 0x400000383b187276 */ /* 0x000fe20007800419 */
[----:B------:R-:W-:Y:S02]  /*0d70*/  @P0 FMUL R25, R52, R25 ;  /* 0x0000001934190220 */ /* 0x000fe40000400000 */
[----:B------:R-:W-:Y:S01]  /*0d80*/  FSEL R56, R56, R55, !P0 ;  /* 0x0000003738387208 */ /* 0x000fe20004000000 */
[----:B------:R-:W-:Y:S02]  /*0d90*/  FMUL R55, R30, R57 ;  /* 0x000000391e377220 */ /* 0x000fe40000400000 */
[----:B------:R-:W-:Y:S02]  /*0da0*/  F2FP.SATFINITE.E4M3.F32.PACK_AB_MERGE_C R26, RZ, R25, RZ ;  /* 0x00000019ff1a723e */ /* 0x000fe400048070ff */
[----:B------:R-:W-:Y:S01]  /*0db0*/  FMUL R54, R52, R55 ;  /* 0x0000003734367220 */ /* 0x000fe20000400000 */
[----:B------:R-:W-:-:S04]  /*0dc0*/  F2FP.SATFINITE.E4M3.F32.PACK_AB_MERGE_C R56, RZ, R56, RZ ;  /* 0x00000038ff38723e */ /* 0x000fc800048070ff */
[----:B------:R-:W-:Y:S02]  /*0dd0*/  FSEL R54, R55, R54, !P0 ;  /* 0x0000003637367208 */ /* 0x000fe40004000000 */
[----:B------:R-:W-:Y:S01]  /*0de0*/  LOP3.LUT R25, R56, 0xff, RZ, 0xc0, !PT ;  /* 0x000000ff38197812 */ /* 0x000fe200078ec0ff */
[----:B------:R-:W-:Y:S01]  /*0df0*/  FMUL R56, R27, R53 ;  /* 0x000000351b387220 */ /* 0x000fe20000400000 */
[----:B------:R-:W-:Y:S02]  /*0e00*/  F2FP.SATFINITE.E4M3.F32.PACK_AB_MERGE_C R54, RZ, R54, RZ ;  /* 0x00000036ff36723e */ /* 0x000fe400048070ff */
[----:B------:R-:W-:Y:S01]  /*0e10*/  LEA R26, R26, R25, 0x8 ;  /* 0x000000191a1a7211 */ /* 0x000fe200078e40ff */
[----:B------:R-:W-:Y:S01]  /*0e20*/  FMUL R25, R31, R56 ;  /* 0x000000381f197220 */ /* 0x000fe20000400000 */
[----:B------:R-:W-:Y:S01]  /*0e30*/  SHF.L.U32 R54, R54, 0x10, RZ ;  /* 0x0000001036367819 */ /* 0x000fe200000006ff */
[----:B------:R-:W-:-:S03]  /*0e40*/  FMUL R56, R23, R53 ;  /* 0x0000003517387220 */ /* 0x000fc60000400000 */
[----:B------:R-:W-:Y:S02]  /*0e50*/  LOP3.LUT R27, R54, 0xff0000, RZ, 0xc0, !PT ;  /* 0x00ff0000361b7812 */ /* 0x000fe400078ec0ff */
[----:B------:R-:W-:Y:S01]  /*0e60*/  FMNMX3 R54, R24, |R55|, |R25|, !PT ;  /* 0x4000003718367276 */ /* 0x000fe20007800419 */
[-C--:B------:R-:W-:Y:S01]  /*0e70*/  FMUL R55, R16, R53.reuse ;  /* 0x0000003510377220 */ /* 0x080fe20000400000 */
[----:B------:R-:W-:Y:S01]  /*0e80*/  LOP3.LUT R24, R27, 0xffff, R26, 0xf8, !PT ;  /* 0x0000ffff1b187812 */ /* 0x000fe200078ef81a */
        /* <DEDUP_REMOVED lines=14> */
[-C--:B------:R-:W-:Y:S01]  /*0f70*/  FMUL R27, R52, R26.reuse ;  /* 0x0000001a341b7220 */ /* 0x080fe20000400000 */
[----:B------:R-:W-:Y:S01]  /*0f80*/  FMNMX3 R20, R54, |R26|, |R21|, !PT ;  /* 0x4000001a36147276 */ /* 0x000fe20007800415 */
[C---:B------:R-:W-:Y:S01]  /*0f90*/  FMUL R16, R52.reuse, R55 ;  /* 0x0000003734107220 */ /* 0x040fe20000400000 */
[C---:B------:R-:W-:Y:S01]  /*0fa0*/  @P0 FMUL R23, R52.reuse, R23 ;  /* 0x0000001734170220 */ /* 0x040fe20000400000 */
[----:B------:R-:W-:Y:S01]  /*0fb0*/  F2FP.SATFINITE.E4M3.F32.PACK_AB_MERGE_C R25, RZ, R25, RZ ;  /* 0x00000019ff19723e */ /* 0x000fe200048070ff */
[----:B------:R-:W-:Y:S01]  /*0fc0*/  @P0 FMUL R21, R52, R21 ;  /* 0x0000001534150220 */ /* 0x000fe20000400000 */
[----:B------:R-:W-:Y:S01]  /*0fd0*/  FSEL R26, R26, R27, !P0 ;  /* 0x0000001b1a1a7208 */ /* 0x000fe20004000000 */
        /* <DEDUP_REMOVED lines=10> */
[----:B------:R-:W-:Y:S01]  /*1080*/  F2FP.SATFINITE.E4M3.F32.PACK_AB_MERGE_C R22, RZ, R22, RZ ;  /* 0x00000016ff16723e */ /* 0x000fe200048070ff */
[-C--:B------:R-:W-:Y:S01]  /*1090*/  FMUL R11, R4, R53.reuse ;  /* 0x00000035040b7220 */ /* 0x080fe20000400000 */
[----:B------:R-:W-:Y:S01]  /*10a0*/  F2FP.SATFINITE.E4M3.F32.PACK_AB_MERGE_C R26, RZ, R26, RZ ;  /* 0x0000001aff1a723e */ /* 0x000fe200048070ff */
[----:B------:R-:W-:Y:S01]  /*10b0*/  FMUL R4, R5, R53 ;  /* 0x0000003505047220 */ /* 0x000fe20000400000 */
[----:B------:R-:W-:Y:S01]  /*10c0*/  FMNMX3 R20, R20, |R55|, |R17|, !PT ;  /* 0x4000003714147276 */ /* 0x000fe20007800411 */
[----:B------:R-:W-:Y:S01]  /*10d0*/  FMUL R5, R6, R53 ;  /* 0x0000003506057220 */ /* 0x000fe20000400000 */
[----:B------:R-:W-:Y:S01]  /*10e0*/  FSEL R16, R55, R16, !P0 ;  /* 0x0000001037107208 */ /* 0x000fe20004000000 */
[----:B------:R-:W-:Y:S01]  /*10f0*/  FMUL R27, R38, R27 ;  /* 0x0000001b261b7220 */ /* 0x000fe20000400000 */
[----:B------:R-:W-:Y:S01]  /*1100*/  LOP3.LUT R25, R25, 0xffff, RZ, 0xc0, !PT ;  /* 0x0000ffff19197812 */ /* 0x000fe200078ec0ff */
[----:B------:R-:W-:Y:S01]  /*1110*/  @P0 FMUL R17, R52, R17 ;  /* 0x0000001134110220 */ /* 0x000fe20000400000 */
[----:B------:R-:W-:Y:S01]  /*1120*/  LOP3.LUT R55, R22, 0xff, RZ, 0xc0, !PT ;  /* 0x000000ff16377812 */ /* 0x000fe200078ec0ff */
[----:B------:R-:W-:Y:S01]  /*1130*/  FMUL R22, R40, R19 ;  /* 0x0000001328167220 */ /* 0x000fe20000400000 */
[----:B------:R-:W-:Y:S01]  /*1140*/  F2FP.SATFINITE.E4M3.F32.PACK_AB_MERGE_C R6, RZ, R23, RZ ;  /* 0x00000017ff06723e */ /* 0x000fe200048070ff */
[----:B------:R-:W-:Y:S01]  /*1150*/  FMUL R54, R52, R27 ;  /* 0x0000001b34367220 */ /* 0x000fe20000400000 */
[----:B------:R-:W-:Y:S01]  /*1160*/  SHF.L.U32 R26, R26, 0x10, RZ ;  /* 0x000000101a1a7819 */ /* 0x000fe200000006ff */
[----:B------:R-:W-:Y:S01]  /*1170*/  FMUL R23, R39, R18 ;  /* 0x0000001227177220 */ /* 0x000fe20000400000 */
[----:B------:R-:W-:Y:S01]  /*1180*/  SHF.L.U32 R19, R25, 0x18, RZ ;  /* 0x0000001819137819 */ /* 0x000fe200000006ff */
[----:B------:R-:W-:Y:S01]  /*1190*/  FMUL R5, R50, R5 ;  /* 0x0000000532057220 */ /* 0x000fe20000400000 */
[----:B------:R-:W-:Y:S01]  /*11a0*/  LEA R6, R6, R55, 0x8 ;  /* 0x0000003706067211 */ /* 0x000fe200078e40ff */
[----:B------:R-:W-:Y:S01]  /*11b0*/  FMUL R55, R52, R22 ;  /* 0x0000001634377220 */ /* 0x000fe20000400000 */
[----:B------:R-:W-:-:S02]  /*11c0*/  LOP3.LUT R25, R26, 0xff0000, RZ, 0xc0, !PT ;  /* 0x00ff00001a197812 */ /* 0x000fc400078ec0ff */
[----:B------:R-:W-:Y:S02]  /*11d0*/  FSEL R18, R27, R54, !P0 ;  /* 0x000000361b127208 */ /* 0x000fe40004000000 */
[----:B------:R-:W-:Y:S01]  /*11e0*/  LOP3.LUT R6, R25, 0xffff, R6, 0xf8, !PT ;  /* 0x0000ffff19067812 */ /* 0x000fe200078ef806 */
[----:B------:R-:W-:Y:S01]  /*11f0*/  FMUL R25, R41, R12 ;  /* 0x0000000c29197220 */ /* 0x000fe20000400000 */
[----:B------:R-:W-:Y:S01]  /*1200*/  FMNMX3 R27, R20, |R27|, |R23|, !PT ;  /* 0x4000001b141b7276 */ /* 0x000fe20007800417 */
[----:B------:R-:W-:Y:S01]  /*1210*/  FMUL R20, R42, R13 ;  /* 0x0000000d2a147220 */ /* 0x000fe20000400000 */
[----:B------:R-:W-:Y:S01]  /*1220*/  F2FP.SATFINITE.E4M3.F32.PACK_AB_MERGE_C R16, RZ, R16, RZ ;  /* 0x00000010ff10723e */ /* 0x000fe200048070ff */
[----:B------:R-:W-:Y:S01]  /*1230*/  FMUL R13, R43, R14 ;  /* 0x0000000e2b0d7220 */ /* 0x000fe20000400000 */
[----:B------:R-:W-:Y:S01]  /*1240*/  F2FP.SATFINITE.E4M3.F32.PACK_AB_MERGE_C R21, RZ, R21, RZ ;  /* 0x00000015ff15723e */ /* 0x000fe200048070ff */
[----:B------:R-:W-:Y:S01]  /*1250*/  @P0 FMUL R23, R52, R23 ;  /* 0x0000001734170220 */ /* 0x000fe20000400000 */
[----:B------:R-:W-:-:S02]  /*1260*/  FSEL R12, R22, R55, !P0 ;  /* 0x00000037160c7208 */ /* 0x000fc40004000000 */
[----:B------:R-:W-:Y:S01]  /*1270*/  FMNMX3 R22, R27, |R22|, |R25|, !PT ;  /* 0x400000161b167276 */ /* 0x000fe20007800419 */
[----:B------:R-:W-:Y:S01]  /*1280*/  FMUL R27, R52, R20 ;  /* 0x00000014341b7220 */ /* 0x000fe20000400000 */
[----:B------:R-:W-:Y:S01]  /*1290*/  LOP3.LUT R16, R16, 0xff, RZ, 0xc0, !PT ;  /* 0x000000ff10107812 */ /* 0x000fe200078ec0ff */
[----:B------:R-:W-:Y:S01]  /*12a0*/  @P0 FMUL R25, R52, R25 ;  /* 0x0000001934190220 */ /* 0x000fe20000400000 */
[----:B------:R-:W-:Y:S01]  /*12b0*/  F2FP.SATFINITE.E4M3.F32.PACK_AB_MERGE_C R17, RZ, R17, RZ ;  /* 0x00000011ff11723e */ /* 0x000fe200048070ff */
[----:B------:R-:W0:Y:S01]  /*12c0*/  LDC R55, c[0x0][0x380] ;  /* 0x0000e000ff377b82 */ /* 0x000e220000000800 */
[----:B------:R-:W-:Y:S02]  /*12d0*/  LOP3.LUT R21, R21, 0xffff, RZ, 0xc0, !PT ;  /* 0x0000ffff15157812 */ /* 0x000fe400078ec0ff */
[----:B------:R-:W-:Y:S02]  /*12e0*/  LEA R16, R17, R16, 0x8 ;  /* 0x0000001011107211 */ /* 0x000fe400078e40ff */
[----:B------:R-:W-:-:S02]  /*12f0*/  SHF.L.U32 R17, R21, 0x18, RZ ;  /* 0x0000001815117819 */ /* 0x000fc400000006ff */
[----:B------:R-:W-:Y:S01]  /*1300*/  FSEL R14, R20, R27, !P0 ;  /* 0x0000001b140e7208 */ /* 0x000fe20004000000 */
[----:B------:R-:W-:Y:S01]  /*1310*/  FMUL R27, R44, R15 ;  /* 0x0000000f2c1b7220 */ /* 0x000fe20000400000 */
[----:B------:R-:W-:Y:S01]  /*1320*/  LOP3.LUT R17, R6, R17, RZ, 0xfc, !PT ;  /* 0x0000001106117212 */ /* 0x000fe200078efcff */
[----:B------:R-:W-:Y:S01]  /*1330*/  FMUL R15, R45, R8 ;  /* 0x000000082d0f7220 */ /* 0x000fe20000400000 */
[----:B------:R-:W-:Y:S01]  /*1340*/  FMNMX3 R22, R22, |R20|, |R13|, !PT ;  /* 0x4000001416167276 */ /* 0x000fe2000780040d */
[C---:B------:R-:W-:Y:S01]  /*1350*/  FMUL R6, R52.reuse, R27 ;  /* 0x0000001b34067220 */ /* 0x040fe20000400000 */
[----:B------:R-:W-:Y:S01]  /*1360*/  F2FP.SATFINITE.E4M3.F32.PACK_AB_MERGE_C R12, RZ, R12, RZ ;  /* 0x0000000cff0c723e */ /* 0x000fe200048070ff */
[----:B------:R-:W-:Y:S01]  /*1370*/  @P0 FMUL R13, R52, R13 ;  /* 0x0000000d340d0220 */ /* 0x000fe20000400000 */
[----:B------:R-:W-:Y:S01]  /*1380*/  FMNMX3 R22, R22, |R27|, |R15|, !PT ;  /* 0x4000001b16167276 */ /* 0x000fe2000780040f */
[----:B------:R-:W-:Y:S01]  /*1390*/  @P0 FMUL R15, R52, R15 ;  /* 0x0000000f340f0220 */ /* 0x000fe20000400000 */
[----:B------:R-:W-:Y:S01]  /*13a0*/  FSEL R6, R27, R6, !P0 ;  /* 0x000000061b067208 */ /* 0x000fe20004000000 */
[----:B------:R-:W-:Y:S01]  /*13b0*/  FMUL R27, R48, R11 ;  /* 0x0000000b301b7220 */ /* 0x000fe20000400000 */
[----:B------:R-:W-:Y:S01]  /*13c0*/  F2FP.SATFINITE.E4M3.F32.PACK_AB_MERGE_C R18, RZ, R18, RZ ;  /* 0x00000012ff12723e */ /* 0x000fe200048070ff */
[----:B------:R-:W-:Y:S01]  /*13d0*/  FMUL R11, R49, R4 ;  /* 0x00000004310b7220 */ /* 0x000fe20000400000 */
[----:B------:R-:W-:-:S02]  /*13e0*/  LOP3.LUT R12, R12, 0xff, RZ, 0xc0, !PT ;  /* 0x000000ff0c0c7812 */ /* 0x000fc400078ec0ff */
[----:B------:R-:W-:Y:S02]  /*13f0*/  F2FP.SATFINITE.E4M3.F32.PACK_AB_MERGE_C R25, RZ, R25, RZ ;  /* 0x00000019ff19723e */ /* 0x000fe400048070ff */
[----:B------:R-:W-:Y:S02]  /*1400*/  F2FP.SATFINITE.E4M3.F32.PACK_AB_MERGE_C R23, RZ, R23, RZ ;  /* 0x00000017ff17723e */ /* 0x000fe400048070ff */
[----:B------:R-:W-:Y:S02]  /*1410*/  F2FP.SATFINITE.E4M3.F32.PACK_AB_MERGE_C R6, RZ, R6, RZ ;  /* 0x00000006ff06723e */ /* 0x000fe400048070ff */
[----:B------:R-:W-:Y:S02]  /*1420*/  F2FP.SATFINITE.E4M3.F32.PACK_AB_MERGE_C R14, RZ, R14, RZ ;  /* 0x0000000eff0e723e */ /* 0x000fe400048070ff */
[----:B------:R-:W-:Y:S02]  /*1430*/  SHF.L.U32 R18, R18, 0x10, RZ ;  /* 0x0000001012127819 */ /* 0x000fe400000006ff */
[----:B------:R-:W-:Y:S01]  /*1440*/  LEA R12, R25, R12, 0x8 ;  /* 0x0000000c190c7211 */ /* 0x000fe200078e40ff */
[----:B------:R-:W-:Y:S01]  /*1450*/  FMUL R25, R46, R9 ;  /* 0x000000092e197220 */ /* 0x000fe20000400000 */
[----:B------:R-:W-:Y:S01]  /*1460*/  LOP3.LUT R23, R23, 0xffff, RZ, 0xc0, !PT ;  /* 0x0000ffff17177812 */ /* 0x000fe200078ec0ff */
[----:B------:R-:W-:Y:S01]  /*1470*/  FMUL R9, R47, R10 ;  /* 0x0000000a2f097220 */ /* 0x000fe20000400000 */
[----:B------:R-:W-:Y:S01]  /*1480*/  F2FP.SATFINITE.E4M3.F32.PACK_AB_MERGE_C R13, RZ, R13, RZ ;  /* 0x0000000dff0d723e */ /* 0x000fe200048070ff */
[----:B------:R-:W-:Y:S01]  /*1490*/  FMUL R8, R52, R25 ;  /* 0x0000001934087220 */ /* 0x000fe20000400000 */
[----:B------:R-:W-:-:S02]  /*14a0*/  LOP3.LUT R6, R6, 0xff, RZ, 0xc0, !PT ;  /* 0x000000ff06067812 */ /* 0x000fc400078ec0ff */
[----:B------:R-:W-:Y:S02]  /*14b0*/  SHF.L.U32 R14, R14, 0x10, RZ ;  /* 0x000000100e0e7819 */ /* 0x000fe400000006ff */
[----:B------:R-:W-:Y:S02]  /*14c0*/  F2FP.SATFINITE.E4M3.F32.PACK_AB_MERGE_C R15, RZ, R15, RZ ;  /* 0x0000000fff0f723e */ /* 0x000fe400048070ff */
[----:B------:R-:W-:Y:S02]  /*14d0*/  LOP3.LUT R21, R18, 0xff0000, RZ, 0xc0, !PT ;  /* 0x00ff000012157812 */ /* 0x000fe400078ec0ff */
[----:B------:R-:W-:Y:S02]  /*14e0*/  SHF.L.U32 R10, R23, 0x18, RZ ;  /* 0x00000018170a7819 */ /* 0x000fe400000006ff */
[----:B------:R-:W-:Y:S01]  /*14f0*/  LOP3.LUT R4, R13, 0xffff, RZ, 0xc0, !PT ;  /* 0x0000ffff0d047812 */ /* 0x000fe200078ec0ff */
[----:B------:R-:W-:Y:S01]  /*1500*/  FMUL R13, R60, R7 ;  /* 0x000000073c0d7220 */ /* 0x000fe20000400000 */
[----:B------:R-:W-:-:S02]  /*1510*/  LOP3.LUT R23, R14, 0xff0000, RZ, 0xc0, !PT ;  /* 0x00ff00000e177812 */ /* 0x000fc400078ec0ff */
[----:B------:R-:W-:Y:S02]  /*1520*/  LEA R15, R15, R6, 0x8 ;  /* 0x000000060f0f7211 */ /* 0x000fe400078e40ff */
[----:B------:R-:W1:Y:S01]  /*1530*/  @!P1 LDC.64 R6, c[0x0][0x3a0] ;  /* 0x0000e800ff069b82 */ /* 0x000e620000000a00 */
[----:B------:R-:W-:Y:S01]  /*1540*/  FMNMX3 R22, R22, |R25|, |R9|, !PT ;  /* 0x4000001916167276 */ /* 0x000fe20007800409 */
[C---:B------:R-:W-:Y:S01]  /*1550*/  @P0 FMUL R9, R52.reuse, R9 ;  /* 0x0000000934090220 */ /* 0x040fe20000400000 */
[----:B------:R-:W-:Y:S01]  /*1560*/  LOP3.LUT R21, R21, 0xffff, R16, 0xf8, !PT ;  /* 0x0000ffff15157812 */ /* 0x000fe200078ef810 */
[C---:B------:R-:W-:Y:S01]  /*1570*/  FMUL R16, R52.reuse, R27 ;  /* 0x0000001b34107220 */ /* 0x040fe20000400000 */
[----:B------:R-:W-:Y:S01]  /*1580*/  LOP3.LUT R23, R23, 0xffff, R12, 0xf8, !PT ;  /* 0x0000ffff17177812 */ /* 0x000fe200078ef80c */
[----:B------:R-:W-:Y:S01]  /*1590*/  FMUL R12, R52, R5 ;  /* 0x00000005340c7220 */ /* 0x000fe20000400000 */
[----:B------:R-:W-:Y:S02]  /*15a0*/  SHF.L.U32 R4, R4, 0x18, RZ ;  /* 0x0000001804047819 */ /* 0x000fe400000006ff */
[----:B------:R-:W-:Y:S01]  /*15b0*/  FMNMX3 R22, R22, |R27|, |R11|, !PT ;  /* 0x4000001b16167276 */ /* 0x000fe2000780040b */
[----:B------:R-:W-:Y:S01]  /*15c0*/  @P0 FMUL R11, R52, R11 ;  /* 0x0000000b340b0220 */ /* 0x000fe20000400000 */
[----:B------:R-:W-:-:S02]  /*15d0*/  FSEL R8, R25, R8, !P0 ;  /* 0x0000000819087208 */ /* 0x000fc40004000000 */
[----:B------:R-:W-:Y:S02]  /*15e0*/  LOP3.LUT R21, R21, R10, RZ, 0xfc, !PT ;  /* 0x0000000a15157212 */ /* 0x000fe400078efcff */
[----:B------:R-:W-:Y:S02]  /*15f0*/  FSEL R10, R27, R16, !P0 ;  /* 0x000000101b0a7208 */ /* 0x000fe40004000000 */
[----:B------:R-:W-:Y:S02]  /*1600*/  FSEL R12, R5, R12, !P0 ;  /* 0x0000000c050c7208 */ /* 0x000fe40004000000 */
[----:B------:R-:W-:Y:S01]  /*1610*/  FMNMX3 R59, R22, |R5|, |R13|, !PT ;  /* 0x40000005163b7276 */ /* 0x000fe2000780040d */
[----:B------:R-:W-:Y:S01]  /*1620*/  @P0 FMUL R13, R52, R13 ;  /* 0x0000000d340d0220 */ /* 0x000fe20000400000 */
[----:B------:R-:W-:Y:S02]  /*1630*/  LOP3.LUT R23, R23, R4, RZ, 0xfc, !PT ;  /* 0x0000000417177212 */ /* 0x000fe400078efcff */
[----:B------:R-:W2:Y:S01]  /*1640*/  LDC.64 R4, c[0x0][0x3c8] ;  /* 0x0000f200ff047b82 */ /* 0x000ea20000000a00 */
[----:B------:R-:W-:-:S02]  /*1650*/  F2FP.SATFINITE.E4M3.F32.PACK_AB_MERGE_C R8, RZ, R8, RZ ;  /* 0x00000008ff08723e */ /* 0x000fc400048070ff */
[----:B------:R-:W-:Y:S02]  /*1660*/  F2FP.SATFINITE.E4M3.F32.PACK_AB_MERGE_C R10, RZ, R10, RZ ;  /* 0x0000000aff0a723e */ /* 0x000fe400048070ff */
[----:B------:R-:W-:Y:S02]  /*1670*/  F2FP.SATFINITE.E4M3.F32.PACK_AB_MERGE_C R12, RZ, R12, RZ ;  /* 0x0000000cff0c723e */ /* 0x000fe400048070ff */
[----:B------:R-:W-:Y:S02]  /*1680*/  SHF.L.U32 R8, R8, 0x10, RZ ;  /* 0x0000001008087819 */ /* 0x000fe400000006ff */
[----:B------:R-:W-:Y:S02]  /*1690*/  LOP3.LUT R10, R10, 0xff, RZ, 0xc0, !PT ;  /* 0x000000ff0a0a7812 */ /* 0x000fe400078ec0ff */
[----:B------:R-:W-:Y:S02]  /*16a0*/  F2FP.SATFINITE.E4M3.F32.PACK_AB_MERGE_C R11, RZ, R11, RZ ;  /* 0x0000000bff0b723e */ /* 0x000fe400048070ff */
[----:B------:R-:W-:-:S02]  /*16b0*/  SHF.L.U32 R12, R12, 0x10, RZ ;  /* 0x000000100c0c7819 */ /* 0x000fc400000006ff */
[----:B------:R-:W-:Y:S02]  /*16c0*/  F2FP.SATFINITE.E4M3.F32.PACK_AB_MERGE_C R13, RZ, R13, RZ ;  /* 0x0000000dff0d723e */ /* 0x000fe400048070ff */
[----:B------:R-:W-:Y:S02]  /*16d0*/  LOP3.LUT R8, R8, 0xff0000, RZ, 0xc0, !PT ;  /* 0x00ff000008087812 */ /* 0x000fe400078ec0ff */
[----:B------:R-:W-:Y:S02]  /*16e0*/  LEA R10, R11, R10, 0x8 ;  /* 0x0000000a0b0a7211 */ /* 0x000fe400078e40ff */
[----:B------:R-:W-:Y:S02]  /*16f0*/  LOP3.LUT R25, R3, 0x1f, RZ, 0xc0, !PT ;  /* 0x0000001f03197812 */ /* 0x000fe400078ec0ff */
[----:B------:R-:W-:Y:S02]  /*1700*/  LOP3.LUT R11, R12, 0xff0000, RZ, 0xc0, !PT ;  /* 0x00ff00000c0b7812 */ /* 0x000fe400078ec0ff */
[----:B------:R-:W-:-:S02]  /*1710*/  LOP3.LUT R13, R13, 0xffff, RZ, 0xc0, !PT ;  /* 0x0000ffff0d0d7812 */ /* 0x000fc400078ec0ff */
[----:B------:R-:W-:Y:S01]  /*1720*/  LOP3.LUT R8, R8, 0xffff, R15, 0xf8, !PT ;  /* 0x0000ffff08087812 */ /* 0x000fe200078ef80f */
[C---:B-1----:R-:W-:Y:S01]  /*1730*/  @!P1 IMAD.WIDE R14, R0.reuse, 0x4, R6 ;  /* 0x00000004000e9825 */ /* 0x042fe200078e0206 */
[----:B------:R-:W-:Y:S02]  /*1740*/  F2FP.SATFINITE.E4M3.F32.PACK_AB_MERGE_C R9, RZ, R9, RZ ;  /* 0x00000009ff09723e */ /* 0x000fe400048070ff */
[----:B------:R-:W-:Y:S01]  /*1750*/  LOP3.LUT R10, R11, 0xffff, R10, 0xf8, !PT ;  /* 0x0000ffff0b0a7812 */ /* 0x000fe200078ef80a */
[----:B------:R-:W-:Y:S01]  /*1760*/  IMAD R6, R0, 0xc0, R25 ;  /* 0x000000c000067824 */ /* 0x000fe200078e0219 */
[----:B------:R-:W-:Y:S01]  /*1770*/  SHF.L.U32 R13, R13, 0x18, RZ ;  /* 0x000000180d0d7819 */ /* 0x000fe200000006ff */
[----:B------:R1:W-:Y:S01]  /*1780*/  @!P1 STG.E desc[UR4][R14.64], R53 ;  /* 0x000000350e009986 */ /* 0x0003e2000c101904 */
[----:B------:R-:W-:Y:S02]  /*1790*/  LOP3.LUT R9, R9, 0xffff, RZ, 0xc0, !PT ;  /* 0x0000ffff09097812 */ /* 0x000fe400078ec0ff */
[----:B------:R-:W-:-:S02]  /*17a0*/  LOP3.LUT R27, R10, R13, RZ, 0xfc, !PT ;  /* 0x0000000d0a1b7212 */ /* 0x000fc400078efcff */
[C---:B------:R-:W-:Y:S02]  /*17b0*/  IADD3 R13, PT, PT, R6.reuse, 0x40, RZ ;  /* 0x00000040060d7810 */ /* 0x040fe40007ffe0ff */
[----:B------:R-:W-:Y:S02]  /*17c0*/  SHF.L.U32 R9, R9, 0x18, RZ ;  /* 0x0000001809097819 */ /* 0x000fe400000006ff */
[C---:B------:R-:W-:Y:S01]  /*17d0*/  IADD3 R11, PT, PT, R6.reuse, 0x60, RZ ;  /* 0x00000060060b7810 */ /* 0x040fe20007ffe0ff */
[--C-:B--2---:R-:W-:Y:S01]  /*17e0*/  IMAD.WIDE.U32 R12, R13, 0x4, R4.reuse ;  /* 0x000000040d0c7825 */ /* 0x104fe200078e0004 */
[----:B------:R-:W-:Y:S02]  /*17f0*/  IADD3 R57, PT, PT, R6, 0x80, RZ ;  /* 0x0000008006397810 */ /* 0x000fe40007ffe0ff */
[----:B------:R-:W-:Y:S01]  /*1800*/  LOP3.LUT R19, R24, R19, RZ, 0xfc, !PT ;  /* 0x0000001318137212 */ /* 0x000fe200078efcff */
[----:B------:R-:W-:Y:S01]  /*1810*/  IMAD.WIDE.U32 R6, R58, 0x4, R4 ;  /* 0x000000043a067825 */ /* 0x000fe200078e0004 */
[----:B------:R-:W-:-:S02]  /*1820*/  LOP3.LUT R25, R8, R9, RZ, 0xfc, !PT ;  /* 0x0000000908197212 */ /* 0x000fc400078efcff */
[----:B0-----:R-:W-:Y:S01]  /*1830*/  LEA R0, R55, R0, 0x2 ;  /* 0x0000000037007211 */ /* 0x001fe200078e10ff */
[--C-:B------:R-:W-:Y:S01]  /*1840*/  IMAD.WIDE.U32 R8, R51, 0x4, R4.reuse ;  /* 0x0000000433087825 */ /* 0x100fe200078e0004 */
[----:B------:R1:W-:Y:S02]  /*1850*/  STG.E desc[UR4][R6.64], R19 ;  /* 0x0000001306007986 */ /* 0x0003e4000c101904 */
[----:B------:R-:W-:Y:S01]  /*1860*/  ISETP.GE.AND P0, PT, R0, UR11, PT ;  /* 0x0000000b00007c0c */ /* 0x000fe2000bf06270 */
[--C-:B------:R-:W-:Y:S01]  /*1870*/  IMAD.WIDE.U32 R10, R11, 0x4, R4.reuse ;  /* 0x000000040b0a7825 */ /* 0x100fe200078e0004 */
[----:B------:R1:W-:Y:S03]  /*1880*/  STG.E desc[UR4][R6.64+0x80], R17 ;  /* 0x0000801106007986 */ /* 0x0003e6000c101904 */
[----:B------:R-:W-:Y:S01]  /*1890*/  IMAD.WIDE.U32 R4, R57, 0x4, R4 ;  /* 0x0000000439047825 */ /* 0x000fe200078e0004 */
[----:B------:R1:W-:Y:S04]  /*18a0*/  STG.E desc[UR4][R12.64], R21 ;  /* 0x000000150c007986 */ /* 0x0003e8000c101904 */
[----:B------:R1:W-:Y:S04]  /*18b0*/  STG.E desc[UR4][R10.64], R23 ;  /* 0x000000170a007986 */ /* 0x0003e8000c101904 */
[----:B------:R1:W-:Y:S04]  /*18c0*/  STG.E desc[UR4][R4.64], R25 ;  /* 0x0000001904007986 */ /* 0x0003e8000c101904 */
[----:B------:R1:W-:Y:S01]  /*18d0*/  STG.E desc[UR4][R8.64], R27 ;  /* 0x0000001b08007986 */ /* 0x0003e2000c101904 */
[----:B------:R-:W-:Y:S05]  /*18e0*/  @!P0 BRA `(.L_x_5581) ;  /* 0xffffffec00188947 */ /* 0x000fea000383ffff */
[----:B------:R-:W-:Y:S05]  /*18f0*/  BRA `(.L_x_5578) ;  /* 0x0000001000f47947 */ /* 0x000fea0003800000 */
.L_x_5579:
        /* <DEDUP_REMOVED lines=26> */
.L_x_5584:
[----:B------:R-:W0:Y:S01]  /*1aa0*/  LDC.64 R48, c[0x0][0x390] ;  /* 0x0000e400ff307b82 */ /* 0x000e220000000a00 */
[----:B-1----:R-:W-:-:S05]  /*1ab0*/  LOP3.LUT R53, R3, 0x1f, RZ, 0xc0, !PT ;  /* 0x0000001f03357812 */ /* 0x002fca00078ec0ff */
        /* <DEDUP_REMOVED lines=111> */
.L_x_5614:
[----:B-1----:R-:W-:-:S04]  /*21b0*/  FADD R57, R53, R57 ;  /* 0x0000003935397221 */ /* 0x002fc80000000000 */
[----:B------:R-:W-:-:S04]  /*21c0*/  FMUL R57, R57, 0.001302083372138440609 ;  /* 0x3aaaaaab39397820 */ /* 0x000fc80000400000 */
        /* <DEDUP_REMOVED lines=18> */
[----:B------:R-:W-:Y:S01]  /*22f0*/  FMUL R45, R48, R53 ;  /* 0x00000035302d7220 */ /* 0x000fe20000400000 */
[----:B------:R-:W-:Y:S01]  /*2300*/  F2FP.SATFINITE.E4M3.F32.PACK_AB_MERGE_C R55, RZ, R55, RZ ;  /* 0x00000037ff37723e */ /* 0x000fe200048070ff */
[----:B------:R-:W-:Y:S01]  /*2310*/  FMUL R41, R22, R41 ;  /* 0x0000002916297220 */ /* 0x000fe20000400000 */
[----:B------:R-:W-:Y:S01]  /*2320*/  F2FP.SATFINITE.E4M3.F32.PACK_AB_MERGE_C R28, RZ, R29, RZ ;  /* 0x0000001dff1c723e */ /* 0x000fe200048070ff */
        /* <DEDUP_REMOVED lines=22> */
[C---:B------:R-:W-:Y:S01]  /*2490*/  @P1 FMUL R39, R52.reuse, R39 ;  /* 0x0000002734271220 */ /* 0x040fe20000400000 */
[C---:B------:R-:W-:Y:S01]  /*24a0*/  @P1 FMUL R33, R52.reuse, R33 ;  /* 0x0000002134211220 */ /* 0x040fe20000400000 */
[----:B------:R-:W-:Y:S01]  /*24b0*/  F2FP.SATFINITE.E4M3.F32.PACK_AB_MERGE_C R35, RZ, R35, RZ ;  /* 0x00000023ff23723e */ /* 0x000fe200048070ff */
[----:B------:R-:W-:Y:S01]  /*24c0*/  @P1 FMUL R43, R52, R43 ;  /* 0x0000002b342b1220 */ /* 0x000fe20000400000 */
[----:B------:R-:W-:Y:S01]  /*24d0*/  F2FP.SATFINITE.E4M3.F32.PACK_AB_MERGE_C R47, RZ, R47, RZ ;  /* 0x0000002fff2f723e */ /* 0x000fe200048070ff */
[----:B------:R-:W-:Y:S01]  /*24e0*/  FMUL R31, R42, R53 ;  /* 0x000000352a1f7220 */ /* 0x000fe20000400000 */
[----:B------:R-:W-:Y:S01]  /*24f0*/  LOP3.LUT R55, R55, 0xff, RZ, 0xc0, !PT ;  /* 0x000000ff37377812 */ /* 0x000fe200078ec0ff */
[----:B------:R-:W-:Y:S01]  /*2500*/  @P1 FMUL R41, R52, R41 ;  /* 0x0000002934291220 */ /* 0x000fe20000400000 */
[----:B------:R-:W-:Y:S01]  /*2510*/  F2FP.SATFINITE.E4M3.F32.PACK_AB_MERGE_C R57, RZ, R57, RZ ;  /* 0x00000039ff39723e */ /* 0x000fe200048070ff */
[----:B------:R-:W-:Y:S01]  /*2520*/  FMUL R42, R51, R53 ;  /* 0x00000035332a7220 */ /* 0x000fe20000400000 */
[----:B------:R-:W-:Y:S01]  /*2530*/  F2FP.SATFINITE.E4M3.F32.PACK_AB_MERGE_C R36, RZ, R39, RZ ;  /* 0x00000027ff24723e */ /* 0x000fe200048070ff */
[----:B------:R-:W-:Y:S01]  /*2540*/  FMUL R39, R6, R29 ;  /* 0x0000001d06277220 */ /* 0x000fe20000400000 */
[----:B------:R-:W-:-:S02]  /*2550*/  LOP3.LUT R35, R35, 0xff, RZ, 0xc0, !PT ;  /* 0x000000ff23237812 */ /* 0x000fc400078ec0ff */
[----:B------:R-:W-:Y:S01]  /*2560*/  F2FP.SATFINITE.E4M3.F32.PACK_AB_MERGE_C R33, RZ, R33, RZ ;  /* 0x00000021ff21723e */ /* 0x000fe200048070ff */
[----:B------:R-:W-:Y:S01]  /*2570*/  @P1 FMUL R39, R52, R39 ;  /* 0x0000002734271220 */ /* 0x000fe20000400000 */
[----:B------:R-:W-:Y:S02]  /*2580*/  F2FP.SATFINITE.E4M3.F32.PACK_AB_MERGE_C R49, RZ, R49, RZ ;  /* 0x00000031ff31723e */ /* 0x000fe400048070ff */
[----:B------:R-:W-:Y:S01]  /*2590*/  LOP3.LUT R48, R47, 0xff, RZ, 0xc0, !PT ;  /* 0x000000ff2f307812 */ /* 0x000fe200078ec0ff */
[----:B------:R-:W-:Y:S01]  /*25a0*/  FMUL R47, R21, R56 ;  /* 0x00000038152f7220 */ /* 0x000fe20000400000 */
[----:B------:R-:W-:Y:S01]  /*25b0*/  LEA R28, R28, R55, 0x8 ;  /* 0x000000371c1c7211 */ /* 0x000fe200078e40ff */
[----:B------:R-:W-:Y:S01]  /*25c0*/  FMUL R55, R44, R53 ;  /* 0x000000352c377220 */ /* 0x000fe20000400000 */
        /* <DEDUP_REMOVED lines=8> */
[----:B------:R-:W-:Y:S01]  /*2650*/  LEA R35, R49, R48, 0x8 ;  /* 0x0000003031237211 */ /* 0x000fe200078e40ff */
[----:B------:R-:W-:Y:S01]  /*2660*/  FMUL R49, R24, R45 ;  /* 0x0000002d18317220 */ /* 0x000fe20000400000 */
[----:B------:R-:W-:Y:S01]  /*2670*/  FMUL R45, R14, R37 ;  /* 0x000000250e2d7220 */ /* 0x000fe20000400000 */
[----:B------:R-:W-:Y:S01]  /*2680*/  LEA R44, R44, R57, 0x8 ;  /* 0x000000392c2c7211 */ /* 0x000fe200078e40ff */
[C---:B------:R-:W-:Y:S01]  /*2690*/  @P1 FMUL R55, R52.reuse, R55 ;  /* 0x0000003734371220 */ /* 0x040fe20000400000 */
[----:B------:R-:W-:Y:S01]  /*26a0*/  LOP3.LUT R37, R33, 0xff0000, RZ, 0xc0, !PT ;  /* 0x00ff000021257812 */ /* 0x000fe200078ec0ff */
        /* <DEDUP_REMOVED lines=8> */
[C---:B------:R-:W-:Y:S01]  /*2730*/  @P1 FMUL R37, R52.reuse, R37 ;  /* 0x0000002534251220 */ /* 0x040fe20000400000 */
[----:B------:R-:W-:Y:S01]  /*2740*/  SHF.L.U32 R39, R39, 0x10, RZ ;  /* 0x0000001027277819 */ /* 0x000fe200000006ff */
[C---:B------:R-:W-:Y:S01]  /*2750*/  @P1 FMUL R31, R52.reuse, R31 ;  /* 0x0000001f341f1220 */ /* 0x040fe20000400000 */
[C---:B------:R-:W-:Y:S01]  /*2760*/  @P1 FMUL R47, R52.reuse, R47 ;  /* 0x0000002f342f1220 */ /* 0x040fe20000400000 */
[----:B------:R-:W-:Y:S01]  /*2770*/  @P1 FMUL R45, R52, R45 ;  /* 0x0000002d342d1220 */ /* 0x000fe20000400000 */
[----:B------:R-:W-:-:S02]  /*2780*/  F2FP.SATFINITE.E4M3.F32.PACK_AB_MERGE_C R37, RZ, R37, RZ ;  /* 0x00000025ff25723e */ /* 0x000fc400048070ff */
[----:B------:R-:W-:Y:S02]  /*2790*/  LOP3.LUT R39, R39, 0xff0000, RZ, 0xc0, !PT ;  /* 0x00ff000027277812 */ /* 0x000fe400078ec0ff */
[----:B------:R-:W-:Y:S02]  /*27a0*/  SHF.L.U32 R37, R37, 0x10, RZ ;  /* 0x0000001025257819 */ /* 0x000fe400000006ff */
[----:B------:R-:W-:Y:S02]  /*27b0*/  F2FP.SATFINITE.E4M3.F32.PACK_AB_MERGE_C R55, RZ, R55, RZ ;  /* 0x00000037ff37723e */ /* 0x000fe400048070ff */
[----:B------:R-:W-:Y:S02]  /*27c0*/  F2FP.SATFINITE.E4M3.F32.PACK_AB_MERGE_C R49, RZ, R49, RZ ;  /* 0x00000031ff31723e */ /* 0x000fe400048070ff */
[----:B------:R-:W-:Y:S02]  /*27d0*/  F2FP.SATFINITE.E4M3.F32.PACK_AB_MERGE_C R43, RZ, R43, RZ ;  /* 0x0000002bff2b723e */ /* 0x000fe400048070ff */
[----:B------:R-:W-:-:S02]  /*27e0*/  F2FP.SATFINITE.E4M3.F32.PACK_AB_MERGE_C R41, RZ, R41, RZ ;  /* 0x00000029ff29723e */ /* 0x000fc400048070ff */
[----:B------:R-:W-:Y:S02]  /*27f0*/  F2FP.SATFINITE.E4M3.F32.PACK_AB_MERGE_C R31, RZ, R31, RZ ;  /* 0x0000001fff1f723e */ /* 0x000fe400048070ff */
[----:B------:R-:W-:Y:S01]  /*2800*/  LOP3.LUT R28, R39, 0xffff, R28, 0xf8, !PT ;  /* 0x0000ffff271c7812 */ /* 0x000fe200078ef81c */
[----:B------:R-:W-:Y:S01]  /*2810*/  FMUL R39, R11, R34 ;  /* 0x000000220b277220 */ /* 0x000fe20000400000 */
[----:B------:R-:W-:Y:S02]  /*2820*/  LOP3.LUT R30, R37, 0xff0000, RZ, 0xc0, !PT ;  /* 0x00ff0000251e7812 */ /* 0x000fe400078ec0ff */
[----:B------:R-:W-:Y:S01]  /*2830*/  LOP3.LUT R48, R55, 0xff, RZ, 0xc0, !PT ;  /* 0x000000ff37307812 */ /* 0x000fe200078ec0ff */
[----:B------:R-:W-:Y:S01]  /*2840*/  @P1 FMUL R39, R52, R39 ;  /* 0x0000002734271220 */ /* 0x000fe20000400000 */
[----:B------:R-:W-:Y:S02]  /*2850*/  F2FP.SATFINITE.E4M3.F32.PACK_AB_MERGE_C R47, RZ, R47, RZ ;  /* 0x0000002fff2f723e */ /* 0x000fe400048070ff */
[----:B------:R-:W-:-:S02]  /*2860*/  LOP3.LUT R46, R49, 0xff, RZ, 0xc0, !PT ;  /* 0x000000ff312e7812 */ /* 0x000fc400078ec0ff */
[----:B------:R-:W-:Y:S01]  /*2870*/  F2FP.SATFINITE.E4M3.F32.PACK_AB_MERGE_C R45, RZ, R45, RZ ;  /* 0x0000002dff2d723e */ /* 0x000fe200048070ff */
[----:B------:R-:W0:Y:S01]  /*2880*/  LDC R49, c[0x0][0x380] ;  /* 0x0000e000ff317b82 */ /* 0x000e220000000800 */
[----:B------:R-:W-:Y:S02]  /*2890*/  SHF.L.U32 R43, R43, 0x10, RZ ;  /* 0x000000102b2b7819 */ /* 0x000fe400000006ff */
[----:B------:R-:W-:Y:S02]  /*28a0*/  SHF.L.U32 R41, R41, 0x10, RZ ;  /* 0x0000001029297819 */ /* 0x000fe400000006ff */
[----:B------:R-:W-:Y:S02]  /*28b0*/  LOP3.LUT R31, R31, 0xffff, RZ, 0xc0, !PT ;  /* 0x0000ffff1f1f7812 */ /* 0x000fe400078ec0ff */
[----:B------:R-:W-:Y:S02]  /*28c0*/  LOP3.LUT R37, R30, 0xffff, R35, 0xf8, !PT ;  /* 0x0000ffff1e257812 */ /* 0x000fe400078ef823 */
[----:B------:R-:W-:-:S02]  /*28d0*/  LEA R29, R29, R48, 0x8 ;  /* 0x000000301d1d7211 */ /* 0x000fc400078e40ff */
[----:B------:R-:W-:Y:S01]  /*28e0*/  LEA R33, R47, R46, 0x8 ;  /* 0x0000002e2f217211 */ /* 0x000fe200078e40ff */
[----:B------:R-:W-:Y:S01]  /*28f0*/  FMUL R47, R27, R42 ;  /* 0x0000002a1b2f7220 */ /* 0x000fe20000400000 */
[----:B------:R-:W-:Y:S02]  /*2900*/  SHF.L.U32 R45, R45, 0x10, RZ ;  /* 0x000000102d2d7819 */ /* 0x000fe400000006ff */
[----:B------:R-:W-:Y:S01]  /*2910*/  LOP3.LUT R30, R43, 0xff0000, RZ, 0xc0, !PT ;  /* 0x00ff00002b1e7812 */ /* 0x000fe200078ec0ff */
[----:B------:R-:W-:Y:S01]  /*2920*/  FMUL R43, R19, R40 ;  /* 0x00000028132b7220 */ /* 0x000fe20000400000 */
[----:B------:R-:W-:Y:S01]  /*2930*/  LOP3.LUT R46, R41, 0xff0000, RZ, 0xc0, !PT ;  /* 0x00ff0000292e7812 */ /* 0x000fe200078ec0ff */
[----:B------:R-:W-:Y:S01]  /*2940*/  FMUL R41, R15, R38 ;  /* 0x000000260f297220 */ /* 0x000fe20000400000 */
[----:B------:R-:W-:Y:S01]  /*2950*/  SHF.L.U32 R31, R31, 0x18, RZ ;  /* 0x000000181f1f7819 */ /* 0x000fe200000006ff */
[C---:B------:R-:W-:Y:S01]  /*2960*/  @P1 FMUL R43, R52.reuse, R43 ;  /* 0x0000002b342b1220 */ /* 0x040fe20000400000 */
[----:B------:R-:W-:Y:S01]  /*2970*/  LOP3.LUT R45, R45, 0xff0000, RZ, 0xc0, !PT ;  /* 0x00ff00002d2d7812 */ /* 0x000fe200078ec0ff */
[----:B------:R-:W-:Y:S01]  /*2980*/  @P1 FMUL R41, R52, R41 ;  /* 0x0000002934291220 */ /* 0x000fe20000400000 */
[----:B------:R-:W-:Y:S01]  /*2990*/  LOP3.LUT R34, R30, 0xffff, R33, 0xf8, !PT ;  /* 0x0000ffff1e227812 */ /* 0x000fe200078ef821 */
[----:B------:R-:W-:Y:S01]  /*29a0*/  @P1 FMUL R47, R52, R47 ;  /* 0x0000002f342f1220 */ /* 0x000fe20000400000 */
[----:B------:R-:W-:-:S02]  /*29b0*/  F2FP.SATFINITE.E4M3.F32.PACK_AB_MERGE_C R39, RZ, R39, RZ ;  /* 0x00000027ff27723e */ /* 0x000fc400048070ff */
[----:B------:R-:W-:Y:S02]  /*29c0*/  LOP3.LUT R35, R46, 0xffff, R29, 0xf8, !PT ;  /* 0x0000ffff2e237812 */ /* 0x000fe400078ef81d */
[----:B------:R-:W-:Y:S02]  /*29d0*/  LOP3.LUT R33, R28, R31, RZ, 0xfc, !PT ;  /* 0x0000001f1c217212 */ /* 0x000fe400078efcff */
[----:B------:R-:W1:Y:S01]  /*29e0*/  @!P2 LDC.64 R28, c[0x0][0x3a0] ;  /* 0x0000e800ff1cab82 */ /* 0x000e620000000a00 */
[----:B------:R-:W-:Y:S01]  /*29f0*/  LOP3.LUT R36, R45, 0xffff, R36, 0xf8, !PT ;  /* 0x0000ffff2d247812 */ /* 0x000fe200078ef824 */
[----:B------:R-:W-:Y:S01]  /*2a00*/  FMUL R45, R23, R32 ;  /* 0x00000020172d7220 */ /* 0x000fe20000400000 */
[----:B------:R-:W-:Y:S02]  /*2a10*/  LOP3.LUT R39, R39, 0xffff, RZ, 0xc0, !PT ;  /* 0x0000ffff27277812 */ /* 0x000fe400078ec0ff */
[----:B------:R-:W-:Y:S01]  /*2a20*/  F2FP.SATFINITE.E4M3.F32.PACK_AB_MERGE_C R43, RZ, R43, RZ ;  /* 0x0000002bff2b723e */ /* 0x000fe200048070ff */
[----:B------:R-:W-:Y:S01]  /*2a30*/  @P1 FMUL R45, R52, R45 ;  /* 0x0000002d342d1220 */ /* 0x000fe20000400000 */
[----:B------:R-:W-:Y:S01]  /*2a40*/  SHF.L.U32 R39, R39, 0x18, RZ ;  /* 0x0000001827277819 */ /* 0x000fe200000006ff */
[----:B------:R-:W2:Y:S01]  /*2a50*/  LDC.64 R30, c[0x0][0x3c8] ;  /* 0x0000f200ff1e7b82 */ /* 0x000ea20000000a00 */
[----:B------:R-:W-:-:S02]  /*2a60*/  F2FP.SATFINITE.E4M3.F32.PACK_AB_MERGE_C R41, RZ, R41, RZ ;  /* 0x00000029ff29723e */ /* 0x000fc400048070ff */
[----:B------:R-:W-:Y:S02]  /*2a70*/  LOP3.LUT R44, R44, R39, RZ, 0xfc, !PT ;  /* 0x000000272c2c7212 */ /* 0x000fe400078efcff */
[----:B------:R-:W-:Y:S02]  /*2a80*/  LOP3.LUT R43, R43, 0xffff, RZ, 0xc0, !PT ;  /* 0x0000ffff2b2b7812 */ /* 0x000fe400078ec0ff */
[----:B------:R-:W-:Y:S02]  /*2a90*/  LOP3.LUT R39, R3, 0x1f, RZ, 0xc0, !PT ;  /* 0x0000001f03277812 */ /* 0x000fe400078ec0ff */
[----:B------:R-:W-:Y:S02]  /*2aa0*/  LOP3.LUT R41, R41, 0xffff, RZ, 0xc0, !PT ;  /* 0x0000ffff29297812 */ /* 0x000fe400078ec0ff */
[----:B------:R-:W-:Y:S01]  /*2ab0*/  F2FP.SATFINITE.E4M3.F32.PACK_AB_MERGE_C R45, RZ, R45, RZ ;  /* 0x0000002dff2d723e */ /* 0x000fe200048070ff */
[----:B------:R-:W-:Y:S01]  /*2ac0*/  IMAD R39, R0, 0xc0, R39 ;  /* 0x000000c000277824 */ /* 0x000fe200078e0227 */
[----:B------:R-:W-:-:S02]  /*2ad0*/  F2FP.SATFINITE.E4M3.F32.PACK_AB_MERGE_C R47, RZ, R47, RZ ;  /* 0x0000002fff2f723e */ /* 0x000fc400048070ff */
[----:B------:R-:W-:Y:S01]  /*2ae0*/  SHF.L.U32 R32, R43, 0x18, RZ ;  /* 0x000000182b207819 */ /* 0x000fe200000006ff */
[----:B-1----:R-:W-:Y:S01]  /*2af0*/  @!P2 IMAD.WIDE R28, R0, 0x4, R28 ;  /* 0x00000004001ca825 */ /* 0x002fe200078e021c */
[----:B------:R-:W-:Y:S02]  /*2b00*/  SHF.L.U32 R41, R41, 0x18, RZ ;  /* 0x0000001829297819 */ /* 0x000fe400000006ff */
[----:B------:R-:W-:Y:S02]  /*2b10*/  LOP3.LUT R45, R45, 0xffff, RZ, 0xc0, !PT ;  /* 0x0000ffff2d2d7812 */ /* 0x000fe400078ec0ff */
[----:B------:R-:W-:Y:S01]  /*2b20*/  LOP3.LUT R47, R47, 0xffff, RZ, 0xc0, !PT ;  /* 0x0000ffff2f2f7812 */ /* 0x000fe200078ec0ff */
[----:B------:R1:W-:Y:S01]  /*2b30*/  @!P2 STG.E desc[UR4][R28.64], R53 ;  /* 0x000000351c00a986 */ /* 0x0003e2000c101904 */
[----:B------:R-:W-:Y:S02]  /*2b40*/  LOP3.LUT R37, R37, R32, RZ, 0xfc, !PT ;  /* 0x0000002025257212 */ /* 0x000fe400078efcff */
[----:B------:R-:W-:-:S02]  /*2b50*/  LOP3.LUT R36, R36, R41, RZ, 0xfc, !PT ;  /* 0x0000002924247212 */ /* 0x000fc400078efcff */
[----:B------:R-:W-:Y:S02]  /*2b60*/  SHF.L.U32 R32, R45, 0x18, RZ ;  /* 0x000000182d207819 */ /* 0x000fe400000006ff */
[----:B------:R-:W-:Y:S02]  /*2b70*/  SHF.L.U32 R47, R47, 0x18, RZ ;  /* 0x000000182f2f7819 */ /* 0x000fe400000006ff */
[C---:B------:R-:W-:Y:S02]  /*2b80*/  IADD3 R41, PT, PT, R39.reuse, 0x40, RZ ;  /* 0x0000004027297810 */ /* 0x040fe40007ffe0ff */
[C---:B------:R-:W-:Y:S02]  /*2b90*/  IADD3 R43, PT, PT, R39.reuse, 0x60, RZ ;  /* 0x00000060272b7810 */ /* 0x040fe40007ffe0ff */
[----:B------:R-:W-:Y:S01]  /*2ba0*/  IADD3 R51, PT, PT, R39, 0x80, RZ ;  /* 0x0000008027337810 */ /* 0x000fe20007ffe0ff */
[----:B--2---:R-:W-:Y:S01]  /*2bb0*/  IMAD.WIDE.U32 R40, R41, 0x4, R30 ;  /* 0x0000000429287825 */ /* 0x004fe200078e001e */
[----:B------:R-:W-:-:S02]  /*2bc0*/  LOP3.LUT R45, R35, R32, RZ, 0xfc, !PT ;  /* 0x00000020232d7212 */ /* 0x000fc400078efcff */
[----:B------:R-:W-:Y:S01]  /*2bd0*/  LOP3.LUT R47, R34, R47, RZ, 0xfc, !PT ;  /* 0x0000002f222f7212 */ /* 0x000fe200078efcff */
[----:B------:R-:W-:Y:S01]  /*2be0*/  IMAD.WIDE.U32 R34, R58, 0x4, R30 ;  /* 0x000000043a227825 */ /* 0x000fe200078e001e */
[----:B0-----:R-:W-:-:S03]  /*2bf0*/  LEA R0, R49, R0, 0x2 ;  /* 0x0000000031007211 */ /* 0x001fc600078e10ff */
[--C-:B------:R-:W-:Y:S01]  /*2c00*/  IMAD.WIDE.U32 R38, R59, 0x4, R30.reuse ;  /* 0x000000043b267825 */ /* 0x100fe200078e001e */
[----:B------:R1:W-:Y:S01]  /*2c10*/  STG.E desc[UR4][R34.64], R33 ;  /* 0x0000002122007986 */ /* 0x0003e2000c101904 */
[----:B------:R-:W-:Y:S02]  /*2c20*/  ISETP.GE.AND P0, PT, R0, UR13, PT ;  /* 0x0000000d00007c0c */ /* 0x000fe4000bf06270 */
        /* <DEDUP_REMOVED lines=8> */
[----:B------:R-:W-:Y:S05]  /*2cb0*/  BSYNC B1 ;  /* 0x0000000000017941 */ /* 0x000fea0003800000 */
.L_x_5582:
[----:B------:R-:W-:-:S07]  /*2cc0*/  HFMA2 R59, -RZ, RZ, 0, 0 ;  /* 0x00000000ff3b7431 */ /* 0x000fce00000001ff */
.L_x_5578:
[----:B------:R-:W-:Y:S05]  /*2cd0*/  BSYNC B0 ;  /* 0x0000000000007941 */ /* 0x000fea0003800000 */
.L_x_5577:
[----:B------:R-:W0:Y:S02]  /*2ce0*/  LDCU.64 UR6, c[0x0][0x3f8] ;  /* 0x00007f00ff0677ac */ /* 0x000e240008000a00 */
[----:B0-----:R-:W-:-:S04]  /*2cf0*/  UISETP.NE.U32.AND UP0, UPT, UR6, URZ, UPT ;  /* 0x000000ff0600728c */ /* 0x001fc8000bf05070 */
[----:B------:R-:W-:-:S09]  /*2d00*/  UISETP.NE.AND.EX UP0, UPT, UR7, URZ, UPT, UP0 ;  /* 0x000000ff0700728c */ /* 0x000fd2000bf05300 */
[----:B------:R-:W-:Y:S05]  /*2d10*/  BRA.U !UP0, `(.L_x_5585) ;  /* 0x0000000108ac7547 */ /* 0x000fea000b800000 */
[----:B------:R-:W-:Y:S01]  /*2d20*/  UMOV UR6, 0xffffffff ;  /* 0xffffffff00067882 */ /* 0x000fe20000000000 */
[----:B-1----:R-:W-:Y:S02]  /*2d30*/  SHF.R.U32.HI R9, RZ, 0x5, R3 ;  /* 0x00000005ff097819 */ /* 0x002fe40000011603 */
[----:B------:R-:W-:Y:S01]  /*2d40*/  LOP3.LUT R10, R3, 0x1f, RZ, 0xc0, !PT ;  /* 0x0000001f030a7812 */ /* 0x000fe200078ec0ff */
[----:B------:R-:W-:Y:S06]  /*2d50*/  BRA.DIV UR6, `(.L_x_5586) ;  /* 0x0000001206647947 */ /* 0x000fec000b800000 */
        /* <DEDUP_REMOVED lines=9> */
.L_x_5621:
[----:B------:R-:W-:Y:S01]  /*2df0*/  ISETP.NE.AND P0, PT, R10, RZ, PT ;  /* 0x000000ff0a00720c */ /* 0x000fe20003f05270 */
[----:B------:R-:W-:Y:S05]  /*2e00*/  WARPSYNC.ALL ;  /* 0x0000000000007948 */ /* 0x000fea0003800000 */
[----:B01----:R-:W-:Y:S01]  /*2e10*/  FMNMX R7, R7, R6, !PT ;  /* 0x0000000607077209 */ /* 0x003fe20007800000 */
[----:B------:R-:W-:Y:S06]  /*2e20*/  BSSY B0, `(.L_x_5585) ;  /* 0x000001a000007945 */ /* 0x000fec0003800000 */
[----:B------:R-:W0:Y:S01]  /*2e30*/  @!P0 S2R R5, SR_CgaCtaId ;  /* 0x0000000000058919 */ /* 0x000e220000008800 */
[----:B------:R-:W-:-:S04]  /*2e40*/  @!P0 MOV R0, 0x400 ;  /* 0x0000040000008802 */ /* 0x000fc80000000f00 */
[----:B0-----:R-:W-:-:S04]  /*2e50*/  @!P0 LEA R0, R5, R0, 0x18 ;  /* 0x0000000005008211 */ /* 0x001fc800078ec0ff */
[----:B------:R-:W-:-:S05]  /*2e60*/  @!P0 LEA R0, R9, R0, 0x2 ;  /* 0x0000000009008211 */ /* 0x000fca00078e10ff */
        /* <DEDUP_REMOVED lines=16> */
.L_x_5624:
[----:B------:R-:W-:Y:S02]  /*2f70*/  ISETP.NE.AND P0, PT, R3, RZ, PT ;  /* 0x000000ff0300720c */ /* 0x000fe40003f05270 */
[----:B-1----:R-:W-:-:S11]  /*2f80*/  FMNMX R7, R5, R4, !PT ;  /* 0x0000000405077209 */ /* 0x002fd60007800000 */
[----:B------:R-:W-:Y:S05]  /*2f90*/  @P0 BRA `(.L_x_5587) ;  /* 0x0000000000080947 */ /* 0x000fea0003800000 */
[----:B0-----:R-:W0:Y:S02]  /*2fa0*/  LDC.64 R4, c[0x0][0x3f8] ;  /* 0x0000fe00ff047b82 */ /* 0x001e240000000a00 */
[----:B0-----:R1:W-:Y:S02]  /*2fb0*/  REDG.E.MAX.S32.STRONG.GPU desc[UR4][R4.64], R7 ;  /* 0x000000070400798e */ /* 0x0013e4000d12e304 */
.L_x_5587:
[----:B------:R-:W-:Y:S05]  /*2fc0*/  BSYNC B0 ;  /* 0x0000000000007941 */ /* 0x000fea0003800000 */
.L_x_5585:
[----:B------:R-:W2:Y:S02]  /*2fd0*/  LDCU.U8 UR6, c[0x0][0x404] ;  /* 0x00008080ff0677ac */ /* 0x000ea40008000000 */
[----:B--2---:R-:W-:-:S13]  /*2fe0*/  ISETP.NE.AND P0, PT, RZ, UR6, PT ;  /* 0x00000006ff007c0c */ /* 0x004fda000bf05270 */
[----:B------:R-:W-:Y:S05]  /*2ff0*/  @!P0 EXIT ;  /* 0x000000000000894d */ /* 0x000fea0003800000 */
[----:B------:R-:W2:Y:S01]  /*3000*/  LDCU.64 UR6, c[0x0][0x3f0] ;  /* 0x00007e00ff0677ac */ /* 0x000ea20008000a00 */
[----:B------:R-:W-:Y:S02]  /*3010*/  LOP3.LUT P0, RZ, R2, R3, RZ, 0xfc, !PT ;  /* 0x0000000302ff7212 */ /* 0x000fe4000780fcff */
[----:B--2---:R-:W-:-:S04]  /*3020*/  ISETP.EQ.U32.AND P1, PT, RZ, UR6, PT ;  /* 0x00000006ff007c0c */ /* 0x004fc8000bf22070 */
[----:B------:R-:W-:-:S13]  /*3030*/  ISETP.EQ.OR.EX P0, PT, RZ, UR7, P0, P1 ;  /* 0x00000007ff007c0c */ /* 0x000fda0008702710 */
[----:B------:R-:W-:Y:S05]  /*3040*/  @P0 EXIT ;  /* 0x000000000000094d */ /* 0x000fea0003800000 */
[----:B-----5:R-:W-:-:S04]  /*3050*/  IADD3 R0, PT, PT, R52, 0x1800000, RZ ;  /* 0x0180000034007810 */ /* 0x020fc80007ffe0ff */
[----:B------:R-:W-:-:S04]  /*3060*/  LOP3.LUT R0, R0, 0x7f800000, RZ, 0xc0, !PT ;  /* 0x7f80000000007812 */ /* 0x000fc800078ec0ff */
[----:B------:R-:W-:-:S13]  /*3070*/  ISETP.GT.U32.AND P0, PT, R0, 0x1ffffff, PT ;  /* 0x01ffffff0000780c */ /* 0x000fda0003f04070 */
[----:B------:R-:W-:Y:S05]  /*3080*/  @P0 BRA `(.L_x_5589) ;  /* 0x00000000000c0947 */ /* 0x000fea0003800000 */
[----:B-1----:R-:W-:-:S07]  /*3090*/  MOV R7, 0x30b0 ;  /* 0x000030b000077802 */ /* 0x002fce0000000f00 */
[----:B0-----:R-:W-:Y:S05]  /*30a0*/  CALL.REL.NOINC `($__internal_67_$__cuda_sm20_rcp_rn_f32_slowpath) ;  /* 0x00000010006c7944 */ /* 0x001fea0003c00000 */
[----:B------:R-:W-:Y:S05]  /*30b0*/  BRA `(.L_x_5590) ;  /* 0x0000000000107947 */ /* 0x000fea0003800000 */
.L_x_5589:
[----:B01----:R-:W0:Y:S02]  /*30c0*/  MUFU.RCP R5, R52 ;  /* 0x0000003400057308 */ /* 0x003e240000001000 */
[----:B0-----:R-:W-:-:S04]  /*30d0*/  FFMA R0, R52, R5, -1 ;  /* 0xbf80000034007423 */ /* 0x001fc80000000005 */
[----:B------:R-:W-:-:S04]  /*30e0*/  FADD.FTZ R0, -R0, -RZ ;  /* 0x800000ff00007221 */ /* 0x000fc80000010100 */
[----:B------:R-:W-:-:S07]  /*30f0*/  FFMA R5, R5, R0, R5 ;  /* 0x0000000005057223 */ /* 0x000fce0000000005 */
.L_x_5590:
[----:B------:R-:W0:Y:S02]  /*3100*/  LDC.64 R2, c[0x0][0x3f0] ;  /* 0x0000fc00ff027b82 */ /* 0x000e240000000a00 */
[----:B0-----:R-:W-:Y:S01]  /*3110*/  STG.E desc[UR4][R2.64], R5 ;  /* 0x0000000502007986 */ /* 0x001fe2000c101904 */
[----:B------:R-:W-:Y:S05]  /*3120*/  EXIT ;  /* 0x000000000000794d */ /* 0x000fea0003800000 */
.L_x_5580:
[----:B------:R-:W-:Y:S01]  /*3130*/  HFMA2 R54, -RZ, RZ, 0, 5.9604644775390625e-08 ;  /* 0x00000001ff367431 */ /* 0x000fe200000001ff */
[----:B------:R-:W-:Y:S01]  /*3140*/  BSSY B1, `(.L_x_5591) ;  /* 0x0000006000017945 */ /* 0x000fe20003800000 */
[----:B------:R-:W-:Y:S02]  /*3150*/  MOV R55, 0x1f ;  /* 0x0000001f00377802 */ /* 0x000fe40000000f00 */
[----:B------:R-:W-:-:S07]  /*3160*/  MOV R56, 0xffffffff ;  /* 0xffffffff00387802 */ /* 0x000fce0000000f00 */
[----:B------:R-:W-:Y:S05]  /*3170*/  WARPSYNC.COLLECTIVE R56, `(.L_x_5592) ;  /* 0x0000000038087348 */ /* 0x000fea0003c00000 */
[----:B------:R0:W1:Y:S02]  /*3180*/  SHFL.BFLY P0, R57, R53, R54, R55 ;  /* 0x0c00003635397389 */ /* 0x0000640000000037 */
[----:B01----:R-:W-:Y:S05]  /*3190*/  ENDCOLLECTIVE ;  /* 0x000000000000791b */ /* 0x003fea0003800000 */
.L_x_5592:
[----:B------:R-:W-:Y:S05]  /*31a0*/  BSYNC B1 ;  /* 0x0000000000017941 */ /* 0x000fea0003800000 */
.L_x_5591:
[----:B------:R-:W-:Y:S02]  /*31b0*/  HFMA2 R54, -RZ, RZ, 0, 1.1920928955078125e-07 ;  /* 0x00000002ff367431 */ /* 0x000fe400000001ff */
[----:B------:R-:W-:Y:S01]  /*31c0*/  FADD R53, R53, R57 ;  /* 0x0000003935357221 */ /* 0x000fe20000000000 */
[----:B------:R-:W-:Y:S02]  /*31d0*/  MOV R55, 0x1f ;  /* 0x0000001f00377802 */ /* 0x000fe40000000f00 */
[----:B------:R-:W-:-:S07]  /*31e0*/  MOV R56, 0xffffffff ;  /* 0xffffffff00387802 */ /* 0x000fce0000000f00 */
[----:B------:R-:W-:Y:S05]  /*31f0*/  WARPSYNC.COLLECTIVE R56, `(.L_x_5593) ;  /* 0x0000000038087348 */ /* 0x000fea0003c00000 */
[----:B------:R0:W1:Y:S02]  /*3200*/  SHFL.BFLY P0, R57, R53, R54, R55 ;  /* 0x0c00003635397389 */ /* 0x0000640000000037 */
[----:B01----:R-:W-:Y:S05]  /*3210*/  ENDCOLLECTIVE ;  /* 0x000000000000791b */ /* 0x003fea0003800000 */
.L_x_5593:
[----:B------:R-:W-:Y:S02]  /*3220*/  HFMA2 R54, -RZ, RZ, 0, 2.384185791015625e-07 ;  /* 0x00000004ff367431 */ /* 0x000fe400000001ff */
[----:B------:R-:W-:-:S05]  /*3230*/  FADD R61, R53, R57 ;  /* 0x00000039353d7221 */ /* 0x000fca0000000000 */
[----:B------:R-:W-:-:S07]  /*3240*/  MOV R53, R61 ;  /* 0x0000003d00357202 */ /* 0x000fce0000000f00 */
[----:B------:R-:W-:Y:S05]  /*3250*/  WARPSYNC.COLLECTIVE R56, `(.L_x_5594) ;  /* 0x0000000038087348 */ /* 0x000fea0003c00000 */
[----:B------:R0:W1:Y:S02]  /*3260*/  SHFL.BFLY P0, R57, R53, R54, R55 ;  /* 0x0c00003635397389 */ /* 0x0000640000000037 */
[----:B01----:R-:W-:Y:S05]  /*3270*/  ENDCOLLECTIVE ;  /* 0x000000000000791b */ /* 0x003fea0003800000 */
.L_x_5594:
[----:B------:R-:W-:Y:S02]  /*3280*/  HFMA2 R54, -RZ, RZ, 0, 4.76837158203125e-07 ;  /* 0x00000008ff367431 */ /* 0x000fe400000001ff */
[----:B------:R-:W-:-:S05]  /*3290*/  FADD R61, R61, R57 ;  /* 0x000000393d3d7221 */ /* 0x000fca0000000000 */
[----:B------:R-:W-:-:S07]  /*32a0*/  MOV R53, R61 ;  /* 0x0000003d00357202 */ /* 0x000fce0000000f00 */
[----:B------:R-:W-:Y:S05]  /*32b0*/  WARPSYNC.COLLECTIVE R56, `(.L_x_5595) ;  /* 0x0000000038087348 */ /* 0x000fea0003c00000 */
[----:B------:R0:W1:Y:S02]  /*32c0*/  SHFL.BFLY P0, R57, R53, R54, R55 ;  /* 0x0c00003635397389 */ /* 0x0000640000000037 */
[----:B01----:R-:W-:Y:S05]  /*32d0*/  ENDCOLLECTIVE ;  /* 0x000000000000791b */ /* 0x003fea0003800000 */
.L_x_5595:
[----:B------:R-:W-:Y:S02]  /*32e0*/  HFMA2 R54, -RZ, RZ, 0, 9.5367431640625e-07 ;  /* 0x00000010ff367431 */ /* 0x000fe400000001ff */
[----:B------:R-:W-:-:S05]  /*32f0*/  FADD R61, R61, R57 ;  /* 0x000000393d3d7221 */ /* 0x000fca0000000000 */
[----:B------:R-:W-:-:S07]  /*3300*/  MOV R53, R61 ;  /* 0x0000003d00357202 */ /* 0x000fce0000000f00 */
[----:B------:R-:W-:Y:S05]  /*3310*/  WARPSYNC.COLLECTIVE R56, `(.L_x_5596) ;  /* 0x0000000038087348 */ /* 0x000fea0003c00000 */
[----:B------:R0:W1:Y:S02]  /*3320*/  SHFL.BFLY P0, R57, R53, R54, R55 ;  /* 0x0c00003635397389 */ /* 0x0000640000000037 */
[----:B01----:R-:W-:Y:S05]  /*3330*/  ENDCOLLECTIVE ;  /* 0x000000000000791b */ /* 0x003fea0003800000 */
.L_x_5596:
[----:B------:R-:W-:-:S04]  /*3340*/  FADD R61, R61, R57 ;  /* 0x000000393d3d7221 */ /* 0x000fc80000000000 */
        /* <DEDUP_REMOVED lines=53> */
.L_x_5597:
[----:B------:R-:W-:Y:S02]  /*36a0*/  HFMA2 R54, -RZ, RZ, 0, 1.1920928955078125e-07 ;  /* 0x00000002ff367431 */ /* 0x000fe400000001ff */
[----:B------:R-:W-:-:S07]  /*36b0*/  FADD R53, R53, R57 ;  /* 0x0000003935357221 */ /* 0x000fce0000000000 */
[----:B------:R-:W-:Y:S05]  /*36c0*/  WARPSYNC.COLLECTIVE R56, `(.L_x_5598) ;  /* 0x0000000038087348 */ /* 0x000fea0003c00000 */
[----:B------:R0:W1:Y:S02]  /*36d0*/  SHFL.BFLY P0, R57, R53, R54, R55 ;  /* 0x0c00003635397389 */ /* 0x0000640000000037 */
[----:B01----:R-:W-:Y:S05]  /*36e0*/  ENDCOLLECTIVE ;  /* 0x000000000000791b */ /* 0x003fea0003800000 */
.L_x_5598:
[----:B------:R-:W-:Y:S01]  /*36f0*/  MOV R54, 0x4 ;  /* 0x0000000400367802 */ /* 0x000fe20000000f00 */
[----:B------:R-:W-:-:S07]  /*3700*/  FADD R53, R53, R57 ;  /* 0x0000003935357221 */ /* 0x000fce0000000000 */
[----:B------:R-:W-:Y:S05]  /*3710*/  WARPSYNC.COLLECTIVE R56, `(.L_x_5599) ;  /* 0x0000000038087348 */ /* 0x000fea0003c00000 */
[----:B------:R0:W1:Y:S02]  /*3720*/  SHFL.BFLY P0, R57, R53, R54, R55 ;  /* 0x0c00003635397389 */ /* 0x0000640000000037 */
[----:B01----:R-:W-:Y:S05]  /*3730*/  ENDCOLLECTIVE ;  /* 0x000000000000791b */ /* 0x003fea0003800000 */
.L_x_5599:
[----:B------:R-:W-:Y:S02]  /*3740*/  HFMA2 R54, -RZ, RZ, 0, 4.76837158203125e-07 ;  /* 0x00000008ff367431 */ /* 0x000fe400000001ff */
[----:B------:R-:W-:-:S07]  /*3750*/  FADD R53, R53, R57 ;  /* 0x0000003935357221 */ /* 0x000fce0000000000 */
[----:B------:R-:W-:Y:S05]  /*3760*/  WARPSYNC.COLLECTIVE R56, `(.L_x_5600) ;  /* 0x0000000038087348 */ /* 0x000fea0003c00000 */
[----:B------:R0:W1:Y:S02]  /*3770*/  SHFL.BFLY P0, R57, R53, R54, R55 ;  /* 0x0c00003635397389 */ /* 0x0000640000000037 */
[----:B01----:R-:W-:Y:S05]  /*3780*/  ENDCOLLECTIVE ;  /* 0x000000000000791b */ /* 0x003fea0003800000 */
.L_x_5600:
[----:B------:R-:W-:Y:S01]  /*3790*/  MOV R54, 0x10 ;  /* 0x0000001000367802 */ /* 0x000fe20000000f00 */
[----:B------:R-:W-:-:S07]  /*37a0*/  FADD R53, R53, R57 ;  /* 0x0000003935357221 */ /* 0x000fce0000000000 */
[----:B------:R-:W-:Y:S05]  /*37b0*/  WARPSYNC.COLLECTIVE R56, `(.L_x_5601) ;  /* 0x0000000038087348 */ /* 0x000fea0003c00000 */
[----:B------:R0:W1:Y:S02]  /*37c0*/  SHFL.BFLY P0, R57, R53, R54, R55 ;  /* 0x0c00003635397389 */ /* 0x0000640000000037 */
[----:B01----:R-:W-:Y:S05]  /*37d0*/  ENDCOLLECTIVE ;  /* 0x000000000000791b */ /* 0x003fea0003800000 */
.L_x_5601:
[----:B------:R-:W-:Y:S05]  /*37e0*/  BRA `(.L_x_5602) ;  /* 0xffffffd4001c7947 */ /* 0x000fea000383ffff */
.L_x_5583:
[----:B------:R-:W-:Y:S01]  /*37f0*/  HFMA2 R54, -RZ, RZ, 0, 5.9604644775390625e-08 ;  /* 0x00000001ff367431 */ /* 0x000fe200000001ff */
[----:B------:R-:W-:Y:S01]  /*3800*/  BSSY B2, `(.L_x_5603) ;  /* 0x0000006000027945 */ /* 0x000fe20003800000 */
[----:B------:R-:W-:Y:S02]  /*3810*/  MOV R55, 0x1f ;  /* 0x0000001f00377802 */ /* 0x000fe40000000f00 */
[----:B------:R-:W-:-:S07]  /*3820*/  MOV R56, 0xffffffff ;  /* 0xffffffff00387802 */ /* 0x000fce0000000f00 */
[----:B------:R-:W-:Y:S05]  /*3830*/  WARPSYNC.COLLECTIVE R56, `(.L_x_5604) ;  /* 0x0000000038087348 */ /* 0x000fea0003c00000 */
[----:B------:R0:W1:Y:S02]  /*3840*/  SHFL.BFLY P0, R57, R53, R54, R55 ;  /* 0x0c00003635397389 */ /* 0x0000640000000037 */
[----:B01----:R-:W-:Y:S05]  /*3850*/  ENDCOLLECTIVE ;  /* 0x000000000000791b */ /* 0x003fea0003800000 */
.L_x_5604:
[----:B------:R-:W-:Y:S05]  /*3860*/  BSYNC B2 ;  /* 0x0000000000027941 */ /* 0x000fea0003800000 */
.L_x_5603:
        /* <DEDUP_REMOVED lines=8> */
.L_x_5605:
[----:B------:R-:W-:Y:S02]  /*38f0*/  HFMA2 R54, -RZ, RZ, 0, 2.384185791015625e-07 ;  /* 0x00000004ff367431 */ /* 0x000fe400000001ff */
[----:B------:R-:W-:-:S05]  /*3900*/  FADD R61, R61, R57 ;  /* 0x000000393d3d7221 */ /* 0x000fca0000000000 */
[----:B------:R-:W-:-:S07]  /*3910*/  MOV R53, R61 ;  /* 0x0000003d00357202 */ /* 0x000fce0000000f00 */
[----:B------:R-:W-:Y:S05]  /*3920*/  WARPSYNC.COLLECTIVE R56, `(.L_x_5606) ;  /* 0x0000000038087348 */ /* 0x000fea0003c00000 */
[----:B------:R0:W1:Y:S02]  /*3930*/  SHFL.BFLY P0, R57, R53, R54, R55 ;  /* 0x0c00003635397389 */ /* 0x0000640000000037 */
[----:B01----:R-:W-:Y:S05]  /*3940*/  ENDCOLLECTIVE ;  /* 0x000000000000791b */ /* 0x003fea0003800000 */
.L_x_5606:
[----:B------:R-:W-:Y:S02]  /*3950*/  HFMA2 R54, -RZ, RZ, 0, 4.76837158203125e-07 ;  /* 0x00000008ff367431 */ /* 0x000fe400000001ff */
[----:B------:R-:W-:-:S05]  /*3960*/  FADD R60, R61, R57 ;  /* 0x000000393d3c7221 */ /* 0x000fca0000000000 */
[----:B------:R-:W-:-:S07]  /*3970*/  MOV R53, R60 ;  /* 0x0000003c00357202 */ /* 0x000fce0000000f00 */
[----:B------:R-:W-:Y:S05]  /*3980*/  WARPSYNC.COLLECTIVE R56, `(.L_x_5607) ;  /* 0x0000000038087348 */ /* 0x000fea0003c00000 */
[----:B------:R0:W1:Y:S02]  /*3990*/  SHFL.BFLY P0, R57, R53, R54, R55 ;  /* 0x0c00003635397389 */ /* 0x0000640000000037 */
[----:B01----:R-:W-:Y:S05]  /*39a0*/  ENDCOLLECTIVE ;  /* 0x000000000000791b */ /* 0x003fea0003800000 */
.L_x_5607:
[----:B------:R-:W-:Y:S02]  /*39b0*/  HFMA2 R54, -RZ, RZ, 0, 9.5367431640625e-07 ;  /* 0x00000010ff367431 */ /* 0x000fe400000001ff */
[----:B------:R-:W-:-:S05]  /*39c0*/  FADD R60, R60, R57 ;  /* 0x000000393c3c7221 */ /* 0x000fca0000000000 */
[----:B------:R-:W-:-:S07]  /*39d0*/  MOV R53, R60 ;  /* 0x0000003c00357202 */ /* 0x000fce0000000f00 */
[----:B------:R-:W-:Y:S05]  /*39e0*/  WARPSYNC.COLLECTIVE R56, `(.L_x_5608) ;  /* 0x0000000038087348 */ /* 0x000fea0003c00000 */
[----:B------:R0:W1:Y:S02]  /*39f0*/  SHFL.BFLY P0, R57, R53, R54, R55 ;  /* 0x0c00003635397389 */ /* 0x0000640000000037 */
[----:B01----:R-:W-:Y:S05]  /*3a00*/  ENDCOLLECTIVE ;  /* 0x000000000000791b */ /* 0x003fea0003800000 */
.L_x_5608:
        /* <DEDUP_REMOVED lines=54> */
.L_x_5609:
[----:B------:R-:W-:Y:S02]  /*3d70*/  HFMA2 R54, -RZ, RZ, 0, 1.1920928955078125e-07 ;  /* 0x00000002ff367431 */ /* 0x000fe400000001ff */
[----:B------:R-:W-:-:S05]  /*3d80*/  FADD R61, R53, R57 ;  /* 0x00000039353d7221 */ /* 0x000fca0000000000 */
[----:B------:R-:W-:-:S07]  /*3d90*/  MOV R53, R61 ;  /* 0x0000003d00357202 */ /* 0x000fce0000000f00 */
[----:B------:R-:W-:Y:S05]  /*3da0*/  WARPSYNC.COLLECTIVE R56, `(.L_x_5610) ;  /* 0x0000000038087348 */ /* 0x000fea0003c00000 */
[----:B------:R0:W1:Y:S02]  /*3db0*/  SHFL.BFLY P0, R57, R53, R54, R55 ;  /* 0x0c00003635397389 */ /* 0x0000640000000037 */
[----:B01----:R-:W-:Y:S05]  /*3dc0*/  ENDCOLLECTIVE ;  /* 0x000000000000791b */ /* 0x003fea0003800000 */
.L_x_5610:
[----:B------:R-:W-:Y:S02]  /*3dd0*/  HFMA2 R54, -RZ, RZ, 0, 2.384185791015625e-07 ;  /* 0x00000004ff367431 */ /* 0x000fe400000001ff */
[----:B------:R-:W-:-:S05]  /*3de0*/  FADD R61, R61, R57 ;  /* 0x000000393d3d7221 */ /* 0x000fca0000000000 */
[----:B------:R-:W-:-:S07]  /*3df0*/  MOV R53, R61 ;  /* 0x0000003d00357202 */ /* 0x000fce0000000f00 */
[----:B------:R-:W-:Y:S05]  /*3e00*/  WARPSYNC.COLLECTIVE R56, `(.L_x_5611) ;  /* 0x0000000038087348 */ /* 0x000fea0003c00000 */
[----:B------:R0:W1:Y:S02]  /*3e10*/  SHFL.BFLY P0, R57, R53, R54, R55 ;  /* 0x0c00003635397389 */ /* 0x0000640000000037 */
[----:B01----:R-:W-:Y:S05]  /*3e20*/  ENDCOLLECTIVE ;  /* 0x000000000000791b */ /* 0x003fea0003800000 */
.L_x_5611:
[----:B------:R-:W-:Y:S02]  /*3e30*/  HFMA2 R54, -RZ, RZ, 0, 4.76837158203125e-07 ;  /* 0x00000008ff367431 */ /* 0x000fe400000001ff */
[----:B------:R-:W-:-:S05]  /*3e40*/  FADD R61, R61, R57 ;  /* 0x000000393d3d7221 */ /* 0x000fca0000000000 */
[----:B------:R-:W-:-:S07]  /*3e50*/  MOV R53, R61 ;  /* 0x0000003d00357202 */ /* 0x000fce0000000f00 */
[----:B------:R-:W-:Y:S05]  /*3e60*/  WARPSYNC.COLLECTIVE R56, `(.L_x_5612) ;  /* 0x0000000038087348 */ /* 0x000fea0003c00000 */
[----:B------:R0:W1:Y:S02]  /*3e70*/  SHFL.BFLY P0, R57, R53, R54, R55 ;  /* 0x0c00003635397389 */ /* 0x0000640000000037 */
[----:B01----:R-:W-:Y:S05]  /*3e80*/  ENDCOLLECTIVE ;  /* 0x000000000000791b */ /* 0x003fea0003800000 */
.L_x_5612:
[----:B------:R-:W-:Y:S01]  /*3e90*/  MOV R54, 0x10 ;  /* 0x0000001000367802 */ /* 0x000fe20000000f00 */
[----:B------:R-:W-:-:S07]  /*3ea0*/  FADD R53, R61, R57 ;  /* 0x000000393d357221 */ /* 0x000fce0000000000 */
[----:B------:R-:W-:Y:S05]  /*3eb0*/  WARPSYNC.COLLECTIVE R56, `(.L_x_5613) ;  /* 0x0000000038087348 */ /* 0x000fea0003c00000 */
[----:B------:R0:W1:Y:S02]  /*3ec0*/  SHFL.BFLY P0, R57, R53, R54, R55 ;  /* 0x0c00003635397389 */ /* 0x0000640000000037 */
[----:B01----:R-:W-:Y:S05]  /*3ed0*/  ENDCOLLECTIVE ;  /* 0x000000000000791b */ /* 0x003fea0003800000 */
.L_x_5613:
[----:B------:R-:W-:Y:S05]  /*3ee0*/  BRA `(.L_x_5614) ;  /* 0xffffffe000b07947 */ /* 0x000fea000383ffff */
.L_x_5586:
[----:B------:R-:W-:Y:S01]  /*3ef0*/  HFMA2 R8, -RZ, RZ, 0, 9.5367431640625e-07 ;  /* 0x00000010ff087431 */ /* 0x000fe200000001ff */
[----:B------:R-:W-:Y:S01]  /*3f00*/  BSSY B0, `(.L_x_5615) ;  /* 0x0000006000007945 */ /* 0x000fe20003800000 */
[----:B------:R-:W-:Y:S02]  /*3f10*/  MOV R11, 0x1f ;  /* 0x0000001f000b7802 */ /* 0x000fe40000000f00 */
[----:B------:R-:W-:-:S07]  /*3f20*/  MOV R56, 0xffffffff ;  /* 0xffffffff00387802 */ /* 0x000fce0000000f00 */
[----:B-----5:R-:W-:Y:S05]  /*3f30*/  WARPSYNC.COLLECTIVE R56, `(.L_x_5616) ;  /* 0x0000000038087348 */ /* 0x020fea0003c00000 */
[----:B------:R0:W1:Y:S02]  /*3f40*/  SHFL.DOWN P0, R6, R59, R8, R11 ;  /* 0x080000083b067389 */ /* 0x000064000000000b */
[----:B01---5:R-:W-:Y:S05]  /*3f50*/  ENDCOLLECTIVE ;  /* 0x000000000000791b */ /* 0x023fea0003800000 */
.L_x_5616:
[----:B------:R-:W-:Y:S05]  /*3f60*/  BSYNC B0 ;  /* 0x0000000000007941 */ /* 0x000fea0003800000 */
.L_x_5615:
        /* <DEDUP_REMOVED lines=9> */
.L_x_5617:
[----:B------:R-:W-:Y:S01]  /*4000*/  HFMA2 R8, -RZ, RZ, 0, 2.384185791015625e-07 ;  /* 0x00000004ff087431 */ /* 0x000fe200000001ff */
[----:B------:R-:W-:-:S04]  /*4010*/  MOV R5, R6 ;  /* 0x0000000600057202 */ /* 0x000fc80000000f00 */
[----:B------:R-:W-:-:S04]  /*4020*/  FMNMX R5, R0, R5, !PT ;  /* 0x0000000500057209 */ /* 0x000fc80007800000 */
[----:B------:R-:W-:-:S07]  /*4030*/  MOV R59, R5 ;  /* 0x00000005003b7202 */ /* 0x000fce0000000f00 */
[----:B------:R-:W-:Y:S05]  /*4040*/  WARPSYNC.COLLECTIVE R56, `(.L_x_5618) ;  /* 0x0000000038087348 */ /* 0x000fea0003c00000 */
[----:B------:R0:W1:Y:S02]  /*4050*/  SHFL.DOWN P0, R6, R59, R8, R11 ;  /* 0x080000083b067389 */ /* 0x000064000000000b */
[----:B01----:R-:W-:Y:S05]  /*4060*/  ENDCOLLECTIVE ;  /* 0x000000000000791b */ /* 0x003fea0003800000 */
.L_x_5618:
[----:B------:R-:W-:Y:S01]  /*4070*/  HFMA2 R8, -RZ, RZ, 0, 1.1920928955078125e-07 ;  /* 0x00000002ff087431 */ /* 0x000fe200000001ff */
[----:B------:R-:W-:-:S04]  /*4080*/  MOV R4, R6 ;  /* 0x0000000600047202 */ /* 0x000fc80000000f00 */
[----:B------:R-:W-:-:S04]  /*4090*/  FMNMX R4, R5, R4, !PT ;  /* 0x0000000405047209 */ /* 0x000fc80007800000 */
[----:B------:R-:W-:-:S07]  /*40a0*/  MOV R59, R4 ;  /* 0x00000004003b7202 */ /* 0x000fce0000000f00 */
[----:B------:R-:W-:Y:S05]  /*40b0*/  WARPSYNC.COLLECTIVE R56, `(.L_x_5619) ;  /* 0x0000000038087348 */ /* 0x000fea0003c00000 */
[----:B------:R0:W1:Y:S02]  /*40c0*/  SHFL.DOWN P0, R6, R59, R8, R11 ;  /* 0x080000083b067389 */ /* 0x000064000000000b */
[----:B01----:R-:W-:Y:S05]  /*40d0*/  ENDCOLLECTIVE ;  /* 0x000000000000791b */ /* 0x003fea0003800000 */
.L_x_5619:
[----:B------:R-:W-:Y:S01]  /*40e0*/  HFMA2 R8, -RZ, RZ, 0, 5.9604644775390625e-08 ;  /* 0x00000001ff087431 */ /* 0x000fe200000001ff */
[----:B------:R-:W-:-:S04]  /*40f0*/  MOV R7, R6 ;  /* 0x0000000600077202 */ /* 0x000fc80000000f00 */
[----:B------:R-:W-:-:S04]  /*4100*/  FMNMX R7, R4, R7, !PT ;  /* 0x0000000704077209 */ /* 0x000fc80007800000 */
[----:B------:R-:W-:-:S07]  /*4110*/  MOV R59, R7 ;  /* 0x00000007003b7202 */ /* 0x000fce0000000f00 */
[----:B------:R-:W-:Y:S05]  /*4120*/  WARPSYNC.COLLECTIVE R56, `(.L_x_5620) ;  /* 0x0000000038087348 */ /* 0x000fea0003c00000 */
[----:B------:R0:W1:Y:S02]  /*4130*/  SHFL.DOWN P0, R6, R59, R8, R11 ;  /* 0x080000083b067389 */ /* 0x000064000000000b */
[----:B01----:R-:W-:Y:S05]  /*4140*/  ENDCOLLECTIVE ;  /* 0x000000000000791b */ /* 0x003fea0003800000 */
.L_x_5620:
[----:B------:R-:W-:Y:S05]  /*4150*/  BRA `(.L_x_5621) ;  /* 0xffffffec00247947 */ /* 0x000fea000383ffff */
.L_x_5588:
[----:B-1----:R-:W-:Y:S02]  /*4160*/  MOV R59, R0 ;  /* 0x00000000003b7202 */ /* 0x002fe40000000f00 */
[----:B------:R-:W-:Y:S02]  /*4170*/  MOV R8, 0x2 ;  /* 0x0000000200087802 */ /* 0x000fe40000000f00 */
[----:B------:R-:W-:Y:S02]  /*4180*/  MOV R11, 0x1f ;  /* 0x0000001f000b7802 */ /* 0x000fe40000000f00 */
[----:B------:R-:W-:-:S07]  /*4190*/  MOV R56, 0xffffffff ;  /* 0xffffffff00387802 */ /* 0x000fce0000000f00 */
[----:B0----5:R-:W-:Y:S05]  /*41a0*/  WARPSYNC.COLLECTIVE R56, `(.L_x_5622) ;  /* 0x0000000038087348 */ /* 0x021fea0003c00000 */
[----:B------:R1:W2:Y:S02]  /*41b0*/  SHFL.DOWN P0, R6, R59, R8, R11 ;  /* 0x080000083b067389 */ /* 0x0002a4000000000b */
[----:B012--5:R-:W-:Y:S05]  /*41c0*/  ENDCOLLECTIVE ;  /* 0x000000000000791b */ /* 0x027fea0003800000 */
.L_x_5622:
[----:B------:R-:W-:Y:S02]  /*41d0*/  MOV R8, 0x1 ;  /* 0x0000000100087802 */ /* 0x000fe40000000f00 */
[----:B------:R-:W-:-:S04]  /*41e0*/  MOV R5, R6 ;  /* 0x0000000600057202 */ /* 0x000fc80000000f00 */
[----:B------:R-:W-:-:S04]  /*41f0*/  FMNMX R5, R5, R0, !PT ;  /* 0x0000000005057209 */ /* 0x000fc80007800000 */
[----:B------:R-:W-:-:S07]  /*4200*/  MOV R59, R5 ;  /* 0x00000005003b7202 */ /* 0x000fce0000000f00 */
[----:B------:R-:W-:Y:S05]  /*4210*/  WARPSYNC.COLLECTIVE R56, `(.L_x_5623) ;  /* 0x0000000038087348 */ /* 0x000fea0003c00000 */
[----:B------:R0:W1:Y:S02]  /*4220*/  SHFL.DOWN P0, R6, R59, R8, R11 ;  /* 0x080000083b067389 */ /* 0x000064000000000b */
[----:B01----:R-:W-:Y:S05]  /*4230*/  ENDCOLLECTIVE ;  /* 0x000000000000791b */ /* 0x003fea0003800000 */
.L_x_5623:
[----:B------:R-:W-:Y:S01]  /*4240*/  MOV R4, R6 ;  /* 0x0000000600047202 */ /* 0x000fe20000000f00 */
[----:B------:R-:W-:Y:S06]  /*4250*/  BRA `(.L_x_5624) ;  /* 0xffffffec00447947 */ /* 0x000fec000383ffff */
        .weak           $__internal_67_$__cuda_sm20_rcp_rn_f32_slowpath
        .type           $__internal_67_$__cuda_sm20_rcp_rn_f32_slowpath,@function
        .size           $__internal_67_$__cuda_sm20_rcp_rn_f32_slowpath,(.L_x_6109 - $__internal_67_$__cuda_sm20_rcp_rn_f32_slowpath)
$__internal_67_$__cuda_sm20_rcp_rn_f32_slowpath:
        /* <DEDUP_REMOVED lines=14> */
.L_x_5625:
        /* <DEDUP_REMOVED lines=33> */
.L_x_5627:
[----:B------:R0:W1:Y:S02]  /*4550*/  MUFU.RCP R2, R52 ;  /* 0x0000003400027308 */ /* 0x0000640000001000 */
.L_x_5626:
[----:B------:R-:W-:Y:S01]  /*4560*/  HFMA2 R3, -RZ, RZ, 0, 0 ;  /* 0x00000000ff037431 */ /* 0x000fe200000001ff */
[----:B-1----:R-:W-:Y:S02]  /*4570*/  MOV R5, R2 ;  /* 0x0000000200057202 */ /* 0x002fe40000000f00 */
[----:B------:R-:W-:-:S04]  /*4580*/  MOV R2, R7 ;  /* 0x0000000700027202 */ /* 0x000fc80000000f00 */
[----:B0-----:R-:W-:Y:S05]  /*4590*/  RET.REL.NODEC R2 `(_ZN18transformer_engine13normalization24rmsnorm_fwd_tuned_kernelINS0_13Kernel_traitsIff13__nv_fp8_e4m3fjLj768ELj1ELj4ELj1ELj16ENS0_18Kernel_traits_baseILj768EffS3_fjLj128EEEEEEEvNS0_19ForwardKernelParamsE) ;  /* 0xffffffb802987950 */ /* 0x001fea0003c3ffff */
.L_x_5628:
        /* <DEDUP_REMOVED lines=14> */
.L_x_6109:


//--------------------- .text._ZN18transformer_engine13normalization24rmsnorm_fwd_tuned_kernelINS0_13Kernel_traitsI6__halfS3_13__nv_fp8_e4m3fjLj768ELj1ELj4ELj1ELj16ENS0_18Kernel_traits_baseILj768ES3_S3_S4_fjLj128EEEEEEEvNS0_19ForwardKernelParamsE --------------------------
	.section	.text._ZN18transformer_engine13normalization24rmsnorm_fwd_tuned_kernelINS0_13Kernel_traitsI6__halfS3_13__nv_fp8_e4m3fjLj768ELj1ELj4ELj1ELj16ENS0_18Kernel_traits_baseILj768ES3_S3_S4_fjLj128EEEEEEEvNS0_19ForwardKernelParamsE,"ax",@progbits
	.align	128
        .global         _ZN18transformer_engine13normalization24rmsnorm_fwd_tuned_kernelINS0_13Kernel_traitsI6__halfS3_13__nv_fp8_e4m3fjLj768ELj1ELj4ELj1ELj16ENS0_18Kernel_traits_baseILj768ES3_S3_S4_fjLj128EEEEEEEvNS0_19ForwardKernelParamsE
        .type           _ZN18transformer_engine13normalization24rmsnorm_fwd_tuned_kernelINS0_13Kernel_traitsI6__halfS3_13__nv_fp8_e4m3fjLj768ELj1ELj4ELj1ELj16ENS0_18Kernel_traits_baseILj768ES3_S3_S4_fjLj128EEEEEEEvNS0_19ForwardKernelParamsE,@function
        .size           _ZN18transformer_engine13normalization24rmsnorm_fwd_tuned_kernelINS0_13Kernel_traitsI6__halfS3_13__nv_fp8_e4m3fjLj768ELj1ELj4ELj1ELj16ENS0_18Kernel_traits_baseILj768ES3_S3_S4_fjLj128EEEEEEEvNS0_19ForwardKernelParamsE,(.L_x_6110 - _ZN18transformer_engine13normalization24rmsnorm_fwd_tuned_kernelINS0_13Kernel_traitsI6__halfS3_13__nv_fp8_e4m3fjLj768ELj1ELj4ELj1ELj16ENS0_18Kernel_traits_baseILj768ES3_S3_S4_fjLj128EEEEEEEvNS0_19ForwardKernelParamsE)
        .other          _ZN18transformer_engine13normalization24rmsnorm_fwd_tuned_kernelINS0_13Kernel_traitsI6__halfS3_13__nv_fp8_e4m3fjLj768ELj1ELj4ELj1ELj16ENS0_18Kernel_traits_baseILj768ES3_S3_S4_fjLj128EEEEEEEvNS0_19ForwardKernelParamsE,@"STO_CUDA_ENTRY STV_DEFAULT"
_ZN18transformer_engine13normalization24rmsnorm_fwd_tuned_kernelINS0_13Kernel_traitsI6__halfS3_13__nv_fp8_e4m3fjLj768ELj1ELj4ELj1ELj16ENS0_18Kernel_traits_baseILj768ES3_S3_S4_fjLj128EEEEEEEvNS0_19ForwardKernelParamsE:
.text._ZN18transformer_engine13normalization24rmsnorm_fwd_tuned_kernelINS0_13Kernel_traitsI6__halfS3_13__nv_fp8_e4m3fjLj768ELj1ELj4ELj1ELj16ENS0_18Kernel_traits_baseILj768ES3_S3_S4_fjLj128EEEEEEEvNS0_19ForwardKernelParamsE:
        /* <DEDUP_REMOVED lines=19> */
[----:B------:R-:W-:Y:S02]  /*0130*/  HFMA2 R41, -RZ, RZ, 0, 0 ;  /* 0x00000000ff297431 */ /* 0x000fe400000001ff */
[----:B------:R-:W-:Y:S02]  /*0140*/  IADD3.X R19, PT, PT, RZ, UR7, RZ, P2, !PT ;  /* 0x00000007ff137c10 */ /* 0x000fe400097fe4ff */
[----:B---3--:R-:W-:-:S02]  /*0150*/  LEA R3, R16, R5, 0x2 ;  /* 0x0000000510037211 */ /* 0x008fc400078e10ff */
[----:B------:R-:W-:Y:S02]  /*0160*/  LOP3.LUT R2, R4, 0x1f, RZ, 0xc0, !PT ;  /* 0x0000001f04027812 */ /* 0x000fe400078ec0ff */
[----:B--2---:R-:W-:-:S13]  /*0170*/  ISETP.GE.AND P0, PT, R3, UR8, PT ;  /* 0x0000000803007c0c */ /* 0x004fda000bf06270 */
[----:B------:R-:W-:Y:S05]  /*0180*/  @P0 BRA `(.L_x_5630) ;  /* 0x0000002c00a00947 */ /* 0x000fea0003800000 */
        /* <DEDUP_REMOVED lines=58> */
.L_x_5633:
        /* <DEDUP_REMOVED lines=129> */
.L_x_5654:
        /* <DEDUP_REMOVED lines=25> */
[----:B------:R-:W-:Y:S01]  /*0ed0*/  @P1 FMUL R4, R17, R4 ;  /* 0x0000000411041220 */ /* 0x000fe20000400000 */
[----:B------:R-:W-:Y:S01]  /*0ee0*/  LOP3.LUT R54, R45, 0xffffff00, RZ, 0xc0, !PT ;  /* 0xffffff002d367812 */ /* 0x000fe200078ec0ff */
[----:B------:R-:W-:Y:S01]  /*0ef0*/  FMUL R41, R17, R46 ;  /* 0x0000002e11297220 */ /* 0x000fe20000400000 */
[----:B------:R-:W-:Y:S01]  /*0f00*/  FSEL R7, R34, R7, !P1 ;  /* 0x0000000722077208 */ /* 0x000fe20004800000 */
[-C--:B------:R-:W-:Y:S01]  /*0f10*/  FMUL R52, R52, R5.reuse ;  /* 0x0000000534347220 */ /* 0x080fe20000400000 */
[----:B------:R-:W-:Y:S01]  /*0f20*/  FMNMX3 R35, R35, |R34|, |R48|, !PT ;  /* 0x4000002223237276 */ /* 0x000fe20007800430 */
[----:B------:R-:W-:Y:S01]  /*0f30*/  FMUL R34, R61, R5 ;  /* 0x000000053d227220 */ /* 0x000fe20000400000 */
[----:B------:R-:W-:Y:S01]  /*0f40*/  F2FP.SATFINITE.E4M3.F32.PACK_AB_MERGE_C R7, RZ, R7, RZ ;  /* 0x00000007ff07723e */ /* 0x000fe200048070ff */
[C---:B------:R-:W-:Y:S01]  /*0f50*/  @P1 FMUL R6, R17.reuse, R6 ;  /* 0x0000000611061220 */ /* 0x040fe20000400000 */
[----:B------:R-:W-:Y:S01]  /*0f60*/  FSEL R41, R46, R41, !P1 ;  /* 0x000000292e297208 */ /* 0x000fe20004800000 */
[----:B------:R-:W-:Y:S01]  /*0f70*/  FMUL R34, R34, R39 ;  /* 0x0000002722227220 */ /* 0x000fe20000400000 */
[----:B------:R-:W-:Y:S01]  /*0f80*/  LOP3.LUT R15, R54, 0xffff, R7, 0xf8, !PT ;  /* 0x0000ffff360f7812 */ /* 0x000fe200078ef807 */
        /* <DEDUP_REMOVED lines=9> */
[----:B------:R-:W-:Y:S01]  /*1020*/  LOP3.LUT R54, R47, 0xffffff00, RZ, 0xc0, !PT ;  /* 0xffffff002f367812 */ /* 0x000fe200078ec0ff */
[C---:B------:R-:W-:Y:S01]  /*1030*/  FMUL R47, R17.reuse, R0 ;  /* 0x00000000112f7220 */ /* 0x040fe20000400000 */
[----:B------:R-:W-:Y:S01]  /*1040*/  FSEL R45, R34, R41, !P1 ;  /* 0x00000029222d7208 */ /* 0x000fe20004800000 */
[----:B------:R-:W-:Y:S01]  /*1050*/  FMUL R41, R17, R50 ;  /* 0x0000003211297220 */ /* 0x000fe20000400000 */
[----:B------:R-:W-:Y:S01]  /*1060*/  SHF.L.U32 R49, R49, 0x8, RZ ;  /* 0x0000000831317819 */ /* 0x000fe200000006ff */
[----:B------:R-:W-:Y:S01]  /*1070*/  FMUL R68, R68, R37 ;  /* 0x0000002544447220 */ /* 0x000fe20000400000 */
[----:B------:R-:W-:Y:S01]  /*1080*/  F2FP.SATFINITE.E4M3.F32.PACK_AB_MERGE_C R45, RZ, R45, RZ ;  /* 0x0000002dff2d723e */ /* 0x000fe200048070ff */
[----:B------:R-:W-:Y:S01]  /*1090*/  FMUL R13, R13, R5 ;  /* 0x000000050d0d7220 */ /* 0x000fe20000400000 */
[----:B------:R-:W-:Y:S01]  /*10a0*/  FSEL R47, R0, R47, !P1 ;  /* 0x0000002f002f7208 */ /* 0x000fe20004800000 */
[----:B------:R-:W-:Y:S01]  /*10b0*/  FMUL R12, R12, R5 ;  /* 0x000000050c0c7220 */ /* 0x000fe20000400000 */
[----:B------:R-:W-:Y:S01]  /*10c0*/  FSEL R41, R50, R41, !P1 ;  /* 0x0000002932297208 */ /* 0x000fe20004800000 */
[-C--:B------:R-:W-:Y:S01]  /*10d0*/  FMUL R50, R57, R5.reuse ;  /* 0x0000000539327220 */ /* 0x080fe20000400000 */
[----:B------:R-:W-:Y:S01]  /*10e0*/  LOP3.LUT R0, R54, 0xffff, R45, 0xf8, !PT ;  /* 0x0000ffff36007812 */ /* 0x000fe200078ef82d */
[----:B------:R-:W-:Y:S01]  /*10f0*/  FMUL R57, R56, R5 ;  /* 0x0000000538397220 */ /* 0x000fe20000400000 */
[----:B------:R-:W-:Y:S01]  /*1100*/  F2FP.SATFINITE.E4M3.F32.PACK_AB_MERGE_C R47, RZ, R47, RZ ;  /* 0x0000002fff2f723e */ /* 0x000fe200048070ff */
[----:B------:R-:W-:Y:S01]  /*1110*/  FMUL R54, R52, R23 ;  /* 0x0000001734367220 */ /* 0x000fe20000400000 */
[----:B------:R-:W-:Y:S01]  /*1120*/  FMUL R50, R50, R25 ;  /* 0x0000001932327220 */ /* 0x000fe20000400000 */
[----:B------:R-:W-:Y:S01]  /*1130*/  FMUL R4, R57, R26 ;  /* 0x0000001a39047220 */ /* 0x000fe20000400000 */
[----:B------:R-:W-:Y:S01]  /*1140*/  LOP3.LUT R52, R47, 0xff, RZ, 0xc0, !PT ;  /* 0x000000ff2f347812 */ /* 0x000fe200078ec0ff */
[----:B------:R-:W-:Y:S01]  /*1150*/  FMUL R45, R58, R5 ;  /* 0x000000053a2d7220 */ /* 0x000fe20000400000 */
[-C--:B------:R-:W-:Y:S01]  /*1160*/  FMUL R57, R17, R54.reuse ;  /* 0x0000003611397220 */ /* 0x080fe20000400000 */
[----:B------:R-:W-:Y:S01]  /*1170*/  FMNMX3 R47, R35, |R54|, |R50|, !PT ;  /* 0x40000036232f7276 */ /* 0x000fe20007800432 */
[----:B------:R-:W-:Y:S01]  /*1180*/  FMUL R61, R17, R4 ;  /* 0x00000004113d7220 */ /* 0x000fe20000400000 */
[----:B------:R-:W-:Y:S01]  /*1190*/  LOP3.LUT R56, R52, 0xffff, R49, 0xf8, !PT ;  /* 0x0000ffff34387812 */ /* 0x000fe200078ef831 */
[----:B------:R-:W-:Y:S01]  /*11a0*/  FMUL R52, R45, R28 ;  /* 0x0000001c2d347220 */ /* 0x000fe20000400000 */
[----:B------:R-:W-:Y:S01]  /*11b0*/  FSEL R35, R54, R57, !P1 ;  /* 0x0000003936237208 */ /* 0x000fe20004800000 */
[----:B------:R-:W-:Y:S01]  /*11c0*/  FMUL R54, R8, R5 ;  /* 0x0000000508367220 */ /* 0x000fe20000400000 */
[----:B------:R-:W-:Y:S01]  /*11d0*/  F2FP.SATFINITE.E4M3.F32.PACK_AB_MERGE_C R41, RZ, R41, RZ ;  /* 0x00000029ff29723e */ /* 0x000fe200048070ff */
[----:B------:R-:W-:Y:S01]  /*11e0*/  @P1 FMUL R50, R17, R50 ;  /* 0x0000003211321220 */ /* 0x000fe20000400000 */
[----:B------:R-:W-:Y:S01]  /*11f0*/  FMNMX3 R45, R47, |R4|, |R52|, !PT ;  /* 0x400000042f2d7276 */ /* 0x000fe20007800434 */
[----:B------:R-:W-:Y:S01]  /*1200*/  FMUL R47, R66, R5 ;  /* 0x00000005422f7220 */ /* 0x000fe20000400000 */
[----:B------:R-:W-:Y:S01]  /*1210*/  FMUL R54, R54, R27 ;  /* 0x0000001b36367220 */ /* 0x000fe20000400000 */
[----:B------:R-:W-:Y:S01]  /*1220*/  SHF.L.U32 R49, R41, 0x10, RZ ;  /* 0x0000001029317819 */ /* 0x000fe200000006ff */
[C---:B------:R-:W-:Y:S01]  /*1230*/  @P1 FMUL R52, R17.reuse, R52 ;  /* 0x0000003411341220 */ /* 0x040fe20000400000 */
[----:B------:R-:W-:Y:S01]  /*1240*/  FSEL R8, R4, R61, !P1 ;  /* 0x0000003d04087208 */ /* 0x000fe20004800000 */
        /* <DEDUP_REMOVED lines=8> */
[----:B------:R-:W-:Y:S01]  /*12d0*/  FMUL R12, R12, R43 ;  /* 0x0000002b0c0c7220 */ /* 0x000fe20000400000 */
[----:B------:R-:W-:-:S02]  /*12e0*/  LOP3.LUT R4, R4, 0xffff, RZ, 0xc0, !PT ;  /* 0x0000ffff04047812 */ /* 0x000fc400078ec0ff */
[----:B------:R-:W-:Y:S01]  /*12f0*/  PRMT R15, R48, 0x7104, RZ ;  /* 0x00007104300f7816 */ /* 0x000fe200000000ff */
[----:B------:R-:W-:Y:S01]  /*1300*/  FMUL R48, R59, R5 ;  /* 0x000000053b307220 */ /* 0x000fe20000400000 */
[----:B------:R-:W-:Y:S02]  /*1310*/  FSEL R41, R54, R41, !P1 ;  /* 0x0000002936297208 */ /* 0x000fe40004800000 */
[----:B------:R-:W-:Y:S01]  /*1320*/  FMNMX3 R45, R45, |R54|, |R6|, !PT ;  /* 0x400000362d2d7276 */ /* 0x000fe20007800406 */
[----:B------:R-:W-:Y:S01]  /*1330*/  FMUL R48, R48, R31 ;  /* 0x0000001f30307220 */ /* 0x000fe20000400000 */
[----:B------:R-:W-:Y:S01]  /*1340*/  SHF.L.U32 R4, R4, 0x18, RZ ;  /* 0x0000001804047819 */ /* 0x000fe200000006ff */
[----:B------:R-:W-:Y:S01]  /*1350*/  @P1 FMUL R6, R17, R6 ;  /* 0x0000000611061220 */ /* 0x000fe20000400000 */
[----:B------:R-:W-:Y:S01]  /*1360*/  LOP3.LUT R54, R56, 0xff00, R15, 0xf8, !PT ;  /* 0x0000ff0038367812 */ /* 0x000fe200078ef80f */
[-C--:B------:R-:W-:Y:S01]  /*1370*/  FMUL R15, R10, R5.reuse ;  /* 0x000000050a0f7220 */ /* 0x080fe20000400000 */
[----:B------:R-:W-:Y:S01]  /*1380*/  LOP3.LUT R4, R49, 0xff000000, R4, 0xf8, !PT ;  /* 0xff00000031047812 */ /* 0x000fe200078ef804 */
[----:B------:R-:W-:Y:S01]  /*1390*/  FMUL R49, R62, R5 ;  /* 0x000000053e317220 */ /* 0x000fe20000400000 */
[----:B------:R-:W-:Y:S01]  /*13a0*/  F2FP.SATFINITE.E4M3.F32.PACK_AB_MERGE_C R35, RZ, R35, RZ ;  /* 0x00000023ff23723e */ /* 0x000fe200048070ff */
[----:B------:R-:W-:Y:S01]  /*13b0*/  FMUL R15, R15, R32 ;  /* 0x000000200f0f7220 */ /* 0x000fe20000400000 */
[----:B------:R-:W-:Y:S01]  /*13c0*/  F2FP.SATFINITE.E4M3.F32.PACK_AB_MERGE_C R50, RZ, R50, RZ ;  /* 0x00000032ff32723e */ /* 0x000fe200048070ff */
[----:B------:R-:W-:Y:S01]  /*13d0*/  FMUL R47, R17, R48 ;  /* 0x00000030112f7220 */ /* 0x000fe20000400000 */
[----:B------:R-:W-:Y:S01]  /*13e0*/  SHF.L.U32 R35, R35, 0x10, RZ ;  /* 0x0000001023237819 */ /* 0x000fe200000006ff */
[----:B------:R-:W-:Y:S01]  /*13f0*/  FMUL R10, R49, R36 ;  /* 0x00000024310a7220 */ /* 0x000fe20000400000 */
[----:B------:R-:W-:-:S02]  /*1400*/  F2FP.SATFINITE.E4M3.F32.PACK_AB_MERGE_C R8, RZ, R8, RZ ;  /* 0x00000008ff08723e */ /* 0x000fc400048070ff */
[----:B------:R-:W-:Y:S01]  /*1410*/  FMNMX3 R45, R45, |R46|, |R15|, !PT ;  /* 0x4000002e2d2d7276 */ /* 0x000fe2000780040f */
[----:B------:R-:W-:Y:S01]  /*1420*/  @P1 FMUL R15, R17, R15 ;  /* 0x0000000f110f1220 */ /* 0x000fe20000400000 */
[----:B------:R-:W-:Y:S02]  /*1430*/  F2FP.SATFINITE.E4M3.F32.PACK_AB_MERGE_C R52, RZ, R52, RZ ;  /* 0x00000034ff34723e */ /* 0x000fe400048070ff */
[----:B------:R-:W-:Y:S02]  /*1440*/  LOP3.LUT R50, R50, 0xffff, RZ, 0xc0, !PT ;  /* 0x0000ffff32327812 */ /* 0x000fe400078ec0ff */
[----:B------:R-:W-:Y:S02]  /*1450*/  LOP3.LUT R46, R54, 0xff0000, R35, 0xf8, !PT ;  /* 0x00ff0000362e7812 */ /* 0x000fe400078ef823 */
[----:B------:R-:W-:Y:S02]  /*1460*/  FSEL R35, R48, R47, !P1 ;  /* 0x0000002f30237208 */ /* 0x000fe40004800000 */
[----:B------:R-:W-:-:S02]  /*1470*/  LOP3.LUT R49, R8, 0xff, RZ, 0xc0, !PT ;  /* 0x000000ff08317812 */ /* 0x000fc400078ec0ff */
[----:B------:R-:W-:Y:S01]  /*1480*/  FMNMX3 R47, R45, |R48|, |R10|, !PT ;  /* 0x400000302d2f7276 */ /* 0x000fe2000780040a */
[----:B------:R-:W-:Y:S01]  /*1490*/  @P1 FMUL R10, R17, R10 ;  /* 0x0000000a110a1220 */ /* 0x000fe20000400000 */
[----:B------:R-:W-:Y:S02]  /*14a0*/  SHF.L.U32 R52, R52, 0x8, RZ ;  /* 0x0000000834347819 */ /* 0x000fe400000006ff */
[----:B------:R-:W-:Y:S02]  /*14b0*/  F2FP.SATFINITE.E4M3.F32.PACK_AB_MERGE_C R8, RZ, R41, RZ ;  /* 0x00000029ff08723e */ /* 0x000fe400048070ff */
[----:B------:R-:W-:Y:S02]  /*14c0*/  SHF.L.U32 R45, R50, 0x18, RZ ;  /* 0x00000018322d7819 */ /* 0x000fe400000006ff */
[----:B------:R-:W-:Y:S02]  /*14d0*/  LOP3.LUT R49, R49, 0xffff, R52, 0xf8, !PT ;  /* 0x0000ffff31317812 */ /* 0x000fe400078ef834 */
[----:B------:R-:W-:-:S02]  /*14e0*/  SHF.L.U32 R8, R8, 0x10, RZ ;  /* 0x0000001008087819 */ /* 0x000fc400000006ff */
[----:B------:R-:W-:Y:S01]  /*14f0*/  LOP3.LUT R45, R46, R45, RZ, 0xfc, !PT ;  /* 0x0000002d2e2d7212 */ /* 0x000fe200078efcff */
[----:B------:R-:W-:Y:S01]  /*1500*/  FMUL R46, R57, R38 ;  /* 0x00000026392e7220 */ /* 0x000fe20000400000 */
[----:B------:R-:W-:Y:S01]  /*1510*/  FSEL R41, R60, R9, !P1 ;  /* 0x000000093c297208 */ /* 0x000fe20004800000 */
[----:B------:R-:W-:Y:S01]  /*1520*/  FMUL R9, R17, R68 ;  /* 0x0000004411097220 */ /* 0x000fe20000400000 */
[----:B------:R-:W-:Y:S01]  /*1530*/  LOP3.LUT R49, R49, 0xff0000, R8, 0xf8, !PT ;  /* 0x00ff000031317812 */ /* 0x000fe200078ef808 */
[----:B------:R-:W-:Y:S01]  /*1540*/  FMUL R8, R13, R40 ;  /* 0x000000280d087220 */ /* 0x000fe20000400000 */
[----:B------:R-:W-:Y:S01]  /*1550*/  FMUL R13, R11, R5 ;  /* 0x000000050b0d7220 */ /* 0x000fe20000400000 */
[----:B------:R-:W-:Y:S01]  /*1560*/  FMNMX3 R47, R47, |R60|, |R46|, !PT ;  /* 0x4000003c2f2f7276 */ /* 0x000fe2000780042e */
[----:B------:R-:W-:Y:S01]  /*1570*/  @P1 FMUL R46, R17, R46 ;  /* 0x0000002e112e1220 */ /* 0x000fe20000400000 */
[----:B------:R-:W-:Y:S02]  /*1580*/  F2FP.SATFINITE.E4M3.F32.PACK_AB_MERGE_C R6, RZ, R6, RZ ;  /* 0x00000006ff06723e */ /* 0x000fe400048070ff */
[----:B------:R-:W-:-:S02]  /*1590*/  F2FP.SATFINITE.E4M3.F32.PACK_AB_MERGE_C R15, RZ, R15, RZ ;  /* 0x0000000fff0f723e */ /* 0x000fc400048070ff */
[----:B------:R-:W-:Y:S01]  /*15a0*/  FSEL R11, R68, R9, !P1 ;  /* 0x00000009440b7208 */ /* 0x000fe20004800000 */
[----:B------:R-:W-:Y:S01]  /*15b0*/  FMUL R9, R13, R42 ;  /* 0x0000002a0d097220 */ /* 0x000fe20000400000 */
[----:B------:R-:W-:Y:S01]  /*15c0*/  LOP3.LUT R6, R6, 0xffff, RZ, 0xc0, !PT ;  /* 0x0000ffff06067812 */ /* 0x000fe200078ec0ff */
[----:B------:R-:W-:Y:S01]  /*15d0*/  FMUL R13, R14, R5 ;  /* 0x000000050e0d7220 */ /* 0x000fe20000400000 */
[----:B------:R-:W-:Y:S01]  /*15e0*/  FMNMX3 R47, R47, |R68|, |R8|, !PT ;  /* 0x400000442f2f7276 */ /* 0x000fe20007800408 */
[----:B------:R-:W-:Y:S01]  /*15f0*/  @P1 FMUL R8, R17, R8 ;  /* 0x0000000811081220 */ /* 0x000fe20000400000 */
[----:B------:R-:W-:Y:S01]  /*1600*/  F2FP.SATFINITE.E4M3.F32.PACK_AB_MERGE_C R35, RZ, R35, RZ ;  /* 0x00000023ff23723e */ /* 0x000fe200048070ff */
[----:B------:R-:W-:Y:S01]  /*1610*/  FMUL R14, R13, R44 ;  /* 0x0000002c0d0e7220 */ /* 0x000fe20000400000 */
[----:B------:R-:W-:Y:S01]  /*1620*/  LOP3.LUT R48, R7, 0xff, RZ, 0xc0, !PT ;  /* 0x000000ff07307812 */ /* 0x000fe200078ec0ff */
[----:B------:R-:W-:Y:S01]  /*1630*/  FMUL R7, R17, R12 ;  /* 0x0000000c11077220 */ /* 0x000fe20000400000 */
[----:B------:R-:W-:-:S02]  /*1640*/  PRMT R15, R15, 0x7104, RZ ;  /* 0x000071040f0f7816 */ /* 0x000fc400000000ff */
[----:B------:R-:W-:Y:S02]  /*1650*/  F2FP.SATFINITE.E4M3.F32.PACK_AB_MERGE_C R41, RZ, R41, RZ ;  /* 0x00000029ff29723e */ /* 0x000fe400048070ff */
[----:B------:R-:W-:Y:S02]  /*1660*/  F2FP.SATFINITE.E4M3.F32.PACK_AB_MERGE_C R46, RZ, R46, RZ ;  /* 0x0000002eff2e723e */ /* 0x000fe400048070ff */
[----:B------:R-:W-:Y:S02]  /*1670*/  SHF.L.U32 R6, R6, 0x18, RZ ;  /* 0x0000001806067819 */ /* 0x000fe400000006ff */
[----:B------:R-:W-:Y:S01]  /*1680*/  FMNMX3 R47, R47, |R34|, |R9|, !PT ;  /* 0x400000222f2f7276 */ /* 0x000fe20007800409 */
[----:B------:R-:W-:Y:S01]  /*1690*/  @P1 FMUL R9, R17, R9 ;  /* 0x0000000911091220 */ /* 0x000fe20000400000 */
[----:B------:R-:W-:Y:S02]  /*16a0*/  SHF.L.U32 R35, R35, 0x10, RZ ;  /* 0x0000001023237819 */ /* 0x000fe400000006ff */
[----:B------:R-:W-:-:S02]  /*16b0*/  LOP3.LUT R48, R48, 0xff00, R15, 0xf8, !PT ;  /* 0x0000ff0030307812 */ /* 0x000fc400078ef80f */
[----:B------:R-:W-:Y:S02]  /*16c0*/  F2FP.SATFINITE.E4M3.F32.PACK_AB_MERGE_C R11, RZ, R11, RZ ;  /* 0x0000000bff0b723e */ /* 0x000fe400048070ff */
[----:B------:R-:W-:Y:S02]  /*16d0*/  LOP3.LUT R41, R41, 0xff, RZ, 0xc0, !PT ;  /* 0x000000ff29297812 */ /* 0x000fe400078ec0ff */
[----:B------:R-:W-:Y:S02]  /*16e0*/  SHF.L.U32 R46, R46, 0x8, RZ ;  /* 0x000000082e2e7819 */ /* 0x000fe400000006ff */
[----:B------:R-:W-:Y:S02]  /*16f0*/  LOP3.LUT R6, R49, 0xff000000, R6, 0xf8, !PT ;  /* 0xff00000031067812 */ /* 0x000fe400078ef806 */
[----:B------:R-:W-:Y:S02]  /*1700*/  LOP3.LUT R49, R48, 0xff0000, R35, 0xf8, !PT ;  /* 0x00ff000030317812 */ /* 0x000fe400078ef823 */
[----:B------:R-:W-:Y:S01]  /*1710*/  SHF.L.U32 R13, R11, 0x10, RZ ;  /* 0x000000100b0d7819 */ /* 0x000fe200000006ff */
[----:B------:R-:W1:Y:S01]  /*1720*/  @!P2 LDC.64 R34, c[0x0][0x3a0] ;  /* 0x0000e800ff22ab82 */ /* 0x000e620000000a00 */
[----:B------:R-:W-:-:S02]  /*1730*/  F2FP.SATFINITE.E4M3.F32.PACK_AB_MERGE_C R9, RZ, R9, RZ ;  /* 0x00000009ff09723e */ /* 0x000fc400048070ff */
[----:B------:R-:W-:Y:S02]  /*1740*/  LOP3.LUT R46, R41, 0xffff, R46, 0xf8, !PT ;  /* 0x0000ffff292e7812 */ /* 0x000fe400078ef82e */
[----:B------:R-:W-:Y:S02]  /*1750*/  FSEL R11, R12, R7, !P1 ;  /* 0x000000070c0b7208 */ /* 0x000fe40004800000 */
[----:B------:R-:W-:Y:S02]  /*1760*/  LOP3.LUT R0, R0, 0xff, RZ, 0xc0, !PT ;  /* 0x000000ff00007812 */ /* 0x000fe400078ec0ff */
[----:B------:R-:W-:Y:S02]  /*1770*/  PRMT R9, R9, 0x7104, RZ ;  /* 0x0000710409097816 */ /* 0x000fe400000000ff */
[----:B------:R-:W-:Y:S01]  /*1780*/  FMNMX3 R41, R47, |R12|, |R14|, !PT ;  /* 0x4000000c2f297276 */ /* 0x000fe2000780040e */
[----:B------:R-:W-:Y:S01]  /*1790*/  @P1 FMUL R14, R17, R14 ;  /* 0x0000000e110e1220 */ /* 0x000fe20000400000 */
[----:B------:R-:W-:-:S02]  /*17a0*/  LOP3.LUT R7, R46, 0xff0000, R13, 0xf8, !PT ;  /* 0x00ff00002e077812 */ /* 0x000fc400078ef80d */
[----:B------:R-:W-:Y:S01]  /*17b0*/  F2FP.SATFINITE.E4M3.F32.PACK_AB_MERGE_C R11, RZ, R11, RZ ;  /* 0x0000000bff0b723e */ /* 0x000fe200048070ff */
[----:B------:R-:W2:Y:S01]  /*17c0*/  LDC.64 R12, c[0x0][0x3c8] ;  /* 0x0000f200ff0c7b82 */ /* 0x000ea20000000a00 */
[----:B------:R-:W-:Y:S02]  /*17d0*/  LOP3.LUT R0, R0, 0xff00, R9, 0xf8, !PT ;  /* 0x0000ff0000007812 */ /* 0x000fe400078ef809 */
[----:B------:R-:W-:Y:S02]  /*17e0*/  SHF.L.U32 R11, R11, 0x10, RZ ;  /* 0x000000100b0b7819 */ /* 0x000fe400000006ff */
[----:B------:R-:W-:Y:S02]  /*17f0*/  F2FP.SATFINITE.E4M3.F32.PACK_AB_MERGE_C R10, RZ, R10, RZ ;  /* 0x0000000aff0a723e */ /* 0x000fe400048070ff */
[----:B------:R-:W-:Y:S01]  /*1800*/  LOP3.LUT R11, R0, 0xff0000, R11, 0xf8, !PT ;  /* 0x00ff0000000b7812 */ /* 0x000fe200078ef80b */
[----:B-1----:R-:W-:Y:S01]  /*1810*/  @!P2 IMAD.WIDE R34, R3, 0x4, R34 ;  /* 0x000000040322a825 */ /* 0x002fe200078e0222 */
[----:B------:R-:W1:Y:S01]  /*1820*/  LDC R0, c[0x0][0x380] ;  /* 0x0000e000ff007b82 */ /* 0x000e620000000800 */
[----:B------:R-:W-:-:S02]  /*1830*/  F2FP.SATFINITE.E4M3.F32.PACK_AB_MERGE_C R14, RZ, R14, RZ ;  /* 0x0000000eff0e723e */ /* 0x000fc400048070ff */
[----:B------:R-:W-:Y:S01]  /*1840*/  F2FP.SATFINITE.E4M3.F32.PACK_AB_MERGE_C R8, RZ, R8, RZ ;  /* 0x00000008ff08723e */ /* 0x000fe200048070ff */
[----:B------:R3:W-:Y:S01]  /*1850*/  @!P2 STG.E desc[UR4][R34.64], R5 ;  /* 0x000000052200a986 */ /* 0x0007e2000c101904 */
[----:B------:R-:W-:Y:S02]  /*1860*/  LOP3.LUT R10, R10, 0xffff, RZ, 0xc0, !PT ;  /* 0x0000ffff0a0a7812 */ /* 0x000fe400078ec0ff */
[----:B------:R-:W-:Y:S02]  /*1870*/  LOP3.LUT R14, R14, 0xffff, RZ, 0xc0, !PT ;  /* 0x0000ffff0e0e7812 */ /* 0x000fe400078ec0ff */
[----:B------:R-:W-:Y:S02]  /*1880*/  LOP3.LUT R8, R8, 0xffff, RZ, 0xc0, !PT ;  /* 0x0000ffff08087812 */ /* 0x000fe400078ec0ff */
[----:B------:R-:W-:Y:S02]  /*1890*/  SHF.L.U32 R10, R10, 0x18, RZ ;  /* 0x000000180a0a7819 */ /* 0x000fe400000006ff */
[----:B------:R-:W-:-:S02]  /*18a0*/  SHF.L.U32 R14, R14, 0x18, RZ ;  /* 0x000000180e0e7819 */ /* 0x000fc400000006ff */
[----:B------:R-:W-:Y:S02]  /*18b0*/  SHF.L.U32 R8, R8, 0x18, RZ ;  /* 0x0000001808087819 */ /* 0x000fe400000006ff */
[----:B------:R-:W-:Y:S02]  /*18c0*/  LOP3.LUT R49, R49, R10, RZ, 0xfc, !PT ;  /* 0x0000000a31317212 */ /* 0x000fe400078efcff */
[----:B------:R-:W-:Y:S01]  /*18d0*/  LOP3.LUT R47, R11, R14, RZ, 0xfc, !PT ;  /* 0x0000000e0b2f7212 */ /* 0x000fe200078efcff */
[----:B--2---:R-:W-:Y:S01]  /*18e0*/  IMAD.WIDE.U32 R10, R55, 0x8, R12 ;  /* 0x00000008370a7825 */ /* 0x004fe200078e000c */
[----:B------:R-:W-:Y:S02]  /*18f0*/  LOP3.LUT R8, R7, 0xff000000, R8, 0xf8, !PT ;  /* 0xff00000007087812 */ /* 0x000fe400078ef808 */
[----:B---3--:R-:W-:Y:S01]  /*1900*/  MOV R5, R45 ;  /* 0x0000002d00057202 */ /* 0x008fe20000000f00 */
[----:B------:R-:W-:Y:S01]  /*1910*/  IMAD.WIDE.U32 R14, R53, 0x8, R12 ;  /* 0x00000008350e7825 */ /* 0x000fe200078e000c */
[----:B------:R-:W-:-:S02]  /*1920*/  MOV R7, R49 ;  /* 0x0000003100077202 */ /* 0x000fc40000000f00 */
[----:B------:R-:W-:Y:S01]  /*1930*/  MOV R9, R47 ;  /* 0x0000002f00097202 */ /* 0x000fe20000000f00 */
[----:B------:R-:W-:Y:S01]  /*1940*/  IMAD.WIDE.U32 R12, R51, 0x8, R12 ;  /* 0x00000008330c7825 */ /* 0x000fe200078e000c */
[----:B------:R2:W-:Y:S01]  /*1950*/  STG.E.64 desc[UR4][R10.64], R4 ;  /* 0x000000040a007986 */ /* 0x0005e2000c101b04 */
[----:B-1----:R-:W-:-:S03]  /*1960*/  LEA R3, R0, R3, 0x2 ;  /* 0x0000000300037211 */ /* 0x002fc600078e10ff */
[----:B------:R2:W-:Y:S01]  /*1970*/  STG.E.64 desc[UR4][R14.64], R6 ;  /* 0x000000060e007986 */ /* 0x0005e2000c101b04 */
[----:B------:R-:W-:-:S03]  /*1980*/  ISETP.GE.AND P0, PT, R3, UR10, PT ;  /* 0x0000000a03007c0c */ /* 0x000fc6000bf06270 */
[----:B------:R2:W-:Y:S10]  /*1990*/  STG.E.64 desc[UR4][R12.64], R8 ;  /* 0x000000080c007986 */ /* 0x0005f4000c101b04 */
[----:B------:R-:W-:Y:S05]  /*19a0*/  @!P0 BRA `(.L_x_5633) ;  /* 0xffffffe800e08947 */ /* 0x000fea000383ffff */
[----:B------:R-:W-:Y:S05]  /*19b0*/  BRA `(.L_x_5630) ;  /* 0x0000001400947947 */ /* 0x000fea0003800000 */
.L_x_5631:
        /* <DEDUP_REMOVED lines=51> */
.L_x_5636:
        /* <DEDUP_REMOVED lines=129> */
.L_x_5666:
[----:B-1----:R-:W-:Y:S01]  /*2500*/  FADD R0, R67, R0 ;  /* 0x0000000043007221 */ /* 0x002fe20000000000 */
[----:B------:R-:W-:Y:S02]  /*2510*/  LOP3.LUT R45, R45, 0xffffff00, RZ, 0xc0, !PT ;  /* 0xffffff002d2d7812 */ /* 0x000fe400078ec0ff */
[----:B------:R-:W-:Y:S01]  /*2520*/  LOP3.LUT R47, R47, 0xffffff00, RZ, 0xc0, !PT ;  /* 0xffffff002f2f7812 */ /* 0x000fe200078ec0ff */
[----:B------:R-:W-:Y:S01]  /*2530*/  FMUL R0, R0, 0.001302083372138440609 ;  /* 0x3aaaaaab00007820 */ /* 0x000fe20000400000 */
        /* <DEDUP_REMOVED lines=12> */
[-C--:B------:R-:W-:Y:S01]  /*2600*/  FMUL R13, R56, R5.reuse ;  /* 0x00000005380d7220 */ /* 0x080fe20000400000 */
[----:B------:R-:W-:Y:S01]  /*2610*/  FMUL R48, R21, R48 ;  /* 0x0000003015307220 */ /* 0x000fe20000400000 */
[----:B------:R-:W-:Y:S01]  /*2620*/  FMUL R56, R57, R5 ;  /* 0x0000000539387220 */ /* 0x000fe20000400000 */
[----:B------:R-:W-:Y:S01]  /*2630*/  @P1 FMUL R7, R17, R7 ;  /* 0x0000000711071220 */ /* 0x000fe20000400000 */
[----:B------:R-:W-:Y:S01]  /*2640*/  FMUL R58, R29, R58 ;  /* 0x0000003a1d3a7220 */ /* 0x000fe20000400000 */
[----:B------:R-:W-:Y:S01]  /*2650*/  FMUL R46, R19, R46 ;  /* 0x0000002e132e7220 */ /* 0x000fe20000400000 */
[----:B------:R-:W-:Y:S01]  /*2660*/  @P1 FMUL R48, R17, R48 ;  /* 0x0000003011301220 */ /* 0x000fe20000400000 */
[----:B------:R-:W-:Y:S01]  /*2670*/  FMUL R56, R27, R56 ;  /* 0x000000381b387220 */ /* 0x000fe20000400000 */
[----:B------:R-:W-:Y:S01]  /*2680*/  F2FP.SATFINITE.E4M3.F32.PACK_AB_MERGE_C R0, RZ, R7, RZ ;  /* 0x00000007ff00723e */ /* 0x000fe200048070ff */
[----:B------:R-:W-:Y:S01]  /*2690*/  FMUL R7, R38, R5 ;  /* 0x0000000526077220 */ /* 0x000fe20000400000 */
[C---:B------:R-:W-:Y:S01]  /*26a0*/  @P1 FMUL R58, R17.reuse, R58 ;  /* 0x0000003a113a1220 */ /* 0x040fe20000400000 */
[C---:B------:R-:W-:Y:S01]  /*26b0*/  @P1 FMUL R46, R17.reuse, R46 ;  /* 0x0000002e112e1220 */ /* 0x040fe20000400000 */
[C---:B------:R-:W-:Y:S01]  /*26c0*/  @P1 FMUL R56, R17.reuse, R56 ;  /* 0x0000003811381220 */ /* 0x040fe20000400000 */
[----:B------:R-:W-:Y:S01]  /*26d0*/  FMUL R38, R18, R7 ;  /* 0x0000000712267220 */ /* 0x000fe20000400000 */
[----:B------:R-:W-:Y:S01]  /*26e0*/  F2FP.SATFINITE.E4M3.F32.PACK_AB_MERGE_C R6, RZ, R48, RZ ;  /* 0x00000030ff06723e */ /* 0x000fe200048070ff */
[----:B------:R-:W-:Y:S01]  /*26f0*/  FMUL R48, R26, R13 ;  /* 0x0000000d1a307220 */ /* 0x000fe20000400000 */
[----:B------:R-:W-:Y:S01]  /*2700*/  F2FP.SATFINITE.E4M3.F32.PACK_AB_MERGE_C R4, RZ, R58, RZ ;  /* 0x0000003aff04723e */ /* 0x000fe200048070ff */
[C---:B------:R-:W-:Y:S01]  /*2710*/  @P1 FMUL R38, R17.reuse, R38 ;  /* 0x0000002611261220 */ /* 0x040fe20000400000 */
[----:B------:R-:W-:Y:S01]  /*2720*/  F2FP.SATFINITE.E4M3.F32.PACK_AB_MERGE_C R46, RZ, R46, RZ ;  /* 0x0000002eff2e723e */ /* 0x000fe200048070ff */
[----:B------:R-:W-:Y:S01]  /*2730*/  @P1 FMUL R48, R17, R48 ;  /* 0x0000003011301220 */ /* 0x000fe20000400000 */
[----:B------:R-:W-:Y:S01]  /*2740*/  F2FP.SATFINITE.E4M3.F32.PACK_AB_MERGE_C R56, RZ, R56, RZ ;  /* 0x00000038ff38723e */ /* 0x000fe200048070ff */
[-C--:B------:R-:W-:Y:S01]  /*2750*/  FMUL R39, R39, R5.reuse ;  /* 0x0000000527277220 */ /* 0x080fe20000400000 */
[----:B------:R-:W-:Y:S01]  /*2760*/  F2FP.SATFINITE.E4M3.F32.PACK_AB_MERGE_C R38, RZ, R38, RZ ;  /* 0x00000026ff26723e */ /* 0x000fe200048070ff */
[-C--:B------:R-:W-:Y:S01]  /*2770*/  FMUL R62, R62, R5.reuse ;  /* 0x000000053e3e7220 */ /* 0x080fe20000400000 */
[----:B------:R-:W-:Y:S01]  /*2780*/  LOP3.LUT R6, R45, 0xffff, R6, 0xf8, !PT ;  /* 0x0000ffff2d067812 */ /* 0x000fe200078ef806 */
[-C--:B------:R-:W-:Y:S01]  /*2790*/  FMUL R45, R64, R5.reuse ;  /* 0x00000005402d7220 */ /* 0x080fe20000400000 */
[----:B------:R-:W-:Y:S01]  /*27a0*/  LOP3.LUT R4, R47, 0xffff, R4, 0xf8, !PT ;  /* 0x0000ffff2f047812 */ /* 0x000fe200078ef804 */
[----:B------:R-:W-:Y:S01]  /*27b0*/  FMUL R47, R68, R5 ;  /* 0x00000005442f7220 */ /* 0x000fe20000400000 */
[----:B------:R-:W-:Y:S01]  /*27c0*/  SHF.L.U32 R46, R46, 0x8, RZ ;  /* 0x000000082e2e7819 */ /* 0x000fe200000006ff */
[----:B------:R-:W-:Y:S01]  /*27d0*/  FMUL R58, R34, R45 ;  /* 0x0000002d223a7220 */ /* 0x000fe20000400000 */
[----:B------:R-:W-:Y:S01]  /*27e0*/  LOP3.LUT R7, R38, 0xff, RZ, 0xc0, !PT ;  /* 0x000000ff26077812 */ /* 0x000fe200078ec0ff */
[----:B------:R-:W-:Y:S01]  /*27f0*/  FMUL R64, R36, R47 ;  /* 0x0000002f24407220 */ /* 0x000fe20000400000 */
[----:B------:R-:W-:Y:S01]  /*2800*/  SHF.L.U32 R38, R56, 0x8, RZ ;  /* 0x0000000838267819 */ /* 0x000fe200000006ff */
[----:B------:R-:W-:Y:S01]  /*2810*/  @P1 FMUL R58, R17, R58 ;  /* 0x0000003a113a1220 */ /* 0x000fe20000400000 */
[----:B------:R-:W-:Y:S01]  /*2820*/  LOP3.LUT R56, R7, 0xffff, R46, 0xf8, !PT ;  /* 0x0000ffff07387812 */ /* 0x000fe200078ef82e */
[----:B------:R-:W-:Y:S01]  /*2830*/  FMUL R46, R20, R39 ;  /* 0x00000027142e7220 */ /* 0x000fe20000400000 */
[----:B------:R-:W-:Y:S01]  /*2840*/  F2FP.SATFINITE.E4M3.F32.PACK_AB_MERGE_C R48, RZ, R48, RZ ;  /* 0x00000030ff30723e */ /* 0x000fe200048070ff */
[-C--:B------:R-:W-:Y:S01]  /*2850*/  FMUL R39, R8, R5.reuse ;  /* 0x0000000508277220 */ /* 0x080fe20000400000 */
[----:B------:R-:W-:Y:S01]  /*2860*/  @P1 FMUL R64, R17, R64 ;  /* 0x0000004011401220 */ /* 0x000fe20000400000 */
[----:B------:R-:W-:Y:S01]  /*2870*/  FMUL R7, R54, R5 ;  /* 0x0000000536077220 */ /* 0x000fe20000400000 */
[----:B------:R-:W-:Y:S01]  /*2880*/  LOP3.LUT R13, R48, 0xff, RZ, 0xc0, !PT ;  /* 0x000000ff300d7812 */ /* 0x000fe200078ec0ff */
[----:B------:R-:W-:Y:S01]  /*2890*/  FMUL R48, R28, R39 ;  /* 0x000000271c307220 */ /* 0x000fe20000400000 */
[----:B------:R-:W-:Y:S01]  /*28a0*/  FMUL R62, R31, R62 ;  /* 0x0000003e1f3e7220 */ /* 0x000fe20000400000 */
[----:B------:R-:W-:Y:S01]  /*28b0*/  F2FP.SATFINITE.E4M3.F32.PACK_AB_MERGE_C R58, RZ, R58, RZ ;  /* 0x0000003aff3a723e */ /* 0x000fe200048070ff */
[----:B------:R-:W-:Y:S01]  /*28c0*/  FMUL R8, R24, R7 ;  /* 0x0000000718087220 */ /* 0x000fe20000400000 */
[----:B------:R-:W-:Y:S01]  /*28d0*/  F2FP.SATFINITE.E4M3.F32.PACK_AB_MERGE_C R64, RZ, R64, RZ ;  /* 0x00000040ff40723e */ /* 0x000fe200048070ff */
[C---:B------:R-:W-:Y:S01]  /*28e0*/  @P1 FMUL R48, R17.reuse, R48 ;  /* 0x0000003011301220 */ /* 0x040fe20000400000 */
[C---:B------:R-:W-:Y:S01]  /*28f0*/  @P1 FMUL R62, R17.reuse, R62 ;  /* 0x0000003e113e1220 */ /* 0x040fe20000400000 */
[-C--:B------:R-:W-:Y:S01]  /*2900*/  FMUL R66, R66, R5.reuse ;  /* 0x0000000542427220 */ /* 0x080fe20000400000 */
[----:B------:R-:W-:Y:S01]  /*2910*/  SHF.L.U32 R64, R64, 0x8, RZ ;  /* 0x0000000840407819 */ /* 0x000fe200000006ff */
[----:B------:R-:W-:Y:S01]  /*2920*/  @P1 FMUL R8, R17, R8 ;  /* 0x0000000811081220 */ /* 0x000fe20000400000 */
[----:B------:R-:W-:Y:S01]  /*2930*/  LOP3.LUT R45, R58, 0xff, RZ, 0xc0, !PT ;  /* 0x000000ff3a2d7812 */ /* 0x000fe200078ec0ff */
[----:B------:R-:W-:Y:S01]  /*2940*/  FMUL R66, R35, R66 ;  /* 0x0000004223427220 */ /* 0x000fe20000400000 */
[----:B------:R-:W-:Y:S01]  /*2950*/  F2FP.SATFINITE.E4M3.F32.PACK_AB_MERGE_C R48, RZ, R48, RZ ;  /* 0x00000030ff30723e */ /* 0x000fe200048070ff */
[C---:B------:R-:W-:Y:S01]  /*2960*/  @P1 FMUL R46, R17.reuse, R46 ;  /* 0x0000002e112e1220 */ /* 0x040fe20000400000 */
[----:B------:R-:W-:Y:S01]  /*2970*/  F2FP.SATFINITE.E4M3.F32.PACK_AB_MERGE_C R62, RZ, R62, RZ ;  /* 0x0000003eff3e723e */ /* 0x000fe200048070ff */
[----:B------:R-:W-:Y:S01]  /*2980*/  @P1 FMUL R66, R17, R66 ;  /* 0x0000004211421220 */ /* 0x000fe20000400000 */
[----:B------:R-:W-:Y:S01]  /*2990*/  LOP3.LUT R38, R13, 0xffff, R38, 0xf8, !PT ;  /* 0x0000ffff0d267812 */ /* 0x000fe200078ef826 */
[-C--:B------:R-:W-:Y:S01]  /*29a0*/  FMUL R52, R52, R5.reuse ;  /* 0x0000000534347220 */ /* 0x080fe20000400000 */
[----:B------:R-:W-:Y:S01]  /*29b0*/  LOP3.LUT R13, R45, 0xffff, R64, 0xf8, !PT ;  /* 0x0000ffff2d0d7812 */ /* 0x000fe200078ef840 */
[-C--:B------:R-:W-:Y:S01]  /*29c0*/  FMUL R44, R44, R5.reuse ;  /* 0x000000052c2c7220 */ /* 0x080fe20000400000 */
[----:B------:R-:W-:Y:S01]  /*29d0*/  SHF.L.U32 R45, R48, 0x10, RZ ;  /* 0x00000010302d7819 */ /* 0x000fe200000006ff */
[----:B------:R-:W-:Y:S01]  /*29e0*/  FMUL R52, R23, R52 ;  /* 0x0000003417347220 */ /* 0x000fe20000400000 */
[----:B------:R-:W-:Y:S01]  /*29f0*/  F2FP.SATFINITE.E4M3.F32.PACK_AB_MERGE_C R8, RZ, R8, RZ ;  /* 0x00000008ff08723e */ /* 0x000fe200048070ff */
[-C--:B------:R-:W-:Y:S01]  /*2a00*/  FMUL R48, R15, R5.reuse ;  /* 0x000000050f307220 */ /* 0x080fe20000400000 */
[----:B------:R-:W-:Y:S01]  /*2a10*/  PRMT R62, R62, 0x7104, RZ ;  /* 0x000071043e3e7816 */ /* 0x000fe200000000ff */
[----:B------:R-:W-:Y:S01]  /*2a20*/  @P1 FMUL R52, R17, R52 ;  /* 0x0000003411341220 */ /* 0x000fe20000400000 */
[----:B------:R-:W-:Y:S01]  /*2a30*/  LOP3.LUT R47, R4, 0xff, RZ, 0xc0, !PT ;  /* 0x000000ff042f7812 */ /* 0x000fe200078ec0ff */
[----:B------:R-:W-:Y:S01]  /*2a40*/  FMUL R44, R25, R44 ;  /* 0x0000002c192c7220 */ /* 0x000fe20000400000 */
[----:B------:R-:W-:Y:S01]  /*2a50*/  LOP3.LUT R39, R6, 0xff, RZ, 0xc0, !PT ;  /* 0x000000ff06277812 */ /* 0x000fe200078ec0ff */
[----:B------:R-:W-:Y:S01]  /*2a60*/  FMUL R48, R43, R48 ;  /* 0x000000302b307220 */ /* 0x000fe20000400000 */
[----:B------:R-:W-:Y:S01]  /*2a70*/  LOP3.LUT R6, R38, 0xff0000, R45, 0xf8, !PT ;  /* 0x00ff000026067812 */ /* 0x000fe200078ef82d */
[----:B------:R-:W-:Y:S01]  /*2a80*/  FMUL R45, R50, R5 ;  /* 0x00000005322d7220 */ /* 0x000fe20000400000 */
[----:B------:R-:W-:Y:S01]  /*2a90*/  F2FP.SATFINITE.E4M3.F32.PACK_AB_MERGE_C R46, RZ, R46, RZ ;  /* 0x0000002eff2e723e */ /* 0x000fe200048070ff */
[----:B------:R-:W-:Y:S01]  /*2aa0*/  @P1 FMUL R44, R17, R44 ;  /* 0x0000002c112c1220 */ /* 0x000fe20000400000 */
[----:B------:R-:W-:Y:S01]  /*2ab0*/  PRMT R8, R8, 0x7104, RZ ;  /* 0x0000710408087816 */ /* 0x000fe200000000ff */
[----:B------:R-:W-:Y:S01]  /*2ac0*/  FMUL R4, R22, R45 ;  /* 0x0000002d16047220 */ /* 0x000fe20000400000 */
[----:B------:R-:W-:Y:S01]  /*2ad0*/  LOP3.LUT R38, R47, 0xff00, R62, 0xf8, !PT ;  /* 0x0000ff002f267812 */ /* 0x000fe200078ef83e */
[-C--:B------:R-:W-:Y:S01]  /*2ae0*/  FMUL R47, R14, R5.reuse ;  /* 0x000000050e2f7220 */ /* 0x080fe20000400000 */
[----:B------:R-:W-:Y:S01]  /*2af0*/  F2FP.SATFINITE.E4M3.F32.PACK_AB_MERGE_C R66, RZ, R66, RZ ;  /* 0x00000042ff42723e */ /* 0x000fe200048070ff */
[----:B------:R-:W-:Y:S01]  /*2b00*/  FMUL R45, R10, R5 ;  /* 0x000000050a2d7220 */ /* 0x000fe20000400000 */
[----:B------:R-:W-:Y:S01]  /*2b10*/  SHF.L.U32 R7, R46, 0x10, RZ ;  /* 0x000000102e077819 */ /* 0x000fe200000006ff */
[----:B------:R-:W-:Y:S01]  /*2b20*/  FMUL R46, R42, R47 ;  /* 0x0000002f2a2e7220 */ /* 0x000fe20000400000 */
[----:B------:R-:W-:Y:S01]  /*2b30*/  LOP3.LUT R39, R39, 0xff00, R8, 0xf8, !PT ;  /* 0x0000ff0027277812 */ /* 0x000fe200078ef808 */
[----:B------:R-:W-:Y:S01]  /*2b40*/  FMUL R14, R32, R45 ;  /* 0x0000002d200e7220 */ /* 0x000fe20000400000 */
[----:B------:R-:W-:Y:S01]  /*2b50*/  SHF.L.U32 R8, R66, 0x10, RZ ;  /* 0x0000001042087819 */ /* 0x000fe200000006ff */
[----:B------:R-:W-:Y:S01]  /*2b60*/  @P1 FMUL R46, R17, R46 ;  /* 0x0000002e112e1220 */ /* 0x000fe20000400000 */
[----:B------:R-:W-:Y:S01]  /*2b70*/  LOP3.LUT R0, R49, 0xffff, R0, 0xf8, !PT ;  /* 0x0000ffff31007812 */ /* 0x000fe200078ef800 */
[----:B------:R-:W-:Y:S01]  /*2b80*/  @P1 FMUL R4, R17, R4 ;  /* 0x0000000411041220 */ /* 0x000fe20000400000 */
[----:B------:R-:W-:Y:S01]  /*2b90*/  LOP3.LUT R8, R13, 0xff0000, R8, 0xf8, !PT ;  /* 0x00ff00000d087812 */ /* 0x000fe200078ef808 */
[----:B------:R-:W-:Y:S01]  /*2ba0*/  FMUL R13, R60, R5 ;  /* 0x000000053c0d7220 */ /* 0x000fe20000400000 */
[----:B------:R-:W-:Y:S01]  /*2bb0*/  F2FP.SATFINITE.E4M3.F32.PACK_AB_MERGE_C R46, RZ, R46, RZ ;  /* 0x0000002eff2e723e */ /* 0x000fe200048070ff */
[C---:B------:R-:W-:Y:S01]  /*2bc0*/  @P1 FMUL R14, R17.reuse, R14 ;  /* 0x0000000e110e1220 */ /* 0x040fe20000400000 */
[----:B------:R-:W-:Y:S01]  /*2bd0*/  F2FP.SATFINITE.E4M3.F32.PACK_AB_MERGE_C R4, RZ, R4, RZ ;  /* 0x00000004ff04723e */ /* 0x000fe200048070ff */
[----:B------:R-:W-:Y:S01]  /*2be0*/  FMUL R10, R30, R13 ;  /* 0x0000000d1e0a7220 */ /* 0x000fe20000400000 */
[----:B------:R-:W-:Y:S01]  /*2bf0*/  PRMT R46, R46, 0x7104, RZ ;  /* 0x000071042e2e7816 */ /* 0x000fe200000000ff */
[C---:B------:R-:W-:Y:S01]  /*2c00*/  @P1 FMUL R48, R17.reuse, R48 ;  /* 0x0000003011301220 */ /* 0x040fe20000400000 */
[----:B------:R-:W-:Y:S01]  /*2c10*/  LOP3.LUT R13, R0, 0xff, RZ, 0xc0, !PT ;  /* 0x000000ff000d7812 */ /* 0x000fe200078ec0ff */
[----:B------:R-:W-:Y:S01]  /*2c20*/  @P1 FMUL R10, R17, R10 ;  /* 0x0000000a110a1220 */ /* 0x000fe20000400000 */
[----:B------:R-:W-:-:S02]  /*2c30*/  F2FP.SATFINITE.E4M3.F32.PACK_AB_MERGE_C R52, RZ, R52, RZ ;  /* 0x00000034ff34723e */ /* 0x000fc400048070ff */
[----:B------:R-:W-:Y:S01]  /*2c40*/  LOP3.LUT R0, R13, 0xff00, R46, 0xf8, !PT ;  /* 0x0000ff000d007812 */ /* 0x000fe200078ef82e */
[----:B------:R-:W-:Y:S01]  /*2c50*/  FMUL R46, R9, R5 ;  /* 0x00000005092e7220 */ /* 0x000fe20000400000 */
[----:B------:R-:W-:Y:S02]  /*2c60*/  F2FP.SATFINITE.E4M3.F32.PACK_AB_MERGE_C R14, RZ, R14, RZ ;  /* 0x0000000eff0e723e */ /* 0x000fe400048070ff */
[----:B------:R-:W-:Y:S01]  /*2c70*/  F2FP.SATFINITE.E4M3.F32.PACK_AB_MERGE_C R10, RZ, R10, RZ ;  /* 0x0000000aff0a723e */ /* 0x000fe200048070ff */
[----:B------:R-:W-:Y:S01]  /*2c80*/  FMUL R46, R41, R46 ;  /* 0x0000002e292e7220 */ /* 0x000fe20000400000 */
[----:B------:R-:W-:Y:S02]  /*2c90*/  LOP3.LUT R4, R4, 0xffff, RZ, 0xc0, !PT ;  /* 0x0000ffff04047812 */ /* 0x000fe400078ec0ff */
[----:B------:R-:W-:Y:S01]  /*2ca0*/  SHF.L.U32 R52, R52, 0x10, RZ ;  /* 0x0000001034347819 */ /* 0x000fe200000006ff */
[----:B------:R-:W-:Y:S01]  /*2cb0*/  @P1 FMUL R46, R17, R46 ;  /* 0x0000002e112e1220 */ /* 0x000fe20000400000 */
[----:B------:R-:W-:-:S02]  /*2cc0*/  SHF.L.U32 R47, R14, 0x10, RZ ;  /* 0x000000100e2f7819 */ /* 0x000fc400000006ff */
[----:B------:R-:W-:Y:S02]  /*2cd0*/  LOP3.LUT R10, R10, 0xffff, RZ, 0xc0, !PT ;  /* 0x0000ffff0a0a7812 */ /* 0x000fe400078ec0ff */
[----:B------:R-:W-:Y:S02]  /*2ce0*/  LOP3.LUT R7, R56, 0xff0000, R7, 0xf8, !PT ;  /* 0x00ff000038077812 */ /* 0x000fe400078ef807 */
[----:B------:R-:W-:Y:S02]  /*2cf0*/  SHF.L.U32 R4, R4, 0x18, RZ ;  /* 0x0000001804047819 */ /* 0x000fe400000006ff */
[----:B------:R-:W-:Y:S02]  /*2d00*/  LOP3.LUT R45, R39, 0xff0000, R52, 0xf8, !PT ;  /* 0x00ff0000272d7812 */ /* 0x000fe400078ef834 */
[----:B------:R-:W-:Y:S02]  /*2d10*/  LOP3.LUT R47, R38, 0xff0000, R47, 0xf8, !PT ;  /* 0x00ff0000262f7812 */ /* 0x000fe400078ef82f */
[----:B------:R-:W-:Y:S01]  /*2d20*/  SHF.L.U32 R13, R10, 0x18, RZ ;  /* 0x000000180a0d7819 */ /* 0x000fe200000006ff */
[----:B------:R-:W1:Y:S01]  /*2d30*/  @!P2 LDC.64 R38, c[0x0][0x3a0] ;  /* 0x0000e800ff26ab82 */ /* 0x000e620000000a00 */
[-C--:B------:R-:W-:Y:S01]  /*2d40*/  FMUL R10, R11, R5.reuse ;  /* 0x000000050b0a7220 */ /* 0x080fe20000400000 */
[----:B------:R-:W-:Y:S01]  /*2d50*/  LOP3.LUT R4, R7, 0xff000000, R4, 0xf8, !PT ;  /* 0xff00000007047812 */ /* 0x000fe200078ef804 */
[----:B------:R-:W-:Y:S01]  /*2d60*/  FMUL R7, R12, R5 ;  /* 0x000000050c077220 */ /* 0x000fe20000400000 */
[----:B------:R-:W-:Y:S01]  /*2d70*/  LOP3.LUT R6, R6, 0xff000000, R13, 0xf8, !PT ;  /* 0xff00000006067812 */ /* 0x000fe200078ef80d */
[----:B------:R-:W-:Y:S01]  /*2d80*/  FMUL R10, R33, R10 ;  /* 0x0000000a210a7220 */ /* 0x000fe20000400000 */
[----:B------:R-:W-:Y:S01]  /*2d90*/  F2FP.SATFINITE.E4M3.F32.PACK_AB_MERGE_C R46, RZ, R46, RZ ;  /* 0x0000002eff2e723e */ /* 0x000fe200048070ff */
[----:B------:R-:W-:Y:S01]  /*2da0*/  FMUL R14, R40, R7 ;  /* 0x00000007280e7220 */ /* 0x000fe20000400000 */
[----:B------:R-:W2:Y:S01]  /*2db0*/  LDC.64 R12, c[0x0][0x3c8] ;  /* 0x0000f200ff0c7b82 */ /* 0x000ea20000000a00 */
[C---:B------:R-:W-:Y:S01]  /*2dc0*/  @P1 FMUL R10, R17.reuse, R10 ;  /* 0x0000000a110a1220 */ /* 0x040fe20000400000 */
[----:B------:R-:W-:Y:S01]  /*2dd0*/  SHF.L.U32 R7, R46, 0x10, RZ ;  /* 0x000000102e077819 */ /* 0x000fe200000006ff */
[----:B------:R-:W-:Y:S01]  /*2de0*/  @P1 FMUL R14, R17, R14 ;  /* 0x0000000e110e1220 */ /* 0x000fe20000400000 */
[----:B------:R-:W-:-:S02]  /*2df0*/  F2FP.SATFINITE.E4M3.F32.PACK_AB_MERGE_C R44, RZ, R44, RZ ;  /* 0x0000002cff2c723e */ /* 0x000fc400048070ff */
[----:B------:R-:W-:Y:S02]  /*2e00*/  LOP3.LUT R7, R0, 0xff0000, R7, 0xf8, !PT ;  /* 0x00ff000000077812 */ /* 0x000fe400078ef807 */
[----:B------:R-:W3:Y:S01]  /*2e10*/  LDC R0, c[0x0][0x380] ;  /* 0x0000e000ff007b82 */ /* 0x000ee20000000800 */
[----:B------:R-:W-:Y:S02]  /*2e20*/  F2FP.SATFINITE.E4M3.F32.PACK_AB_MERGE_C R10, RZ, R10, RZ ;  /* 0x0000000aff0a723e */ /* 0x000fe400048070ff */
[----:B------:R-:W-:Y:S02]  /*2e30*/  F2FP.SATFINITE.E4M3.F32.PACK_AB_MERGE_C R48, RZ, R48, RZ ;  /* 0x00000030ff30723e */ /* 0x000fe400048070ff */
[----:B------:R-:W-:Y:S02]  /*2e40*/  LOP3.LUT R44, R44, 0xffff, RZ, 0xc0, !PT ;  /* 0x0000ffff2c2c7812 */ /* 0x000fe400078ec0ff */
[----:B------:R-:W-:Y:S01]  /*2e50*/  F2FP.SATFINITE.E4M3.F32.PACK_AB_MERGE_C R14, RZ, R14, RZ ;  /* 0x0000000eff0e723e */ /* 0x000fe200048070ff */
[----:B-1----:R-:W-:Y:S01]  /*2e60*/  @!P2 IMAD.WIDE R38, R3, 0x4, R38 ;  /* 0x000000040326a825 */ /* 0x002fe200078e0226 */
[----:B------:R-:W-:-:S02]  /*2e70*/  LOP3.LUT R10, R10, 0xffff, RZ, 0xc0, !PT ;  /* 0x0000ffff0a0a7812 */ /* 0x000fc400078ec0ff */
[----:B------:R-:W-:Y:S02]  /*2e80*/  LOP3.LUT R48, R48, 0xffff, RZ, 0xc0, !PT ;  /* 0x0000ffff30307812 */ /* 0x000fe400078ec0ff */
[----:B------:R-:W-:Y:S01]  /*2e90*/  SHF.L.U32 R44, R44, 0x18, RZ ;  /* 0x000000182c2c7819 */ /* 0x000fe200000006ff */
[----:B------:R1:W-:Y:S01]  /*2ea0*/  @!P2 STG.E desc[UR4][R38.64], R5 ;  /* 0x000000052600a986 */ /* 0x0003e2000c101904 */
[----:B------:R-:W-:Y:S02]  /*2eb0*/  LOP3.LUT R14, R14, 0xffff, RZ, 0xc0, !PT ;  /* 0x0000ffff0e0e7812 */ /* 0x000fe400078ec0ff */
[----:B------:R-:W-:Y:S02]  /*2ec0*/  SHF.L.U32 R10, R10, 0x18, RZ ;  /* 0x000000180a0a7819 */ /* 0x000fe400000006ff */
[----:B------:R-:W-:Y:S02]  /*2ed0*/  SHF.L.U32 R48, R48, 0x18, RZ ;  /* 0x0000001830307819 */ /* 0x000fe400000006ff */
[----:B------:R-:W-:-:S02]  /*2ee0*/  LOP3.LUT R45, R45, R44, RZ, 0xfc, !PT ;  /* 0x0000002c2d2d7212 */ /* 0x000fc400078efcff */
[----:B------:R-:W-:Y:S01]  /*2ef0*/  SHF.L.U32 R9, R14, 0x18, RZ ;  /* 0x000000180e097819 */ /* 0x000fe200000006ff */
[--C-:B--2---:R-:W-:Y:S01]  /*2f00*/  IMAD.WIDE.U32 R14, R51, 0x8, R12.reuse ;  /* 0x00000008330e7825 */ /* 0x104fe200078e000c */
[----:B------:R-:W-:Y:S02]  /*2f10*/  LOP3.LUT R47, R47, R10, RZ, 0xfc, !PT ;  /* 0x0000000a2f2f7212 */ /* 0x000fe400078efcff */
[----:B------:R-:W-:Y:S01]  /*2f20*/  LOP3.LUT R49, R7, R48, RZ, 0xfc, !PT ;  /* 0x0000003007317212 */ /* 0x000fe200078efcff */
[----:B------:R-:W-:Y:S01]  /*2f30*/  IMAD.WIDE.U32 R10, R55, 0x8, R12 ;  /* 0x00000008370a7825 */ /* 0x000fe200078e000c */
[----:B-1----:R-:W-:Y:S02]  /*2f40*/  MOV R5, R45 ;  /* 0x0000002d00057202 */ /* 0x002fe40000000f00 */
[----:B------:R-:W-:Y:S01]  /*2f50*/  LOP3.LUT R8, R8, 0xff000000, R9, 0xf8, !PT ;  /* 0xff00000008087812 */ /* 0x000fe200078ef809 */
[----:B------:R-:W-:Y:S01]  /*2f60*/  IMAD.WIDE.U32 R12, R53, 0x8, R12 ;  /* 0x00000008350c7825 */ /* 0x000fe200078e000c */
[----:B------:R-:W-:Y:S01]  /*2f70*/  MOV R7, R47 ;  /* 0x0000002f00077202 */ /* 0x000fe20000000f00 */
[----:B------:R1:W-:Y:S01]  /*2f80*/  STG.E.64 desc[UR4][R10.64], R4 ;  /* 0x000000040a007986 */ /* 0x0003e2000c101b04 */
[----:B------:R-:W-:-:S02]  /*2f90*/  MOV R9, R49 ;  /* 0x0000003100097202 */ /* 0x000fc40000000f00 */
[----:B---3--:R-:W-:Y:S01]  /*2fa0*/  LEA R3, R0, R3, 0x2 ;  /* 0x0000000300037211 */ /* 0x008fe200078e10ff */
[----:B------:R1:W-:Y:S03]  /*2fb0*/  STG.E.64 desc[UR4][R14.64], R6 ;  /* 0x000000060e007986 */ /* 0x0003e6000c101b04 */
[----:B------:R-:W-:Y:S01]  /*2fc0*/  ISETP.GE.AND P0, PT, R3, UR12, PT ;  /* 0x0000000c03007c0c */ /* 0x000fe2000bf06270 */
[----:B------:R1:W-:-:S12]  /*2fd0*/  STG.E.64 desc[UR4][R12.64], R8 ;  /* 0x000000080c007986 */ /* 0x0003d8000c101b04 */
[----:B------:R-:W-:Y:S05]  /*2fe0*/  @!P0 BRA `(.L_x_5636) ;  /* 0xffffffec00408947 */ /* 0x000fea000383ffff */
[----:B------:R-:W-:Y:S05]  /*2ff0*/  BSYNC B1 ;  /* 0x0000000000017941 */ /* 0x000fea0003800000 */
.L_x_5634:
[----:B------:R-:W-:-:S07]  /*3000*/  HFMA2 R41, -RZ, RZ, 0, 0 ;  /* 0x00000000ff297431 */ /* 0x000fce00000001ff */
.L_x_5630:
[----:B------:R-:W-:Y:S05]  /*3010*/  BSYNC B0 ;  /* 0x0000000000007941 */ /* 0x000fea0003800000 */
.L_x_5629:
[----:B------:R-:W3:Y:S01]  /*3020*/  LDCU.64 UR6, c[0x0][0x3f8] ;  /* 0x00007f00ff0677ac */ /* 0x000ee20008000a00 */
[----:B-12---:R-:W1:Y:S01]  /*3030*/  S2R R9, SR_TID.X ;  /* 0x0000000000097919 */ /* 0x006e620000002100 */
[----:B---3--:R-:W-:-:S04]  /*3040*/  UISETP.NE.U32.AND UP0, UPT, UR6, URZ, UPT ;  /* 0x000000ff0600728c */ /* 0x008fc8000bf05070 */
[----:B------:R-:W-:-:S09]  /*3050*/  UISETP.NE.AND.EX UP0, UPT, UR7, URZ, UPT, UP0 ;  /* 0x000000ff0700728c */ /* 0x000fd2000bf05300 */
[----:B------:R-:W-:Y:S05]  /*3060*/  BRA.U !UP0, `(.L_x_5637) ;  /* 0x0000000108a87547 */ /* 0x000fea000b800000 */
[----:B------:R-:W-:Y:S01]  /*3070*/  UMOV UR6, 0xffffffff ;  /* 0xffffffff00067882 */ /* 0x000fe20000000000 */
[----:B-1----:R-:W-:Y:S02]  /*3080*/  SHF.R.U32.HI R11, RZ, 0x5, R9 ;  /* 0x00000005ff0b7819 */ /* 0x002fe40000011609 */
        /* <DEDUP_REMOVED lines=10> */
.L_x_5673:
[----:B------:R-:W-:Y:S01]  /*3130*/  ISETP.NE.AND P0, PT, R2, RZ, PT ;  /* 0x000000ff0200720c */ /* 0x000fe20003f05270 */
[----:B------:R-:W-:Y:S05]  /*3140*/  WARPSYNC.ALL ;  /* 0x0000000000007948 */ /* 0x000fea0003800000 */
[----:B-12---:R-:W-:Y:S01]  /*3150*/  FMNMX R5, R5, R6, !PT ;  /* 0x0000000605057209 */ /* 0x006fe20007800000 */
[----:B------:R-:W-:Y:S06]  /*3160*/  BSSY B0, `(.L_x_5637) ;  /* 0x000001a000007945 */ /* 0x000fec0003800000 */
[----:B------:R-:W1:Y:S01]  /*3170*/  @!P0 S2R R3, SR_CgaCtaId ;  /* 0x0000000000038919 */ /* 0x000e620000008800 */
[----:B------:R-:W-:-:S04]  /*3180*/  @!P0 MOV R0, 0x400 ;  /* 0x0000040000008802 */ /* 0x000fc80000000f00 */
[----:B-1----:R-:W-:-:S04]  /*3190*/  @!P0 LEA R0, R3, R0, 0x18 ;  /* 0x0000000003008211 */ /* 0x002fc800078ec0ff */
[----:B------:R-:W-:-:S05]  /*31a0*/  @!P0 LEA R0, R11, R0, 0x2 ;  /* 0x000000000b008211 */ /* 0x000fca00078e10ff */
        /* <DEDUP_REMOVED lines=16> */
.L_x_5676:
[----:B------:R-:W-:Y:S02]  /*32b0*/  ISETP.NE.AND P0, PT, R9, RZ, PT ;  /* 0x000000ff0900720c */ /* 0x000fe40003f05270 */
[----:B--2---:R-:W-:-:S11]  /*32c0*/  FMNMX R5, R3, R2, !PT ;  /* 0x0000000203057209 */ /* 0x004fd60007800000 */
[----:B------:R-:W-:Y:S05]  /*32d0*/  @P0 BRA `(.L_x_5639) ;  /* 0x0000000000080947 */ /* 0x000fea0003800000 */
[----:B-1----:R-:W1:Y:S02]  /*32e0*/  LDC.64 R2, c[0x0][0x3f8] ;  /* 0x0000fe00ff027b82 */ /* 0x002e640000000a00 */
[----:B-1----:R2:W-:Y:S02]  /*32f0*/  REDG.E.MAX.S32.STRONG.GPU desc[UR4][R2.64], R5 ;  /* 0x000000050200798e */ /* 0x0025e4000d12e304 */
.L_x_5639:
[----:B------:R-:W-:Y:S05]  /*3300*/  BSYNC B0 ;  /* 0x0000000000007941 */ /* 0x000fea0003800000 */
.L_x_5637:
[----:B------:R-:W3:Y:S02]  /*3310*/  LDCU.U8 UR6, c[0x0][0x404] ;  /* 0x00008080ff0677ac */ /* 0x000ee40008000000 */
[----:B---3--:R-:W-:-:S13]  /*3320*/  ISETP.NE.AND P0, PT, RZ, UR6, PT ;  /* 0x00000006ff007c0c */ /* 0x008fda000bf05270 */
[----:B------:R-:W-:Y:S05]  /*3330*/  @!P0 EXIT ;  /* 0x000000000000894d */ /* 0x000fea0003800000 */
[----:B------:R-:W3:Y:S01]  /*3340*/  LDCU.64 UR6, c[0x0][0x3f0] ;  /* 0x00007e00ff0677ac */ /* 0x000ee20008000a00 */
[----:B-1----:R-:W-:Y:S02]  /*3350*/  LOP3.LUT P0, RZ, R16, R9, RZ, 0xfc, !PT ;  /* 0x0000000910ff7212 */ /* 0x002fe4000780fcff */
        /* <DEDUP_REMOVED lines=8> */
[----:B0-2---:R-:W-:Y:S05]  /*33e0*/  CALL.REL.NOINC `($__internal_68_$__cuda_sm20_rcp_rn_f32_slowpath) ;  /* 0x0000001000787944 */ /* 0x005fea0003c00000 */
[----:B------:R-:W-:Y:S05]  /*33f0*/  BRA `(.L_x_5642) ;  /* 0x0000000000107947 */ /* 0x000fea0003800000 */
.L_x_5641:
[----:B------:R-:W2:Y:S02]  /*3400*/  MUFU.RCP R0, R17 ;  /* 0x0000001100007308 */ /* 0x000ea40000001000 */
[----:B--2---:R-:W-:-:S04]  /*3410*/  FFMA R2, R17, R0, -1 ;  /* 0xbf80000011027423 */ /* 0x004fc80000000000 */
[----:B------:R-:W-:-:S04]  /*3420*/  FADD.FTZ R5, -R2, -RZ ;  /* 0x800000ff02057221 */ /* 0x000fc80000010100 */
[----:B------:R-:W-:-:S07]  /*3430*/  FFMA R5, R0, R5, R0 ;  /* 0x0000000500057223 */ /* 0x000fce0000000000 */
.L_x_5642:
[----:B------:R-:W1:Y:S02]  /*3440*/  LDC.64 R2, c[0x0][0x3f0] ;  /* 0x0000fc00ff027b82 */ /* 0x000e640000000a00 */
[----:B-1----:R-:W-:Y:S01]  /*3450*/  STG.E desc[UR4][R2.64], R5 ;  /* 0x0000000502007986 */ /* 0x002fe2000c101904 */
[----:B------:R-:W-:Y:S05]  /*3460*/  EXIT ;  /* 0x000000000000794d */ /* 0x000fea0003800000 */
.L_x_5632:
[----:B------:R-:W-:Y:S01]  /*3470*/  HFMA2 R5, -RZ, RZ, 0, 5.9604644775390625e-08 ;  /* 0x00000001ff057431 */ /* 0x000fe200000001ff */
[----:B------:R-:W-:Y:S01]  /*3480*/  BSSY B1, `(.L_x_5643) ;  /* 0x0000006000017945 */ /* 0x000fe20003800000 */
[----:B------:R-:W-:Y:S02]  /*3490*/  MOV R6, 0x1f ;  /* 0x0000001f00067802 */ /* 0x000fe40000000f00 */
[----:B------:R-:W-:-:S07]  /*34a0*/  MOV R7, 0xffffffff ;  /* 0xffffffff00077802 */ /* 0x000fce0000000f00 */
[----:B------:R-:W-:Y:S05]  /*34b0*/  WARPSYNC.COLLECTIVE R7, `(.L_x_5644) ;  /* 0x0000000007087348 */ /* 0x000fea0003c00000 */
[----:B------:R0:W1:Y:S02]  /*34c0*/  SHFL.BFLY P0, R0, R4, R5, R6 ;  /* 0x0c00000504007389 */ /* 0x0000640000000006 */
[----:B01----:R-:W-:Y:S05]  /*34d0*/  ENDCOLLECTIVE ;  /* 0x000000000000791b */ /* 0x003fea0003800000 */
.L_x_5644:
[----:B------:R-:W-:Y:S05]  /*34e0*/  BSYNC B1 ;  /* 0x0000000000017941 */ /* 0x000fea0003800000 */
.L_x_5643:
[----:B------:R-:W-:Y:S02]  /*34f0*/  HFMA2 R5, -RZ, RZ, 0, 1.1920928955078125e-07 ;  /* 0x00000002ff057431 */ /* 0x000fe400000001ff */
[----:B------:R-:W-:Y:S01]  /*3500*/  FADD R4, R4, R0 ;  /* 0x0000000004047221 */ /* 0x000fe20000000000 */
[----:B------:R-:W-:Y:S02]  /*3510*/  MOV R6, 0x1f ;  /* 0x0000001f00067802 */ /* 0x000fe40000000f00 */
[----:B------:R-:W-:-:S07]  /*3520*/  MOV R7, 0xffffffff ;  /* 0xffffffff00077802 */ /* 0x000fce0000000f00 */
[----:B------:R-:W-:Y:S05]  /*3530*/  WARPSYNC.COLLECTIVE R7, `(.L_x_5645) ;  /* 0x0000000007087348 */ /* 0x000fea0003c00000 */
[----:B------:R0:W1:Y:S02]  /*3540*/  SHFL.BFLY P0, R0, R4, R5, R6 ;  /* 0x0c00000504007389 */ /* 0x0000640000000006 */
[----:B01----:R-:W-:Y:S05]  /*3550*/  ENDCOLLECTIVE ;  /* 0x000000000000791b */ /* 0x003fea0003800000 */
.L_x_5645:
[----:B------:R-:W-:Y:S02]  /*3560*/  HFMA2 R5, -RZ, RZ, 0, 2.384185791015625e-07 ;  /* 0x00000004ff057431 */ /* 0x000fe400000001ff */
[----:B------:R-:W-:-:S05]  /*3570*/  FADD R63, R4, R0 ;  /* 0x00000000043f7221 */ /* 0x000fca0000000000 */
[----:B------:R-:W-:-:S07]  /*3580*/  MOV R4, R63 ;  /* 0x0000003f00047202 */ /* 0x000fce0000000f00 */
[----:B------:R-:W-:Y:S05]  /*3590*/  WARPSYNC.COLLECTIVE R7, `(.L_x_5646) ;  /* 0x0000000007087348 */ /* 0x000fea0003c00000 */
[----:B------:R0:W1:Y:S02]  /*35a0*/  SHFL.BFLY P0, R0, R4, R5, R6 ;  /* 0x0c00000504007389 */ /* 0x0000640000000006 */
[----:B01----:R-:W-:Y:S05]  /*35b0*/  ENDCOLLECTIVE ;  /* 0x000000000000791b */ /* 0x003fea0003800000 */
.L_x_5646:
[----:B------:R-:W-:Y:S02]  /*35c0*/  HFMA2 R5, -RZ, RZ, 0, 4.76837158203125e-07 ;  /* 0x00000008ff057431 */ /* 0x000fe400000001ff */
[----:B------:R-:W-:-:S05]  /*35d0*/  FADD R65, R63, R0 ;  /* 0x000000003f417221 */ /* 0x000fca0000000000 */
[----:B------:R-:W-:-:S07]  /*35e0*/  MOV R4, R65 ;  /* 0x0000004100047202 */ /* 0x000fce0000000f00 */
[----:B------:R-:W-:Y:S05]  /*35f0*/  WARPSYNC.COLLECTIVE R7, `(.L_x_5647) ;  /* 0x0000000007087348 */ /* 0x000fea0003c00000 */
[----:B------:R0:W1:Y:S02]  /*3600*/  SHFL.BFLY P0, R0, R4, R5, R6 ;  /* 0x0c00000504007389 */ /* 0x0000640000000006 */
[----:B01----:R-:W-:Y:S05]  /*3610*/  ENDCOLLECTIVE ;  /* 0x000000000000791b */ /* 0x003fea0003800000 */
.L_x_5647:
[----:B------:R-:W-:Y:S02]  /*3620*/  HFMA2 R5, -RZ, RZ, 0, 9.5367431640625e-07 ;  /* 0x00000010ff057431 */ /* 0x000fe400000001ff */
[----:B------:R-:W-:-:S05]  /*3630*/  FADD R67, R65, R0 ;  /* 0x0000000041437221 */ /* 0x000fca0000000000 */
[----:B------:R-:W-:-:S07]  /*3640*/  MOV R4, R67 ;  /* 0x0000004300047202 */ /* 0x000fce0000000f00 */
[----:B------:R-:W-:Y:S05]  /*3650*/  WARPSYNC.COLLECTIVE R7, `(.L_x_5648) ;  /* 0x0000000007087348 */ /* 0x000fea0003c00000 */
[----:B------:R0:W1:Y:S02]  /*3660*/  SHFL.BFLY P0, R0, R4, R5, R6 ;  /* 0x0c00000504007389 */ /* 0x0000640000000006 */
[----:B01----:R-:W-:Y:S05]  /*3670*/  ENDCOLLECTIVE ;  /* 0x000000000000791b */ /* 0x003fea0003800000 */
.L_x_5648:
        /* <DEDUP_REMOVED lines=54> */
.L_x_5649:
[----:B------:R-:W-:Y:S02]  /*39e0*/  HFMA2 R5, -RZ, RZ, 0, 1.1920928955078125e-07 ;  /* 0x00000002ff057431 */ /* 0x000fe400000001ff */
[----:B------:R-:W-:-:S05]  /*39f0*/  FADD R63, R4, R0 ;  /* 0x00000000043f7221 */ /* 0x000fca0000000000 */
[----:B------:R-:W-:-:S07]  /*3a00*/  MOV R4, R63 ;  /* 0x0000003f00047202 */ /* 0x000fce0000000f00 */
[----:B------:R-:W-:Y:S05]  /*3a10*/  WARPSYNC.COLLECTIVE R7, `(.L_x_5650) ;  /* 0x0000000007087348 */ /* 0x000fea0003c00000 */
[----:B------:R0:W1:Y:S02]  /*3a20*/  SHFL.BFLY P0, R0, R4, R5, R6 ;  /* 0x0c00000504007389 */ /* 0x0000640000000006 */
[----:B01----:R-:W-:Y:S05]  /*3a30*/  ENDCOLLECTIVE ;  /* 0x000000000000791b */ /* 0x003fea0003800000 */
.L_x_5650:
[----:B------:R-:W-:Y:S02]  /*3a40*/  HFMA2 R5, -RZ, RZ, 0, 2.384185791015625e-07 ;  /* 0x00000004ff057431 */ /* 0x000fe400000001ff */
[----:B------:R-:W-:-:S05]  /*3a50*/  FADD R65, R63, R0 ;  /* 0x000000003f417221 */ /* 0x000fca0000000000 */
[----:B------:R-:W-:-:S07]  /*3a60*/  MOV R4, R65 ;  /* 0x0000004100047202 */ /* 0x000fce0000000f00 */
[----:B------:R-:W-:Y:S05]  /*3a70*/  WARPSYNC.COLLECTIVE R7, `(.L_x_5651) ;  /* 0x0000000007087348 */ /* 0x000fea0003c00000 */
[----:B------:R0:W1:Y:S02]  /*3a80*/  SHFL.BFLY P0, R0, R4, R5, R6 ;  /* 0x0c00000504007389 */ /* 0x0000640000000006 */
[----:B01----:R-:W-:Y:S05]  /*3a90*/  ENDCOLLECTIVE ;  /* 0x000000000000791b */ /* 0x003fea0003800000 */
.L_x_5651:
[----:B------:R-:W-:Y:S02]  /*3aa0*/  HFMA2 R5, -RZ, RZ, 0, 4.76837158203125e-07 ;  /* 0x00000008ff057431 */ /* 0x000fe400000001ff */
[----:B------:R-:W-:-:S05]  /*3ab0*/  FADD R67, R65, R0 ;  /* 0x0000000041437221 */ /* 0x000fca0000000000 */
[----:B------:R-:W-:-:S07]  /*3ac0*/  MOV R4, R67 ;  /* 0x0000004300047202 */ /* 0x000fce0000000f00 */
[----:B------:R-:W-:Y:S05]  /*3ad0*/  WARPSYNC.COLLECTIVE R7, `(.L_x_5652) ;  /* 0x0000000007087348 */ /* 0x000fea0003c00000 */
[----:B------:R0:W1:Y:S02]  /*3ae0*/  SHFL.BFLY P0, R0, R4, R5, R6 ;  /* 0x0c00000504007389 */ /* 0x0000640000000006 */
[----:B01----:R-:W-:Y:S05]  /*3af0*/  ENDCOLLECTIVE ;  /* 0x000000000000791b */ /* 0x003fea0003800000 */
.L_x_5652:
[----:B------:R-:W-:Y:S02]  /*3b00*/  HFMA2 R5, -RZ, RZ, 0, 9.5367431640625e-07 ;  /* 0x00000010ff057431 */ /* 0x000fe400000001ff */
[----:B------:R-:W-:-:S05]  /*3b10*/  FADD R69, R67, R0 ;  /* 0x0000000043457221 */ /* 0x000fca0000000000 */
[----:B------:R-:W-:-:S07]  /*3b20*/  MOV R4, R69 ;  /* 0x0000004500047202 */ /* 0x000fce0000000f00 */
[----:B------:R-:W-:Y:S05]  /*3b30*/  WARPSYNC.COLLECTIVE R7, `(.L_x_5653) ;  /* 0x0000000007087348 */ /* 0x000fea0003c00000 */
[----:B------:R0:W1:Y:S02]  /*3b40*/  SHFL.BFLY P0, R0, R4, R5, R6 ;  /* 0x0c00000504007389 */ /* 0x0000640000000006 */
[----:B01----:R-:W-:Y:S05]  /*3b50*/  ENDCOLLECTIVE ;  /* 0x000000000000791b */ /* 0x003fea0003800000 */
.L_x_5653:
[----:B------:R-:W-:Y:S05]  /*3b60*/  BRA `(.L_x_5654) ;  /* 0xffffffd000747947 */ /* 0x000fea000383ffff */
.L_x_5635:
[----:B------:R-:W-:Y:S01]  /*3b70*/  HFMA2 R6, -RZ, RZ, 0, 1.847743988037109375e-06 ;  /* 0x0000001fff067431 */ /* 0x000fe200000001ff */
[----:B------:R-:W-:Y:S01]  /*3b80*/  BSSY B2, `(.L_x_5655) ;  /* 0x0000006000027945 */ /* 0x000fe20003800000 */
[----:B------:R-:W-:Y:S02]  /*3b90*/  MOV R5, 0x1 ;  /* 0x0000000100057802 */ /* 0x000fe40000000f00 */
[----:B------:R-:W-:-:S07]  /*3ba0*/  MOV R7, 0xffffffff ;  /* 0xffffffff00077802 */ /* 0x000fce0000000f00 */
[----:B------:R-:W-:Y:S05]  /*3bb0*/  WARPSYNC.COLLECTIVE R7, `(.L_x_5656) ;  /* 0x0000000007087348 */ /* 0x000fea0003c00000 */
[----:B------:R0:W1:Y:S02]  /*3bc0*/  SHFL.BFLY P0, R0, R4, R5, R6 ;  /* 0x0c00000504007389 */ /* 0x0000640000000006 */
[----:B01----:R-:W-:Y:S05]  /*3bd0*/  ENDCOLLECTIVE ;  /* 0x000000000000791b */ /* 0x003fea0003800000 */
.L_x_5656:
[----:B------:R-:W-:Y:S05]  /*3be0*/  BSYNC B2 ;  /* 0x0000000000027941 */ /* 0x000fea0003800000 */
.L_x_5655:
[----:B------:R-:W-:Y:S02]  /*3bf0*/  HFMA2 R5, -RZ, RZ, 0, 1.1920928955078125e-07 ;  /* 0x00000002ff057431 */ /* 0x000fe400000001ff */
[----:B------:R-:W-:Y:S01]  /*3c00*/  FADD R4, R4, R0 ;  /* 0x0000000004047221 */ /* 0x000fe20000000000 */
[----:B------:R-:W-:Y:S02]  /*3c10*/  MOV R6, 0x1f ;  /* 0x0000001f00067802 */ /* 0x000fe40000000f00 */
[----:B------:R-:W-:-:S07]  /*3c20*/  MOV R7, 0xffffffff ;  /* 0xffffffff00077802 */ /* 0x000fce0000000f00 */
[----:B------:R-:W-:Y:S05]  /*3c30*/  WARPSYNC.COLLECTIVE R7, `(.L_x_5657) ;  /* 0x0000000007087348 */ /* 0x000fea0003c00000 */
[----:B------:R0:W1:Y:S02]  /*3c40*/  SHFL.BFLY P0, R0, R4, R5, R6 ;  /* 0x0c00000504007389 */ /* 0x0000640000000006 */
[----:B01----:R-:W-:Y:S05]  /*3c50*/  ENDCOLLECTIVE ;  /* 0x000000000000791b */ /* 0x003fea0003800000 */
.L_x_5657:
[----:B------:R-:W-:Y:S02]  /*3c60*/  HFMA2 R5, -RZ, RZ, 0, 2.384185791015625e-07 ;  /* 0x00000004ff057431 */ /* 0x000fe400000001ff */
[----:B------:R-:W-:-:S05]  /*3c70*/  FADD R61, R4, R0 ;  /* 0x00000000043d7221 */ /* 0x000fca0000000000 */
[----:B------:R-:W-:-:S07]  /*3c80*/  MOV R4, R61 ;  /* 0x0000003d00047202 */ /* 0x000fce0000000f00 */
[----:B------:R-:W-:Y:S05]  /*3c90*/  WARPSYNC.COLLECTIVE R7, `(.L_x_5658) ;  /* 0x0000000007087348 */ /* 0x000fea0003c00000 */
[----:B------:R0:W1:Y:S02]  /*3ca0*/  SHFL.BFLY P0, R0, R4, R5, R6 ;  /* 0x0c00000504007389 */ /* 0x0000640000000006 */
[----:B01----:R-:W-:Y:S05]  /*3cb0*/  ENDCOLLECTIVE ;  /* 0x000000000000791b */ /* 0x003fea0003800000 */
.L_x_5658:
[----:B------:R-:W-:Y:S02]  /*3cc0*/  HFMA2 R5, -RZ, RZ, 0, 4.76837158203125e-07 ;  /* 0x00000008ff057431 */ /* 0x000fe400000001ff */
[----:B------:R-:W-:-:S05]  /*3cd0*/  FADD R63, R61, R0 ;  /* 0x000000003d3f7221 */ /* 0x000fca0000000000 */
[----:B------:R-:W-:-:S07]  /*3ce0*/  MOV R4, R63 ;  /* 0x0000003f00047202 */ /* 0x000fce0000000f00 */
[----:B------:R-:W-:Y:S05]  /*3cf0*/  WARPSYNC.COLLECTIVE R7, `(.L_x_5659) ;  /* 0x0000000007087348 */ /* 0x000fea0003c00000 */
[----:B------:R0:W1:Y:S02]  /*3d00*/  SHFL.BFLY P0, R0, R4, R5, R6 ;  /* 0x0c00000504007389 */ /* 0x0000640000000006 */
[----:B01----:R-:W-:Y:S05]  /*3d10*/  ENDCOLLECTIVE ;  /* 0x000000000000791b */ /* 0x003fea0003800000 */
.L_x_5659:
[----:B------:R-:W-:Y:S02]  /*3d20*/  HFMA2 R5, -RZ, RZ, 0, 9.5367431640625e-07 ;  /* 0x00000010ff057431 */ /* 0x000fe400000001ff */
[----:B------:R-:W-:-:S05]  /*3d30*/  FADD R65, R63, R0 ;  /* 0x000000003f417221 */ /* 0x000fca0000000000 */
[----:B------:R-:W-:-:S07]  /*3d40*/  MOV R4, R65 ;  /* 0x0000004100047202 */ /* 0x000fce0000000f00 */
[----:B------:R-:W-:Y:S05]  /*3d50*/  WARPSYNC.COLLECTIVE R7, `(.L_x_5660) ;  /* 0x0000000007087348 */ /* 0x000fea0003c00000 */
[----:B------:R0:W1:Y:S02]  /*3d60*/  SHFL.BFLY P0, R0, R4, R5, R6 ;  /* 0x0c00000504007389 */ /* 0x0000640000000006 */
[----:B01----:R-:W-:Y:S05]  /*3d70*/  ENDCOLLECTIVE ;  /* 0x000000000000791b */ /* 0x003fea0003800000 */
.L_x_5660:
        /* <DEDUP_REMOVED lines=54> */
.L_x_5661:
[----:B------:R-:W-:Y:S02]  /*40e0*/  HFMA2 R5, -RZ, RZ, 0, 1.1920928955078125e-07 ;  /* 0x00000002ff057431 */ /* 0x000fe400000001ff */
[----:B------:R-:W-:-:S05]  /*40f0*/  FADD R61, R4, R0 ;  /* 0x00000000043d7221 */ /* 0x000fca0000000000 */
[----:B------:R-:W-:-:S07]  /*4100*/  MOV R4, R61 ;  /* 0x0000003d00047202 */ /* 0x000fce0000000f00 */
[----:B------:R-:W-:Y:S05]  /*4110*/  WARPSYNC.COLLECTIVE R7, `(.L_x_5662) ;  /* 0x0000000007087348 */ /* 0x000fea0003c00000 */
[----:B------:R0:W1:Y:S02]  /*4120*/  SHFL.BFLY P0, R0, R4, R5, R6 ;  /* 0x0c00000504007389 */ /* 0x0000640000000006 */
[----:B01----:R-:W-:Y:S05]  /*4130*/  ENDCOLLECTIVE ;  /* 0x000000000000791b */ /* 0x003fea0003800000 */
.L_x_5662:
[----:B------:R-:W-:Y:S02]  /*4140*/  HFMA2 R5, -RZ, RZ, 0, 2.384185791015625e-07 ;  /* 0x00000004ff057431 */ /* 0x000fe400000001ff */
[----:B------:R-:W-:-:S05]  /*4150*/  FADD R63, R61, R0 ;  /* 0x000000003d3f7221 */ /* 0x000fca0000000000 */
[----:B------:R-:W-:-:S07]  /*4160*/  MOV R4, R63 ;  /* 0x0000003f00047202 */ /* 0x000fce0000000f00 */
[----:B------:R-:W-:Y:S05]  /*4170*/  WARPSYNC.COLLECTIVE R7, `(.L_x_5663) ;  /* 0x0000000007087348 */ /* 0x000fea0003c00000 */
[----:B------:R0:W1:Y:S02]  /*4180*/  SHFL.BFLY P0, R0, R4, R5, R6 ;  /* 0x0c00000504007389 */ /* 0x0000640000000006 */
[----:B01----:R-:W-:Y:S05]  /*4190*/  ENDCOLLECTIVE ;  /* 0x000000000000791b */ /* 0x003fea0003800000 */
.L_x_5663:
[----:B------:R-:W-:Y:S02]  /*41a0*/  HFMA2 R5, -RZ, RZ, 0, 4.76837158203125e-07 ;  /* 0x00000008ff057431 */ /* 0x000fe400000001ff */
[----:B------:R-:W-:-:S05]  /*41b0*/  FADD R65, R63, R0 ;  /* 0x000000003f417221 */ /* 0x000fca0000000000 */
[----:B------:R-:W-:-:S07]  /*41c0*/  MOV R4, R65 ;  /* 0x0000004100047202 */ /* 0x000fce0000000f00 */
[----:B------:R-:W-:Y:S05]  /*41d0*/  WARPSYNC.COLLECTIVE R7, `(.L_x_5664) ;  /* 0x0000000007087348 */ /* 0x000fea0003c00000 */
[----:B------:R0:W1:Y:S02]  /*41e0*/  SHFL.BFLY P0, R0, R4, R5, R6 ;  /* 0x0c00000504007389 */ /* 0x0000640000000006 */
[----:B01----:R-:W-:Y:S05]  /*41f0*/  ENDCOLLECTIVE ;  /* 0x000000000000791b */ /* 0x003fea0003800000 */
.L_x_5664:
[----:B------:R-:W-:Y:S02]  /*4200*/  HFMA2 R5, -RZ, RZ, 0, 9.5367431640625e-07 ;  /* 0x00000010ff057431 */ /* 0x000fe400000001ff */
[----:B------:R-:W-:-:S05]  /*4210*/  FADD R67, R65, R0 ;  /* 0x0000000041437221 */ /* 0x000fca0000000000 */
[----:B------:R-:W-:-:S07]  /*4220*/  MOV R4, R67 ;  /* 0x0000004300047202 */ /* 0x000fce0000000f00 */
[----:B------:R-:W-:Y:S05]  /*4230*/  WARPSYNC.COLLECTIVE R7, `(.L_x_5665) ;  /* 0x0000000007087348 */ /* 0x000fea0003c00000 */
[----:B------:R0:W1:Y:S02]  /*4240*/  SHFL.BFLY P0, R0, R4, R5, R6 ;  /* 0x0c00000504007389 */ /* 0x0000640000000006 */
[----:B01----:R-:W-:Y:S05]  /*4250*/  ENDCOLLECTIVE ;  /* 0x000000000000791b */ /* 0x003fea0003800000 */
.L_x_5665:
[----:B------:R-:W-:Y:S05]  /*4260*/  BRA `(.L_x_5666) ;  /* 0xffffffe000a47947 */ /* 0x000fea000383ffff */
.L_x_5638:
[----:B------:R-:W-:Y:S01]  /*4270*/  HFMA2 R8, -RZ, RZ, 0, 9.5367431640625e-07 ;  /* 0x00000010ff087431 */ /* 0x000fe200000001ff */
[----:B------:R-:W-:Y:S01]  /*4280*/  BSSY B0, `(.L_x_5667) ;  /* 0x0000007000007945 */ /* 0x000fe20003800000 */
[----:B------:R-:W-:Y:S02]  /*4290*/  MOV R0, R41 ;  /* 0x0000002900007202 */ /* 0x000fe40000000f00 */
[----:B------:R-:W-:Y:S02]  /*42a0*/  MOV R13, 0x1f ;  /* 0x0000001f000d7802 */ /* 0x000fe40000000f00 */
[----:B------:R-:W-:-:S07]  /*42b0*/  MOV R7, 0xffffffff ;  /* 0xffffffff00077802 */ /* 0x000fce0000000f00 */
[----:B0----5:R-:W-:Y:S05]  /*42c0*/  WARPSYNC.COLLECTIVE R7, `(.L_x_5668) ;  /* 0x0000000007087348 */ /* 0x021fea0003c00000 */
[----:B------:R1:W2:Y:S02]  /*42d0*/  SHFL.DOWN P0, R6, R0, R8, R13 ;  /* 0x0800000800067389 */ /* 0x0002a4000000000d */
[----:B012--5:R-:W-:Y:S05]  /*42e0*/  ENDCOLLECTIVE ;  /* 0x000000000000791b */ /* 0x027fea0003800000 */
.L_x_5668:
[----:B------:R-:W-:Y:S05]  /*42f0*/  BSYNC B0 ;  /* 0x0000000000007941 */ /* 0x000fea0003800000 */
.L_x_5667:
        /* <DEDUP_REMOVED lines=8> */
.L_x_5669:
[----:B------:R-:W-:Y:S01]  /*4380*/  HFMA2 R8, -RZ, RZ, 0, 2.384185791015625e-07 ;  /* 0x00000004ff087431 */ /* 0x000fe200000001ff */
[----:B------:R-:W-:-:S04]  /*4390*/  MOV R3, R6 ;  /* 0x0000000600037202 */ /* 0x000fc80000000f00 */
[----:B------:R-:W-:-:S04]  /*43a0*/  FMNMX R3, R0, R3, !PT ;  /* 0x0000000300037209 */ /* 0x000fc80007800000 */
[----:B------:R-:W-:-:S07]  /*43b0*/  MOV R0, R3 ;  /* 0x0000000300007202 */ /* 0x000fce0000000f00 */
[----:B------:R-:W-:Y:S05]  /*43c0*/  WARPSYNC.COLLECTIVE R7, `(.L_x_5670) ;  /* 0x0000000007087348 */ /* 0x000fea0003c00000 */
[----:B------:R0:W1:Y:S02]  /*43d0*/  SHFL.DOWN P0, R6, R0, R8, R13 ;  /* 0x0800000800067389 */ /* 0x000064000000000d */
[----:B01----:R-:W-:Y:S05]  /*43e0*/  ENDCOLLECTIVE ;  /* 0x000000000000791b */ /* 0x003fea0003800000 */
.L_x_5670:
[----:B------:R-:W-:Y:S01]  /*43f0*/  HFMA2 R8, -RZ, RZ, 0, 1.1920928955078125e-07 ;  /* 0x00000002ff087431 */ /* 0x000fe200000001ff */
[----:B------:R-:W-:-:S04]  /*4400*/  MOV R4, R6 ;  /* 0x0000000600047202 */ /* 0x000fc80000000f00 */
[----:B------:R-:W-:-:S04]  /*4410*/  FMNMX R4, R3, R4, !PT ;  /* 0x0000000403047209 */ /* 0x000fc80007800000 */
[----:B------:R-:W-:-:S07]  /*4420*/  MOV R0, R4 ;  /* 0x0000000400007202 */ /* 0x000fce0000000f00 */
[----:B------:R-:W-:Y:S05]  /*4430*/  WARPSYNC.COLLECTIVE R7, `(.L_x_5671) ;  /* 0x0000000007087348 */ /* 0x000fea0003c00000 */
[----:B------:R0:W1:Y:S02]  /*4440*/  SHFL.DOWN P0, R6, R0, R8, R13 ;  /* 0x0800000800067389 */ /* 0x000064000000000d */
[----:B01----:R-:W-:Y:S05]  /*4450*/  ENDCOLLECTIVE ;  /* 0x000000000000791b */ /* 0x003fea0003800000 */
.L_x_5671:
[----:B------:R-:W-:Y:S01]  /*4460*/  HFMA2 R8, -RZ, RZ, 0, 5.9604644775390625e-08 ;  /* 0x00000001ff087431 */ /* 0x000fe200000001ff */
[----:B------:R-:W-:-:S04]  /*4470*/  MOV R5, R6 ;  /* 0x0000000600057202 */ /* 0x000fc80000000f00 */
[----:B------:R-:W-:-:S04]  /*4480*/  FMNMX R5, R4, R5, !PT ;  /* 0x0000000504057209 */ /* 0x000fc80007800000 */
[----:B------:R-:W-:-:S07]  /*4490*/  MOV R0, R5 ;  /* 0x0000000500007202 */ /* 0x000fce0000000f00 */
[----:B------:R-:W-:Y:S05]  /*44a0*/  WARPSYNC.COLLECTIVE R7, `(.L_x_5672) ;  /* 0x0000000007087348 */ /* 0x000fea0003c00000 */
[----:B------:R0:W1:Y:S02]  /*44b0*/  SHFL.DOWN P0, R6, R0, R8, R13 ;  /* 0x0800000800067389 */ /* 0x000064000000000d */
[----:B01----:R-:W-:Y:S05]  /*44c0*/  ENDCOLLECTIVE ;  /* 0x000000000000791b */ /* 0x003fea0003800000 */
.L_x_5672:
[----:B------:R-:W-:Y:S05]  /*44d0*/  BRA `(.L_x_5673) ;  /* 0xffffffec00147947 */ /* 0x000fea000383ffff */
.L_x_5640:
[----:B------:R-:W-:Y:S02]  /*44e0*/  MOV R8, 0x2 ;  /* 0x0000000200087802 */ /* 0x000fe40000000f00 */
[----:B------:R-:W-:Y:S02]  /*44f0*/  MOV R13, 0x1f ;  /* 0x0000001f000d7802 */ /* 0x000fe40000000f00 */
[----:B------:R-:W-:-:S07]  /*4500*/  MOV R7, 0xffffffff ;  /* 0xffffffff00077802 */ /* 0x000fce0000000f00 */
[----:B012--5:R-:W-:Y:S05]  /*4510*/  WARPSYNC.COLLECTIVE R7, `(.L_x_5674) ;  /* 0x0000000007087348 */ /* 0x027fea0003c00000 */
[----:B--2---:R2:W3:Y:S02]  /*4520*/  SHFL.DOWN P0, R6, R0, R8, R13 ;  /* 0x0800000800067389 */ /* 0x0044e4000000000d */
[----:B0123-5:R-:W-:Y:S05]  /*4530*/  ENDCOLLECTIVE ;  /* 0x000000000000791b */ /* 0x02ffea0003800000 */
.L_x_5674:
[----:B------:R-:W-:Y:S02]  /*4540*/  MOV R8, 0x1 ;  /* 0x0000000100087802 */ /* 0x000fe40000000f00 */
[----:B------:R-:W-:-:S04]  /*4550*/  MOV R3, R6 ;  /* 0x0000000600037202 */ /* 0x000fc80000000f00 */
[----:B------:R-:W-:-:S04]  /*4560*/  FMNMX R3, R3, R0, !PT ;  /* 0x0000000003037209 */ /* 0x000fc80007800000 */
[----:B------:R-:W-:-:S07]  /*4570*/  MOV R0, R3 ;  /* 0x0000000300007202 */ /* 0x000fce0000000f00 */
[----:B------:R-:W-:Y:S05]  /*4580*/  WARPSYNC.COLLECTIVE R7, `(.L_x_5675) ;  /* 0x0000000007087348 */ /* 0x000fea0003c00000 */
[----:B------:R0:W1:Y:S02]  /*4590*/  SHFL.DOWN P0, R6, R0, R8, R13 ;  /* 0x0800000800067389 */ /* 0x000064000000000d */
[----:B01----:R-:W-:Y:S05]  /*45a0*/  ENDCOLLECTIVE ;  /* 0x000000000000791b */ /* 0x003fea0003800000 */
.L_x_5675:
[----:B------:R-:W-:Y:S01]  /*45b0*/  MOV R2, R6 ;  /* 0x0000000600027202 */ /* 0x000fe20000000f00 */
[----:B------:R-:W-:Y:S06]  /*45c0*/  BRA `(.L_x_5676) ;  /* 0xffffffec00387947 */ /* 0x000fec000383ffff */
        .weak           $__internal_68_$__cuda_sm20_rcp_rn_f32_slowpath
        .type           $__internal_68_$__cuda_sm20_rcp_rn_f32_slowpath,@function
        .size           $__internal_68_$__cuda_sm20_rcp_rn_f32_slowpath,(.L_x_6110 - $__internal_68_$__cuda_sm20_rcp_rn_f32_slowpath)
$__internal_68_$__cuda_sm20_rcp_rn_f32_slowpath:
        /* <DEDUP_REMOVED lines=15> */
.L_x_5677:
        /* <DEDUP_REMOVED lines=33> */
.L_x_5679:
[----:B------:R0:W1:Y:S02]  /*48d0*/  MUFU.RCP R3, R0 ;  /* 0x0000000000037308 */ /* 0x0000640000001000 */
.L_x_5678:
[----:B-1----:R-:W-:Y:S02]  /*48e0*/  MOV R5, R3 ;  /* 0x0000000300057202 */ /* 0x002fe40000000f00 */
[----:B------:R-:W-:Y:S02]  /*48f0*/  MOV R2, R8 ;  /* 0x0000000800027202 */ /* 0x000fe40000000f00 */
[----:B------:R-:W-:-:S04]  /*4900*/  MOV R3, 0x0 ;  /* 0x0000000000037802 */ /* 0x000fc80000000f00 */
[----:B0-----:R-:W-:Y:S05]  /*4910*/  RET.REL.NODEC R2 `(_ZN18transformer_engine13normalization24rmsnorm_fwd_tuned_kernelINS0_13Kernel_traitsI6__halfS3_13__nv_fp8_e4m3fjLj768ELj1ELj4ELj1ELj16ENS0_18Kernel_traits_baseILj768ES3_S3_S4_fjLj128EEEEEEEvNS0_19ForwardKernelParamsE) ;  /* 0xffffffb402b87950 */ /* 0x001fea0003c3ffff */
.L_x_5680:
        /* <DEDUP_REMOVED lines=14> */
.L_x_6110:


//--------------------- .text._ZN18transformer_engine13normalization24rmsnorm_fwd_tuned_kernelINS0_13Kernel_traitsI13__nv_bfloat16S3_13__nv_fp8_e4m3fjLj768ELj1ELj4ELj1ELj16ENS0_18Kernel_traits_baseILj768ES3_S3_S4_fjLj128EEEEEEEvNS0_19ForwardKernelParamsE --------------------------
	.section	.text._ZN18transformer_engine13normalization24rmsnorm_fwd_tuned_kernelINS0_13Kernel_traitsI13__nv_bfloat16S3_13__nv_fp8_e4m3fjLj768ELj1ELj4ELj1ELj16ENS0_18Kernel_traits_baseILj768ES3_S3_S4_fjLj128EEEEEEEvNS0_19ForwardKernelParamsE,"ax",@progbits
	.align	128
        .global         _ZN18transformer_engine13normalization24rmsnorm_fwd_tuned_kernelINS0_13Kernel_traitsI13__nv_bfloat16S3_13__nv_fp8_e4m3fjLj768ELj1ELj4ELj1ELj16ENS0_18Kernel_traits_baseILj768ES3_S3_S4_fjLj128EEEEEEEvNS0_19ForwardKernelParamsE
        .type           _ZN18transformer_engine13normalization24rmsnorm_fwd_tuned_kernelINS0_13Kernel_traitsI13__nv_bfloat16S3_13__nv_fp8_e4m3fjLj768ELj1ELj4ELj1ELj16ENS0_18Kernel_traits_baseILj768ES3_S3_S4_fjLj128EEEEEEEvNS0_19ForwardKernelParamsE,@function
        .size           _ZN18transformer_engine13normalization24rmsnorm_fwd_tuned_kernelINS0_13Kernel_traitsI13__nv_bfloat16S3_13__nv_fp8_e4m3fjLj768ELj1ELj4ELj1ELj16ENS0_18Kernel_traits_baseILj768ES3_S3_S4_fjLj128EEEEEEEvNS0_19ForwardKernelParamsE,(.L_x_6111 - _ZN18transformer_engine13normalization24rmsnorm_fwd_tuned_kernelINS0_13Kernel_traitsI13__nv_bfloat16S3_13__nv_fp8_e4m3fjLj768ELj1ELj4ELj1ELj16ENS0_18Kernel_traits_baseILj768ES3_S3_S4_fjLj128EEEEEEEvNS0_19ForwardKernelParamsE)
        .other          _ZN18transformer_engine13normalization24rmsnorm_fwd_tuned_kernelINS0_13Kernel_traitsI13__nv_bfloat16S3_13__nv_fp8_e4m3fjLj768ELj1ELj4ELj1ELj16ENS0_18Kernel_traits_baseILj768ES3_S3_S4_fjLj128EEEEEEEvNS0_19ForwardKernelParamsE,@"STO_CUDA_ENTRY STV_DEFAULT"
_ZN18transformer_engine13normalization24rmsnorm_fwd_tuned_kernelINS0_13Kernel_traitsI13__nv_bfloat16S3_13__nv_fp8_e4m3fjLj768ELj1ELj4ELj1ELj16ENS0_18Kernel_traits_baseILj768ES3_S3_S4_fjLj128EEEEEEEvNS0_19ForwardKernelParamsE:
.text._ZN18transformer_engine13normalization24rmsnorm_fwd_tuned_kernelINS0_13Kernel_traitsI13__nv_bfloat16S3_13__nv_fp8_e4m3fjLj768ELj1ELj4ELj1ELj16ENS0_18Kernel_traits_baseILj768ES3_S3_S4_fjLj128EEEEEEEvNS0_19ForwardKernelParamsE:
        /* <DEDUP_REMOVED lines=21> */
[----:B----4-:R-:W-:Y:S02]  /*0150*/  IADD3 R18, P2, PT, R0, UR6, RZ ;  /* 0x0000000600127c10 */ /* 0x010fe4000ff5e0ff */
[----:B------:R-:W-:Y:S02]  /*0160*/  LOP3.LUT R17, R17, 0x1f, RZ, 0xc0, !PT ;  /* 0x0000001f11117812 */ /* 0x000fe400078ec0ff */
[----:B------:R-:W-:-:S07]  /*0170*/  IADD3.X R19, PT, PT, RZ, UR7, RZ, P2, !PT ;  /* 0x00000007ff137c10 */ /* 0x000fce00097fe4ff */
[----:B0-----:R-:W-:Y:S05]  /*0180*/  @P0 BRA `(.L_x_5682) ;  /* 0x0000003000600947 */ /* 0x001fea0003800000 */
        /* <DEDUP_REMOVED lines=70> */
.L_x_5685:
        /* <DEDUP_REMOVED lines=30> */
[C---:B------:R-:W-:Y:S01]  /*07d0*/  PRMT R60, R9.reuse, 0x7632, R60 ;  /* 0x00007632093c7816 */ /* 0x040fe2000000003c */
        /* <DEDUP_REMOVED lines=16> */
[----:B----4-:R-:W-:Y:S02]  /*08e0*/  SHF.L.U32 R64, R12, 0x10, RZ ;  /* 0x000000100c407819 */ /* 0x010fe400000006ff */
        /* <DEDUP_REMOVED lines=10> */
[--C-:B------:R-:W-:Y:S01]  /*0990*/  FADD R5, R11, R0.reuse ;  /* 0x000000000b057221 */ /* 0x100fe20000000000 */
[----:B------:R-:W-:Y:S02]  /*09a0*/  PRMT R0, R12, 0x7632, R0 ;  /* 0x000076320c007816 */ /* 0x000fe40000000000 */
[----:B------:R-:W-:Y:S01]  /*09b0*/  SHF.L.U32 R14, R15, 0x10, RZ ;  /* 0x000000100f0e7819 */ /* 0x000fe200000006ff */
        /* <DEDUP_REMOVED lines=80> */
.L_x_5706:
        /* <DEDUP_REMOVED lines=28> */
[----:B------:R-:W-:Y:S01]  /*1080*/  FMUL R63, R63, R24 ;  /* 0x000000183f3f7220 */ /* 0x000fe20000400000 */
[----:B------:R-:W-:Y:S01]  /*1090*/  @P1 FMUL R15, R2, R15 ;  /* 0x0000000f020f1220 */ /* 0x000fe20000400000 */
[----:B------:R-:W-:Y:S01]  /*10a0*/  FMNMX3 R26, R26, |R7|, |R65|, !PT ;  /* 0x400000071a1a7276 */ /* 0x000fe20007800441 */
[----:B------:R-:W-:Y:S01]  /*10b0*/  FMUL R61, R58, R5 ;  /* 0x000000053a3d7220 */ /* 0x000fe20000400000 */
[----:B------:R-:W-:Y:S01]  /*10c0*/  FSEL R4, R7, R4, !P1 ;  /* 0x0000000407047208 */ /* 0x000fe20004800000 */
[----:B------:R-:W-:Y:S01]  /*10d0*/  FMUL R7, R30, R31 ;  /* 0x0000001f1e077220 */ /* 0x000fe20000400000 */
[C---:B------:R-:W-:Y:S01]  /*10e0*/  FMUL R6, R2.reuse, R63 ;  /* 0x0000003f02067220 */ /* 0x040fe20000400000 */
[----:B------:R-:W-:Y:S01]  /*10f0*/  F2FP.SATFINITE.E4M3.F32.PACK_AB_MERGE_C R15, RZ, R15, RZ ;  /* 0x0000000fff0f723e */ /* 0x000fe200048070ff */
[----:B------:R-:W-:Y:S01]  /*1100*/  FMUL R48, R61, R22 ;  /* 0x000000163d307220 */ /* 0x000fe20000400000 */
[C---:B------:R-:W-:Y:S01]  /*1110*/  FMUL R30, R2.reuse, R7 ;  /* 0x00000007021e7220 */ /* 0x040fe20000400000 */
[----:B------:R-:W-:Y:S01]  /*1120*/  F2FP.SATFINITE.E4M3.F32.PACK_AB_MERGE_C R4, RZ, R4, RZ ;  /* 0x00000004ff04723e */ /* 0x000fe200048070ff */
[----:B------:R-:W-:Y:S01]  /*1130*/  @P1 FMUL R27, R2, R27 ;  /* 0x0000001b021b1220 */ /* 0x000fe20000400000 */
[----:B------:R-:W-:Y:S01]  /*1140*/  FSEL R6, R63, R6, !P1 ;  /* 0x000000063f067208 */ /* 0x000fe20004800000 */
[----:B------:R-:W-:Y:S01]  /*1150*/  FMUL R62, R62, R5 ;  /* 0x000000053e3e7220 */ /* 0x000fe20000400000 */
[----:B------:R-:W-:Y:S01]  /*1160*/  FSEL R46, R7, R30, !P1 ;  /* 0x0000001e072e7208 */ /* 0x000fe20004800000 */
[C---:B------:R-:W-:Y:S01]  /*1170*/  FMUL R30, R2.reuse, R67 ;  /* 0x00000043021e7220 */ /* 0x040fe20000400000 */
[----:B------:R-:W-:Y:S01]  /*1180*/  LOP3.LUT R4, R45, 0xffff, R4, 0xf8, !PT ;  /* 0x0000ffff2d047812 */ /* 0x000fe200078ef804 */
[C---:B------:R-:W-:Y:S01]  /*1190*/  FMUL R45, R2.reuse, R0 ;  /* 0x00000000022d7220 */ /* 0x040fe20000400000 */
[----:B------:R-:W-:Y:S01]  /*11a0*/  F2FP.SATFINITE.E4M3.F32.PACK_AB_MERGE_C R6, RZ, R6, RZ ;  /* 0x00000006ff06723e */ /* 0x000fe200048070ff */
[----:B------:R-:W-:Y:S01]  /*11b0*/  @P1 FMUL R65, R2, R65 ;  /* 0x0000004102411220 */ /* 0x000fe20000400000 */
[----:B------:R-:W-:Y:S01]  /*11c0*/  FSEL R67, R67, R30, !P1 ;  /* 0x0000001e43437208 */ /* 0x000fe20004800000 */
[-C--:B------:R-:W-:Y:S01]  /*11d0*/  FMUL R8, R8, R5.reuse ;  /* 0x0000000508087220 */ /* 0x080fe20000400000 */
[----:B------:R-:W-:Y:S01]  /*11e0*/  F2FP.SATFINITE.E4M3.F32.PACK_AB_MERGE_C R46, RZ, R46, RZ ;  /* 0x0000002eff2e723e */ /* 0x000fe200048070ff */
[----:B------:R-:W-:Y:S01]  /*11f0*/  FMUL R9, R9, R5 ;  /* 0x0000000509097220 */ /* 0x000fe20000400000 */
[----:B------:R-:W-:Y:S01]  /*1200*/  FSEL R30, R0, R45, !P1 ;  /* 0x0000002d001e7208 */ /* 0x000fe20004800000 */
[-C--:B------:R-:W-:Y:S01]  /*1210*/  FMUL R45, R56, R5.reuse ;  /* 0x00000005382d7220 */ /* 0x080fe20000400000 */
[----:B------:R-:W-:Y:S01]  /*1220*/  LOP3.LUT R6, R49, 0xffff, R6, 0xf8, !PT ;  /* 0x0000ffff31067812 */ /* 0x000fe200078ef806 */
[----:B------:R-:W-:Y:S01]  /*1230*/  FMUL R49, R54, R5 ;  /* 0x0000000536317220 */ /* 0x000fe20000400000 */
[----:B------:R-:W-:Y:S01]  /*1240*/  F2FP.SATFINITE.E4M3.F32.PACK_AB_MERGE_C R67, RZ, R67, RZ ;  /* 0x00000043ff43723e */ /* 0x000fe200048070ff */
[----:B------:R-:W-:Y:S01]  /*1250*/  FMUL R8, R8, R39 ;  /* 0x0000002708087220 */ /* 0x000fe20000400000 */
[----:B------:R-:W-:Y:S01]  /*1260*/  LOP3.LUT R0, R47, 0xffff, R46, 0xf8, !PT ;  /* 0x0000ffff2f007812 */ /* 0x000fe200078ef82e */
[----:B------:R-:W-:Y:S01]  /*1270*/  FMUL R47, R45, R18 ;  /* 0x000000122d2f7220 */ /* 0x000fe20000400000 */
[----:B------:R-:W-:Y:S01]  /*1280*/  SHF.L.U32 R15, R15, 0x8, RZ ;  /* 0x000000080f0f7819 */ /* 0x000fe200000006ff */
[----:B------:R-:W-:Y:S01]  /*1290*/  FMUL R46, R57, R5 ;  /* 0x00000005392e7220 */ /* 0x000fe20000400000 */
[----:B------:R-:W-:Y:S01]  /*12a0*/  LOP3.LUT R50, R67, 0xff, RZ, 0xc0, !PT ;  /* 0x000000ff43327812 */ /* 0x000fe200078ec0ff */
[----:B------:R-:W-:Y:S01]  /*12b0*/  FMUL R45, R49, R36 ;  /* 0x00000024312d7220 */ /* 0x000fe20000400000 */
[----:B------:R-:W-:Y:S01]  /*12c0*/  F2FP.SATFINITE.E4M3.F32.PACK_AB_MERGE_C R30, RZ, R30, RZ ;  /* 0x0000001eff1e723e */ /* 0x000fe200048070ff */
[----:B------:R-:W-:Y:S01]  /*12d0*/  FMUL R52, R2, R47 ;  /* 0x0000002f02347220 */ /* 0x000fe20000400000 */
[----:B------:R-:W-:Y:S01]  /*12e0*/  LOP3.LUT R61, R50, 0xffff, R15, 0xf8, !PT ;  /* 0x0000ffff323d7812 */ /* 0x000fe200078ef80f */
[----:B------:R-:W-:Y:S01]  /*12f0*/  FMUL R15, R46, R37 ;  /* 0x000000252e0f7220 */ /* 0x000fe20000400000 */
[----:B------:R-:W-:Y:S01]  /*1300*/  FMNMX3 R49, R26, |R47|, |R45|, !PT ;  /* 0x4000002f1a317276 */ /* 0x000fe2000780042d */
[----:B------:R-:W-:Y:S01]  /*1310*/  FMUL R57, R2, R48 ;  /* 0x0000003002397220 */ /* 0x000fe20000400000 */
[----:B------:R-:W-:Y:S01]  /*1320*/  SHF.L.U32 R50, R30, 0x10, RZ ;  /* 0x000000101e327819 */ /* 0x000fe200000006ff */
[----:B------:R-:W-:Y:S01]  /*1330*/  @P1 FMUL R45, R2, R45 ;  /* 0x0000002d022d1220 */ /* 0x000fe20000400000 */
[----:B------:R-:W-:-:S02]  /*1340*/  F2FP.SATFINITE.E4M3.F32.PACK_AB_MERGE_C R30, RZ, R27, RZ ;  /* 0x0000001bff1e723e */ /* 0x000fc400048070ff */
[----:B------:R-:W-:Y:S01]  /*1350*/  FMNMX3 R46, R49, |R48|, |R15|, !PT ;  /* 0x40000030312e7276 */ /* 0x000fe2000780040f */
[----:B------:R-:W-:Y:S01]  /*1360*/  FMUL R49, R62, R23 ;  /* 0x000000173e317220 */ /* 0x000fe20000400000 */
[----:B------:R-:W-:Y:S01]  /*1370*/  LOP3.LUT R61, R61, 0xff0000, R50, 0xf8, !PT ;  /* 0x00ff00003d3d7812 */ /* 0x000fe200078ef832 */
[----:B------:R-:W-:Y:S01]  /*1380*/  @P1 FMUL R15, R2, R15 ;  /* 0x0000000f020f1220 */ /* 0x000fe20000400000 */
[----:B------:R-:W-:Y:S02]  /*1390*/  LOP3.LUT R50, R30, 0xffff, RZ, 0xc0, !PT ;  /* 0x0000ffff1e327812 */ /* 0x000fe400078ec0ff */
[----:B------:R-:W-:Y:S02]  /*13a0*/  FSEL R47, R47, R52, !P1 ;  /* 0x000000342f2f7208 */ /* 0x000fe40004800000 */
[----:B------:R-:W-:Y:S01]  /*13b0*/  FSEL R26, R48, R57, !P1 ;  /* 0x00000039301a7208 */ /* 0x000fe20004800000 */
[----:B------:R-:W-:Y:S01]  /*13c0*/  FMUL R57, R60, R5 ;  /* 0x000000053c397220 */ /* 0x000fe20000400000 */
[----:B------:R-:W-:Y:S01]  /*13d0*/  F2FP.SATFINITE.E4M3.F32.PACK_AB_MERGE_C R65, RZ, R65, RZ ;  /* 0x00000041ff41723e */ /* 0x000fe200048070ff */
[----:B------:R-:W-:Y:S01]  /*13e0*/  FMUL R48, R2, R49 ;  /* 0x0000003102307220 */ /* 0x000fe20000400000 */
[----:B------:R-:W-:Y:S01]  /*13f0*/  SHF.L.U32 R50, R50, 0x18, RZ ;  /* 0x0000001832327819 */ /* 0x000fe200000006ff */
[----:B------:R-:W-:Y:S01]  /*1400*/  FMUL R27, R57, R38 ;  /* 0x00000026391b7220 */ /* 0x000fe20000400000 */
[----:B------:R-:W-:-:S02]  /*1410*/  LOP3.LUT R52, R4, 0xff, RZ, 0xc0, !PT ;  /* 0x000000ff04347812 */ /* 0x000fc400078ec0ff */
[----:B------:R-:W-:Y:S02]  /*1420*/  PRMT R65, R65, 0x7104, RZ ;  /* 0x0000710441417816 */ /* 0x000fe400000000ff */
[----:B------:R-:W-:Y:S02]  /*1430*/  F2FP.SATFINITE.E4M3.F32.PACK_AB_MERGE_C R47, RZ, R47, RZ ;  /* 0x0000002fff2f723e */ /* 0x000fe400048070ff */
[----:B------:R-:W-:Y:S02]  /*1440*/  F2FP.SATFINITE.E4M3.F32.PACK_AB_MERGE_C R45, RZ, R45, RZ ;  /* 0x0000002dff2d723e */ /* 0x000fe400048070ff */
[----:B------:R-:W-:Y:S01]  /*1450*/  FSEL R30, R49, R48, !P1 ;  /* 0x00000030311e7208 */ /* 0x000fe20004800000 */
[-C--:B------:R-:W-:Y:S01]  /*1460*/  FMUL R48, R11, R5.reuse ;  /* 0x000000050b307220 */ /* 0x080fe20000400000 */
[----:B------:R-:W-:Y:S01]  /*1470*/  LOP3.LUT R4, R61, 0xff000000, R50, 0xf8, !PT ;  /* 0xff0000003d047812 */ /* 0x000fe200078ef832 */
[----:B------:R-:W-:Y:S01]  /*1480*/  FMUL R11, R10, R5 ;  /* 0x000000050a0b7220 */ /* 0x000fe20000400000 */
[----:B------:R-:W-:-:S02]  /*1490*/  LOP3.LUT R50, R52, 0xff00, R65, 0xf8, !PT ;  /* 0x0000ff0034327812 */ /* 0x000fc400078ef841 */
[----:B------:R-:W-:Y:S01]  /*14a0*/  SHF.L.U32 R47, R47, 0x10, RZ ;  /* 0x000000102f2f7819 */ /* 0x000fe200000006ff */
[----:B------:R-:W-:Y:S01]  /*14b0*/  FMUL R11, R11, R40 ;  /* 0x000000280b0b7220 */ /* 0x000fe20000400000 */
[----:B------:R-:W-:Y:S02]  /*14c0*/  LOP3.LUT R45, R45, 0xffff, RZ, 0xc0, !PT ;  /* 0x0000ffff2d2d7812 */ /* 0x000fe400078ec0ff */
[----:B------:R-:W-:Y:S01]  /*14d0*/  FMNMX3 R46, R46, |R49|, |R27|, !PT ;  /* 0x400000312e2e7276 */ /* 0x000fe2000780041b */
[----:B------:R-:W-:Y:S01]  /*14e0*/  FMUL R49, R48, R25 ;  /* 0x0000001930317220 */ /* 0x000fe20000400000 */
[----:B------:R-:W-:Y:S01]  /*14f0*/  LOP3.LUT R48, R50, 0xff0000, R47, 0xf8, !PT ;  /* 0x00ff000032307812 */ /* 0x000fe200078ef82f */
[----:B------:R-:W-:Y:S01]  /*1500*/  FMUL R47, R64, R5 ;  /* 0x00000005402f7220 */ /* 0x000fe20000400000 */
[----:B------:R-:W-:Y:S01]  /*1510*/  SHF.L.U32 R45, R45, 0x18, RZ ;  /* 0x000000182d2d7819 */ /* 0x000fe200000006ff */
[C---:B------:R-:W-:Y:S01]  /*1520*/  FMUL R10, R2.reuse, R49 ;  /* 0x00000031020a7220 */ /* 0x040fe20000400000 */
[----:B------:R-:W-:Y:S01]  /*1530*/  F2FP.SATFINITE.E4M3.F32.PACK_AB_MERGE_C R26, RZ, R26, RZ ;  /* 0x0000001aff1a723e */ /* 0x000fe200048070ff */
[----:B------:R-:W-:Y:S01]  /*1540*/  FMUL R47, R47, R28 ;  /* 0x0000001c2f2f7220 */ /* 0x000fe20000400000 */
[----:B------:R-:W-:Y:S01]  /*1550*/  F2FP.SATFINITE.E4M3.F32.PACK_AB_MERGE_C R15, RZ, R15, RZ ;  /* 0x0000000fff0f723e */ /* 0x000fe200048070ff */
[----:B------:R-:W-:Y:S01]  /*1560*/  @P1 FMUL R27, R2, R27 ;  /* 0x0000001b021b1220 */ /* 0x000fe20000400000 */
[----:B------:R-:W-:Y:S01]  /*1570*/  LOP3.LUT R45, R48, R45, RZ, 0xfc, !PT ;  /* 0x0000002d302d7212 */ /* 0x000fe200078efcff */
[----:B------:R-:W-:Y:S01]  /*1580*/  FMUL R48, R12, R5 ;  /* 0x000000050c307220 */ /* 0x000fe20000400000 */
[----:B------:R-:W-:Y:S01]  /*1590*/  FMNMX3 R46, R46, |R63|, |R8|, !PT ;  /* 0x4000003f2e2e7276 */ /* 0x000fe20007800408 */
[----:B------:R-:W-:Y:S01]  /*15a0*/  FMUL R50, R13, R5 ;  /* 0x000000050d327220 */ /* 0x000fe20000400000 */
[----:B------:R-:W-:Y:S01]  /*15b0*/  LOP3.LUT R26, R26, 0xff, RZ, 0xc0, !PT ;  /* 0x000000ff1a1a7812 */ /* 0x000fe200078ec0ff */
[----:B------:R-:W-:Y:S01]  /*15c0*/  FMUL R12, R2, R47 ;  /* 0x0000002f020c7220 */ /* 0x000fe20000400000 */
[----:B------:R-:W-:Y:S01]  /*15d0*/  SHF.L.U32 R15, R15, 0x8, RZ ;  /* 0x000000080f0f7819 */ /* 0x000fe200000006ff */
[----:B------:R-:W-:Y:S01]  /*15e0*/  FMUL R13, R48, R41 ;  /* 0x00000029300d7220 */ /* 0x000fe20000400000 */
[----:B------:R-:W-:Y:S01]  /*15f0*/  F2FP.SATFINITE.E4M3.F32.PACK_AB_MERGE_C R30, RZ, R30, RZ ;  /* 0x0000001eff1e723e */ /* 0x000fe200048070ff */
[----:B------:R-:W-:Y:S01]  /*1600*/  @P1 FMUL R8, R2, R8 ;  /* 0x0000000802081220 */ /* 0x000fe20000400000 */
[----:B------:R-:W-:-:S02]  /*1610*/  FSEL R10, R49, R10, !P1 ;  /* 0x0000000a310a7208 */ /* 0x000fc40004800000 */
        /* <DEDUP_REMOVED lines=8> */
[----:B------:R-:W-:Y:S01]  /*16a0*/  FSEL R12, R47, R12, !P1 ;  /* 0x0000000c2f0c7208 */ /* 0x000fe20004800000 */
[----:B------:R-:W-:Y:S01]  /*16b0*/  @P1 FMUL R11, R2, R11 ;  /* 0x0000000b020b1220 */ /* 0x000fe20000400000 */
[----:B------:R-:W-:Y:S01]  /*16c0*/  FMNMX3 R46, R46, |R47|, |R13|, !PT ;  /* 0x4000002f2e2e7276 */ /* 0x000fe2000780040d */
[----:B------:R-:W-:Y:S01]  /*16d0*/  @P1 FMUL R13, R2, R13 ;  /* 0x0000000d020d1220 */ /* 0x000fe20000400000 */
[----:B------:R-:W-:Y:S01]  /*16e0*/  LOP3.LUT R48, R57, 0xff0000, R30, 0xf8, !PT ;  /* 0x00ff000039307812 */ /* 0x000fe200078ef81e */
[----:B------:R-:W-:Y:S01]  /*16f0*/  FMUL R30, R59, R5 ;  /* 0x000000053b1e7220 */ /* 0x000fe20000400000 */
[----:B------:R-:W-:Y:S01]  /*1700*/  LOP3.LUT R47, R27, 0xffff, RZ, 0xc0, !PT ;  /* 0x0000ffff1b2f7812 */ /* 0x000fe200078ec0ff */
[----:B------:R-:W1:Y:S01]  /*1710*/  LDC R57, c[0x0][0x380] ;  /* 0x0000e000ff397b82 */ /* 0x000e620000000800 */
[----:B------:R-:W-:Y:S01]  /*1720*/  F2FP.SATFINITE.E4M3.F32.PACK_AB_MERGE_C R27, RZ, R8, RZ ;  /* 0x00000008ff1b723e */ /* 0x000fe200048070ff */
[----:B------:R-:W-:Y:S01]  /*1730*/  FMUL R8, R30, R43 ;  /* 0x0000002b1e087220 */ /* 0x000fe20000400000 */
[----:B------:R-:W-:-:S02]  /*1740*/  FSEL R26, R49, R26, !P1 ;  /* 0x0000001a311a7208 */ /* 0x000fc40004800000 */
[----:B------:R-:W-:Y:S02]  /*1750*/  LOP3.LUT R30, R6, 0xff, RZ, 0xc0, !PT ;  /* 0x000000ff061e7812 */ /* 0x000fe400078ec0ff */
[----:B------:R-:W-:Y:S02]  /*1760*/  PRMT R27, R27, 0x7104, RZ ;  /* 0x000071041b1b7816 */ /* 0x000fe400000000ff */
[----:B------:R-:W-:Y:S02]  /*1770*/  F2FP.SATFINITE.E4M3.F32.PACK_AB_MERGE_C R10, RZ, R10, RZ ;  /* 0x0000000aff0a723e */ /* 0x000fe400048070ff */
[----:B------:R-:W-:Y:S02]  /*1780*/  F2FP.SATFINITE.E4M3.F32.PACK_AB_MERGE_C R12, RZ, R12, RZ ;  /* 0x0000000cff0c723e */ /* 0x000fe400048070ff */
[----:B------:R-:W-:Y:S02]  /*1790*/  F2FP.SATFINITE.E4M3.F32.PACK_AB_MERGE_C R13, RZ, R13, RZ ;  /* 0x0000000dff0d723e */ /* 0x000fe400048070ff */
[----:B------:R-:W-:-:S02]  /*17a0*/  SHF.L.U32 R47, R47, 0x18, RZ ;  /* 0x000000182f2f7819 */ /* 0x000fc400000006ff */
[----:B------:R-:W-:Y:S01]  /*17b0*/  FMNMX3 R46, R46, |R49|, |R15|, !PT ;  /* 0x400000312e2e7276 */ /* 0x000fe2000780040f */
[----:B------:R-:W-:Y:S01]  /*17c0*/  @P1 FMUL R15, R2, R15 ;  /* 0x0000000f020f1220 */ /* 0x000fe20000400000 */
[----:B------:R-:W-:Y:S02]  /*17d0*/  LOP3.LUT R27, R30, 0xff00, R27, 0xf8, !PT ;  /* 0x0000ff001e1b7812 */ /* 0x000fe400078ef81b */
[----:B------:R-:W-:Y:S02]  /*17e0*/  F2FP.SATFINITE.E4M3.F32.PACK_AB_MERGE_C R26, RZ, R26, RZ ;  /* 0x0000001aff1a723e */ /* 0x000fe400048070ff */
[----:B------:R-:W-:Y:S02]  /*17f0*/  SHF.L.U32 R10, R10, 0x10, RZ ;  /* 0x000000100a0a7819 */ /* 0x000fe400000006ff */
[----:B------:R-:W-:Y:S02]  /*1800*/  LOP3.LUT R12, R12, 0xff, RZ, 0xc0, !PT ;  /* 0x000000ff0c0c7812 */ /* 0x000fe400078ec0ff */
[----:B------:R-:W-:-:S02]  /*1810*/  SHF.L.U32 R13, R13, 0x8, RZ ;  /* 0x000000080d0d7819 */ /* 0x000fc400000006ff */
[----:B------:R-:W-:Y:S01]  /*1820*/  LOP3.LUT R6, R48, 0xff000000, R47, 0xf8, !PT ;  /* 0xff00000030067812 */ /* 0x000fe200078ef82f */
[----:B------:R-:W-:Y:S01]  /*1830*/  FMUL R47, R9, R44 ;  /* 0x0000002c092f7220 */ /* 0x000fe20000400000 */
[----:B------:R-:W-:Y:S01]  /*1840*/  FMNMX3 R46, R46, |R7|, |R8|, !PT ;  /* 0x400000072e2e7276 */ /* 0x000fe20007800408 */
[----:B------:R-:W-:Y:S01]  /*1850*/  FMUL R7, R14, R5 ;  /* 0x000000050e077220 */ /* 0x000fe20000400000 */
[----:B------:R-:W-:Y:S01]  /*1860*/  LOP3.LUT R49, R27, 0xff0000, R10, 0xf8, !PT ;  /* 0x00ff00001b317812 */ /* 0x000fe200078ef80a */
[----:B------:R-:W-:Y:S01]  /*1870*/  @P1 FMUL R8, R2, R8 ;  /* 0x0000000802081220 */ /* 0x000fe20000400000 */
[----:B------:R-:W-:Y:S01]  /*1880*/  SHF.L.U32 R9, R26, 0x10, RZ ;  /* 0x000000101a097819 */ /* 0x000fe200000006ff */
[----:B------:R-:W-:Y:S01]  /*1890*/  FMUL R7, R7, R32 ;  /* 0x0000002007077220 */ /* 0x000fe20000400000 */
[----:B------:R-:W-:Y:S01]  /*18a0*/  LOP3.LUT R12, R12, 0xffff, R13, 0xf8, !PT ;  /* 0x0000ffff0c0c7812 */ /* 0x000fe200078ef80d */
[----:B------:R-:W2:Y:S01]  /*18b0*/  @!P2 LDC.64 R26, c[0x0][0x3a0] ;  /* 0x0000e800ff1aab82 */ /* 0x000ea20000000a00 */
[----:B------:R-:W-:Y:S01]  /*18c0*/  F2FP.SATFINITE.E4M3.F32.PACK_AB_MERGE_C R8, RZ, R8, RZ ;  /* 0x00000008ff08723e */ /* 0x000fe200048070ff */
[----:B------:R-:W-:Y:S01]  /*18d0*/  FMUL R10, R2, R7 ;  /* 0x00000007020a7220 */ /* 0x000fe20000400000 */
[----:B------:R-:W-:-:S02]  /*18e0*/  LOP3.LUT R9, R12, 0xff0000, R9, 0xf8, !PT ;  /* 0x00ff00000c097812 */ /* 0x000fc400078ef809 */
[----:B------:R-:W-:Y:S01]  /*18f0*/  FMNMX3 R30, R46, |R7|, |R47|, !PT ;  /* 0x400000072e1e7276 */ /* 0x000fe2000780042f */
[----:B------:R-:W-:Y:S01]  /*1900*/  @P1 FMUL R47, R2, R47 ;  /* 0x0000002f022f1220 */ /* 0x000fe20000400000 */
[----:B------:R-:W-:Y:S01]  /*1910*/  FSEL R10, R7, R10, !P1 ;  /* 0x0000000a070a7208 */ /* 0x000fe20004800000 */
[----:B------:R-:W3:Y:S01]  /*1920*/  LDC.64 R12, c[0x0][0x3c8] ;  /* 0x0000f200ff0c7b82 */ /* 0x000ee20000000a00 */
[----:B------:R-:W-:Y:S02]  /*1930*/  F2FP.SATFINITE.E4M3.F32.PACK_AB_MERGE_C R11, RZ, R11, RZ ;  /* 0x0000000bff0b723e */ /* 0x000fe400048070ff */
[----:B------:R-:W-:Y:S02]  /*1940*/  F2FP.SATFINITE.E4M3.F32.PACK_AB_MERGE_C R10, RZ, R10, RZ ;  /* 0x0000000aff0a723e */ /* 0x000fe400048070ff */
[----:B------:R-:W-:Y:S02]  /*1950*/  LOP3.LUT R7, R0, 0xff, RZ, 0xc0, !PT ;  /* 0x000000ff00077812 */ /* 0x000fe400078ec0ff */
[----:B------:R-:W-:-:S02]  /*1960*/  PRMT R8, R8, 0x7104, RZ ;  /* 0x0000710408087816 */ /* 0x000fc400000000ff */
[----:B------:R-:W-:Y:S02]  /*1970*/  F2FP.SATFINITE.E4M3.F32.PACK_AB_MERGE_C R47, RZ, R47, RZ ;  /* 0x0000002fff2f723e */ /* 0x000fe400048070ff */
[----:B------:R-:W-:Y:S02]  /*1980*/  F2FP.SATFINITE.E4M3.F32.PACK_AB_MERGE_C R15, RZ, R15, RZ ;  /* 0x0000000fff0f723e */ /* 0x000fe400048070ff */
[----:B------:R-:W-:Y:S02]  /*1990*/  LOP3.LUT R11, R11, 0xffff, RZ, 0xc0, !PT ;  /* 0x0000ffff0b0b7812 */ /* 0x000fe400078ec0ff */
[----:B------:R-:W-:Y:S01]  /*19a0*/  LOP3.LUT R7, R7, 0xff00, R8, 0xf8, !PT ;  /* 0x0000ff0007077812 */ /* 0x000fe200078ef808 */
[----:B--2---:R-:W-:Y:S01]  /*19b0*/  @!P2 IMAD.WIDE R26, R16, 0x4, R26 ;  /* 0x00000004101aa825 */ /* 0x004fe200078e021a */
[----:B------:R-:W-:Y:S02]  /*19c0*/  SHF.L.U32 R10, R10, 0x10, RZ ;  /* 0x000000100a0a7819 */ /* 0x000fe400000006ff */
[----:B------:R-:W-:-:S02]  /*19d0*/  LOP3.LUT R47, R47, 0xffff, RZ, 0xc0, !PT ;  /* 0x0000ffff2f2f7812 */ /* 0x000fc400078ec0ff */
[----:B------:R-:W-:Y:S01]  /*19e0*/  LOP3.LUT R15, R15, 0xffff, RZ, 0xc0, !PT ;  /* 0x0000ffff0f0f7812 */ /* 0x000fe200078ec0ff */
[----:B------:R2:W-:Y:S01]  /*19f0*/  @!P2 STG.E desc[UR4][R26.64], R5 ;  /* 0x000000051a00a986 */ /* 0x0005e2000c101904 */
[----:B------:R-:W-:Y:S02]  /*1a00*/  SHF.L.U32 R0, R11, 0x18, RZ ;  /* 0x000000180b007819 */ /* 0x000fe400000006ff */
[----:B------:R-:W-:Y:S02]  /*1a10*/  LOP3.LUT R10, R7, 0xff0000, R10, 0xf8, !PT ;  /* 0x00ff0000070a7812 */ /* 0x000fe400078ef80a */
[----:B------:R-:W-:Y:S02]  /*1a20*/  SHF.L.U32 R47, R47, 0x18, RZ ;  /* 0x000000182f2f7819 */ /* 0x000fe400000006ff */
[----:B------:R-:W-:Y:S01]  /*1a30*/  SHF.L.U32 R8, R15, 0x18, RZ ;  /* 0x000000180f087819 */ /* 0x000fe200000006ff */
[----:B---3--:R-:W-:Y:S01]  /*1a40*/  IMAD.WIDE.U32 R14, R53, 0x8, R12 ;  /* 0x00000008350e7825 */ /* 0x008fe200078e000c */
[----:B------:R-:W-:-:S02]  /*1a50*/  LOP3.LUT R49, R49, R0, RZ, 0xfc, !PT ;  /* 0x0000000031317212 */ /* 0x000fc400078efcff */
[----:B------:R-:W-:Y:S01]  /*1a60*/  LOP3.LUT R47, R10, R47, RZ, 0xfc, !PT ;  /* 0x0000002f0a2f7212 */ /* 0x000fe200078efcff */
[----:B------:R-:W-:Y:S01]  /*1a70*/  IMAD.WIDE.U32 R10, R55, 0x8, R12 ;  /* 0x00000008370a7825 */ /* 0x000fe200078e000c */
[----:B--2---:R-:W-:Y:S02]  /*1a80*/  MOV R5, R45 ;  /* 0x0000002d00057202 */ /* 0x004fe40000000f00 */
[----:B------:R-:W-:Y:S01]  /*1a90*/  LOP3.LUT R8, R9, 0xff000000, R8, 0xf8, !PT ;  /* 0xff00000009087812 */ /* 0x000fe200078ef808 */
[----:B------:R-:W-:Y:S01]  /*1aa0*/  IMAD.WIDE.U32 R12, R51, 0x8, R12 ;  /* 0x00000008330c7825 */ /* 0x000fe200078e000c */
[----:B------:R-:W-:Y:S01]  /*1ab0*/  MOV R7, R49 ;  /* 0x0000003100077202 */ /* 0x000fe20000000f00 */
[----:B------:R2:W-:Y:S01]  /*1ac0*/  STG.E.64 desc[UR4][R10.64], R4 ;  /* 0x000000040a007986 */ /* 0x0005e2000c101b04 */
[----:B------:R-:W-:Y:S02]  /*1ad0*/  MOV R9, R47 ;  /* 0x0000002f00097202 */ /* 0x000fe40000000f00 */
[----:B-1----:R-:W-:Y:S01]  /*1ae0*/  LEA R16, R57, R16, 0x2 ;  /* 0x0000001039107211 */ /* 0x002fe200078e10ff */
[----:B------:R2:W-:Y:S03]  /*1af0*/  STG.E.64 desc[UR4][R14.64], R6 ;  /* 0x000000060e007986 */ /* 0x0005e6000c101b04 */
[----:B------:R-:W-:Y:S01]  /*1b00*/  ISETP.GE.AND P0, PT, R16, UR10, PT ;  /* 0x0000000a10007c0c */ /* 0x000fe2000bf06270 */
[----:B------:R2:W-:-:S12]  /*1b10*/  STG.E.64 desc[UR4][R12.64], R8 ;  /* 0x000000080c007986 */ /* 0x0005d8000c101b04 */
[----:B------:R-:W-:Y:S05]  /*1b20*/  @!P0 BRA `(.L_x_5685) ;  /* 0xffffffe800b08947 */ /* 0x000fea000383ffff */
[----:B------:R-:W-:Y:S05]  /*1b30*/  BRA `(.L_x_5682) ;  /* 0x0000001400f47947 */ /* 0x000fea0003800000 */
.L_x_5683:
[----:B------:R-:W0:Y:S01]  /*1b40*/  LDCU.U8 UR6, c[0x0][0x3c0] ;  /* 0x00007800ff0677ac */ /* 0x000e220008000000 */
[----:B-----5:R-:W-:Y:S01]  /*1b50*/  PRMT R42, R12, 0x7632, R42 ;  /* 0x000076320c2a7816 */ /* 0x020fe2000000002a */
[----:B------:R-:W-:Y:S01]  /*1b60*/  BSSY B1, `(.L_x_5686) ;  /* 0x0000179000017945 */ /* 0x000fe20003800000 */
        /* <DEDUP_REMOVED lines=60> */
.L_x_5688:
        /* <DEDUP_REMOVED lines=29> */
[----:B---3--:R-:W-:Y:S02]  /*2100*/  PRMT R56, R8, 0x7632, R56 ;  /* 0x0000763208387816 */ /* 0x008fe40000000038 */
        /* <DEDUP_REMOVED lines=111> */
.L_x_5718:
        /* <DEDUP_REMOVED lines=23> */
[----:B------:R-:W-:Y:S01]  /*2970*/  FMUL R59, R59, R5 ;  /* 0x000000053b3b7220 */ /* 0x000fe20000400000 */
[----:B------:R-:W-:Y:S01]  /*2980*/  F2FP.SATFINITE.E4M3.F32.PACK_AB_MERGE_C R6, RZ, R7, RZ ;  /* 0x00000007ff06723e */ /* 0x000fe200048070ff */
[----:B------:R-:W-:Y:S01]  /*2990*/  @P1 FMUL R57, R2, R57 ;  /* 0x0000003902391220 */ /* 0x000fe20000400000 */
[----:B------:R-:W-:Y:S01]  /*29a0*/  F2FP.SATFINITE.E4M3.F32.PACK_AB_MERGE_C R4, RZ, R15, RZ ;  /* 0x0000000fff04723e */ /* 0x000fe200048070ff */
[-C--:B------:R-:W-:Y:S01]  /*29b0*/  FMUL R15, R28, R5.reuse ;  /* 0x000000051c0f7220 */ /* 0x080fe20000400000 */
[----:B------:R-:W-:Y:S01]  /*29c0*/  LOP3.LUT R6, R45, 0xffff, R6, 0xf8, !PT ;  /* 0x0000ffff2d067812 */ /* 0x000fe200078ef806 */
[----:B------:R-:W-:Y:S01]  /*29d0*/  FMUL R45, R11, R5 ;  /* 0x000000050b2d7220 */ /* 0x000fe20000400000 */
[----:B------:R-:W-:Y:S01]  /*29e0*/  FMUL R11, R21, R52 ;  /* 0x00000034150b7220 */ /* 0x000fe20000400000 */
[----:B------:R-:W-:Y:S01]  /*29f0*/  FMUL R15, R42, R15 ;  /* 0x0000000f2a0f7220 */ /* 0x000fe20000400000 */
[C---:B------:R-:W-:Y:S01]  /*2a00*/  @P1 FMUL R29, R2.reuse, R29 ;  /* 0x0000001d021d1220 */ /* 0x040fe20000400000 */
[----:B------:R-:W-:Y:S01]  /*2a10*/  LOP3.LUT R4, R47, 0xffff, R4, 0xf8, !PT ;  /* 0x0000ffff2f047812 */ /* 0x000fe200078ef804 */
[C---:B------:R-:W-:Y:S01]  /*2a20*/  @P1 FMUL R11, R2.reuse, R11 ;  /* 0x0000000b020b1220 */ /* 0x040fe20000400000 */
[----:B------:R-:W-:Y:S01]  /*2a30*/  @P1 FMUL R15, R2, R15 ;  /* 0x0000000f020f1220 */ /* 0x000fe20000400000 */
[----:B------:R-:W-:Y:S01]  /*2a40*/  FMUL R47, R68, R5 ;  /* 0x00000005442f7220 */ /* 0x000fe20000400000 */
[----:B------:R-:W-:Y:S01]  /*2a50*/  F2FP.SATFINITE.E4M3.F32.PACK_AB_MERGE_C R57, RZ, R57, RZ ;  /* 0x00000039ff39723e */ /* 0x000fe200048070ff */
[----:B------:R-:W-:Y:S01]  /*2a60*/  FMUL R7, R48, R5 ;  /* 0x0000000530077220 */ /* 0x000fe20000400000 */
[----:B------:R-:W-:Y:S01]  /*2a70*/  F2FP.SATFINITE.E4M3.F32.PACK_AB_MERGE_C R11, RZ, R11, RZ ;  /* 0x0000000bff0b723e */ /* 0x000fe200048070ff */
[----:B------:R-:W-:Y:S01]  /*2a80*/  FMUL R45, R26, R45 ;  /* 0x0000002d1a2d7220 */ /* 0x000fe20000400000 */
[----:B------:R-:W-:Y:S01]  /*2a90*/  F2FP.SATFINITE.E4M3.F32.PACK_AB_MERGE_C R15, RZ, R15, RZ ;  /* 0x0000000fff0f723e */ /* 0x000fe200048070ff */
[----:B------:R-:W-:Y:S01]  /*2aa0*/  FMUL R47, R34, R47 ;  /* 0x0000002f222f7220 */ /* 0x000fe20000400000 */
[----:B------:R-:W-:Y:S01]  /*2ab0*/  F2FP.SATFINITE.E4M3.F32.PACK_AB_MERGE_C R29, RZ, R29, RZ ;  /* 0x0000001dff1d723e */ /* 0x000fe200048070ff */
[C---:B------:R-:W-:Y:S01]  /*2ac0*/  @P1 FMUL R45, R2.reuse, R45 ;  /* 0x0000002d022d1220 */ /* 0x040fe20000400000 */
[----:B------:R-:W-:Y:S01]  /*2ad0*/  SHF.L.U32 R15, R15, 0x8, RZ ;  /* 0x000000080f0f7819 */ /* 0x000fe200000006ff */
[----:B------:R-:W-:Y:S01]  /*2ae0*/  @P1 FMUL R47, R2, R47 ;  /* 0x0000002f022f1220 */ /* 0x000fe20000400000 */
[----:B------:R-:W-:Y:S01]  /*2af0*/  LOP3.LUT R28, R11, 0xff, RZ, 0xc0, !PT ;  /* 0x000000ff0b1c7812 */ /* 0x000fe200078ec0ff */
[----:B------:R-:W-:Y:S01]  /*2b00*/  FMUL R11, R20, R7 ;  /* 0x00000007140b7220 */ /* 0x000fe20000400000 */
[----:B------:R-:W-:Y:S01]  /*2b10*/  SHF.L.U32 R29, R29, 0x8, RZ ;  /* 0x000000081d1d7819 */ /* 0x000fe200000006ff */
[----:B------:R-:W-:Y:S01]  /*2b20*/  FMUL R46, R46, R5 ;  /* 0x000000052e2e7220 */ /* 0x000fe20000400000 */
[----:B------:R-:W-:Y:S01]  /*2b30*/  LOP3.LUT R48, R57, 0xff, RZ, 0xc0, !PT ;  /* 0x000000ff39307812 */ /* 0x000fe200078ec0ff */
[----:B------:R-:W-:Y:S01]  /*2b40*/  FMUL R59, R30, R59 ;  /* 0x0000003b1e3b7220 */ /* 0x000fe20000400000 */
        /* <DEDUP_REMOVED lines=11> */
[----:B------:R-:W-:Y:S01]  /*2c00*/  @P1 FMUL R29, R2, R29 ;  /* 0x0000001d021d1220 */ /* 0x000fe20000400000 */
[----:B------:R-:W-:Y:S01]  /*2c10*/  LOP3.LUT R6, R6, 0xff, RZ, 0xc0, !PT ;  /* 0x000000ff06067812 */ /* 0x000fe200078ec0ff */
[----:B------:R-:W-:Y:S01]  /*2c20*/  FMUL R45, R36, R45 ;  /* 0x0000002d242d7220 */ /* 0x000fe20000400000 */
[----:B------:R-:W-:Y:S01]  /*2c30*/  LOP3.LUT R7, R52, 0xffff, R47, 0xf8, !PT ;  /* 0x0000ffff34077812 */ /* 0x000fe200078ef82f */
[----:B------:R-:W-:Y:S01]  /*2c40*/  FMUL R47, R27, R28 ;  /* 0x0000001c1b2f7220 */ /* 0x000fe20000400000 */
[----:B------:R-:W-:Y:S01]  /*2c50*/  F2FP.SATFINITE.E4M3.F32.PACK_AB_MERGE_C R29, RZ, R29, RZ ;  /* 0x0000001dff1d723e */ /* 0x000fe200048070ff */
[C---:B------:R-:W-:Y:S01]  /*2c60*/  @P1 FMUL R13, R2.reuse, R13 ;  /* 0x0000000d020d1220 */ /* 0x040fe20000400000 */
[C---:B------:R-:W-:Y:S01]  /*2c70*/  @P1 FMUL R45, R2.reuse, R45 ;  /* 0x0000002d022d1220 */ /* 0x040fe20000400000 */
[C---:B------:R-:W-:Y:S01]  /*2c80*/  @P1 FMUL R47, R2.reuse, R47 ;  /* 0x0000002f022f1220 */ /* 0x040fe20000400000 */
[----:B------:R-:W-:Y:S01]  /*2c90*/  PRMT R29, R29, 0x7104, RZ ;  /* 0x000071041d1d7816 */ /* 0x000fe200000000ff */
[C---:B------:R-:W-:Y:S01]  /*2ca0*/  @P1 FMUL R59, R2.reuse, R59 ;  /* 0x0000003b023b1220 */ /* 0x040fe20000400000 */
[----:B------:R-:W-:Y:S01]  /*2cb0*/  F2FP.SATFINITE.E4M3.F32.PACK_AB_MERGE_C R13, RZ, R13, RZ ;  /* 0x0000000dff0d723e */ /* 0x000fe200048070ff */
[----:B------:R-:W-:Y:S01]  /*2cc0*/  @P1 FMUL R11, R2, R11 ;  /* 0x0000000b020b1220 */ /* 0x000fe20000400000 */
[----:B------:R-:W-:Y:S01]  /*2cd0*/  LOP3.LUT R6, R6, 0xff00, R29, 0xf8, !PT ;  /* 0x0000ff0006067812 */ /* 0x000fe200078ef81d */
[----:B------:R-:W-:Y:S01]  /*2ce0*/  FMUL R29, R41, R46 ;  /* 0x0000002e291d7220 */ /* 0x000fe20000400000 */
[----:B------:R-:W-:Y:S01]  /*2cf0*/  F2FP.SATFINITE.E4M3.F32.PACK_AB_MERGE_C R47, RZ, R47, RZ ;  /* 0x0000002fff2f723e */ /* 0x000fe200048070ff */
[----:B------:R-:W-:Y:S01]  /*2d00*/  FMUL R58, R58, R5 ;  /* 0x000000053a3a7220 */ /* 0x000fe20000400000 */
[----:B------:R-:W-:Y:S01]  /*2d10*/  LOP3.LUT R48, R4, 0xff, RZ, 0xc0, !PT ;  /* 0x000000ff04307812 */ /* 0x000fe200078ec0ff */
[----:B------:R-:W-:Y:S01]  /*2d20*/  @P1 FMUL R29, R2, R29 ;  /* 0x0000001d021d1220 */ /* 0x000fe20000400000 */
[----:B------:R-:W-:Y:S01]  /*2d30*/  F2FP.SATFINITE.E4M3.F32.PACK_AB_MERGE_C R45, RZ, R45, RZ ;  /* 0x0000002dff2d723e */ /* 0x000fe200048070ff */
[-C--:B------:R-:W-:Y:S01]  /*2d40*/  FMUL R66, R66, R5.reuse ;  /* 0x0000000542427220 */ /* 0x080fe20000400000 */
[----:B------:R-:W-:Y:S01]  /*2d50*/  SHF.L.U32 R4, R47, 0x10, RZ ;  /* 0x000000102f047819 */ /* 0x000fe200000006ff */
[----:B------:R-:W-:Y:S01]  /*2d60*/  FMUL R47, R14, R5 ;  /* 0x000000050e2f7220 */ /* 0x000fe20000400000 */
[----:B------:R-:W-:Y:S01]  /*2d70*/  F2FP.SATFINITE.E4M3.F32.PACK_AB_MERGE_C R0, RZ, R59, RZ ;  /* 0x0000003bff00723e */ /* 0x000fe200048070ff */
[----:B------:R-:W-:Y:S01]  /*2d80*/  FMUL R12, R12, R5 ;  /* 0x000000050c0c7220 */ /* 0x000fe20000400000 */
[----:B------:R-:W-:Y:S01]  /*2d90*/  SHF.L.U32 R28, R13, 0x10, RZ ;  /* 0x000000100d1c7819 */ /* 0x000fe200000006ff */
[----:B------:R-:W-:Y:S01]  /*2da0*/  FMUL R57, R32, R47 ;  /* 0x0000002f20397220 */ /* 0x000fe20000400000 */
[----:B------:R-:W-:Y:S01]  /*2db0*/  PRMT R13, R45, 0x7104, RZ ;  /* 0x000071042d0d7816 */ /* 0x000fe200000000ff */
[----:B------:R-:W-:Y:S01]  /*2dc0*/  FMUL R45, R54, R5 ;  /* 0x00000005362d7220 */ /* 0x000fe20000400000 */
[----:B------:R-:W-:Y:S01]  /*2dd0*/  F2FP.SATFINITE.E4M3.F32.PACK_AB_MERGE_C R11, RZ, R11, RZ ;  /* 0x0000000bff0b723e */ /* 0x000fe200048070ff */
[----:B------:R-:W-:Y:S01]  /*2de0*/  FMUL R47, R37, R58 ;  /* 0x0000003a252f7220 */ /* 0x000fe20000400000 */
[----:B------:R-:W-:Y:S01]  /*2df0*/  F2FP.SATFINITE.E4M3.F32.PACK_AB_MERGE_C R29, RZ, R29, RZ ;  /* 0x0000001dff1d723e */ /* 0x000fe200048070ff */
[----:B------:R-:W-:Y:S01]  /*2e00*/  FMUL R45, R18, R45 ;  /* 0x0000002d122d7220 */ /* 0x000fe20000400000 */
[----:B------:R-:W-:Y:S01]  /*2e10*/  LOP3.LUT R0, R49, 0xffff, R0, 0xf8, !PT ;  /* 0x0000ffff31007812 */ /* 0x000fe200078ef800 */
[----:B------:R-:W-:Y:S01]  /*2e20*/  FMUL R49, R25, R66 ;  /* 0x0000004219317220 */ /* 0x000fe20000400000 */
[----:B------:R-:W-:Y:S01]  /*2e30*/  SHF.L.U32 R11, R11, 0x10, RZ ;  /* 0x000000100b0b7819 */ /* 0x000fe200000006ff */
[C---:B------:R-:W-:Y:S01]  /*2e40*/  @P1 FMUL R47, R2.reuse, R47 ;  /* 0x0000002f022f1220 */ /* 0x040fe20000400000 */
[----:B------:R-:W-:Y:S01]  /*2e50*/  LOP3.LUT R29, R29, 0xffff, RZ, 0xc0, !PT ;  /* 0x0000ffff1d1d7812 */ /* 0x000fe200078ec0ff */
[C---:B------:R-:W-:Y:S01]  /*2e60*/  @P1 FMUL R49, R2.reuse, R49 ;  /* 0x0000003102311220 */ /* 0x040fe20000400000 */
[----:B------:R-:W-:Y:S01]  /*2e70*/  LOP3.LUT R7, R7, 0xff0000, R4, 0xf8, !PT ;  /* 0x00ff000007077812 */ /* 0x000fe200078ef804 */
[----:B------:R-:W-:Y:S01]  /*2e80*/  @P1 FMUL R45, R2, R45 ;  /* 0x0000002d022d1220 */ /* 0x000fe20000400000 */
[----:B------:R-:W-:Y:S01]  /*2e90*/  LOP3.LUT R11, R56, 0xff0000, R11, 0xf8, !PT ;  /* 0x00ff0000380b7812 */ /* 0x000fe200078ef80b */
[----:B------:R-:W-:Y:S01]  /*2ea0*/  FMUL R10, R10, R5 ;  /* 0x000000050a0a7220 */ /* 0x000fe20000400000 */
[----:B------:R-:W-:Y:S01]  /*2eb0*/  SHF.L.U32 R4, R29, 0x18, RZ ;  /* 0x000000181d047819 */ /* 0x000fe200000006ff */
[----:B------:R-:W-:Y:S01]  /*2ec0*/  @P1 FMUL R57, R2, R57 ;  /* 0x0000003902391220 */ /* 0x000fe20000400000 */
[----:B------:R-:W-:Y:S01]  /*2ed0*/  F2FP.SATFINITE.E4M3.F32.PACK_AB_MERGE_C R47, RZ, R47, RZ ;  /* 0x0000002fff2f723e */ /* 0x000fe200048070ff */
[----:B------:R-:W-:Y:S01]  /*2ee0*/  FMUL R44, R44, R5 ;  /* 0x000000052c2c7220 */ /* 0x000fe20000400000 */
[----:B------:R-:W-:Y:S01]  /*2ef0*/  F2FP.SATFINITE.E4M3.F32.PACK_AB_MERGE_C R49, RZ, R49, RZ ;  /* 0x00000031ff31723e */ /* 0x000fe200048070ff */
[----:B------:R-:W-:Y:S01]  /*2f00*/  FMUL R8, R8, R5 ;  /* 0x0000000508087220 */ /* 0x000fe20000400000 */
[----:B------:R-:W-:Y:S01]  /*2f10*/  LOP3.LUT R4, R11, 0xff000000, R4, 0xf8, !PT ;  /* 0xff0000000b047812 */ /* 0x000fe200078ef804 */
[----:B------:R-:W-:Y:S01]  /*2f20*/  FMUL R11, R33, R12 ;  /* 0x0000000c210b7220 */ /* 0x000fe20000400000 */
[----:B------:R-:W-:-:S02]  /*2f30*/  F2FP.SATFINITE.E4M3.F32.PACK_AB_MERGE_C R45, RZ, R45, RZ ;  /* 0x0000002dff2d723e */ /* 0x000fc400048070ff */
[----:B------:R-:W-:Y:S01]  /*2f40*/  LOP3.LUT R15, R15, 0xff0000, R28, 0xf8, !PT ;  /* 0x00ff00000f0f7812 */ /* 0x000fe200078ef81c */
[----:B------:R-:W-:Y:S01]  /*2f50*/  @P1 FMUL R11, R2, R11 ;  /* 0x0000000b020b1220 */ /* 0x000fe20000400000 */
[----:B------:R-:W-:Y:S02]  /*2f60*/  LOP3.LUT R47, R47, 0xffff, RZ, 0xc0, !PT ;  /* 0x0000ffff2f2f7812 */ /* 0x000fe400078ec0ff */
[----:B------:R-:W-:Y:S02]  /*2f70*/  SHF.L.U32 R28, R49, 0x10, RZ ;  /* 0x00000010311c7819 */ /* 0x000fe400000006ff */
[----:B------:R-:W-:Y:S02]  /*2f80*/  LOP3.LUT R13, R48, 0xff00, R13, 0xf8, !PT ;  /* 0x0000ff00300d7812 */ /* 0x000fe400078ef80d */
[----:B------:R-:W-:Y:S02]  /*2f90*/  SHF.L.U32 R45, R45, 0x10, RZ ;  /* 0x000000102d2d7819 */ /* 0x000fe400000006ff */
[----:B------:R-:W-:-:S02]  /*2fa0*/  SHF.L.U32 R14, R47, 0x18, RZ ;  /* 0x000000182f0e7819 */ /* 0x000fc400000006ff */
[----:B------:R-:W-:Y:S02]  /*2fb0*/  LOP3.LUT R47, R13, 0xff0000, R28, 0xf8, !PT ;  /* 0x00ff00000d2f7812 */ /* 0x000fe400078ef81c */
[----:B------:R-:W-:Y:S01]  /*2fc0*/  LOP3.LUT R45, R6, 0xff0000, R45, 0xf8, !PT ;  /* 0x00ff0000062d7812 */ /* 0x000fe200078ef82d */
[----:B------:R-:W1:Y:S01]  /*2fd0*/  @!P2 LDC.64 R28, c[0x0][0x3a0] ;  /* 0x0000e800ff1cab82 */ /* 0x000e620000000a00 */
[----:B------:R-:W-:Y:S01]  /*2fe0*/  LOP3.LUT R6, R15, 0xff000000, R14, 0xf8, !PT ;  /* 0xff0000000f067812 */ /* 0x000fe200078ef80e */
[----:B------:R-:W-:Y:S01]  /*2ff0*/  FMUL R15, R43, R10 ;  /* 0x0000000a2b0f7220 */ /* 0x000fe20000400000 */
[----:B------:R-:W-:Y:S01]  /*3000*/  F2FP.SATFINITE.E4M3.F32.PACK_AB_MERGE_C R11, RZ, R11, RZ ;  /* 0x0000000bff0b723e */ /* 0x000fe200048070ff */
[----:B------:R-:W-:Y:S01]  /*3010*/  FMUL R10, R9, R5 ;  /* 0x00000005090a7220 */ /* 0x000fe20000400000 */
[----:B------:R-:W-:Y:S01]  /*3020*/  F2FP.SATFINITE.E4M3.F32.PACK_AB_MERGE_C R57, RZ, R57, RZ ;  /* 0x00000039ff39723e */ /* 0x000fe200048070ff */
[----:B------:R-:W-:Y:S01]  /*3030*/  FMUL R9, R39, R44 ;  /* 0x0000002c27097220 */ /* 0x000fe20000400000 */
[----:B------:R-:W-:Y:S01]  /*3040*/  LOP3.LUT R14, R11, 0xffff, RZ, 0xc0, !PT ;  /* 0x0000ffff0b0e7812 */ /* 0x000fe200078ec0ff */
[----:B------:R-:W2:Y:S01]  /*3050*/  LDC.64 R12, c[0x0][0x3c8] ;  /* 0x0000f200ff0c7b82 */ /* 0x000ea20000000a00 */
[----:B------:R-:W-:Y:S01]  /*3060*/  FMUL R11, R35, R8 ;  /* 0x00000008230b7220 */ /* 0x000fe20000400000 */
[----:B------:R-:W-:Y:S01]  /*3070*/  FMUL R49, R31, R10 ;  /* 0x0000000a1f317220 */ /* 0x000fe20000400000 */
[----:B------:R-:W-:Y:S01]  /*3080*/  PRMT R57, R57, 0x7104, RZ ;  /* 0x0000710439397816 */ /* 0x000fe200000000ff */
[----:B------:R-:W-:Y:S01]  /*3090*/  @P1 FMUL R15, R2, R15 ;  /* 0x0000000f020f1220 */ /* 0x000fe20000400000 */
[----:B------:R-:W-:Y:S01]  /*30a0*/  LOP3.LUT R0, R0, 0xff, RZ, 0xc0, !PT ;  /* 0x000000ff00007812 */ /* 0x000fe200078ec0ff */
[C---:B------:R-:W-:Y:S01]  /*30b0*/  @P1 FMUL R9, R2.reuse, R9 ;  /* 0x0000000902091220 */ /* 0x040fe20000400000 */
[C---:B------:R-:W-:Y:S01]  /*30c0*/  @P1 FMUL R11, R2.reuse, R11 ;  /* 0x0000000b020b1220 */ /* 0x040fe20000400000 */
[----:B------:R-:W-:Y:S01]  /*30d0*/  @P1 FMUL R49, R2, R49 ;  /* 0x0000003102311220 */ /* 0x000fe20000400000 */
[----:B------:R-:W-:-:S02]  /*30e0*/  LOP3.LUT R0, R0, 0xff00, R57, 0xf8, !PT ;  /* 0x0000ff0000007812 */ /* 0x000fc400078ef839 */
[----:B------:R-:W-:Y:S01]  /*30f0*/  F2FP.SATFINITE.E4M3.F32.PACK_AB_MERGE_C R15, RZ, R15, RZ ;  /* 0x0000000fff0f723e */ /* 0x000fe200048070ff */
[----:B------:R-:W3:Y:S01]  /*3100*/  LDC R57, c[0x0][0x380] ;  /* 0x0000e000ff397b82 */ /* 0x000ee20000000800 */
[----:B------:R-:W-:Y:S02]  /*3110*/  F2FP.SATFINITE.E4M3.F32.PACK_AB_MERGE_C R9, RZ, R9, RZ ;  /* 0x00000009ff09723e */ /* 0x000fe400048070ff */
[----:B------:R-:W-:Y:S01]  /*3120*/  F2FP.SATFINITE.E4M3.F32.PACK_AB_MERGE_C R11, RZ, R11, RZ ;  /* 0x0000000bff0b723e */ /* 0x000fe200048070ff */
[----:B-1----:R-:W-:Y:S01]  /*3130*/  @!P2 IMAD.WIDE R28, R16, 0x4, R28 ;  /* 0x00000004101ca825 */ /* 0x002fe200078e021c */
[----:B------:R-:W-:Y:S02]  /*3140*/  SHF.L.U32 R14, R14, 0x18, RZ ;  /* 0x000000180e0e7819 */ /* 0x000fe400000006ff */
[----:B------:R-:W-:Y:S02]  /*3150*/  F2FP.SATFINITE.E4M3.F32.PACK_AB_MERGE_C R49, RZ, R49, RZ ;  /* 0x00000031ff31723e */ /* 0x000fe400048070ff */
[----:B------:R-:W-:Y:S01]  /*3160*/  SHF.L.U32 R15, R15, 0x10, RZ ;  /* 0x000000100f0f7819 */ /* 0x000fe200000006ff */
[----:B------:R1:W-:Y:S01]  /*3170*/  @!P2 STG.E desc[UR4][R28.64], R5 ;  /* 0x000000051c00a986 */ /* 0x0003e2000c101904 */
[----:B------:R-:W-:-:S02]  /*3180*/  LOP3.LUT R9, R9, 0xffff, RZ, 0xc0, !PT ;  /* 0x0000ffff09097812 */ /* 0x000fc400078ec0ff */
[----:B------:R-:W-:Y:S02]  /*3190*/  LOP3.LUT R11, R11, 0xffff, RZ, 0xc0, !PT ;  /* 0x0000ffff0b0b7812 */ /* 0x000fe400078ec0ff */
[----:B------:R-:W-:Y:S02]  /*31a0*/  LOP3.LUT R8, R7, 0xff000000, R14, 0xf8, !PT ;  /* 0xff00000007087812 */ /* 0x000fe400078ef80e */
[----:B------:R-:W-:Y:S02]  /*31b0*/  LOP3.LUT R49, R49, 0xffff, RZ, 0xc0, !PT ;  /* 0x0000ffff31317812 */ /* 0x000fe400078ec0ff */
[----:B------:R-:W-:Y:S02]  /*31c0*/  LOP3.LUT R14, R0, 0xff0000, R15, 0xf8, !PT ;  /* 0x00ff0000000e7812 */ /* 0x000fe400078ef80f */
[----:B------:R-:W-:Y:S02]  /*31d0*/  SHF.L.U32 R0, R9, 0x18, RZ ;  /* 0x0000001809007819 */ /* 0x000fe400000006ff */
[----:B------:R-:W-:-:S02]  /*31e0*/  SHF.L.U32 R10, R11, 0x18, RZ ;  /* 0x000000180b0a7819 */ /* 0x000fc400000006ff */
[----:B------:R-:W-:Y:S02]  /*31f0*/  SHF.L.U32 R49, R49, 0x18, RZ ;  /* 0x0000001831317819 */ /* 0x000fe400000006ff */
[----:B------:R-:W-:Y:S02]  /*3200*/  LOP3.LUT R45, R45, R0, RZ, 0xfc, !PT ;  /* 0x000000002d2d7212 */ /* 0x000fe400078efcff */
[----:B------:R-:W-:Y:S01]  /*3210*/  LOP3.LUT R47, R47, R10, RZ, 0xfc, !PT ;  /* 0x0000000a2f2f7212 */ /* 0x000fe200078efcff */
[--C-:B--2---:R-:W-:Y:S01]  /*3220*/  IMAD.WIDE.U32 R10, R55, 0x8, R12.reuse ;  /* 0x00000008370a7825 */ /* 0x104fe200078e000c */
[----:B------:R-:W-:Y:S02]  /*3230*/  LOP3.LUT R49, R14, R49, RZ, 0xfc, !PT ;  /* 0x000000310e317212 */ /* 0x000fe400078efcff */
[----:B-1----:R-:W-:Y:S01]  /*3240*/  MOV R5, R45 ;  /* 0x0000002d00057202 */ /* 0x002fe20000000f00 */
[----:B------:R-:W-:Y:S01]  /*3250*/  IMAD.WIDE.U32 R14, R51, 0x8, R12 ;  /* 0x00000008330e7825 */ /* 0x000fe200078e000c */
[----:B------:R-:W-:-:S02]  /*3260*/  MOV R7, R47 ;  /* 0x0000002f00077202 */ /* 0x000fc40000000f00 */
[----:B------:R-:W-:Y:S01]  /*3270*/  MOV R9, R49 ;  /* 0x0000003100097202 */ /* 0x000fe20000000f00 */
[----:B------:R-:W-:Y:S01]  /*3280*/  IMAD.WIDE.U32 R12, R53, 0x8, R12 ;  /* 0x00000008350c7825 */ /* 0x000fe200078e000c */
[----:B------:R1:W-:Y:S01]  /*3290*/  STG.E.64 desc[UR4][R10.64], R4 ;  /* 0x000000040a007986 */ /* 0x0003e2000c101b04 */
[----:B---3--:R-:W-:-:S03]  /*32a0*/  LEA R16, R57, R16, 0x2 ;  /* 0x0000001039107211 */ /* 0x008fc600078e10ff */
[----:B------:R1:W-:Y:S01]  /*32b0*/  STG.E.64 desc[UR4][R14.64], R6 ;  /* 0x000000060e007986 */ /* 0x0003e2000c101b04 */
[----:B------:R-:W-:-:S03]  /*32c0*/  ISETP.GE.AND P0, PT, R16, UR12, PT ;  /* 0x0000000c10007c0c */ /* 0x000fc6000bf06270 */
[----:B------:R1:W-:Y:S10]  /*32d0*/  STG.E.64 desc[UR4][R12.64], R8 ;  /* 0x000000080c007986 */ /* 0x0003f4000c101b04 */
[----:B------:R-:W-:Y:S05]  /*32e0*/  @!P0 BRA `(.L_x_5688) ;  /* 0xffffffec00108947 */ /* 0x000fea000383ffff */
[----:B------:R-:W-:Y:S05]  /*32f0*/  BSYNC B1 ;  /* 0x0000000000017941 */ /* 0x000fea0003800000 */
.L_x_5686:
[----:B------:R-:W-:-:S07]  /*3300*/  HFMA2 R30, -RZ, RZ, 0, 0 ;  /* 0x00000000ff1e7431 */ /* 0x000fce00000001ff */
.L_x_5682:
[----:B------:R-:W-:Y:S05]  /*3310*/  BSYNC B0 ;  /* 0x0000000000007941 */ /* 0x000fea0003800000 */
.L_x_5681:
        /* <DEDUP_REMOVED lines=17> */
.L_x_5725:
        /* <DEDUP_REMOVED lines=24> */
.L_x_5728:
[----:B------:R-:W-:Y:S02]  /*35b0*/  ISETP.NE.AND P0, PT, R6, RZ, PT ;  /* 0x000000ff0600720c */ /* 0x000fe40003f05270 */
[----:B--2---:R-:W-:-:S11]  /*35c0*/  FMNMX R7, R5, R4, !PT ;  /* 0x0000000405077209 */ /* 0x004fd60007800000 */
[----:B------:R-:W-:Y:S05]  /*35d0*/  @P0 BRA `(.L_x_5691) ;  /* 0x0000000000080947 */ /* 0x000fea0003800000 */
[----:B-1----:R-:W1:Y:S02]  /*35e0*/  LDC.64 R4, c[0x0][0x3f8] ;  /* 0x0000fe00ff047b82 */ /* 0x002e640000000a00 */
[----:B-1----:R2:W-:Y:S02]  /*35f0*/  REDG.E.MAX.S32.STRONG.GPU desc[UR4][R4.64], R7 ;  /* 0x000000070400798e */ /* 0x0025e4000d12e304 */
.L_x_5691:
[----:B------:R-:W-:Y:S05]  /*3600*/  BSYNC B0 ;  /* 0x0000000000007941 */ /* 0x000fea0003800000 */
.L_x_5689:
        /* <DEDUP_REMOVED lines=13> */
[----:B0-2---:R-:W-:Y:S05]  /*36e0*/  CALL.REL.NOINC `($__internal_69_$__cuda_sm20_rcp_rn_f32_slowpath) ;  /* 0x00000010007c7944 */ /* 0x005fea0003c00000 */
[----:B------:R-:W-:Y:S05]  /*36f0*/  BRA `(.L_x_5694) ;  /* 0x0000000000107947 */ /* 0x000fea0003800000 */
.L_x_5693:
[----:B--2---:R-:W1:Y:S02]  /*3700*/  MUFU.RCP R5, R2 ;  /* 0x0000000200057308 */ /* 0x004e640000001000 */
[----:B-1----:R-:W-:-:S04]  /*3710*/  FFMA R0, R2, R5, -1 ;  /* 0xbf80000002007423 */ /* 0x002fc80000000005 */
[----:B------:R-:W-:-:S04]  /*3720*/  FADD.FTZ R0, -R0, -RZ ;  /* 0x800000ff00007221 */ /* 0x000fc80000010100 */
[----:B------:R-:W-:-:S07]  /*3730*/  FFMA R5, R5, R0, R5 ;  /* 0x0000000005057223 */ /* 0x000fce0000000005 */
.L_x_5694:
[----:B------:R-:W1:Y:S02]  /*3740*/  LDC.64 R2, c[0x0][0x3f0] ;  /* 0x0000fc00ff027b82 */ /* 0x000e640000000a00 */
[----:B-1----:R-:W-:Y:S01]  /*3750*/  STG.E desc[UR4][R2.64], R5 ;  /* 0x0000000502007986 */ /* 0x002fe2000c101904 */
[----:B------:R-:W-:Y:S05]  /*3760*/  EXIT ;  /* 0x000000000000794d */ /* 0x000fea0003800000 */
.L_x_5684:
[----:B------:R-:W-:Y:S01]  /*3770*/  HFMA2 R5, -RZ, RZ, 0, 5.9604644775390625e-08 ;  /* 0x00000001ff057431 */ /* 0x000fe200000001ff */
[----:B------:R-:W-:Y:S01]  /*3780*/  BSSY B1, `(.L_x_5695) ;  /* 0x0000006000017945 */ /* 0x000fe20003800000 */
[----:B------:R-:W-:Y:S02]  /*3790*/  MOV R6, 0x1f ;  /* 0x0000001f00067802 */ /* 0x000fe40000000f00 */
[----:B------:R-:W-:-:S07]  /*37a0*/  MOV R7, 0xffffffff ;  /* 0xffffffff00077802 */ /* 0x000fce0000000f00 */
[----:B------:R-:W-:Y:S05]  /*37b0*/  WARPSYNC.COLLECTIVE R7, `(.L_x_5696) ;  /* 0x0000000007087348 */ /* 0x000fea0003c00000 */
[----:B------:R0:W1:Y:S02]  /*37c0*/  SHFL.BFLY P0, R0, R4, R5, R6 ;  /* 0x0c00000504007389 */ /* 0x0000640000000006 */
[----:B01----:R-:W-:Y:S05]  /*37d0*/  ENDCOLLECTIVE ;  /* 0x000000000000791b */ /* 0x003fea0003800000 */
.L_x_5696:
[----:B------:R-:W-:Y:S05]  /*37e0*/  BSYNC B1 ;  /* 0x0000000000017941 */ /* 0x000fea0003800000 */
.L_x_5695:
[----:B------:R-:W-:Y:S02]  /*37f0*/  HFMA2 R5, -RZ, RZ, 0, 1.1920928955078125e-07 ;  /* 0x00000002ff057431 */ /* 0x000fe400000001ff */
[----:B------:R-:W-:Y:S01]  /*3800*/  FADD R4, R4, R0 ;  /* 0x0000000004047221 */ /* 0x000fe20000000000 */
[----:B------:R-:W-:Y:S02]  /*3810*/  MOV R6, 0x1f ;  /* 0x0000001f00067802 */ /* 0x000fe40000000f00 */
[----:B------:R-:W-:-:S07]  /*3820*/  MOV R7, 0xffffffff ;  /* 0xffffffff00077802 */ /* 0x000fce0000000f00 */
[----:B------:R-:W-:Y:S05]  /*3830*/  WARPSYNC.COLLECTIVE R7, `(.L_x_5697) ;  /* 0x0000000007087348 */ /* 0x000fea0003c00000 */
[----:B------:R0:W1:Y:S02]  /*3840*/  SHFL.BFLY P0, R0, R4, R5, R6 ;  /* 0x0c00000504007389 */ /* 0x0000640000000006 */
[----:B01----:R-:W-:Y:S05]  /*3850*/  ENDCOLLECTIVE ;  /* 0x000000000000791b */ /* 0x003fea0003800000 */
.L_x_5697:
[----:B------:R-:W-:Y:S02]  /*3860*/  HFMA2 R5, -RZ, RZ, 0, 2.384185791015625e-07 ;  /* 0x00000004ff057431 */ /* 0x000fe400000001ff */
[----:B------:R-:W-:-:S05]  /*3870*/  FADD R63, R4, R0 ;  /* 0x00000000043f7221 */ /* 0x000fca0000000000 */
[----:B------:R-:W-:-:S07]  /*3880*/  MOV R4, R63 ;  /* 0x0000003f00047202 */ /* 0x000fce0000000f00 */
[----:B------:R-:W-:Y:S05]  /*3890*/  WARPSYNC.COLLECTIVE R7, `(.L_x_5698) ;  /* 0x0000000007087348 */ /* 0x000fea0003c00000 */
[----:B------:R0:W1:Y:S02]  /*38a0*/  SHFL.BFLY P0, R0, R4, R5, R6 ;  /* 0x0c00000504007389 */ /* 0x0000640000000006 */
[----:B01----:R-:W-:Y:S05]  /*38b0*/  ENDCOLLECTIVE ;  /* 0x000000000000791b */ /* 0x003fea0003800000 */
.L_x_5698:
[----:B------:R-:W-:Y:S02]  /*38c0*/  HFMA2 R5, -RZ, RZ, 0, 4.76837158203125e-07 ;  /* 0x00000008ff057431 */ /* 0x000fe400000001ff */
[----:B------:R-:W-:-:S05]  /*38d0*/  FADD R65, R63, R0 ;  /* 0x000000003f417221 */ /* 0x000fca0000000000 */
[----:B------:R-:W-:-:S07]  /*38e0*/  MOV R4, R65 ;  /* 0x0000004100047202 */ /* 0x000fce0000000f00 */
[----:B------:R-:W-:Y:S05]  /*38f0*/  WARPSYNC.COLLECTIVE R7, `(.L_x_5699) ;  /* 0x0000000007087348 */ /* 0x000fea0003c00000 */
[----:B------:R0:W1:Y:S02]  /*3900*/  SHFL.BFLY P0, R0, R4, R5, R6 ;  /* 0x0c00000504007389 */ /* 0x0000640000000006 */
[----:B01----:R-:W-:Y:S05]  /*3910*/  ENDCOLLECTIVE ;  /* 0x000000000000791b */ /* 0x003fea0003800000 */
.L_x_5699:
[----:B------:R-:W-:Y:S02]  /*3920*/  HFMA2 R5, -RZ, RZ, 0, 9.5367431640625e-07 ;  /* 0x00000010ff057431 */ /* 0x000fe400000001ff */
[----:B------:R-:W-:-:S05]  /*3930*/  FADD R67, R65, R0 ;  /* 0x0000000041437221 */ /* 0x000fca0000000000 */
[----:B------:R-:W-:-:S07]  /*3940*/  MOV R4, R67 ;  /* 0x0000004300047202 */ /* 0x000fce0000000f00 */
[----:B------:R-:W-:Y:S05]  /*3950*/  WARPSYNC.COLLECTIVE R7, `(.L_x_5700) ;  /* 0x0000000007087348 */ /* 0x000fea0003c00000 */
[----:B------:R0:W1:Y:S02]  /*3960*/  SHFL.BFLY P0, R0, R4, R5, R6 ;  /* 0x0c00000504007389 */ /* 0x0000640000000006 */
[----:B01----:R-:W-:Y:S05]  /*3970*/  ENDCOLLECTIVE ;  /* 0x000000000000791b */ /* 0x003fea0003800000 */
.L_x_5700:
        /* <DEDUP_REMOVED lines=54> */
.L_x_5701:
[----:B------:R-:W-:Y:S02]  /*3ce0*/  HFMA2 R5, -RZ, RZ, 0, 1.1920928955078125e-07 ;  /* 0x00000002ff057431 */ /* 0x000fe400000001ff */
[----:B------:R-:W-:-:S05]  /*3cf0*/  FADD R63, R4, R0 ;  /* 0x00000000043f7221 */ /* 0x000fca0000000000 */
[----:B------:R-:W-:-:S07]  /*3d00*/  MOV R4, R63 ;  /* 0x0000003f00047202 */ /* 0x000fce0000000f00 */
[----:B------:R-:W-:Y:S05]  /*3d10*/  WARPSYNC.COLLECTIVE R7, `(.L_x_5702) ;  /* 0x0000000007087348 */ /* 0x000fea0003c00000 */
[----:B------:R0:W1:Y:S02]  /*3d20*/  SHFL.BFLY P0, R0, R4, R5, R6 ;  /* 0x0c00000504007389 */ /* 0x0000640000000006 */
[----:B01----:R-:W-:Y:S05]  /*3d30*/  ENDCOLLECTIVE ;  /* 0x000000000000791b */ /* 0x003fea0003800000 */
.L_x_5702:
[----:B------:R-:W-:Y:S02]  /*3d40*/  HFMA2 R5, -RZ, RZ, 0, 2.384185791015625e-07 ;  /* 0x00000004ff057431 */ /* 0x000fe400000001ff */
[----:B------:R-:W-:-:S05]  /*3d50*/  FADD R65, R63, R0 ;  /* 0x000000003f417221 */ /* 0x000fca0000000000 */
[----:B------:R-:W-:-:S07]  /*3d60*/  MOV R4, R65 ;  /* 0x0000004100047202 */ /* 0x000fce0000000f00 */
[----:B------:R-:W-:Y:S05]  /*3d70*/  WARPSYNC.COLLECTIVE R7, `(.L_x_5703) ;  /* 0x0000000007087348 */ /* 0x000fea0003c00000 */
[----:B------:R0:W1:Y:S02]  /*3d80*/  SHFL.BFLY P0, R0, R4, R5, R6 ;  /* 0x0c00000504007389 */ /* 0x0000640000000006 */
[----:B01----:R-:W-:Y:S05]  /*3d90*/  ENDCOLLECTIVE ;  /* 0x000000000000791b */ /* 0x003fea0003800000 */
.L_x_5703:
[----:B------:R-:W-:Y:S02]  /*3da0*/  HFMA2 R5, -RZ, RZ, 0, 4.76837158203125e-07 ;  /* 0x00000008ff057431 */ /* 0x000fe400000001ff */
[----:B------:R-:W-:-:S05]  /*3db0*/  FADD R67, R65, R0 ;  /* 0x0000000041437221 */ /* 0x000fca0000000000 */
[----:B------:R-:W-:-:S07]  /*3dc0*/  MOV R4, R67 ;  /* 0x0000004300047202 */ /* 0x000fce0000000f00 */
[----:B------:R-:W-:Y:S05]  /*3dd0*/  WARPSYNC.COLLECTIVE R7, `(.L_x_5704) ;  /* 0x0000000007087348 */ /* 0x000fea0003c00000 */
[----:B------:R0:W1:Y:S02]  /*3de0*/  SHFL.BFLY P0, R0, R4, R5, R6 ;  /* 0x0c00000504007389 */ /* 0x0000640000000006 */
[----:B01----:R-:W-:Y:S05]  /*3df0*/  ENDCOLLECTIVE ;  /* 0x000000000000791b */ /* 0x003fea0003800000 */
.L_x_5704:
[----:B------:R-:W-:Y:S02]  /*3e00*/  HFMA2 R5, -RZ, RZ, 0, 9.5367431640625e-07 ;  /* 0x00000010ff057431 */ /* 0x000fe400000001ff */
[----:B------:R-:W-:-:S05]  /*3e10*/  FADD R69, R67, R0 ;  /* 0x0000000043457221 */ /* 0x000fca0000000000 */
[----:B------:R-:W-:-:S07]  /*3e20*/  MOV R4, R69 ;  /* 0x0000004500047202 */ /* 0x000fce0000000f00 */
[----:B------:R-:W-:Y:S05]  /*3e30*/  WARPSYNC.COLLECTIVE R7, `(.L_x_5705) ;  /* 0x0000000007087348 */ /* 0x000fea0003c00000 */
[----:B------:R0:W1:Y:S02]  /*3e40*/  SHFL.BFLY P0, R0, R4, R5, R6 ;  /* 0x0c00000504007389 */ /* 0x0000640000000006 */
[----:B01----:R-:W-:Y:S05]  /*3e50*/  ENDCOLLECTIVE ;  /* 0x000000000000791b */ /* 0x003fea0003800000 */
.L_x_5705:
[----:B------:R-:W-:Y:S05]  /*3e60*/  BRA `(.L_x_5706) ;  /* 0xffffffd000147947 */ /* 0x000fea000383ffff */
.L_x_5687:
[----:B------:R-:W-:Y:S01]  /*3e70*/  HFMA2 R6, -RZ, RZ, 0, 1.847743988037109375e-06 ;  /* 0x0000001fff067431 */ /* 0x000fe200000001ff */
[----:B------:R-:W-:Y:S01]  /*3e80*/  BSSY B2, `(.L_x_5707) ;  /* 0x0000006000027945 */ /* 0x000fe20003800000 */
[----:B------:R-:W-:Y:S02]  /*3e90*/  MOV R5, 0x1 ;  /* 0x0000000100057802 */ /* 0x000fe40000000f00 */
[----:B------:R-:W-:-:S07]  /*3ea0*/  MOV R7, 0xffffffff ;  /* 0xffffffff00077802 */ /* 0x000fce0000000f00 */
[----:B------:R-:W-:Y:S05]  /*3eb0*/  WARPSYNC.COLLECTIVE R7, `(.L_x_5708) ;  /* 0x0000000007087348 */ /* 0x000fea0003c00000 */
[----:B------:R0:W1:Y:S02]  /*3ec0*/  SHFL.BFLY P0, R0, R4, R5, R6 ;  /* 0x0c00000504007389 */ /* 0x0000640000000006 */
[----:B01----:R-:W-:Y:S05]  /*3ed0*/  ENDCOLLECTIVE ;  /* 0x000000000000791b */ /* 0x003fea0003800000 */
.L_x_5708:
[----:B------:R-:W-:Y:S05]  /*3ee0*/  BSYNC B2 ;  /* 0x0000000000027941 */ /* 0x000fea0003800000 */
.L_x_5707:
[----:B------:R-:W-:Y:S02]  /*3ef0*/  HFMA2 R5, -RZ, RZ, 0, 1.1920928955078125e-07 ;  /* 0x00000002ff057431 */ /* 0x000fe400000001ff */
[----:B------:R-:W-:Y:S01]  /*3f00*/  FADD R4, R4, R0 ;  /* 0x0000000004047221 */ /* 0x000fe20000000000 */
[----:B------:R-:W-:Y:S02]  /*3f10*/  MOV R6, 0x1f ;  /* 0x0000001f00067802 */ /* 0x000fe40000000f00 */
[----:B------:R-:W-:-:S07]  /*3f20*/  MOV R7, 0xffffffff ;  /* 0xffffffff00077802 */ /* 0x000fce0000000f00 */
[----:B------:R-:W-:Y:S05]  /*3f30*/  WARPSYNC.COLLECTIVE R7, `(.L_x_5709) ;  /* 0x0000000007087348 */ /* 0x000fea0003c00000 */
[----:B------:R0:W1:Y:S02]  /*3f40*/  SHFL.BFLY P0, R0, R4, R5, R6 ;  /* 0x0c00000504007389 */ /* 0x0000640000000006 */
[----:B01----:R-:W-:Y:S05]  /*3f50*/  ENDCOLLECTIVE ;  /* 0x000000000000791b */ /* 0x003fea0003800000 */
.L_x_5709:
[----:B------:R-:W-:Y:S02]  /*3f60*/  HFMA2 R5, -RZ, RZ, 0, 2.384185791015625e-07 ;  /* 0x00000004ff057431 */ /* 0x000fe400000001ff */
[----:B------:R-:W-:-:S05]  /*3f70*/  FADD R61, R4, R0 ;  /* 0x00000000043d7221 */ /* 0x000fca0000000000 */
[----:B------:R-:W-:-:S07]  /*3f80*/  MOV R4, R61 ;  /* 0x0000003d00047202 */ /* 0x000fce0000000f00 */
[----:B------:R-:W-:Y:S05]  /*3f90*/  WARPSYNC.COLLECTIVE R7, `(.L_x_5710) ;  /* 0x0000000007087348 */ /* 0x000fea0003c00000 */
[----:B------:R0:W1:Y:S02]  /*3fa0*/  SHFL.BFLY P0, R0, R4, R5, R6 ;  /* 0x0c00000504007389 */ /* 0x0000640000000006 */
[----:B01----:R-:W-:Y:S05]  /*3fb0*/  ENDCOLLECTIVE ;  /* 0x000000000000791b */ /* 0x003fea0003800000 */
.L_x_5710:
[----:B------:R-:W-:Y:S02]  /*3fc0*/  HFMA2 R5, -RZ, RZ, 0, 4.76837158203125e-07 ;  /* 0x00000008ff057431 */ /* 0x000fe400000001ff */
[----:B------:R-:W-:-:S05]  /*3fd0*/  FADD R63, R61, R0 ;  /* 0x000000003d3f7221 */ /* 0x000fca0000000000 */
[----:B------:R-:W-:-:S07]  /*3fe0*/  MOV R4, R63 ;  /* 0x0000003f00047202 */ /* 0x000fce0000000f00 */
[----:B------:R-:W-:Y:S05]  /*3ff0*/  WARPSYNC.COLLECTIVE R7, `(.L_x_5711) ;  /* 0x0000000007087348 */ /* 0x000fea0003c00000 */
[----:B------:R0:W1:Y:S02]  /*4000*/  SHFL.BFLY P0, R0, R4, R5, R6 ;  /* 0x0c00000504007389 */ /* 0x0000640000000006 */
[----:B01----:R-:W-:Y:S05]  /*4010*/  ENDCOLLECTIVE ;  /* 0x000000000000791b */ /* 0x003fea0003800000 */
.L_x_5711:
[----:B------:R-:W-:Y:S02]  /*4020*/  HFMA2 R5, -RZ, RZ, 0, 9.5367431640625e-07 ;  /* 0x00000010ff057431 */ /* 0x000fe400000001ff */
[----:B------:R-:W-:-:S05]  /*4030*/  FADD R65, R63, R0 ;  /* 0x000000003f417221 */ /* 0x000fca0000000000 */
[----:B------:R-:W-:-:S07]  /*4040*/  MOV R4, R65 ;  /* 0x0000004100047202 */ /* 0x000fce0000000f00 */
[----:B------:R-:W-:Y:S05]  /*4050*/  WARPSYNC.COLLECTIVE R7, `(.L_x_5712) ;  /* 0x0000000007087348 */ /* 0x000fea0003c00000 */
[----:B------:R0:W1:Y:S02]  /*4060*/  SHFL.BFLY P0, R0, R4, R5, R6 ;  /* 0x0c00000504007389 */ /* 0x0000640000000006 */
[----:B01----:R-:W-:Y:S05]  /*4070*/  ENDCOLLECTIVE ;  /* 0x000000000000791b */ /* 0x003fea0003800000 */
.L_x_5712:
        /* <DEDUP_REMOVED lines=54> */
.L_x_5713:
[----:B------:R-:W-:Y:S02]  /*43e0*/  HFMA2 R5, -RZ, RZ, 0, 1.1920928955078125e-07 ;  /* 0x00000002ff057431 */ /* 0x000fe400000001ff */
[----:B------:R-:W-:-:S05]  /*43f0*/  FADD R61, R4, R0 ;  /* 0x00000000043d7221 */ /* 0x000fca0000000000 */
[----:B------:R-:W-:-:S07]  /*4400*/  MOV R4, R61 ;  /* 0x0000003d00047202 */ /* 0x000fce0000000f00 */
[----:B------:R-:W-:Y:S05]  /*4410*/  WARPSYNC.COLLECTIVE R7, `(.L_x_5714) ;  /* 0x0000000007087348 */ /* 0x000fea0003c00000 */
[----:B------:R0:W1:Y:S02]  /*4420*/  SHFL.BFLY P0, R0, R4, R5, R6 ;  /* 0x0c00000504007389 */ /* 0x0000640000000006 */
[----:B01----:R-:W-:Y:S05]  /*4430*/  ENDCOLLECTIVE ;  /* 0x000000000000791b */ /* 0x003fea0003800000 */
.L_x_5714:
[----:B------:R-:W-:Y:S02]  /*4440*/  HFMA2 R5, -RZ, RZ, 0, 2.384185791015625e-07 ;  /* 0x00000004ff057431 */ /* 0x000fe400000001ff */
[----:B------:R-:W-:-:S05]  /*4450*/  FADD R63, R61, R0 ;  /* 0x000000003d3f7221 */ /* 0x000fca0000000000 */
[----:B------:R-:W-:-:S07]  /*4460*/  MOV R4, R63 ;  /* 0x0000003f00047202 */ /* 0x000fce0000000f00 */
[----:B------:R-:W-:Y:S05]  /*4470*/  WARPSYNC.COLLECTIVE R7, `(.L_x_5715) ;  /* 0x0000000007087348 */ /* 0x000fea0003c00000 */
[----:B------:R0:W1:Y:S02]  /*4480*/  SHFL.BFLY P0, R0, R4, R5, R6 ;  /* 0x0c00000504007389 */ /* 0x0000640000000006 */
[----:B01----:R-:W-:Y:S05]  /*4490*/  ENDCOLLECTIVE ;  /* 0x000000000000791b */ /* 0x003fea0003800000 */
.L_x_5715:
[----:B------:R-:W-:Y:S02]  /*44a0*/  HFMA2 R5, -RZ, RZ, 0, 4.76837158203125e-07 ;  /* 0x00000008ff057431 */ /* 0x000fe400000001ff */
[----:B------:R-:W-:-:S05]  /*44b0*/  FADD R65, R63, R0 ;  /* 0x000000003f417221 */ /* 0x000fca0000000000 */
[----:B------:R-:W-:-:S07]  /*44c0*/  MOV R4, R65 ;  /* 0x0000004100047202 */ /* 0x000fce0000000f00 */
[----:B------:R-:W-:Y:S05]  /*44d0*/  WARPSYNC.COLLECTIVE R7, `(.L_x_5716) ;  /* 0x0000000007087348 */ /* 0x000fea0003c00000 */
[----:B------:R0:W1:Y:S02]  /*44e0*/  SHFL.BFLY P0, R0, R4, R5, R6 ;  /* 0x0c00000504007389 */ /* 0x0000640000000006 */
[----:B01----:R-:W-:Y:S05]  /*44f0*/  ENDCOLLECTIVE ;  /* 0x000000000000791b */ /* 0x003fea0003800000 */
.L_x_5716:
[----:B------:R-:W-:Y:S02]  /*4500*/  HFMA2 R5, -RZ, RZ, 0, 9.5367431640625e-07 ;  /* 0x00000010ff057431 */ /* 0x000fe400000001ff */
[----:B------:R-:W-:-:S05]  /*4510*/  FADD R67, R65, R0 ;  /* 0x0000000041437221 */ /* 0x000fca0000000000 */
[----:B------:R-:W-:-:S07]  /*4520*/  MOV R4, R67 ;  /* 0x0000004300047202 */ /* 0x000fce0000000f00 */
[----:B------:R-:W-:Y:S05]  /*4530*/  WARPSYNC.COLLECTIVE R7, `(.L_x_5717) ;  /* 0x0000000007087348 */ /* 0x000fea0003c00000 */
[----:B------:R0:W1:Y:S02]  /*4540*/  SHFL.BFLY P0, R0, R4, R5, R6 ;  /* 0x0c00000504007389 */ /* 0x0000640000000006 */
[----:B01----:R-:W-:Y:S05]  /*4550*/  ENDCOLLECTIVE ;  /* 0x000000000000791b */ /* 0x003fea0003800000 */
.L_x_5717:
[----:B------:R-:W-:Y:S05]  /*4560*/  BRA `(.L_x_5718) ;  /* 0xffffffe000a47947 */ /* 0x000fea000383ffff */
.L_x_5690:
[----:B------:R-:W-:Y:S01]  /*4570*/  HFMA2 R15, -RZ, RZ, 0, 1.847743988037109375e-06 ;  /* 0x0000001fff0f7431 */ /* 0x000fe200000001ff */
[----:B------:R-:W-:Y:S01]  /*4580*/  BSSY B0, `(.L_x_5719) ;  /* 0x0000006000007945 */ /* 0x000fe20003800000 */
[----:B------:R-:W-:Y:S02]  /*4590*/  MOV R8, 0x10 ;  /* 0x0000001000087802 */ /* 0x000fe40000000f00 */
[----:B------:R-:W-:-:S07]  /*45a0*/  MOV R7, 0xffffffff ;  /* 0xffffffff00077802 */ /* 0x000fce0000000f00 */
[----:B0----5:R-:W-:Y:S05]  /*45b0*/  WARPSYNC.COLLECTIVE R7, `(.L_x_5720) ;  /* 0x0000000007087348 */ /* 0x021fea0003c00000 */
[----:B------:R1:W2:Y:S02]  /*45c0*/  SHFL.DOWN P0, R11, R30, R8, R15 ;  /* 0x080000081e0b7389 */ /* 0x0002a4000000000f */
[----:B012--5:R-:W-:Y:S05]  /*45d0*/  ENDCOLLECTIVE ;  /* 0x000000000000791b */ /* 0x027fea0003800000 */
.L_x_5720:
[----:B------:R-:W-:Y:S05]  /*45e0*/  BSYNC B0 ;  /* 0x0000000000007941 */ /* 0x000fea0003800000 */
.L_x_5719:
        /* <DEDUP_REMOVED lines=9> */
.L_x_5721:
[----:B------:R-:W-:Y:S01]  /*4680*/  HFMA2 R8, -RZ, RZ, 0, 2.384185791015625e-07 ;  /* 0x00000004ff087431 */ /* 0x000fe200000001ff */
[----:B------:R-:W-:-:S04]  /*4690*/  MOV R0, R11 ;  /* 0x0000000b00007202 */ /* 0x000fc80000000f00 */
[----:B------:R-:W-:-:S04]  /*46a0*/  FMNMX R0, R5, R0, !PT ;  /* 0x0000000005007209 */ /* 0x000fc80007800000 */
[----:B------:R-:W-:-:S07]  /*46b0*/  MOV R30, R0 ;  /* 0x00000000001e7202 */ /* 0x000fce0000000f00 */
[----:B------:R-:W-:Y:S05]  /*46c0*/  WARPSYNC.COLLECTIVE R7, `(.L_x_5722) ;  /* 0x0000000007087348 */ /* 0x000fea0003c00000 */
[----:B------:R0:W1:Y:S02]  /*46d0*/  SHFL.DOWN P0, R11, R30, R8, R15 ;  /* 0x080000081e0b7389 */ /* 0x000064000000000f */
[----:B01----:R-:W-:Y:S05]  /*46e0*/  ENDCOLLECTIVE ;  /* 0x000000000000791b */ /* 0x003fea0003800000 */
.L_x_5722:
[----:B------:R-:W-:Y:S01]  /*46f0*/  HFMA2 R8, -RZ, RZ, 0, 1.1920928955078125e-07 ;  /* 0x00000002ff087431 */ /* 0x000fe200000001ff */
[----:B------:R-:W-:-:S04]  /*4700*/  MOV R9, R11 ;  /* 0x0000000b00097202 */ /* 0x000fc80000000f00 */
[----:B------:R-:W-:-:S04]  /*4710*/  FMNMX R9, R0, R9, !PT ;  /* 0x0000000900097209 */ /* 0x000fc80007800000 */
[----:B------:R-:W-:-:S07]  /*4720*/  MOV R30, R9 ;  /* 0x00000009001e7202 */ /* 0x000fce0000000f00 */
[----:B------:R-:W-:Y:S05]  /*4730*/  WARPSYNC.COLLECTIVE R7, `(.L_x_5723) ;  /* 0x0000000007087348 */ /* 0x000fea0003c00000 */
[----:B------:R0:W1:Y:S02]  /*4740*/  SHFL.DOWN P0, R11, R30, R8, R15 ;  /* 0x080000081e0b7389 */ /* 0x000064000000000f */
[----:B01----:R-:W-:Y:S05]  /*4750*/  ENDCOLLECTIVE ;  /* 0x000000000000791b */ /* 0x003fea0003800000 */
.L_x_5723:
[----:B------:R-:W-:Y:S01]  /*4760*/  HFMA2 R8, -RZ, RZ, 0, 5.9604644775390625e-08 ;  /* 0x00000001ff087431 */ /* 0x000fe200000001ff */
[----:B------:R-:W-:-:S04]  /*4770*/  MOV R4, R11 ;  /* 0x0000000b00047202 */ /* 0x000fc80000000f00 */
[----:B------:R-:W-:-:S04]  /*4780*/  FMNMX R4, R9, R4, !PT ;  /* 0x0000000409047209 */ /* 0x000fc80007800000 */
[----:B------:R-:W-:-:S07]  /*4790*/  MOV R30, R4 ;  /* 0x00000004001e7202 */ /* 0x000fce0000000f00 */
[----:B------:R-:W-:Y:S05]  /*47a0*/  WARPSYNC.COLLECTIVE R7, `(.L_x_5724) ;  /* 0x0000000007087348 */ /* 0x000fea0003c00000 */
[----:B------:R0:W1:Y:S02]  /*47b0*/  SHFL.DOWN P0, R11, R30, R8, R15 ;  /* 0x080000081e0b7389 */ /* 0x000064000000000f */
[----:B01----:R-:W-:Y:S05]  /*47c0*/  ENDCOLLECTIVE ;  /* 0x000000000000791b */ /* 0x003fea0003800000 */
.L_x_5724:
[----:B------:R-:W-:Y:S05]  /*47d0*/  BRA `(.L_x_5725) ;  /* 0xffffffec00147947 */ /* 0x000fea000383ffff */
.L_x_5692:
[----:B--2---:R-:W-:Y:S02]  /*47e0*/  MOV R30, R0 ;  /* 0x00000000001e7202 */ /* 0x004fe40000000f00 */
[----:B------:R-:W-:Y:S02]  /*47f0*/  MOV R8, 0x2 ;  /* 0x0000000200087802 */ /* 0x000fe40000000f00 */
[----:B------:R-:W-:Y:S02]  /*4800*/  MOV R15, 0x1f ;  /* 0x0000001f000f7802 */ /* 0x000fe40000000f00 */
[----:B------:R-:W-:-:S07]  /*4810*/  MOV R7, 0xffffffff ;  /* 0xffffffff00077802 */ /* 0x000fce0000000f00 */
[----:B01---5:R-:W-:Y:S05]  /*4820*/  WARPSYNC.COLLECTIVE R7, `(.L_x_5726) ;  /* 0x0000000007087348 */ /* 0x023fea0003c00000 */
[----:B------:R2:W3:Y:S02]  /*4830*/  SHFL.DOWN P0, R11, R30, R8, R15 ;  /* 0x080000081e0b7389 */ /* 0x0004e4000000000f */
[----:B0123-5:R-:W-:Y:S05]  /*4840*/  ENDCOLLECTIVE ;  /* 0x000000000000791b */ /* 0x02ffea0003800000 */
.L_x_5726:
[----:B------:R-:W-:Y:S02]  /*4850*/  MOV R8, 0x1 ;  /* 0x0000000100087802 */ /* 0x000fe40000000f00 */
[----:B------:R-:W-:-:S04]  /*4860*/  MOV R5, R11 ;  /* 0x0000000b00057202 */ /* 0x000fc80000000f00 */
[----:B------:R-:W-:-:S04]  /*4870*/  FMNMX R5, R5, R0, !PT ;  /* 0x0000000005057209 */ /* 0x000fc80007800000 */
[----:B------:R-:W-:-:S07]  /*4880*/  MOV R30, R5 ;  /* 0x00000005001e7202 */ /* 0x000fce0000000f00 */
[----:B------:R-:W-:Y:S05]  /*4890*/  WARPSYNC.COLLECTIVE R7, `(.L_x_5727) ;  /* 0x0000000007087348 */ /* 0x000fea0003c00000 */
[----:B------:R0:W1:Y:S02]  /*48a0*/  SHFL.DOWN P0, R11, R30, R8, R15 ;  /* 0x080000081e0b7389 */ /* 0x000064000000000f */
[----:B01----:R-:W-:Y:S05]  /*48b0*/  ENDCOLLECTIVE ;  /* 0x000000000000791b */ /* 0x003fea0003800000 */
.L_x_5727:
[----:B------:R-:W-:Y:S01]  /*48c0*/  MOV R4, R11 ;  /* 0x0000000b00047202 */ /* 0x000fe20000000f00 */
[----:B------:R-:W-:Y:S06]  /*48d0*/  BRA `(.L_x_5728) ;  /* 0xffffffec00347947 */ /* 0x000fec000383ffff */
        .weak           $__internal_69_$__cuda_sm20_rcp_rn_f32_slowpath
        .type           $__internal_69_$__cuda_sm20_rcp_rn_f32_slowpath,@function
        .size           $__internal_69_$__cuda_sm20_rcp_rn_f32_slowpath,(.L_x_6111 - $__internal_69_$__cuda_sm20_rcp_rn_f32_slowpath)
$__internal_69_$__cuda_sm20_rcp_rn_f32_slowpath:
        /* <DEDUP_REMOVED lines=15> */
.L_x_5729:
        /* <DEDUP_REMOVED lines=33> */
.L_x_5731:
[----:B------:R0:W1:Y:S02]  /*4be0*/  MUFU.RCP R3, R0 ;  /* 0x0000000000037308 */ /* 0x0000640000001000 */
.L_x_5730:
[----:B-1----:R-:W-:Y:S02]  /*4bf0*/  MOV R5, R3 ;  /* 0x0000000300057202 */ /* 0x002fe40000000f00 */
[----:B------:R-:W-:Y:S02]  /*4c00*/  MOV R2, R9 ;  /* 0x0000000900027202 */ /* 0x000fe40000000f00 */
[----:B------:R-:W-:-:S04]  /*4c10*/  MOV R3, 0x0 ;  /* 0x0000000000037802 */ /* 0x000fc80000000f00 */
[----:B0-----:R-:W-:Y:S05]  /*4c20*/  RET.REL.NODEC R2 `(_ZN18transformer_engine13normalization24rmsnorm_fwd_tuned_kernelINS0_13Kernel_traitsI13__nv_bfloat16S3_13__nv_fp8_e4m3fjLj768ELj1ELj4ELj1ELj16ENS0_18Kernel_traits_baseILj768ES3_S3_S4_fjLj128EEEEEEEvNS0_19ForwardKernelParamsE) ;  /* 0xffffffb002f47950 */ /* 0x001fea0003c3ffff */
.L_x_5732:
        /* <DEDUP_REMOVED lines=13> */
.L_x_6111:


//--------------------- .text._ZN18transformer_engine13normalization24rmsnorm_fwd_tuned_kernelINS0_13Kernel_traitsI13__nv_bfloat16S3_S3_fjLj512ELj1ELj4ELj1ELj16ENS0_18Kernel_traits_baseILj512ES3_S3_S3_fjLj128EEEEEEEvNS0_19ForwardKernelParamsE --------------------------
	.section	.text._ZN18transformer_engine13normalization24rmsnorm_fwd_tuned_kernelINS0_13Kernel_traitsI13__nv_bfloat16S3_S3_fjLj512ELj1ELj4ELj1ELj16ENS0_18Kernel_traits_baseILj512ES3_S3_S3_fjLj128EEEEEEEvNS0_19ForwardKernelParamsE,"ax",@progbits
	.align	128
        .global         _ZN18transformer_engine13normalization24rmsnorm_fwd_tuned_kernelINS0_13Kernel_traitsI13__nv_bfloat16S3_S3_fjLj512ELj1ELj4ELj1ELj16ENS0_18Kernel_traits_baseILj512ES3_S3_S3_fjLj128EEEEEEEvNS0_19ForwardKernelParamsE
        .type           _ZN18transformer_engine13normalization24rmsnorm_fwd_tuned_kernelINS0_13Kernel_traitsI13__nv_bfloat16S3_S3_fjLj512ELj1ELj4ELj1ELj16ENS0_18Kernel_traits_baseILj512ES3_S3_S3_fjLj128EEEEEEEvNS0_19ForwardKernelParamsE,@function
        .size           _ZN18transformer_engine13normalization24rmsnorm_fwd_tuned_kernelINS0_13Kernel_traitsI13__nv_bfloat16S3_S3_fjLj512ELj1ELj4ELj1ELj16ENS0_18Kernel_traits_baseILj512ES3_S3_S3_fjLj128EEEEEEEvNS0_19ForwardKernelParamsE,(.L_x_6112 - _ZN18transformer_engine13normalization24rmsnorm_fwd_tuned_kernelINS0_13Kernel_traitsI13__nv_bfloat16S3_S3_fjLj512ELj1ELj4ELj1ELj16ENS0_18Kernel_traits_baseILj512ES3_S3_S3_fjLj128EEEEEEEvNS0_19ForwardKernelParamsE)
        .other          _ZN18transformer_engine13normalization24rmsnorm_fwd_tuned_kernelINS0_13Kernel_traitsI13__nv_bfloat16S3_S3_fjLj512ELj1ELj4ELj1ELj16ENS0_18Kernel_traits_baseILj512ES3_S3_S3_fjLj128EEEEEEEvNS0_19ForwardKernelParamsE,@"STO_CUDA_ENTRY STV_DEFAULT"
_ZN18transformer_engine13normalization24rmsnorm_fwd_tuned_kernelINS0_13Kernel_traitsI13__nv_bfloat16S3_S3_fjLj512ELj1ELj4ELj1ELj16ENS0_18Kernel_traits_baseILj512ES3_S3_S3_fjLj128EEEEEEEvNS0_19ForwardKernelParamsE:
.text._ZN18transformer_engine13normalization24rmsnorm_fwd_tuned_kernelINS0_13Kernel_traitsI13__nv_bfloat16S3_S3_fjLj512ELj1ELj4ELj1ELj16ENS0_18Kernel_traits_baseILj512ES3_S3_S3_fjLj128EEEEEEEvNS0_19ForwardKernelParamsE:
        /* <DEDUP_REMOVED lines=40> */
[----:B------:R-:W-:Y:S02]  /*0280*/  SHF.L.U32 R16, R16, 0x10, RZ ;  /* 0x0000001010107819 */ /* 0x000fe400000006ff */
[----:B0-----:R-:W-:Y:S02]  /*0290*/  ISETP.NE.AND P0, PT, RZ, UR6, PT ;  /* 0x00000006ff007c0c */ /* 0x001fe4000bf05270 */
[----:B------:R-:W-:Y:S02]  /*02a0*/  SHF.L.U32 R17, R17, 0x10, RZ ;  /* 0x0000001011117819 */ /* 0x000fe400000006ff */
[----:B------:R-:W-:-:S02]  /*02b0*/  SHF.L.U32 R18, R18, 0x10, RZ ;  /* 0x0000001012127819 */ /* 0x000fc400000006ff */
[----:B------:R-:W-:Y:S02]  /*02c0*/  SHF.L.U32 R19, R19, 0x10, RZ ;  /* 0x0000001013137819 */ /* 0x000fe400000006ff */
        /* <DEDUP_REMOVED lines=23> */
[----:B------:R-:W-:Y:S01]  /*0440*/  @P0 FADD R2, R2, 1 ;  /* 0x3f80000002020421 */ /* 0x000fe20000000000 */
[----:B------:R-:W-:Y:S01]  /*0450*/  @P0 FADD R11, R11, 1 ;  /* 0x3f8000000b0b0421 */ /* 0x000fe20000000000 */
[----:B------:R-:W-:Y:S01]  /*0460*/  @P0 FADD R3, R3, 1 ;  /* 0x3f80000003030421 */ /* 0x000fe20000000000 */
[----:B------:R-:W-:Y:S01]  /*0470*/  @P0 FADD R10, R10, 1 ;  /* 0x3f8000000a0a0421 */ /* 0x000fe20000000000 */
[----:B------:R-:W-:Y:S01]  /*0480*/  @P0 FADD R29, R29, 1 ;  /* 0x3f8000001d1d0421 */ /* 0x000fe20000000000 */
[----:B------:R-:W-:-:S07]  /*0490*/  @P0 FADD R4, R4, 1 ;  /* 0x3f80000004040421 */ /* 0x000fce0000000000 */
.L_x_5737:
[----:B0-----:R-:W0:Y:S01]  /*04a0*/  LDC.64 R20, c[0x0][0x390] ;  /* 0x0000e400ff147b82 */ /* 0x001e220000000a00 */
[----:B------:R-:W-:-:S05]  /*04b0*/  LEA R30, R7, R5, 0x6 ;  /* 0x00000005071e7211 */ /* 0x000fca00078e30ff */
[----:B0-----:R-:W-:-:S05]  /*04c0*/  IMAD.WIDE.U32 R20, R30, 0x10, R20 ;  /* 0x000000101e147825 */ /* 0x001fca00078e0014 */
[----:B------:R-:W2:Y:S04]  /*04d0*/  LDG.E.128 R12, desc[UR4][R20.64] ;  /* 0x00000004140c7981 */ /* 0x000ea8000c1e1d00 */
[----:B------:R-:W3:Y:S01]  /*04e0*/  LDG.E.128 R20, desc[UR4][R20.64+0x200] ;  /* 0x0002000414147981 */ /* 0x000ee2000c1e1d00 */
[----:B------:R-:W-:Y:S01]  /*04f0*/  UMOV UR6, 0xffffffff ;  /* 0xffffffff00067882 */ /* 0x000fe20000000000 */
[----:B------:R-:W-:Y:S02]  /*0500*/  ISETP.NE.AND P2, PT, R5, RZ, PT ;  /* 0x000000ff0500720c */ /* 0x000fe40003f45270 */
[C---:B--2---:R-:W-:Y:S02]  /*0510*/  PRMT R32, R12.reuse, 0x7632, R32 ;  /* 0x000076320c207816 */ /* 0x044fe40000000020 */
[----:B------:R-:W-:-:S02]  /*0520*/  SHF.L.U32 R31, R12, 0x10, RZ ;  /* 0x000000100c1f7819 */ /* 0x000fc400000006ff */
[----:B------:R-:W-:Y:S02]  /*0530*/  SHF.L.U32 R12, R32, 0x10, RZ ;  /* 0x00000010200c7819 */ /* 0x000fe400000006ff */
[C---:B------:R-:W-:Y:S01]  /*0540*/  PRMT R32, R13.reuse, 0x7632, R32 ;  /* 0x000076320d207816 */ /* 0x040fe20000000020 */
[----:B------:R-:W-:Y:S01]  /*0550*/  FADD R35, RZ, R31 ;  /* 0x0000001fff237221 */ /* 0x000fe20000000000 */
        /* <DEDUP_REMOVED lines=12> */
[C---:B---3--:R-:W-:Y:S02]  /*0620*/  PRMT R38, R20.reuse, 0x7632, R38 ;  /* 0x0000763214267816 */ /* 0x048fe40000000026 */
        /* <DEDUP_REMOVED lines=8> */
[----:B------:R-:W-:-:S03]  /*06b0*/  SHF.L.U32 R34, R22, 0x10, RZ ;  /* 0x0000001016227819 */ /* 0x000fc600000006ff */
[----:B------:R-:W-:-:S04]  /*06c0*/  FADD R37, R39, R32 ;  /* 0x0000002027257221 */ /* 0x000fc80000000000 */
[----:B------:R-:W-:-:S04]  /*06d0*/  FADD R32, R38, R37 ;  /* 0x0000002526207221 */ /* 0x000fc80000000000 */
        /* <DEDUP_REMOVED lines=22> */
[----:B------:R-:W-:-:S04]  /*0840*/  FMUL R44, R43, 0.001953125 ;  /* 0x3b0000002b2c7820 */ /* 0x000fc80000400000 */
        /* <DEDUP_REMOVED lines=41> */
.L_x_5757:
[----:B-1----:R-:W-:-:S04]  /*0ae0*/  FADD R43, R32, R43 ;  /* 0x0000002b202b7221 */ /* 0x002fc80000000000 */
[----:B------:R-:W-:-:S04]  /*0af0*/  FMUL R43, R43, 0.001953125 ;  /* 0x3b0000002b2b7820 */ /* 0x000fc80000400000 */
        /* <DEDUP_REMOVED lines=14> */
[CC--:B------:R-:W-:Y:S01]  /*0be0*/  FMUL R40, R9.reuse, R31.reuse ;  /* 0x0000001f09287220 */ /* 0x0c0fe20000400000 */
[----:B------:R-:W-:Y:S01]  /*0bf0*/  FMUL R41, R38, R32 ;  /* 0x0000002026297220 */ /* 0x000fe20000400000 */
[----:B------:R-:W-:Y:S01]  /*0c00*/  FMNMX3 R6, R6, |R31|, |R12|, !PT ;  /* 0x4000001f06067276 */ /* 0x000fe2000780040c */
[C---:B------:R-:W-:Y:S01]  /*0c10*/  FMUL R42, R9.reuse, R33 ;  /* 0x00000021092a7220 */ /* 0x040fe20000400000 */
[----:B------:R-:W-:Y:S01]  /*0c20*/  @P1 FMUL R12, R9, R12 ;  /* 0x0000000c090c1220 */ /* 0x000fe20000400000 */
[----:B------:R-:W-:Y:S01]  /*0c30*/  FSEL R13, R31, R40, !P1 ;  /* 0x000000281f0d7208 */ /* 0x000fe20004800000 */
[----:B------:R-:W-:Y:S01]  /*0c40*/  FMUL R40, R44, R27 ;  /* 0x0000001b2c287220 */ /* 0x000fe20000400000 */
[-C--:B------:R-:W-:Y:S01]  /*0c50*/  FMUL R31, R35, R32.reuse ;  /* 0x00000020231f7220 */ /* 0x080fe20000400000 */
[-C--:B------:R-:W-:Y:S01]  /*0c60*/  FMUL R35, R14, R32.reuse ;  /* 0x000000200e237220 */ /* 0x080fe20000400000 */
[----:B------:R-:W-:Y:S01]  /*0c70*/  FMUL R44, R15, R32 ;  /* 0x000000200f2c7220 */ /* 0x000fe20000400000 */
[----:B------:R-:W-:Y:S01]  /*0c80*/  F2FP.BF16.F32.PACK_AB R12, R12, R13 ;  /* 0x0000000d0c0c723e */ /* 0x000fe200000010ff */
[----:B------:R-:W-:Y:S01]  /*0c90*/  FMUL R31, R31, R18 ;  /* 0x000000121f1f7220 */ /* 0x000fe20000400000 */
[----:B------:R-:W-:Y:S01]  /*0ca0*/  FMNMX3 R6, R6, |R33|, |R40|, !PT ;  /* 0x4000002106067276 */ /* 0x000fe20007800428 */
[----:B------:R-:W-:Y:S01]  /*0cb0*/  FMUL R14, R35, R26 ;  /* 0x0000001a230e7220 */ /* 0x000fe20000400000 */
[----:B------:R-:W-:Y:S01]  /*0cc0*/  FSEL R33, R33, R42, !P1 ;  /* 0x0000002a21217208 */ /* 0x000fe20004800000 */
[----:B------:R-:W-:Y:S01]  /*0cd0*/  FMUL R42, R36, R32 ;  /* 0x00000020242a7220 */ /* 0x000fe20000400000 */
[CC--:B------:R-:W-:Y:S01]  /*0ce0*/  FMUL R36, R9.reuse, R31.reuse ;  /* 0x0000001f09247220 */ /* 0x0c0fe20000400000 */
[----:B------:R-:W-:Y:S01]  /*0cf0*/  @P1 FMUL R40, R9, R40 ;  /* 0x0000002809281220 */ /* 0x000fe20000400000 */
[----:B------:R-:W-:Y:S01]  /*0d00*/  FMNMX3 R6, R6, |R31|, |R14|, !PT ;  /* 0x4000001f06067276 */ /* 0x000fe2000780040e */
[----:B------:R-:W-:Y:S01]  /*0d10*/  FMUL R35, R42, R19 ;  /* 0x000000132a237220 */ /* 0x000fe20000400000 */
[----:B------:R-:W-:Y:S01]  /*0d20*/  FMUL R42, R44, R25 ;  /* 0x000000192c2a7220 */ /* 0x000fe20000400000 */
[----:B------:R-:W-:Y:S01]  /*0d30*/  FSEL R15, R31, R36, !P1 ;  /* 0x000000241f0f7208 */ /* 0x000fe20004800000 */
        /* <DEDUP_REMOVED lines=8> */
[C---:B------:R-:W-:Y:S01]  /*0dc0*/  @P1 FMUL R14, R9.reuse, R14 ;  /* 0x0000000e090e1220 */ /* 0x040fe20000400000 */
[----:B------:R-:W-:Y:S01]  /*0dd0*/  @P1 FMUL R42, R9, R42 ;  /* 0x0000002a092a1220 */ /* 0x000fe20000400000 */
[----:B------:R-:W-:Y:S01]  /*0de0*/  FMUL R44, R21, R2 ;  /* 0x00000002152c7220 */ /* 0x000fe20000400000 */
[-C--:B------:R-:W-:Y:S01]  /*0df0*/  FMUL R34, R34, R32.reuse ;  /* 0x0000002022227220 */ /* 0x080fe20000400000 */
[----:B------:R-:W-:Y:S01]  /*0e00*/  FMUL R41, R22, R32 ;  /* 0x0000002016297220 */ /* 0x000fe20000400000 */
[----:B------:R-:W-:Y:S01]  /*0e10*/  FMUL R21, R40, R11 ;  /* 0x0000000b28157220 */ /* 0x000fe20000400000 */
[-C--:B------:R-:W-:Y:S01]  /*0e20*/  FMUL R39, R9, R38.reuse ;  /* 0x0000002609277220 */ /* 0x080fe20000400000 */
[----:B------:R-:W-:Y:S01]  /*0e30*/  FMNMX3 R6, R31, |R38|, |R36|, !PT ;  /* 0x400000261f067276 */ /* 0x000fe20007800424 */
[----:B------:R-:W-:Y:S01]  /*0e40*/  FMUL R20, R23, R32 ;  /* 0x0000002017147220 */ /* 0x000fe20000400000 */
[----:B------:R-:W-:Y:S01]  /*0e50*/  F2FP.BF16.F32.PACK_AB R14, R14, R15 ;  /* 0x0000000f0e0e723e */ /* 0x000fe200000010ff */
[----:B------:R-:W-:Y:S01]  /*0e60*/  FMUL R33, R9, R44 ;  /* 0x0000002c09217220 */ /* 0x000fe20000400000 */
[----:B------:R-:W-:Y:S01]  /*0e70*/  F2FP.BF16.F32.PACK_AB R15, R42, R35 ;  /* 0x000000232a0f723e */ /* 0x000fe200000010ff */
[----:B------:R-:W-:Y:S01]  /*0e80*/  FMUL R37, R37, R32 ;  /* 0x0000002025257220 */ /* 0x000fe20000400000 */
[----:B------:R-:W-:Y:S01]  /*0e90*/  FMUL R35, R34, R3 ;  /* 0x0000000322237220 */ /* 0x000fe20000400000 */
[----:B------:R-:W-:Y:S01]  /*0ea0*/  FMUL R40, R41, R10 ;  /* 0x0000000a29287220 */ /* 0x000fe20000400000 */
[----:B------:R-:W-:Y:S01]  /*0eb0*/  FMNMX3 R6, R6, |R44|, |R21|, !PT ;  /* 0x4000002c06067276 */ /* 0x000fe20007800415 */
[----:B------:R-:W-:Y:S01]  /*0ec0*/  FMUL R34, R20, R29 ;  /* 0x0000001d14227220 */ /* 0x000fe20000400000 */
[----:B------:R-:W-:Y:S01]  /*0ed0*/  FSEL R31, R38, R39, !P1 ;  /* 0x00000027261f7208 */ /* 0x000fe20004800000 */
[----:B------:R-:W0:Y:S01]  /*0ee0*/  @!P2 LDC.64 R22, c[0x0][0x3a0] ;  /* 0x0000e800ff16ab82 */ /* 0x000e220000000a00 */
[----:B------:R-:W-:Y:S01]  /*0ef0*/  FSEL R44, R44, R33, !P1 ;  /* 0x000000212c2c7208 */ /* 0x000fe20004800000 */
[----:B------:R-:W-:Y:S01]  /*0f00*/  FMUL R42, R37, R4 ;  /* 0x00000004252a7220 */ /* 0x000fe20000400000 */
[-C--:B------:R-:W-:Y:S01]  /*0f10*/  FMNMX3 R33, R6, |R35|.reuse, |R40|, !PT ;  /* 0x4000002306217276 */ /* 0x080fe20007800428 */
[C---:B------:R-:W-:Y:S01]  /*0f20*/  FMUL R37, R9.reuse, R34 ;  /* 0x0000002209257220 */ /* 0x040fe20000400000 */
[C---:B------:R-:W-:Y:S01]  /*0f30*/  FMUL R20, R9.reuse, R35 ;  /* 0x0000002309147220 */ /* 0x040fe20000400000 */
[----:B------:R-:W-:Y:S01]  /*0f40*/  @P1 FMUL R36, R9, R36 ;  /* 0x0000002409241220 */ /* 0x000fe20000400000 */
[----:B------:R-:W-:Y:S01]  /*0f50*/  FMNMX3 R6, R33, |R34|, |R42|, !PT ;  /* 0x4000002221067276 */ /* 0x000fe2000780042a */
[----:B------:R-:W1:Y:S01]  /*0f60*/  LDC.64 R38, c[0x0][0x3c8] ;  /* 0x0000f200ff267b82 */ /* 0x000e620000000a00 */
[----:B------:R-:W-:Y:S01]  /*0f70*/  FSEL R33, R34, R37, !P1 ;  /* 0x0000002522217208 */ /* 0x000fe20004800000 */
[C---:B------:R-:W-:Y:S01]  /*0f80*/  @P1 FMUL R21, R9.reuse, R21 ;  /* 0x0000001509151220 */ /* 0x040fe20000400000 */
[C---:B------:R-:W-:Y:S01]  /*0f90*/  @P1 FMUL R40, R9.reuse, R40 ;  /* 0x0000002809281220 */ /* 0x040fe20000400000 */
[----:B------:R-:W-:Y:S01]  /*0fa0*/  @P1 FMUL R42, R9, R42 ;  /* 0x0000002a092a1220 */ /* 0x000fe20000400000 */
[----:B------:R-:W-:-:S02]  /*0fb0*/  FSEL R35, R35, R20, !P1 ;  /* 0x0000001423237208 */ /* 0x000fc40004800000 */
[----:B------:R-:W-:Y:S01]  /*0fc0*/  F2FP.BF16.F32.PACK_AB R20, R36, R31 ;  /* 0x0000001f2414723e */ /* 0x000fe200000010ff */
[----:B------:R-:W2:Y:S01]  /*0fd0*/  LDC R34, c[0x0][0x380] ;  /* 0x0000e000ff227b82 */ /* 0x000ea20000000800 */
[----:B------:R-:W-:Y:S01]  /*0fe0*/  F2FP.BF16.F32.PACK_AB R21, R21, R44 ;  /* 0x0000002c1515723e */ /* 0x000fe200000010ff */
[----:B-1----:R-:W-:-:S04]  /*0ff0*/  IMAD.WIDE.U32 R38, R30, 0x10, R38 ;  /* 0x000000101e267825 */ /* 0x002fc800078e0026 */
[----:B0-----:R-:W-:Y:S01]  /*1000*/  @!P2 IMAD.WIDE R30, R7, 0x4, R22 ;  /* 0x00000004071ea825 */ /* 0x001fe200078e0216 */
[----:B------:R-:W-:Y:S02]  /*1010*/  F2FP.BF16.F32.PACK_AB R22, R40, R35 ;  /* 0x000000232816723e */ /* 0x000fe400000010ff */
[----:B------:R-:W-:Y:S02]  /*1020*/  F2FP.BF16.F32.PACK_AB R23, R42, R33 ;  /* 0x000000212a17723e */ /* 0x000fe400000010ff */
[----:B------:R0:W-:Y:S01]  /*1030*/  @!P2 STG.E desc[UR4][R30.64], R32 ;  /* 0x000000201e00a986 */ /* 0x0001e2000c101904 */
[----:B--2---:R-:W-:-:S03]  /*1040*/  LEA R7, R34, R7, 0x2 ;  /* 0x0000000722077211 */ /* 0x004fc600078e10ff */
[----:B------:R0:W-:Y:S01]  /*1050*/  STG.E.128 desc[UR4][R38.64], R12 ;  /* 0x0000000c26007986 */ /* 0x0001e2000c101d04 */
[----:B------:R-:W-:-:S03]  /*1060*/  ISETP.GE.AND P0, PT, R7, UR10, PT ;  /* 0x0000000a07007c0c */ /* 0x000fc6000bf06270 */
[----:B------:R0:W-:Y:S10]  /*1070*/  STG.E.128 desc[UR4][R38.64+0x200], R20 ;  /* 0x0002001426007986 */ /* 0x0001f4000c101d04 */
[----:B------:R-:W-:Y:S05]  /*1080*/  @!P0 BRA `(.L_x_5737) ;  /* 0xfffffff400048947 */ /* 0x000fea000383ffff */
[----:B------:R-:W-:Y:S05]  /*1090*/  BRA `(.L_x_5734) ;  /* 0x0000000c00647947 */ /* 0x000fea0003800000 */
.L_x_5735:
        /* <DEDUP_REMOVED lines=40> */
[----:B------:R-:W-:Y:S01]  /*1320*/  @P0 FADD R29, R29, 1 ;  /* 0x3f8000001d1d0421 */ /* 0x000fe20000000000 */
[----:B------:R-:W-:-:S07]  /*1330*/  @P0 FADD R21, R21, 1 ;  /* 0x3f80000015150421 */ /* 0x000fce0000000000 */
.L_x_5739:
[----:B-1----:R-:W0:Y:S01]  /*1340*/  LDC.64 R16, c[0x0][0x390] ;  /* 0x0000e400ff107b82 */ /* 0x002e220000000a00 */
        /* <DEDUP_REMOVED lines=23> */
[----:B---3--:R-:W-:-:S03]  /*14c0*/  SHF.L.U32 R33, R16, 0x10, RZ ;  /* 0x0000001010217819 */ /* 0x008fc600000006ff */
        /* <DEDUP_REMOVED lines=8> */
[--C-:B------:R-:W-:Y:S01]  /*1550*/  FADD R32, R16, R37.reuse ;  /* 0x0000002510207221 */ /* 0x100fe20000000000 */
[----:B------:R-:W-:Y:S02]  /*1560*/  SHF.L.U32 R36, R36, 0x10, RZ ;  /* 0x0000001024247819 */ /* 0x000fe400000006ff */
[C---:B------:R-:W-:Y:S01]  /*1570*/  PRMT R37, R18.reuse, 0x7632, R37 ;  /* 0x0000763212257816 */ /* 0x040fe20000000025 */
[----:B------:R-:W-:Y:S01]  /*1580*/  FADD R39, R17, R32 ;  /* 0x0000002011277221 */ /* 0x000fe20000000000 */
[----:B------:R-:W-:Y:S02]  /*1590*/  SHF.L.U32 R18, R18, 0x10, RZ ;  /* 0x0000001012127819 */ /* 0x000fe400000006ff */
[----:B------:R-:W-:Y:S01]  /*15a0*/  SHF.L.U32 R37, R37, 0x10, RZ ;  /* 0x0000001025257819 */ /* 0x000fe200000006ff */
[----:B------:R-:W-:-:S04]  /*15b0*/  FADD R39, R36, R39 ;  /* 0x0000002724277221 */ /* 0x000fc80000000000 */
        /* <DEDUP_REMOVED lines=60> */
.L_x_5769:
        /* <DEDUP_REMOVED lines=15> */
[----:B------:R-:W0:Y:S01]  /*1a70*/  LDC.64 R40, c[0x0][0x3c8] ;  /* 0x0000f200ff287b82 */ /* 0x000e220000000a00 */
[C---:B------:R-:W-:Y:S01]  /*1a80*/  @P1 FMUL R38, R9.reuse, R38 ;  /* 0x0000002609261220 */ /* 0x040fe20000400000 */
[C---:B------:R-:W-:Y:S01]  /*1a90*/  @P1 FMUL R15, R9.reuse, R15 ;  /* 0x0000000f090f1220 */ /* 0x040fe20000400000 */
[----:B------:R-:W-:Y:S01]  /*1aa0*/  FMUL R31, R28, R43 ;  /* 0x0000002b1c1f7220 */ /* 0x000fe20000400000 */
[----:B------:R-:W-:Y:S01]  /*1ab0*/  FMUL R34, R34, R32 ;  /* 0x0000002022227220 */ /* 0x000fe20000400000 */
[----:B------:R-:W-:Y:S01]  /*1ac0*/  @P1 FMUL R12, R9, R12 ;  /* 0x0000000c090c1220 */ /* 0x000fe20000400000 */
[----:B------:R-:W-:Y:S01]  /*1ad0*/  FMUL R45, R14, R32 ;  /* 0x000000200e2d7220 */ /* 0x000fe20000400000 */
[----:B------:R-:W-:Y:S01]  /*1ae0*/  F2FP.BF16.F32.PACK_AB R15, R15, R38 ;  /* 0x000000260f0f723e */ /* 0x000fe200000010ff */
[-C--:B------:R-:W-:Y:S01]  /*1af0*/  FMUL R38, R13, R32.reuse ;  /* 0x000000200d267220 */ /* 0x080fe20000400000 */
[----:B------:R-:W-:Y:S01]  /*1b00*/  @P1 FMUL R31, R9, R31 ;  /* 0x0000001f091f1220 */ /* 0x000fe20000400000 */
[----:B------:R-:W-:Y:S01]  /*1b10*/  FMUL R35, R35, R32 ;  /* 0x0000002023237220 */ /* 0x000fe20000400000 */
[----:B------:R-:W-:Y:S01]  /*1b20*/  FMUL R34, R3, R34 ;  /* 0x0000002203227220 */ /* 0x000fe20000400000 */
[----:B------:R-:W-:Y:S01]  /*1b30*/  FMUL R13, R27, R38 ;  /* 0x000000261b0d7220 */ /* 0x000fe20000400000 */
[----:B------:R-:W-:Y:S01]  /*1b40*/  FMUL R14, R2, R45 ;  /* 0x0000002d020e7220 */ /* 0x000fe20000400000 */
[----:B------:R-:W-:Y:S01]  /*1b50*/  F2FP.BF16.F32.PACK_AB R12, R31, R12 ;  /* 0x0000000c1f0c723e */ /* 0x000fe200000010ff */
[----:B------:R-:W-:Y:S01]  /*1b60*/  FMUL R35, R26, R35 ;  /* 0x000000231a237220 */ /* 0x000fe20000400000 */
[C---:B------:R-:W-:Y:S01]  /*1b70*/  @P1 FMUL R34, R9.reuse, R34 ;  /* 0x0000002209221220 */ /* 0x040fe20000400000 */
[C---:B------:R-:W-:Y:S01]  /*1b80*/  @P1 FMUL R13, R9.reuse, R13 ;  /* 0x0000000d090d1220 */ /* 0x040fe20000400000 */
[C---:B------:R-:W-:Y:S01]  /*1b90*/  @P1 FMUL R14, R9.reuse, R14 ;  /* 0x0000000e090e1220 */ /* 0x040fe20000400000 */
[----:B------:R-:W-:Y:S01]  /*1ba0*/  @P1 FMUL R35, R9, R35 ;  /* 0x0000002309231220 */ /* 0x000fe20000400000 */
[-C--:B------:R-:W-:Y:S01]  /*1bb0*/  FMUL R38, R17, R32.reuse ;  /* 0x0000002011267220 */ /* 0x080fe20000400000 */
[----:B------:R-:W-:Y:S01]  /*1bc0*/  FMUL R17, R18, R32 ;  /* 0x0000002012117220 */ /* 0x000fe20000400000 */
[----:B------:R-:W-:Y:S01]  /*1bd0*/  F2FP.BF16.F32.PACK_AB R13, R13, R34 ;  /* 0x000000220d0d723e */ /* 0x000fe200000010ff */
[----:B------:R-:W-:Y:S01]  /*1be0*/  FMUL R18, R19, R32 ;  /* 0x0000002013127220 */ /* 0x000fe20000400000 */
[----:B0-----:R-:W-:Y:S01]  /*1bf0*/  IMAD.WIDE.U32 R40, R30, 0x10, R40 ;  /* 0x000000101e287825 */ /* 0x001fe200078e0028 */
[----:B------:R-:W0:Y:S01]  /*1c00*/  LDC R34, c[0x0][0x380] ;  /* 0x0000e000ff227b82 */ /* 0x000e220000000800 */
[----:B------:R-:W-:-:S02]  /*1c10*/  F2FP.BF16.F32.PACK_AB R14, R35, R14 ;  /* 0x0000000e230e723e */ /* 0x000fc400000010ff */
[-C--:B------:R-:W-:Y:S01]  /*1c20*/  FMUL R35, R33, R32.reuse ;  /* 0x0000002021237220 */ /* 0x080fe20000400000 */
[-C--:B------:R-:W-:Y:S01]  /*1c30*/  FMUL R42, R39, R32.reuse ;  /* 0x00000020272a7220 */ /* 0x080fe20000400000 */
[-C--:B------:R-:W-:Y:S01]  /*1c40*/  FMUL R33, R16, R32.reuse ;  /* 0x0000002010217220 */ /* 0x080fe20000400000 */
[-C--:B------:R-:W-:Y:S01]  /*1c50*/  FMUL R36, R36, R32.reuse ;  /* 0x0000002024247220 */ /* 0x080fe20000400000 */
[----:B------:R-:W-:Y:S01]  /*1c60*/  FMUL R37, R37, R32 ;  /* 0x0000002025257220 */ /* 0x000fe20000400000 */
[----:B------:R-:W-:Y:S01]  /*1c70*/  FMUL R18, R29, R18 ;  /* 0x000000121d127220 */ /* 0x000fe20000400000 */
[----:B------:R-:W1:Y:S01]  /*1c80*/  @!P2 LDC.64 R30, c[0x0][0x3a0] ;  /* 0x0000e800ff1eab82 */ /* 0x000e620000000a00 */
        /* <DEDUP_REMOVED lines=15> */
[----:B------:R-:W-:-:S02]  /*1d80*/  F2FP.BF16.F32.PACK_AB R19, R19, R18 ;  /* 0x000000121313723e */ /* 0x000fc400000010ff */
[----:B------:R-:W-:Y:S02]  /*1d90*/  F2FP.BF16.F32.PACK_AB R18, R37, R44 ;  /* 0x0000002c2512723e */ /* 0x000fe400000010ff */
[----:B------:R-:W-:Y:S02]  /*1da0*/  F2FP.BF16.F32.PACK_AB R17, R36, R38 ;  /* 0x000000262411723e */ /* 0x000fe400000010ff */
[----:B------:R-:W-:Y:S01]  /*1db0*/  F2FP.BF16.F32.PACK_AB R16, R33, R16 ;  /* 0x000000102110723e */ /* 0x000fe200000010ff */
[----:B-1----:R-:W-:Y:S01]  /*1dc0*/  @!P2 IMAD.WIDE R30, R7, 0x4, R30 ;  /* 0x00000004071ea825 */ /* 0x002fe200078e021e */
[----:B0-----:R-:W-:-:S04]  /*1dd0*/  LEA R7, R34, R7, 0x2 ;  /* 0x0000000722077211 */ /* 0x001fc800078e10ff */
[----:B------:R1:W-:Y:S01]  /*1de0*/  @!P2 STG.E desc[UR4][R30.64], R32 ;  /* 0x000000201e00a986 */ /* 0x0003e2000c101904 */
[----:B------:R-:W-:-:S03]  /*1df0*/  ISETP.GE.AND P0, PT, R7, UR12, PT ;  /* 0x0000000c07007c0c */ /* 0x000fc6000bf06270 */
[----:B------:R1:W-:Y:S04]  /*1e00*/  STG.E.128 desc[UR4][R40.64], R12 ;  /* 0x0000000c28007986 */ /* 0x0003e8000c101d04 */
[----:B------:R1:W-:Y:S06]  /*1e10*/  STG.E.128 desc[UR4][R40.64+0x200], R16 ;  /* 0x0002001028007986 */ /* 0x0003ec000c101d04 */
[----:B------:R-:W-:Y:S05]  /*1e20*/  @!P0 BRA `(.L_x_5739) ;  /* 0xfffffff400448947 */ /* 0x000fea000383ffff */
.L_x_5734:
[----:B------:R-:W-:Y:S05]  /*1e30*/  BSYNC B0 ;  /* 0x0000000000007941 */ /* 0x000fea0003800000 */
.L_x_5733:
[----:B------:R-:W2:Y:S01]  /*1e40*/  LDCU.64 UR6, c[0x0][0x3f8] ;  /* 0x00007f00ff0677ac */ /* 0x000ea20008000a00 */
[----:B01----:R-:W0:Y:S01]  /*1e50*/  S2R R13, SR_TID.X ;  /* 0x00000000000d7919 */ /* 0x003e220000002100 */
[----:B--2---:R-:W-:-:S04]  /*1e60*/  UISETP.NE.U32.AND UP0, UPT, UR6, URZ, UPT ;  /* 0x000000ff0600728c */ /* 0x004fc8000bf05070 */
[----:B------:R-:W-:-:S09]  /*1e70*/  UISETP.NE.AND.EX UP0, UPT, UR7, URZ, UPT, UP0 ;  /* 0x000000ff0700728c */ /* 0x000fd2000bf05300 */
[----:B------:R-:W-:Y:S05]  /*1e80*/  BRA.U !UP0, `(.L_x_5740) ;  /* 0x0000000108a87547 */ /* 0x000fea000b800000 */
[----:B------:R-:W-:Y:S01]  /*1e90*/  UMOV UR6, 0xffffffff ;  /* 0xffffffff00067882 */ /* 0x000fe20000000000 */
[----:B0-----:R-:W-:Y:S02]  /*1ea0*/  SHF.R.U32.HI R15, RZ, 0x5, R13 ;  /* 0x00000005ff0f7819 */ /* 0x001fe4000001160d */
        /* <DEDUP_REMOVED lines=10> */
.L_x_5776:
[----:B------:R-:W-:Y:S01]  /*1f50*/  ISETP.NE.AND P0, PT, R5, RZ, PT ;  /* 0x000000ff0500720c */ /* 0x000fe20003f05270 */
[----:B------:R-:W-:Y:S05]  /*1f60*/  WARPSYNC.ALL ;  /* 0x0000000000007948 */ /* 0x000fea0003800000 */
[----:B-1----:R-:W-:Y:S01]  /*1f70*/  FMNMX R11, R2, R11, !PT ;  /* 0x0000000b020b7209 */ /* 0x002fe20007800000 */
        /* <DEDUP_REMOVED lines=21> */
.L_x_5779:
[----:B------:R-:W-:Y:S02]  /*20d0*/  ISETP.NE.AND P0, PT, R13, RZ, PT ;  /* 0x000000ff0d00720c */ /* 0x000fe40003f05270 */
[----:B-1----:R-:W-:-:S11]  /*20e0*/  FMNMX R5, R3, R2, !PT ;  /* 0x0000000203057209 */ /* 0x002fd60007800000 */
[----:B------:R-:W-:Y:S05]  /*20f0*/  @P0 BRA `(.L_x_5742) ;  /* 0x0000000000080947 */ /* 0x000fea0003800000 */
[----:B0-----:R-:W0:Y:S02]  /*2100*/  LDC.64 R2, c[0x0][0x3f8] ;  /* 0x0000fe00ff027b82 */ /* 0x001e240000000a00 */
[----:B0-----:R1:W-:Y:S02]  /*2110*/  REDG.E.MAX.S32.STRONG.GPU desc[UR4][R2.64], R5 ;  /* 0x000000050200798e */ /* 0x0013e4000d12e304 */
.L_x_5742:
[----:B------:R-:W-:Y:S05]  /*2120*/  BSYNC B0 ;  /* 0x0000000000007941 */ /* 0x000fea0003800000 */
.L_x_5740:
[----:B------:R-:W2:Y:S02]  /*2130*/  LDCU.U8 UR6, c[0x0][0x404] ;  /* 0x00008080ff0677ac */ /* 0x000ea40008000000 */
[----:B--2---:R-:W-:-:S13]  /*2140*/  ISETP.NE.AND P0, PT, RZ, UR6, PT ;  /* 0x00000006ff007c0c */ /* 0x004fda000bf05270 */
[----:B------:R-:W-:Y:S05]  /*2150*/  @!P0 EXIT ;  /* 0x000000000000894d */ /* 0x000fea0003800000 */
[----:B------:R-:W2:Y:S01]  /*2160*/  LDCU.64 UR6, c[0x0][0x3f0] ;  /* 0x00007e00ff0677ac */ /* 0x000ea20008000a00 */
[----:B0-----:R-:W-:Y:S02]  /*2170*/  LOP3.LUT P0, RZ, R8, R13, RZ, 0xfc, !PT ;  /* 0x0000000d08ff7212 */ /* 0x001fe4000780fcff */
        /* <DEDUP_REMOVED lines=8> */
[----:B-1----:R-:W-:Y:S05]  /*2200*/  CALL.REL.NOINC `($__internal_70_$__cuda_sm20_rcp_rn_f32_slowpath) ;  /* 0x0000001000087944 */ /* 0x002fea0003c00000 */
[----:B------:R-:W-:Y:S05]  /*2210*/  BRA `(.L_x_5745) ;  /* 0x0000000000107947 */ /* 0x000fea0003800000 */
.L_x_5744:
[----:B------:R-:W1:Y:S02]  /*2220*/  MUFU.RCP R0, R9 ;  /* 0x0000000900007308 */ /* 0x000e640000001000 */
[----:B-1----:R-:W-:-:S04]  /*2230*/  FFMA R2, R9, R0, -1 ;  /* 0xbf80000009027423 */ /* 0x002fc80000000000 */
[----:B------:R-:W-:-:S04]  /*2240*/  FADD.FTZ R5, -R2, -RZ ;  /* 0x800000ff02057221 */ /* 0x000fc80000010100 */
[----:B------:R-:W-:-:S07]  /*2250*/  FFMA R5, R0, R5, R0 ;  /* 0x0000000500057223 */ /* 0x000fce0000000000 */
.L_x_5745:
[----:B------:R-:W0:Y:S02]  /*2260*/  LDC.64 R2, c[0x0][0x3f0] ;  /* 0x0000fc00ff027b82 */ /* 0x000e240000000a00 */
[----:B0-----:R-:W-:Y:S01]  /*2270*/  STG.E desc[UR4][R2.64], R5 ;  /* 0x0000000502007986 */ /* 0x001fe2000c101904 */
[----:B------:R-:W-:Y:S05]  /*2280*/  EXIT ;  /* 0x000000000000794d */ /* 0x000fea0003800000 */
.L_x_5736:
[----:B------:R-:W-:Y:S01]  /*2290*/  HFMA2 R40, -RZ, RZ, 0, 5.9604644775390625e-08 ;  /* 0x00000001ff287431 */ /* 0x000fe200000001ff */
[----:B------:R-:W-:Y:S01]  /*22a0*/  BSSY B1, `(.L_x_5746) ;  /* 0x0000006000017945 */ /* 0x000fe20003800000 */
[----:B------:R-:W-:Y:S02]  /*22b0*/  MOV R41, 0x1f ;  /* 0x0000001f00297802 */ /* 0x000fe40000000f00 */
[----:B------:R-:W-:-:S07]  /*22c0*/  MOV R42, 0xffffffff ;  /* 0xffffffff002a7802 */ /* 0x000fce0000000f00 */
[----:B------:R-:W-:Y:S05]  /*22d0*/  WARPSYNC.COLLECTIVE R42, `(.L_x_5747) ;  /* 0x000000002a087348 */ /* 0x000fea0003c00000 */
[----:B------:R0:W1:Y:S02]  /*22e0*/  SHFL.BFLY P0, R43, R32, R40, R41 ;  /* 0x0c000028202b7389 */ /* 0x0000640000000029 */
[----:B01----:R-:W-:Y:S05]  /*22f0*/  ENDCOLLECTIVE ;  /* 0x000000000000791b */ /* 0x003fea0003800000 */
.L_x_5747:
[----:B------:R-:W-:Y:S05]  /*2300*/  BSYNC B1 ;  /* 0x0000000000017941 */ /* 0x000fea0003800000 */
.L_x_5746:
        /* <DEDUP_REMOVED lines=8> */
.L_x_5748:
[----:B------:R-:W-:Y:S02]  /*2390*/  HFMA2 R40, -RZ, RZ, 0, 2.384185791015625e-07 ;  /* 0x00000004ff287431 */ /* 0x000fe400000001ff */
[----:B------:R-:W-:-:S05]  /*23a0*/  FADD R45, R45, R43 ;  /* 0x0000002b2d2d7221 */ /* 0x000fca0000000000 */
[----:B------:R-:W-:-:S07]  /*23b0*/  MOV R32, R45 ;  /* 0x0000002d00207202 */ /* 0x000fce0000000f00 */
[----:B------:R-:W-:Y:S05]  /*23c0*/  WARPSYNC.COLLECTIVE R42, `(.L_x_5749) ;  /* 0x000000002a087348 */ /* 0x000fea0003c00000 */
[----:B------:R0:W1:Y:S02]  /*23d0*/  SHFL.BFLY P0, R43, R32, R40, R41 ;  /* 0x0c000028202b7389 */ /* 0x0000640000000029 */
[----:B01----:R-:W-:Y:S05]  /*23e0*/  ENDCOLLECTIVE ;  /* 0x000000000000791b */ /* 0x003fea0003800000 */
.L_x_5749:
[----:B------:R-:W-:Y:S02]  /*23f0*/  HFMA2 R40, -RZ, RZ, 0, 4.76837158203125e-07 ;  /* 0x00000008ff287431 */ /* 0x000fe400000001ff */
[----:B------:R-:W-:-:S05]  /*2400*/  FADD R44, R45, R43 ;  /* 0x0000002b2d2c7221 */ /* 0x000fca0000000000 */
[----:B------:R-:W-:-:S07]  /*2410*/  MOV R32, R44 ;  /* 0x0000002c00207202 */ /* 0x000fce0000000f00 */
[----:B------:R-:W-:Y:S05]  /*2420*/  WARPSYNC.COLLECTIVE R42, `(.L_x_5750) ;  /* 0x000000002a087348 */ /* 0x000fea0003c00000 */
[----:B------:R0:W1:Y:S02]  /*2430*/  SHFL.BFLY P0, R43, R32, R40, R41 ;  /* 0x0c000028202b7389 */ /* 0x0000640000000029 */
[----:B01----:R-:W-:Y:S05]  /*2440*/  ENDCOLLECTIVE ;  /* 0x000000000000791b */ /* 0x003fea0003800000 */
.L_x_5750:
[----:B------:R-:W-:Y:S02]  /*2450*/  HFMA2 R40, -RZ, RZ, 0, 9.5367431640625e-07 ;  /* 0x00000010ff287431 */ /* 0x000fe400000001ff */
[----:B------:R-:W-:-:S05]  /*2460*/  FADD R44, R44, R43 ;  /* 0x0000002b2c2c7221 */ /* 0x000fca0000000000 */
[----:B------:R-:W-:-:S07]  /*2470*/  MOV R32, R44 ;  /* 0x0000002c00207202 */ /* 0x000fce0000000f00 */
[----:B------:R-:W-:Y:S05]  /*2480*/  WARPSYNC.COLLECTIVE R42, `(.L_x_5751) ;  /* 0x000000002a087348 */ /* 0x000fea0003c00000 */
[----:B------:R0:W1:Y:S02]  /*2490*/  SHFL.BFLY P0, R43, R32, R40, R41 ;  /* 0x0c000028202b7389 */ /* 0x0000640000000029 */
[----:B01----:R-:W-:Y:S05]  /*24a0*/  ENDCOLLECTIVE ;  /* 0x000000000000791b */ /* 0x003fea0003800000 */
.L_x_5751:
[----:B------:R-:W-:Y:S01]  /*24b0*/  MOV R40, 0x1 ;  /* 0x0000000100287802 */ /* 0x000fe20000000f00 */
[----:B------:R-:W-:-:S04]  /*24c0*/  FADD R44, R44, R43 ;  /* 0x0000002b2c2c7221 */ /* 0x000fc80000000000 */
[----:B------:R-:W-:-:S04]  /*24d0*/  FMUL R44, R44, 0.001953125 ;  /* 0x3b0000002c2c7820 */ /* 0x000fc80000400000 */
        /* <DEDUP_REMOVED lines=32> */
[----:B------:R-:W-:-:S07]  /*26e0*/  HFMA2 R41, -RZ, RZ, 0, 1.847743988037109375e-06 ;  /* 0x0000001fff297431 */ /* 0x000fce00000001ff */
[----:B------:R-:W-:Y:S05]  /*26f0*/  WARPSYNC.COLLECTIVE R42, `(.L_x_5752) ;  /* 0x000000002a087348 */ /* 0x000fea0003c00000 */
[----:B------:R0:W1:Y:S02]  /*2700*/  SHFL.BFLY P0, R43, R32, R40, R41 ;  /* 0x0c000028202b7389 */ /* 0x0000640000000029 */
[----:B01----:R-:W-:Y:S05]  /*2710*/  ENDCOLLECTIVE ;  /* 0x000000000000791b */ /* 0x003fea0003800000 */
.L_x_5752:
[----:B------:R-:W-:Y:S02]  /*2720*/  HFMA2 R40, -RZ, RZ, 0, 1.1920928955078125e-07 ;  /* 0x00000002ff287431 */ /* 0x000fe400000001ff */
[----:B------:R-:W-:-:S05]  /*2730*/  FADD R45, R32, R43 ;  /* 0x0000002b202d7221 */ /* 0x000fca0000000000 */
[----:B------:R-:W-:-:S07]  /*2740*/  MOV R32, R45 ;  /* 0x0000002d00207202 */ /* 0x000fce0000000f00 */
[----:B------:R-:W-:Y:S05]  /*2750*/  WARPSYNC.COLLECTIVE R42, `(.L_x_5753) ;  /* 0x000000002a087348 */ /* 0x000fea0003c00000 */
[----:B------:R0:W1:Y:S02]  /*2760*/  SHFL.BFLY P0, R43, R32, R40, R41 ;  /* 0x0c000028202b7389 */ /* 0x0000640000000029 */
[----:B01----:R-:W-:Y:S05]  /*2770*/  ENDCOLLECTIVE ;  /* 0x000000000000791b */ /* 0x003fea0003800000 */
.L_x_5753:
[----:B------:R-:W-:Y:S02]  /*2780*/  HFMA2 R40, -RZ, RZ, 0, 2.384185791015625e-07 ;  /* 0x00000004ff287431 */ /* 0x000fe400000001ff */
[----:B------:R-:W-:-:S05]  /*2790*/  FADD R45, R45, R43 ;  /* 0x0000002b2d2d7221 */ /* 0x000fca0000000000 */
[----:B------:R-:W-:-:S07]  /*27a0*/  MOV R32, R45 ;  /* 0x0000002d00207202 */ /* 0x000fce0000000f00 */
[----:B------:R-:W-:Y:S05]  /*27b0*/  WARPSYNC.COLLECTIVE R42, `(.L_x_5754) ;  /* 0x000000002a087348 */ /* 0x000fea0003c00000 */
[----:B------:R0:W1:Y:S02]  /*27c0*/  SHFL.BFLY P0, R43, R32, R40, R41 ;  /* 0x0c000028202b7389 */ /* 0x0000640000000029 */
[----:B01----:R-:W-:Y:S05]  /*27d0*/  ENDCOLLECTIVE ;  /* 0x000000000000791b */ /* 0x003fea0003800000 */
.L_x_5754:
[----:B------:R-:W-:Y:S02]  /*27e0*/  HFMA2 R40, -RZ, RZ, 0, 4.76837158203125e-07 ;  /* 0x00000008ff287431 */ /* 0x000fe400000001ff */
[----:B------:R-:W-:-:S05]  /*27f0*/  FADD R45, R45, R43 ;  /* 0x0000002b2d2d7221 */ /* 0x000fca0000000000 */
[----:B------:R-:W-:-:S07]  /*2800*/  MOV R32, R45 ;  /* 0x0000002d00207202 */ /* 0x000fce0000000f00 */
[----:B------:R-:W-:Y:S05]  /*2810*/  WARPSYNC.COLLECTIVE R42, `(.L_x_5755) ;  /* 0x000000002a087348 */ /* 0x000fea0003c00000 */
[----:B------:R0:W1:Y:S02]  /*2820*/  SHFL.BFLY P0, R43, R32, R40, R41 ;  /* 0x0c000028202b7389 */ /* 0x0000640000000029 */
[----:B01----:R-:W-:Y:S05]  /*2830*/  ENDCOLLECTIVE ;  /* 0x000000000000791b */ /* 0x003fea0003800000 */
.L_x_5755:
[----:B------:R-:W-:Y:S01]  /*2840*/  MOV R40, 0x10 ;  /* 0x0000001000287802 */ /* 0x000fe20000000f00 */
[----:B------:R-:W-:-:S07]  /*2850*/  FADD R32, R45, R43 ;  /* 0x0000002b2d207221 */ /* 0x000fce0000000000 */
[----:B------:R-:W-:Y:S05]  /*2860*/  WARPSYNC.COLLECTIVE R42, `(.L_x_5756) ;  /* 0x000000002a087348 */ /* 0x000fea0003c00000 */
[----:B------:R0:W1:Y:S02]  /*2870*/  SHFL.BFLY P0, R43, R32, R40, R41 ;  /* 0x0c000028202b7389 */ /* 0x0000640000000029 */
[----:B01----:R-:W-:Y:S05]  /*2880*/  ENDCOLLECTIVE ;  /* 0x000000000000791b */ /* 0x003fea0003800000 */
.L_x_5756:
[----:B------:R-:W-:Y:S05]  /*2890*/  BRA `(.L_x_5757) ;  /* 0xffffffe000907947 */ /* 0x000fea000383ffff */
.L_x_5738:
[----:B------:R-:W-:Y:S01]  /*28a0*/  HFMA2 R40, -RZ, RZ, 0, 5.9604644775390625e-08 ;  /* 0x00000001ff287431 */ /* 0x000fe200000001ff */
[----:B------:R-:W-:Y:S01]  /*28b0*/  BSSY B1, `(.L_x_5758) ;  /* 0x0000006000017945 */ /* 0x000fe20003800000 */
[----:B------:R-:W-:Y:S02]  /*28c0*/  MOV R41, 0x1f ;  /* 0x0000001f00297802 */ /* 0x000fe40000000f00 */
[----:B------:R-:W-:-:S07]  /*28d0*/  MOV R42, 0xffffffff ;  /* 0xffffffff002a7802 */ /* 0x000fce0000000f00 */
[----:B------:R-:W-:Y:S05]  /*28e0*/  WARPSYNC.COLLECTIVE R42, `(.L_x_5759) ;  /* 0x000000002a087348 */ /* 0x000fea0003c00000 */
[----:B------:R0:W1:Y:S02]  /*28f0*/  SHFL.BFLY P0, R43, R32, R40, R41 ;  /* 0x0c000028202b7389 */ /* 0x0000640000000029 */
[----:B01----:R-:W-:Y:S05]  /*2900*/  ENDCOLLECTIVE ;  /* 0x000000000000791b */ /* 0x003fea0003800000 */
.L_x_5759:
[----:B------:R-:W-:Y:S05]  /*2910*/  BSYNC B1 ;  /* 0x0000000000017941 */ /* 0x000fea0003800000 */
.L_x_5758:
        /* <DEDUP_REMOVED lines=8> */
.L_x_5760:
[----:B------:R-:W-:Y:S02]  /*29a0*/  HFMA2 R40, -RZ, RZ, 0, 2.384185791015625e-07 ;  /* 0x00000004ff287431 */ /* 0x000fe400000001ff */
[----:B------:R-:W-:-:S05]  /*29b0*/  FADD R45, R45, R43 ;  /* 0x0000002b2d2d7221 */ /* 0x000fca0000000000 */
[----:B------:R-:W-:-:S07]  /*29c0*/  MOV R32, R45 ;  /* 0x0000002d00207202 */ /* 0x000fce0000000f00 */
[----:B------:R-:W-:Y:S05]  /*29d0*/  WARPSYNC.COLLECTIVE R42, `(.L_x_5761) ;  /* 0x000000002a087348 */ /* 0x000fea0003c00000 */
[----:B------:R0:W1:Y:S02]  /*29e0*/  SHFL.BFLY P0, R43, R32, R40, R41 ;  /* 0x0c000028202b7389 */ /* 0x0000640000000029 */
[----:B01----:R-:W-:Y:S05]  /*29f0*/  ENDCOLLECTIVE ;  /* 0x000000000000791b */ /* 0x003fea0003800000 */
.L_x_5761:
[----:B------:R-:W-:Y:S02]  /*2a00*/  HFMA2 R40, -RZ, RZ, 0, 4.76837158203125e-07 ;  /* 0x00000008ff287431 */ /* 0x000fe400000001ff */
[----:B------:R-:W-:-:S05]  /*2a10*/  FADD R44, R45, R43 ;  /* 0x0000002b2d2c7221 */ /* 0x000fca0000000000 */
[----:B------:R-:W-:-:S07]  /*2a20*/  MOV R32, R44 ;  /* 0x0000002c00207202 */ /* 0x000fce0000000f00 */
[----:B------:R-:W-:Y:S05]  /*2a30*/  WARPSYNC.COLLECTIVE R42, `(.L_x_5762) ;  /* 0x000000002a087348 */ /* 0x000fea0003c00000 */
[----:B------:R0:W1:Y:S02]  /*2a40*/  SHFL.BFLY P0, R43, R32, R40, R41 ;  /* 0x0c000028202b7389 */ /* 0x0000640000000029 */
[----:B01----:R-:W-:Y:S05]  /*2a50*/  ENDCOLLECTIVE ;  /* 0x000000000000791b */ /* 0x003fea0003800000 */
.L_x_5762:
[----:B------:R-:W-:Y:S02]  /*2a60*/  HFMA2 R40, -RZ, RZ, 0, 9.5367431640625e-07 ;  /* 0x00000010ff287431 */ /* 0x000fe400000001ff */
[----:B------:R-:W-:-:S05]  /*2a70*/  FADD R44, R44, R43 ;  /* 0x0000002b2c2c7221 */ /* 0x000fca0000000000 */
[----:B------:R-:W-:-:S07]  /*2a80*/  MOV R32, R44 ;  /* 0x0000002c00207202 */ /* 0x000fce0000000f00 */
[----:B------:R-:W-:Y:S05]  /*2a90*/  WARPSYNC.COLLECTIVE R42, `(.L_x_5763) ;  /* 0x000000002a087348 */ /* 0x000fea0003c00000 */
[----:B------:R0:W1:Y:S02]  /*2aa0*/  SHFL.BFLY P0, R43, R32, R40, R41 ;  /* 0x0c000028202b7389 */ /* 0x0000640000000029 */
[----:B01----:R-:W-:Y:S05]  /*2ab0*/  ENDCOLLECTIVE ;  /* 0x000000000000791b */ /* 0x003fea0003800000 */
.L_x_5763:
        /* <DEDUP_REMOVED lines=39> */
.L_x_5764:
[----:B------:R-:W-:Y:S02]  /*2d30*/  HFMA2 R40, -RZ, RZ, 0, 1.1920928955078125e-07 ;  /* 0x00000002ff287431 */ /* 0x000fe400000001ff */
[----:B------:R-:W-:-:S05]  /*2d40*/  FADD R45, R32, R43 ;  /* 0x0000002b202d7221 */ /* 0x000fca0000000000 */
[----:B------:R-:W-:-:S07]  /*2d50*/  MOV R32, R45 ;  /* 0x0000002d00207202 */ /* 0x000fce0000000f00 */
[----:B------:R-:W-:Y:S05]  /*2d60*/  WARPSYNC.COLLECTIVE R42, `(.L_x_5765) ;  /* 0x000000002a087348 */ /* 0x000fea0003c00000 */
[----:B------:R0:W1:Y:S02]  /*2d70*/  SHFL.BFLY P0, R43, R32, R40, R41 ;  /* 0x0c000028202b7389 */ /* 0x0000640000000029 */
[----:B01----:R-:W-:Y:S05]  /*2d80*/  ENDCOLLECTIVE ;  /* 0x000000000000791b */ /* 0x003fea0003800000 */
.L_x_5765:
[----:B------:R-:W-:Y:S02]  /*2d90*/  HFMA2 R40, -RZ, RZ, 0, 2.384185791015625e-07 ;  /* 0x00000004ff287431 */ /* 0x000fe400000001ff */
[----:B------:R-:W-:-:S05]  /*2da0*/  FADD R45, R45, R43 ;  /* 0x0000002b2d2d7221 */ /* 0x000fca0000000000 */
[----:B------:R-:W-:-:S07]  /*2db0*/  MOV R32, R45 ;  /* 0x0000002d00207202 */ /* 0x000fce0000000f00 */
[----:B------:R-:W-:Y:S05]  /*2dc0*/  WARPSYNC.COLLECTIVE R42, `(.L_x_5766) ;  /* 0x000000002a087348 */ /* 0x000fea0003c00000 */
[----:B------:R0:W1:Y:S02]  /*2dd0*/  SHFL.BFLY P0, R43, R32, R40, R41 ;  /* 0x0c000028202b7389 */ /* 0x0000640000000029 */
[----:B01----:R-:W-:Y:S05]  /*2de0*/  ENDCOLLECTIVE ;  /* 0x000000000000791b */ /* 0x003fea0003800000 */
.L_x_5766:
[----:B------:R-:W-:Y:S02]  /*2df0*/  HFMA2 R40, -RZ, RZ, 0, 4.76837158203125e-07 ;  /* 0x00000008ff287431 */ /* 0x000fe400000001ff */
[----:B------:R-:W-:-:S05]  /*2e00*/  FADD R45, R45, R43 ;  /* 0x0000002b2d2d7221 */ /* 0x000fca0000000000 */
[----:B------:R-:W-:-:S07]  /*2e10*/  MOV R32, R45 ;  /* 0x0000002d00207202 */ /* 0x000fce0000000f00 */
[----:B------:R-:W-:Y:S05]  /*2e20*/  WARPSYNC.COLLECTIVE R42, `(.L_x_5767) ;  /* 0x000000002a087348 */ /* 0x000fea0003c00000 */
[----:B------:R0:W1:Y:S02]  /*2e30*/  SHFL.BFLY P0, R43, R32, R40, R41 ;  /* 0x0c000028202b7389 */ /* 0x0000640000000029 */
[----:B01----:R-:W-:Y:S05]  /*2e40*/  ENDCOLLECTIVE ;  /* 0x000000000000791b */ /* 0x003fea0003800000 */
.L_x_5767:
[----:B------:R-:W-:Y:S01]  /*2e50*/  MOV R40, 0x10 ;  /* 0x0000001000287802 */ /* 0x000fe20000000f00 */
[----:B------:R-:W-:-:S07]  /*2e60*/  FADD R32, R45, R43 ;  /* 0x0000002b2d207221 */ /* 0x000fce0000000000 */
[----:B------:R-:W-:Y:S05]  /*2e70*/  WARPSYNC.COLLECTIVE R42, `(.L_x_5768) ;  /* 0x000000002a087348 */ /* 0x000fea0003c00000 */
[----:B------:R0:W1:Y:S02]  /*2e80*/  SHFL.BFLY P0, R43, R32, R40, R41 ;  /* 0x0c000028202b7389 */ /* 0x0000640000000029 */
[----:B01----:R-:W-:Y:S05]  /*2e90*/  ENDCOLLECTIVE ;  /* 0x000000000000791b */ /* 0x003fea0003800000 */
.L_x_5768:
[----:B------:R-:W-:Y:S05]  /*2ea0*/  BRA `(.L_x_5769) ;  /* 0xffffffe800b47947 */ /* 0x000fea000383ffff */
.L_x_5741:
[----:B------:R-:W-:Y:S01]  /*2eb0*/  HFMA2 R4, -RZ, RZ, 0, 9.5367431640625e-07 ;  /* 0x00000010ff047431 */ /* 0x000fe200000001ff */
[----:B------:R-:W-:Y:S01]  /*2ec0*/  BSSY B0, `(.L_x_5770) ;  /* 0x0000007000007945 */ /* 0x000fe20003800000 */
[----:B------:R-:W-:Y:S02]  /*2ed0*/  MOV R17, R6 ;  /* 0x0000000600117202 */ /* 0x000fe40000000f00 */
[----:B------:R-:W-:Y:S02]  /*2ee0*/  MOV R19, 0x1f ;  /* 0x0000001f00137802 */ /* 0x000fe40000000f00 */
[----:B------:R-:W-:-:S07]  /*2ef0*/  MOV R42, 0xffffffff ;  /* 0xffffffff002a7802 */ /* 0x000fce0000000f00 */
[----:B-----5:R-:W-:Y:S05]  /*2f00*/  WARPSYNC.COLLECTIVE R42, `(.L_x_5771) ;  /* 0x000000002a087348 */ /* 0x020fea0003c00000 */
[----:B------:R0:W1:Y:S02]  /*2f10*/  SHFL.DOWN P0, R11, R17, R4, R19 ;  /* 0x08000004110b7389 */ /* 0x0000640000000013 */
[----:B01---5:R-:W-:Y:S05]  /*2f20*/  ENDCOLLECTIVE ;  /* 0x000000000000791b */ /* 0x023fea0003800000 */
.L_x_5771:
[----:B------:R-:W-:Y:S05]  /*2f30*/  BSYNC B0 ;  /* 0x0000000000007941 */ /* 0x000fea0003800000 */
.L_x_5770:
        /* <DEDUP_REMOVED lines=9> */
.L_x_5772:
[----:B------:R-:W-:Y:S01]  /*2fd0*/  HFMA2 R4, -RZ, RZ, 0, 2.384185791015625e-07 ;  /* 0x00000004ff047431 */ /* 0x000fe200000001ff */
[----:B------:R-:W-:-:S04]  /*2fe0*/  MOV R0, R11 ;  /* 0x0000000b00007202 */ /* 0x000fc80000000f00 */
[----:B------:R-:W-:-:S04]  /*2ff0*/  FMNMX R0, R3, R0, !PT ;  /* 0x0000000003007209 */ /* 0x000fc80007800000 */
[----:B------:R-:W-:-:S07]  /*3000*/  MOV R17, R0 ;  /* 0x0000000000117202 */ /* 0x000fce0000000f00 */
[----:B------:R-:W-:Y:S05]  /*3010*/  WARPSYNC.COLLECTIVE R42, `(.L_x_5773) ;  /* 0x000000002a087348 */ /* 0x000fea0003c00000 */
[----:B------:R0:W1:Y:S02]  /*3020*/  SHFL.DOWN P0, R11, R17, R4, R19 ;  /* 0x08000004110b7389 */ /* 0x0000640000000013 */
[----:B01----:R-:W-:Y:S05]  /*3030*/  ENDCOLLECTIVE ;  /* 0x000000000000791b */ /* 0x003fea0003800000 */
.L_x_5773:
[----:B------:R-:W-:Y:S01]  /*3040*/  HFMA2 R4, -RZ, RZ, 0, 1.1920928955078125e-07 ;  /* 0x00000002ff047431 */ /* 0x000fe200000001ff */
[----:B------:R-:W-:-:S04]  /*3050*/  MOV R7, R11 ;  /* 0x0000000b00077202 */ /* 0x000fc80000000f00 */
[----:B------:R-:W-:-:S04]  /*3060*/  FMNMX R7, R0, R7, !PT ;  /* 0x0000000700077209 */ /* 0x000fc80007800000 */
[----:B------:R-:W-:-:S07]  /*3070*/  MOV R17, R7 ;  /* 0x0000000700117202 */ /* 0x000fce0000000f00 */
[----:B------:R-:W-:Y:S05]  /*3080*/  WARPSYNC.COLLECTIVE R42, `(.L_x_5774) ;  /* 0x000000002a087348 */ /* 0x000fea0003c00000 */
[----:B------:R0:W1:Y:S02]  /*3090*/  SHFL.DOWN P0, R11, R17, R4, R19 ;  /* 0x08000004110b7389 */ /* 0x0000640000000013 */
[----:B01----:R-:W-:Y:S05]  /*30a0*/  ENDCOLLECTIVE ;  /* 0x000000000000791b */ /* 0x003fea0003800000 */
.L_x_5774:
[----:B------:R-:W-:Y:S01]  /*30b0*/  HFMA2 R4, -RZ, RZ, 0, 5.9604644775390625e-08 ;  /* 0x00000001ff047431 */ /* 0x000fe200000001ff */
[----:B------:R-:W-:-:S04]  /*30c0*/  MOV R2, R11 ;  /* 0x0000000b00027202 */ /* 0x000fc80000000f00 */
[----:B------:R-:W-:-:S04]  /*30d0*/  FMNMX R2, R7, R2, !PT ;  /* 0x0000000207027209 */ /* 0x000fc80007800000 */
[----:B------:R-:W-:-:S07]  /*30e0*/  MOV R17, R2 ;  /* 0x0000000200117202 */ /* 0x000fce0000000f00 */
[----:B------:R-:W-:Y:S05]  /*30f0*/  WARPSYNC.COLLECTIVE R42, `(.L_x_5775) ;  /* 0x000000002a087348 */ /* 0x000fea0003c00000 */
[----:B------:R0:W1:Y:S02]  /*3100*/  SHFL.DOWN P0, R11, R17, R4, R19 ;  /* 0x08000004110b7389 */ /* 0x0000640000000013 */
[----:B01----:R-:W-:Y:S05]  /*3110*/  ENDCOLLECTIVE ;  /* 0x000000000000791b */ /* 0x003fea0003800000 */
.L_x_5775:
[----:B------:R-:W-:Y:S05]  /*3120*/  BRA `(.L_x_5776) ;  /* 0xffffffec00887947 */ /* 0x000fea000383ffff */
.L_x_5743:
[----:B-1----:R-:W-:Y:S02]  /*3130*/  MOV R17, R0 ;  /* 0x0000000000117202 */ /* 0x002fe40000000f00 */
[----:B------:R-:W-:Y:S02]  /*3140*/  MOV R4, 0x2 ;  /* 0x0000000200047802 */ /* 0x000fe40000000f00 */
[----:B------:R-:W-:Y:S02]  /*3150*/  MOV R19, 0x1f ;  /* 0x0000001f00137802 */ /* 0x000fe40000000f00 */
[----:B------:R-:W-:-:S07]  /*3160*/  MOV R42, 0xffffffff ;  /* 0xffffffff002a7802 */ /* 0x000fce0000000f00 */
[----:B0----5:R-:W-:Y:S05]  /*3170*/  WARPSYNC.COLLECTIVE R42, `(.L_x_5777) ;  /* 0x000000002a087348 */ /* 0x021fea0003c00000 */
[----:B------:R1:W2:Y:S02]  /*3180*/  SHFL.DOWN P0, R11, R17, R4, R19 ;  /* 0x08000004110b7389 */ /* 0x0002a40000000013 */
[----:B012--5:R-:W-:Y:S05]  /*3190*/  ENDCOLLECTIVE ;  /* 0x000000000000791b */ /* 0x027fea0003800000 */
.L_x_5777:
[----:B------:R-:W-:Y:S02]  /*31a0*/  MOV R4, 0x1 ;  /* 0x0000000100047802 */ /* 0x000fe40000000f00 */
[----:B------:R-:W-:-:S04]  /*31b0*/  MOV R3, R11 ;  /* 0x0000000b00037202 */ /* 0x000fc80000000f00 */
[----:B------:R-:W-:-:S04]  /*31c0*/  FMNMX R3, R3, R0, !PT ;  /* 0x0000000003037209 */ /* 0x000fc80007800000 */
[----:B------:R-:W-:-:S07]  /*31d0*/  MOV R17, R3 ;  /* 0x0000000300117202 */ /* 0x000fce0000000f00 */
[----:B------:R-:W-:Y:S05]  /*31e0*/  WARPSYNC.COLLECTIVE R42, `(.L_x_5778) ;  /* 0x000000002a087348 */ /* 0x000fea0003c00000 */
[----:B------:R0:W1:Y:S02]  /*31f0*/  SHFL.DOWN P0, R11, R17, R4, R19 ;  /* 0x08000004110b7389 */ /* 0x0000640000000013 */
[----:B01----:R-:W-:Y:S05]  /*3200*/  ENDCOLLECTIVE ;  /* 0x000000000000791b */ /* 0x003fea0003800000 */
.L_x_5778:
[----:B------:R-:W-:Y:S01]  /*3210*/  MOV R2, R11 ;  /* 0x0000000b00027202 */ /* 0x000fe20000000f00 */
[----:B------:R-:W-:Y:S06]  /*3220*/  BRA `(.L_x_5779) ;  /* 0xffffffec00a87947 */ /* 0x000fec000383ffff */
        .weak           $__internal_70_$__cuda_sm20_rcp_rn_f32_slowpath
        .type           $__internal_70_$__cuda_sm20_rcp_rn_f32_slowpath,@function
        .size           $__internal_70_$__cuda_sm20_rcp_rn_f32_slowpath,(.L_x_6112 - $__internal_70_$__cuda_sm20_rcp_rn_f32_slowpath)
$__internal_70_$__cuda_sm20_rcp_rn_f32_slowpath:
        /* <DEDUP_REMOVED lines=14> */
.L_x_5780:
        /* <DEDUP_REMOVED lines=33> */
.L_x_5782:
[----:B------:R0:W1:Y:S02]  /*3520*/  MUFU.RCP R2, R9 ;  /* 0x0000000900027308 */ /* 0x0000640000001000 */
.L_x_5781:
[----:B------:R-:W-:Y:S01]  /*3530*/  HFMA2 R3, -RZ, RZ, 0, 0 ;  /* 0x00000000ff037431 */ /* 0x000fe200000001ff */
[----:B-1----:R-:W-:Y:S02]  /*3540*/  MOV R5, R2 ;  /* 0x0000000200057202 */ /* 0x002fe40000000f00 */
[----:B------:R-:W-:-:S04]  /*3550*/  MOV R2, R7 ;  /* 0x0000000700027202 */ /* 0x000fc80000000f00 */
[----:B0-----:R-:W-:Y:S05]  /*3560*/  RET.REL.NODEC R2 `(_ZN18transformer_engine13normalization24rmsnorm_fwd_tuned_kernelINS0_13Kernel_traitsI13__nv_bfloat16S3_S3_fjLj512ELj1ELj4ELj1ELj16ENS0_18Kernel_traits_baseILj512ES3_S3_S3_fjLj128EEEEEEEvNS0_19ForwardKernelParamsE) ;  /* 0xffffffc802a47950 */ /* 0x001fea0003c3ffff */
.L_x_5783:
        /* <DEDUP_REMOVED lines=9> */
.L_x_6112:


//--------------------- .text._ZN18transformer_engine13normalization24rmsnorm_fwd_tuned_kernelINS0_13Kernel_traitsI6__halfS3_S3_fjLj512ELj1ELj4ELj1ELj16ENS0_18Kernel_traits_baseILj512ES3_S3_S3_fjLj128EEEEEEEvNS0_19ForwardKernelParamsE --------------------------
	.section	.text._ZN18transformer_engine13normalization24rmsnorm_fwd_tuned_kernelINS0_13Kernel_traitsI6__halfS3_S3_fjLj512ELj1ELj4ELj1ELj16ENS0_18Kernel_traits_baseILj512ES3_S3_S3_fjLj128EEEEEEEvNS0_19ForwardKernelParamsE,"ax",@progbits
	.align	128
        .global         _ZN18transformer_engine13normalization24rmsnorm_fwd_tuned_kernelINS0_13Kernel_traitsI6__halfS3_S3_fjLj512ELj1ELj4ELj1ELj16ENS0_18Kernel_traits_baseILj512ES3_S3_S3_fjLj128EEEEEEEvNS0_19ForwardKernelParamsE
        .type           _ZN18transformer_engine13normalization24rmsnorm_fwd_tuned_kernelINS0_13Kernel_traitsI6__halfS3_S3_fjLj512ELj1ELj4ELj1ELj16ENS0_18Kernel_traits_baseILj512ES3_S3_S3_fjLj128EEEEEEEvNS0_19ForwardKernelParamsE,@function
        .size           _ZN18transformer_engine13normalization24rmsnorm_fwd_tuned_kernelINS0_13Kernel_traitsI6__halfS3_S3_fjLj512ELj1ELj4ELj1ELj16ENS0_18Kernel_traits_baseILj512ES3_S3_S3_fjLj128EEEEEEEvNS0_19ForwardKernelParamsE,(.L_x_6113 - _ZN18transformer_engine13normalization24rmsnorm_fwd_tuned_kernelINS0_13Kernel_traitsI6__halfS3_S3_fjLj512ELj1ELj4ELj1ELj16ENS0_18Kernel_traits_baseILj512ES3_S3_S3_fjLj128EEEEEEEvNS0_19ForwardKernelParamsE)
        .other          _ZN18transformer_engine13normalization24rmsnorm_fwd_tuned_kernelINS0_13Kernel_traitsI6__halfS3_S3_fjLj512ELj1ELj4ELj1ELj16ENS0_18Kernel_traits_baseILj512ES3_S3_S3_fjLj128EEEEEEEvNS0_19ForwardKernelParamsE,@"STO_CUDA_ENTRY STV_DEFAULT"
_ZN18transformer_engine13normalization24rmsnorm_fwd_tuned_kernelINS0_13Kernel_traitsI6__halfS3_S3_fjLj512ELj1ELj4ELj1ELj16ENS0_18Kernel_traits_baseILj512ES3_S3_S3_fjLj128EEEEEEEvNS0_19ForwardKernelParamsE:
.text._ZN18transformer_engine13normalization24rmsnorm_fwd_tuned_kernelINS0_13Kernel_traitsI6__halfS3_S3_fjLj512ELj1ELj4ELj1ELj16ENS0_18Kernel_traits_baseILj512ES3_S3_S3_fjLj128EEEEEEEvNS0_19ForwardKernelParamsE:
        /* <DEDUP_REMOVED lines=19> */
[----:B------:R-:W-:Y:S03]  /*0130*/  BSSY B0, `(.L_x_5784) ;  /* 0x00001b0000007945 */ /* 0x000fe60003800000 */
[----:B------:R-:W-:Y:S01]  /*0140*/  IADD3.X R17, PT, PT, RZ, UR7, RZ, P2, !PT ;  /* 0x00000007ff117c10 */ /* 0x000fe200097fe4ff */
[----:B0-----:R0:W5:Y:S02]  /*0150*/  @P1 LDG.E R6, desc[UR4][R2.64] ;  /* 0x0000000402061981 */ /* 0x001164000c1e1900 */
[----:B0-----:R-:W-:Y:S01]  /*0160*/  HFMA2 R3, -RZ, RZ, 0, 0 ;  /* 0x00000000ff037431 */ /* 0x001fe200000001ff */
[----:B------:R-:W-:Y:S01]  /*0170*/  LOP3.LUT R2, R7, 0x1f, RZ, 0xc0, !PT ;  /* 0x0000001f07027812 */ /* 0x000fe200078ec0ff */
[----:B------:R-:W-:Y:S06]  /*0180*/  @P0 BRA `(.L_x_5785) ;  /* 0x0000001800a80947 */ /* 0x000fec0003800000 */
[----:B------:R0:W5:Y:S01]  /*0190*/  LDG.E.128 R8, desc[UR4][R16.64] ;  /* 0x0000000410087981 */ /* 0x000162000c1e1d00 */
[----:B------:R-:W1:Y:S03]  /*01a0*/  LDCU.64 UR6, c[0x0][0x3f8] ;  /* 0x00007f00ff0677ac */ /* 0x000e660008000a00 */
        /* <DEDUP_REMOVED lines=10> */
[----:B------:R-:W-:Y:S02]  /*0250*/  HADD2.F32 R0, -RZ, R8.H0_H0 ;  /* 0x20000008ff007230 */ /* 0x000fe40000004100 */
[----:B------:R-:W-:-:S02]  /*0260*/  HADD2.F32 R10, -RZ, R11.H0_H0 ;  /* 0x2000000bff0a7230 */ /* 0x000fc40000004100 */
        /* <DEDUP_REMOVED lines=27> */
.L_x_5788:
[----:B0-----:R-:W0:Y:S01]  /*0420*/  LDC.64 R36, c[0x0][0x390] ;  /* 0x0000e400ff247b82 */ /* 0x001e220000000a00 */
[----:B------:R-:W-:-:S05]  /*0430*/  LEA R30, R5, R2, 0x6 ;  /* 0x00000002051e7211 */ /* 0x000fca00078e30ff */
[----:B0-----:R-:W-:-:S05]  /*0440*/  IMAD.WIDE.U32 R36, R30, 0x10, R36 ;  /* 0x000000101e247825 */ /* 0x001fca00078e0024 */
[----:B------:R-:W2:Y:S04]  /*0450*/  LDG.E.128 R12, desc[UR4][R36.64] ;  /* 0x00000004240c7981 */ /* 0x000ea8000c1e1d00 */
[----:B------:R-:W3:Y:S01]  /*0460*/  LDG.E.128 R16, desc[UR4][R36.64+0x200] ;  /* 0x0002000424107981 */ /* 0x000ee2000c1e1d00 */
[----:B------:R-:W-:Y:S01]  /*0470*/  UMOV UR6, 0xffffffff ;  /* 0xffffffff00067882 */ /* 0x000fe20000000000 */
[----:B------:R-:W-:Y:S01]  /*0480*/  ISETP.NE.AND P2, PT, R2, RZ, PT ;  /* 0x000000ff0200720c */ /* 0x000fe20003f45270 */
[--C-:B--2---:R-:W-:Y:S02]  /*0490*/  HADD2.F32 R31, -RZ, R12.reuse.H0_H0 ;  /* 0x2000000cff1f7230 */ /* 0x104fe40000004100 */
[----:B------:R-:W-:Y:S02]  /*04a0*/  HADD2.F32 R32, -RZ, R12.H1_H1 ;  /* 0x3000000cff207230 */ /* 0x000fe40000004100 */
[----:B------:R-:W-:-:S02]  /*04b0*/  HADD2.F32 R12, -RZ, R13.H0_H0 ;  /* 0x2000000dff0c7230 */ /* 0x000fc40000004100 */
[----:B------:R-:W-:Y:S01]  /*04c0*/  FADD R33, RZ, R31 ;  /* 0x0000001fff217221 */ /* 0x000fe20000000000 */
[----:B------:R-:W-:Y:S02]  /*04d0*/  HADD2.F32 R34, -RZ, R13.H1_H1 ;  /* 0x3000000dff227230 */ /* 0x000fe40000004100 */
[----:B------:R-:W-:Y:S02]  /*04e0*/  HADD2.F32 R40, -RZ, R14.H1_H1 ;  /* 0x3000000eff287230 */ /* 0x000fe40000004100 */
[----:B------:R-:W-:Y:S01]  /*04f0*/  FADD R33, R32, R33 ;  /* 0x0000002120217221 */ /* 0x000fe20000000000 */
[----:B------:R-:W-:Y:S02]  /*0500*/  HADD2.F32 R42, -RZ, R15.H1_H1 ;  /* 0x3000000fff2a7230 */ /* 0x000fe40000004100 */
[----:B---3--:R-:W-:Y:S02]  /*0510*/  HADD2.F32 R43, -RZ, R16.H1_H1 ;  /* 0x30000010ff2b7230 */ /* 0x008fe40000004100 */
[----:B------:R-:W-:Y:S01]  /*0520*/  FADD R13, R12, R33 ;  /* 0x000000210c0d7221 */ /* 0x000fe20000000000 */
[----:B------:R-:W-:-:S02]  /*0530*/  HADD2.F32 R33, -RZ, R14.H0_H0 ;  /* 0x2000000eff217230 */ /* 0x000fc40000004100 */
[----:B------:R-:W-:Y:S02]  /*0540*/  HADD2.F32 R14, -RZ, R15.H0_H0 ;  /* 0x2000000fff0e7230 */ /* 0x000fe40000004100 */
[----:B------:R-:W-:Y:S01]  /*0550*/  FADD R38, R34, R13 ;  /* 0x0000000d22267221 */ /* 0x000fe20000000000 */
[----:B------:R-:W-:Y:S02]  /*0560*/  HADD2.F32 R15, -RZ, R16.H0_H0 ;  /* 0x20000010ff0f7230 */ /* 0x000fe40000004100 */
[--C-:B------:R-:W-:Y:S02]  /*0570*/  HADD2.F32 R16, -RZ, R17.reuse.H0_H0 ;  /* 0x20000011ff107230 */ /* 0x100fe40000004100 */
[----:B------:R-:W-:Y:S01]  /*0580*/  FADD R13, R33, R38 ;  /* 0x00000026210d7221 */ /* 0x000fe20000000000 */
[----:B------:R-:W-:-:S03]  /*0590*/  HADD2.F32 R17, -RZ, R17.H1_H1 ;  /* 0x30000011ff117230 */ /* 0x000fc60000004100 */
        /* <DEDUP_REMOVED lines=28> */
[--C-:B------:R-:W-:Y:S01]  /*0760*/  FADD R35, R32, -R45.reuse ;  /* 0x8000002d20237221 */ /* 0x100fe20000000000 */
[----:B------:R-:W-:Y:S02]  /*0770*/  FADD R44, R12, -R45 ;  /* 0x8000002d0c2c7221 */ /* 0x000fe40000000000 */
[----:B------:R-:W-:-:S04]  /*0780*/  FFMA R13, R13, R13, RZ ;  /* 0x0000000d0d0d7223 */ /* 0x000fc800000000ff */
        /* <DEDUP_REMOVED lines=37> */
.L_x_5808:
[----:B-1----:R-:W-:-:S04]  /*09e0*/  FADD R41, R13, R41 ;  /* 0x000000290d297221 */ /* 0x002fc80000000000 */
[----:B------:R-:W-:-:S04]  /*09f0*/  FMUL R44, R41, 0.001953125 ;  /* 0x3b000000292c7820 */ /* 0x000fc80000400000 */
        /* <DEDUP_REMOVED lines=9> */
[-C--:B------:R-:W-:Y:S01]  /*0a90*/  FMUL R40, R40, R35.reuse ;  /* 0x0000002328287220 */ /* 0x080fe20000400000 */
        /* <DEDUP_REMOVED lines=25> */
[----:B------:R-:W-:Y:S01]  /*0c30*/  FMNMX3 R34, R34, |R3|, |R15|, !PT ;  /* 0x4000000322227276 */ /* 0x000fe2000780040f */
[----:B------:R-:W-:Y:S01]  /*0c40*/  FMUL R31, R31, R24 ;  /* 0x000000181f1f7220 */ /* 0x000fe20000400000 */
[C---:B------:R-:W-:Y:S01]  /*0c50*/  FMUL R42, R6.reuse, R39 ;  /* 0x00000027062a7220 */ /* 0x040fe20000400000 */
[C---:B------:R-:W-:Y:S01]  /*0c60*/  @P1 FMUL R15, R6.reuse, R15 ;  /* 0x0000000f060f1220 */ /* 0x040fe20000400000 */
[----:B------:R-:W-:Y:S01]  /*0c70*/  FSEL R40, R3, R40, !P1 ;  /* 0x0000002803287208 */ /* 0x000fe20004800000 */
[----:B------:R-:W-:Y:S01]  /*0c80*/  @P1 FMUL R13, R6, R13 ;  /* 0x0000000d060d1220 */ /* 0x000fe20000400000 */
[----:B------:R-:W-:Y:S01]  /*0c90*/  FMNMX3 R3, R34, |R39|, |R31|, !PT ;  /* 0x4000002722037276 */ /* 0x000fe2000780041f */
[----:B------:R-:W-:Y:S01]  /*0ca0*/  @P1 FMUL R33, R6, R33 ;  /* 0x0000002106211220 */ /* 0x000fe20000400000 */
[----:B------:R-:W-:Y:S01]  /*0cb0*/  FSEL R34, R39, R42, !P1 ;  /* 0x0000002a27227208 */ /* 0x000fe20004800000 */
[-C--:B------:R-:W-:Y:S01]  /*0cc0*/  FMUL R42, R16, R35.reuse ;  /* 0x00000023102a7220 */ /* 0x080fe20000400000 */
[-C--:B------:R-:W-:Y:S01]  /*0cd0*/  FMUL R17, R17, R35.reuse ;  /* 0x0000002311117220 */ /* 0x080fe20000400000 */
[----:B------:R-:W-:Y:S01]  /*0ce0*/  F2FP.F16.F32.PACK_AB R15, R15, R40 ;  /* 0x000000280f0f723e */ /* 0x000fe200000000ff */
[----:B------:R-:W-:Y:S01]  /*0cf0*/  FMUL R40, R36, R35 ;  /* 0x0000002324287220 */ /* 0x000fe20000400000 */
[----:B------:R-:W-:Y:S01]  /*0d00*/  FMUL R42, R42, R23 ;  /* 0x000000172a2a7220 */ /* 0x000fe20000400000 */
[----:B------:R-:W-:Y:S01]  /*0d10*/  F2FP.F16.F32.PACK_AB R13, R13, R32 ;  /* 0x000000200d0d723e */ /* 0x000fe200000000ff */
[-C--:B------:R-:W-:Y:S01]  /*0d20*/  FMUL R16, R18, R35.reuse ;  /* 0x0000002312107220 */ /* 0x080fe20000400000 */
[----:B------:R-:W-:Y:S01]  /*0d30*/  F2FP.F16.F32.PACK_AB R14, R33, R14 ;  /* 0x0000000e210e723e */ /* 0x000fe200000000ff */
[----:B------:R-:W-:Y:S01]  /*0d40*/  FMUL R36, R19, R35 ;  /* 0x0000002313247220 */ /* 0x000fe20000400000 */
[----:B------:R-:W0:Y:S01]  /*0d50*/  LDC.64 R32, c[0x0][0x3c8] ;  /* 0x0000f200ff207b82 */ /* 0x000e220000000a00 */
[----:B------:R-:W-:Y:S01]  /*0d60*/  FMUL R17, R17, R26 ;  /* 0x0000001a11117220 */ /* 0x000fe20000400000 */
[C---:B------:R-:W-:Y:S01]  /*0d70*/  @P1 FMUL R12, R6.reuse, R12 ;  /* 0x0000000c060c1220 */ /* 0x040fe20000400000 */
[-C--:B------:R-:W-:Y:S01]  /*0d80*/  FMUL R39, R6, R42.reuse ;  /* 0x0000002a06277220 */ /* 0x080fe20000400000 */
[----:B------:R-:W-:Y:S01]  /*0d90*/  FMUL R40, R40, R25 ;  /* 0x0000001928287220 */ /* 0x000fe20000400000 */
[----:B------:R-:W-:Y:S01]  /*0da0*/  FMUL R43, R16, R27 ;  /* 0x0000001b102b7220 */ /* 0x000fe20000400000 */
[----:B------:R-:W-:Y:S01]  /*0db0*/  FMNMX3 R3, R3, |R42|, |R17|, !PT ;  /* 0x4000002a03037276 */ /* 0x000fe20007800411 */
[----:B------:R-:W-:Y:S01]  /*0dc0*/  @P1 FMUL R31, R6, R31 ;  /* 0x0000001f061f1220 */ /* 0x000fe20000400000 */
[----:B------:R-:W1:Y:S01]  /*0dd0*/  @!P2 LDC.64 R18, c[0x0][0x3a0] ;  /* 0x0000e800ff12ab82 */ /* 0x000e620000000a00 */
[----:B------:R-:W-:Y:S01]  /*0de0*/  F2FP.F16.F32.PACK_AB R12, R12, R37 ;  /* 0x000000250c0c723e */ /* 0x000fe200000000ff */
[----:B------:R-:W-:Y:S01]  /*0df0*/  FMUL R37, R38, R35 ;  /* 0x0000002326257220 */ /* 0x000fe20000400000 */
[----:B------:R-:W-:Y:S01]  /*0e00*/  FSEL R42, R42, R39, !P1 ;  /* 0x000000272a2a7208 */ /* 0x000fe20004800000 */
[----:B------:R-:W-:Y:S01]  /*0e10*/  FMUL R39, R36, R29 ;  /* 0x0000001d24277220 */ /* 0x000fe20000400000 */
[C---:B------:R-:W-:Y:S01]  /*0e20*/  FMUL R41, R6.reuse, R40 ;  /* 0x0000002806297220 */ /* 0x040fe20000400000 */
[----:B------:R-:W-:Y:S01]  /*0e30*/  FMUL R37, R37, R28 ;  /* 0x0000001c25257220 */ /* 0x000fe20000400000 */
[C---:B------:R-:W-:Y:S01]  /*0e40*/  FMUL R38, R6.reuse, R43 ;  /* 0x0000002b06267220 */ /* 0x040fe20000400000 */
[----:B------:R-:W2:Y:S01]  /*0e50*/  LDC R36, c[0x0][0x380] ;  /* 0x0000e000ff247b82 */ /* 0x000ea20000000800 */
[----:B------:R-:W-:-:S02]  /*0e60*/  @P1 FMUL R17, R6, R17 ;  /* 0x0000001106111220 */ /* 0x000fc40000400000 */
[----:B------:R-:W-:Y:S01]  /*0e70*/  FMNMX3 R16, R3, |R40|, |R37|, !PT ;  /* 0x4000002803107276 */ /* 0x000fe20007800425 */
[----:B------:R-:W-:Y:S01]  /*0e80*/  @P1 FMUL R37, R6, R37 ;  /* 0x0000002506251220 */ /* 0x000fe20000400000 */
[----:B------:R-:W-:Y:S02]  /*0e90*/  FSEL R40, R40, R41, !P1 ;  /* 0x0000002928287208 */ /* 0x000fe40004800000 */
[----:B------:R-:W-:Y:S01]  /*0ea0*/  FMNMX3 R3, R16, |R43|, |R39|, !PT ;  /* 0x4000002b10037276 */ /* 0x000fe20007800427 */
[----:B------:R-:W-:Y:S01]  /*0eb0*/  @P1 FMUL R39, R6, R39 ;  /* 0x0000002706271220 */ /* 0x000fe20000400000 */
[----:B------:R-:W-:Y:S01]  /*0ec0*/  FSEL R38, R43, R38, !P1 ;  /* 0x000000262b267208 */ /* 0x000fe20004800000 */
[----:B0-----:R-:W-:Y:S01]  /*0ed0*/  IMAD.WIDE.U32 R32, R30, 0x10, R32 ;  /* 0x000000101e207825 */ /* 0x001fe200078e0020 */
[----:B------:R-:W-:Y:S02]  /*0ee0*/  F2FP.F16.F32.PACK_AB R16, R31, R34 ;  /* 0x000000221f10723e */ /* 0x000fe400000000ff */
[----:B------:R-:W-:Y:S01]  /*0ef0*/  F2FP.F16.F32.PACK_AB R17, R17, R42 ;  /* 0x0000002a1111723e */ /* 0x000fe200000000ff */
[----:B-1----:R-:W-:Y:S01]  /*0f00*/  @!P2 IMAD.WIDE R30, R5, 0x4, R18 ;  /* 0x00000004051ea825 */ /* 0x002fe200078e0212 */
[----:B------:R-:W-:-:S02]  /*0f10*/  F2FP.F16.F32.PACK_AB R18, R37, R40 ;  /* 0x000000282512723e */ /* 0x000fc400000000ff */
[----:B------:R-:W-:Y:S02]  /*0f20*/  F2FP.F16.F32.PACK_AB R19, R39, R38 ;  /* 0x000000262713723e */ /* 0x000fe400000000ff */
[----:B------:R0:W-:Y:S01]  /*0f30*/  @!P2 STG.E desc[UR4][R30.64], R35 ;  /* 0x000000231e00a986 */ /* 0x0001e2000c101904 */
[----:B--2---:R-:W-:-:S03]  /*0f40*/  LEA R5, R36, R5, 0x2 ;  /* 0x0000000524057211 */ /* 0x004fc600078e10ff */
[----:B------:R0:W-:Y:S01]  /*0f50*/  STG.E.128 desc[UR4][R32.64], R12 ;  /* 0x0000000c20007986 */ /* 0x0001e2000c101d04 */
[----:B------:R-:W-:-:S03]  /*0f60*/  ISETP.GE.AND P0, PT, R5, UR10, PT ;  /* 0x0000000a05007c0c */ /* 0x000fc6000bf06270 */
[----:B------:R0:W-:Y:S10]  /*0f70*/  STG.E.128 desc[UR4][R32.64+0x200], R16 ;  /* 0x0002001020007986 */ /* 0x0001f4000c101d04 */
[----:B------:R-:W-:Y:S05]  /*0f80*/  @!P0 BRA `(.L_x_5788) ;  /* 0xfffffff400248947 */ /* 0x000fea000383ffff */
[----:B------:R-:W-:Y:S05]  /*0f90*/  BRA `(.L_x_5785) ;  /* 0x0000000c00247947 */ /* 0x000fea0003800000 */
.L_x_5786:
[----:B------:R-:W0:Y:S01]  /*0fa0*/  LDCU.U8 UR6, c[0x0][0x3c0] ;  /* 0x00007800ff0677ac */ /* 0x000e220008000000 */
[--C-:B-----5:R-:W-:Y:S02]  /*0fb0*/  HADD2.F32 R7, -RZ, R9.reuse.H0_H0 ;  /* 0x20000009ff077230 */ /* 0x120fe40000004100 */
        /* <DEDUP_REMOVED lines=32> */
.L_x_5790:
[----:B--2---:R-:W0:Y:S01]  /*11c0*/  LDC.64 R34, c[0x0][0x390] ;  /* 0x0000e400ff227b82 */ /* 0x004e220000000a00 */
        /* <DEDUP_REMOVED lines=11> */
[--C-:B------:R-:W-:Y:S02]  /*1280*/  HADD2.F32 R36, -RZ, R14.reuse.H0_H0 ;  /* 0x2000000eff247230 */ /* 0x100fe40000004100 */
[----:B------:R-:W-:Y:S01]  /*1290*/  FADD R33, R32, R33 ;  /* 0x0000002120217221 */ /* 0x000fe20000000000 */
[----:B------:R-:W-:Y:S02]  /*12a0*/  HADD2.F32 R14, -RZ, R14.H1_H1 ;  /* 0x3000000eff0e7230 */ /* 0x000fe40000004100 */
[--C-:B------:R-:W-:Y:S02]  /*12b0*/  HADD2.F32 R44, -RZ, R15.reuse.H0_H0 ;  /* 0x2000000fff2c7230 */ /* 0x100fe40000004100 */
[----:B------:R-:W-:Y:S01]  /*12c0*/  FADD R33, R12, R33 ;  /* 0x000000210c217221 */ /* 0x000fe20000000000 */
[----:B------:R-:W-:-:S02]  /*12d0*/  HADD2.F32 R15, -RZ, R15.H1_H1 ;  /* 0x3000000fff0f7230 */ /* 0x000fc40000004100 */
[--C-:B---3--:R-:W-:Y:S02]  /*12e0*/  HADD2.F32 R42, -RZ, R18.reuse.H0_H0 ;  /* 0x20000012ff2a7230 */ /* 0x108fe40000004100 */
[----:B------:R-:W-:Y:S01]  /*12f0*/  FADD R33, R38, R33 ;  /* 0x0000002126217221 */ /* 0x000fe20000000000 */
[----:B------:R-:W-:-:S03]  /*1300*/  HADD2.F32 R18, -RZ, R18.H1_H1 ;  /* 0x30000012ff127230 */ /* 0x000fc60000004100 */
[----:B------:R-:W-:-:S04]  /*1310*/  FADD R33, R36, R33 ;  /* 0x0000002124217221 */ /* 0x000fc80000000000 */
[----:B------:R-:W-:-:S04]  /*1320*/  FADD R33, R14, R33 ;  /* 0x000000210e217221 */ /* 0x000fc80000000000 */
[----:B------:R-:W-:Y:S01]  /*1330*/  FADD R34, R44, R33 ;  /* 0x000000212c227221 */ /* 0x000fe20000000000 */
[----:B------:R-:W-:-:S03]  /*1340*/  HADD2.F32 R33, -RZ, R16.H0_H0 ;  /* 0x20000010ff217230 */ /* 0x000fc60000004100 */
        /* <DEDUP_REMOVED lines=67> */
.L_x_5820:
        /* <DEDUP_REMOVED lines=8> */
[-C--:B0-----:R-:W-:Y:S01]  /*1800*/  FMUL R13, R44, R35.reuse ;  /* 0x000000232c0d7220 */ /* 0x081fe20000400000 */
[-C--:B------:R-:W-:Y:S01]  /*1810*/  FMUL R37, R15, R35.reuse ;  /* 0x000000230f257220 */ /* 0x080fe20000400000 */
[----:B------:R-:W0:Y:S01]  /*1820*/  LDC.64 R44, c[0x0][0x3c8] ;  /* 0x0000f200ff2c7b82 */ /* 0x000e220000000a00 */
        /* <DEDUP_REMOVED lines=10> */
[----:B------:R-:W1:Y:S01]  /*18d0*/  LDC R32, c[0x0][0x380] ;  /* 0x0000e000ff207b82 */ /* 0x000e620000000800 */
[----:B------:R-:W-:Y:S01]  /*18e0*/  F2FP.F16.F32.PACK_AB R15, R37, R15 ;  /* 0x0000000f250f723e */ /* 0x000fe200000000ff */
        /* <DEDUP_REMOVED lines=11> */
[----:B0-----:R-:W-:-:S04]  /*19a0*/  IMAD.WIDE.U32 R44, R31, 0x10, R44 ;  /* 0x000000101f2c7825 */ /* 0x001fc800078e002c */
[----:B------:R-:W-:Y:S01]  /*19b0*/  @P1 FMUL R39, R6, R39 ;  /* 0x0000002706271220 */ /* 0x000fe20000400000 */
[----:B------:R-:W0:Y:S01]  /*19c0*/  @!P2 LDC.64 R30, c[0x0][0x3a0] ;  /* 0x0000e800ff1eab82 */ /* 0x000e220000000a00 */
[----:B------:R-:W-:Y:S01]  /*19d0*/  F2FP.F16.F32.PACK_AB R14, R14, R41 ;  /* 0x000000290e0e723e */ /* 0x000fe200000000ff */
[----:B------:R-:W-:Y:S01]  /*19e0*/  FMUL R41, R18, R35 ;  /* 0x0000002312297220 */ /* 0x000fe20000400000 */
[----:B------:R-:W-:Y:S01]  /*19f0*/  F2FP.F16.F32.PACK_AB R12, R12, R37 ;  /* 0x000000250c0c723e */ /* 0x000fe200000000ff */
[----:B------:R-:W-:Y:S01]  /*1a00*/  FMUL R37, R16, R35 ;  /* 0x0000002310257220 */ /* 0x000fe20000400000 */
[----:B------:R-:W-:Y:S01]  /*1a10*/  F2FP.F16.F32.PACK_AB R13, R39, R13 ;  /* 0x0000000d270d723e */ /* 0x000fe200000000ff */
        /* <DEDUP_REMOVED lines=28> */
[----:B-1----:R-:W-:Y:S01]  /*1be0*/  LEA R5, R32, R5, 0x2 ;  /* 0x0000000520057211 */ /* 0x002fe200078e10ff */
[----:B------:R2:W-:Y:S03]  /*1bf0*/  STG.E.128 desc[UR4][R44.64], R12 ;  /* 0x0000000c2c007986 */ /* 0x0005e6000c101d04 */
[----:B------:R-:W-:Y:S01]  /*1c00*/  ISETP.GE.AND P0, PT, R5, UR12, PT ;  /* 0x0000000c05007c0c */ /* 0x000fe2000bf06270 */
[----:B------:R2:W-:-:S12]  /*1c10*/  STG.E.128 desc[UR4][R44.64+0x200], R16 ;  /* 0x000200102c007986 */ /* 0x0005d8000c101d04 */
[----:B------:R-:W-:Y:S05]  /*1c20*/  @!P0 BRA `(.L_x_5790) ;  /* 0xfffffff400648947 */ /* 0x000fea000383ffff */
.L_x_5785:
[----:B------:R-:W-:Y:S05]  /*1c30*/  BSYNC B0 ;  /* 0x0000000000007941 */ /* 0x000fea0003800000 */
.L_x_5784:
[----:B------:R-:W1:Y:S01]  /*1c40*/  LDCU.64 UR6, c[0x0][0x3f8] ;  /* 0x00007f00ff0677ac */ /* 0x000e620008000a00 */
[----:B------:R-:W3:Y:S01]  /*1c50*/  S2R R9, SR_TID.X ;  /* 0x0000000000097919 */ /* 0x000ee20000002100 */
[----:B-1----:R-:W-:-:S04]  /*1c60*/  UISETP.NE.U32.AND UP0, UPT, UR6, URZ, UPT ;  /* 0x000000ff0600728c */ /* 0x002fc8000bf05070 */
[----:B------:R-:W-:-:S09]  /*1c70*/  UISETP.NE.AND.EX UP0, UPT, UR7, URZ, UPT, UP0 ;  /* 0x000000ff0700728c */ /* 0x000fd2000bf05300 */
[----:B------:R-:W-:Y:S05]  /*1c80*/  BRA.U !UP0, `(.L_x_5791) ;  /* 0x0000000108a87547 */ /* 0x000fea000b800000 */
[----:B------:R-:W-:Y:S01]  /*1c90*/  UMOV UR6, 0xffffffff ;  /* 0xffffffff00067882 */ /* 0x000fe20000000000 */
[----:B---3--:R-:W-:Y:S02]  /*1ca0*/  SHF.R.U32.HI R11, RZ, 0x5, R9 ;  /* 0x00000005ff0b7819 */ /* 0x008fe40000011609 */
        /* <DEDUP_REMOVED lines=10> */
.L_x_5827:
[----:B------:R-:W-:Y:S01]  /*1d50*/  ISETP.NE.AND P0, PT, R2, RZ, PT ;  /* 0x000000ff0200720c */ /* 0x000fe20003f05270 */
[----:B------:R-:W-:Y:S05]  /*1d60*/  WARPSYNC.ALL ;  /* 0x0000000000007948 */ /* 0x000fea0003800000 */
[----:B-1-3--:R-:W-:Y:S01]  /*1d70*/  FMNMX R7, R7, R10, !PT ;  /* 0x0000000a07077209 */ /* 0x00afe20007800000 */
        /* <DEDUP_REMOVED lines=21> */
.L_x_5830:
[----:B------:R-:W-:Y:S02]  /*1ed0*/  ISETP.NE.AND P0, PT, R9, RZ, PT ;  /* 0x000000ff0900720c */ /* 0x000fe40003f05270 */
[----:B---3--:R-:W-:-:S11]  /*1ee0*/  FMNMX R5, R3, R2, !PT ;  /* 0x0000000203057209 */ /* 0x008fd60007800000 */
[----:B------:R-:W-:Y:S05]  /*1ef0*/  @P0 BRA `(.L_x_5793) ;  /* 0x0000000000080947 */ /* 0x000fea0003800000 */
[----:B-1----:R-:W1:Y:S02]  /*1f00*/  LDC.64 R2, c[0x0][0x3f8] ;  /* 0x0000fe00ff027b82 */ /* 0x002e640000000a00 */
[----:B-1----:R3:W-:Y:S02]  /*1f10*/  REDG.E.MAX.S32.STRONG.GPU desc[UR4][R2.64], R5 ;  /* 0x000000050200798e */ /* 0x0027e4000d12e304 */
.L_x_5793:
[----:B------:R-:W-:Y:S05]  /*1f20*/  BSYNC B0 ;  /* 0x0000000000007941 */ /* 0x000fea0003800000 */
.L_x_5791:
        /* <DEDUP_REMOVED lines=13> */
[----:B012---:R-:W-:Y:S05]  /*2000*/  CALL.REL.NOINC `($__internal_71_$__cuda_sm20_rcp_rn_f32_slowpath) ;  /* 0x0000000c00f87944 */ /* 0x007fea0003c00000 */
[----:B------:R-:W-:Y:S05]  /*2010*/  BRA `(.L_x_5796) ;  /* 0x0000000000107947 */ /* 0x000fea0003800000 */
.L_x_5795:
[----:B------:R-:W3:Y:S02]  /*2020*/  MUFU.RCP R5, R6 ;  /* 0x0000000600057308 */ /* 0x000ee40000001000 */
[----:B---3--:R-:W-:-:S04]  /*2030*/  FFMA R0, R6, R5, -1 ;  /* 0xbf80000006007423 */ /* 0x008fc80000000005 */
[----:B------:R-:W-:-:S04]  /*2040*/  FADD.FTZ R0, -R0, -RZ ;  /* 0x800000ff00007221 */ /* 0x000fc80000010100 */
[----:B------:R-:W-:-:S07]  /*2050*/  FFMA R5, R5, R0, R5 ;  /* 0x0000000005057223 */ /* 0x000fce0000000005 */
.L_x_5796:
[----:B-1----:R-:W1:Y:S02]  /*2060*/  LDC.64 R2, c[0x0][0x3f0] ;  /* 0x0000fc00ff027b82 */ /* 0x002e640000000a00 */
[----:B-1----:R-:W-:Y:S01]  /*2070*/  STG.E desc[UR4][R2.64], R5 ;  /* 0x0000000502007986 */ /* 0x002fe2000c101904 */
[----:B------:R-:W-:Y:S05]  /*2080*/  EXIT ;  /* 0x000000000000794d */ /* 0x000fea0003800000 */
.L_x_5787:
[----:B------:R-:W-:Y:S01]  /*2090*/  HFMA2 R35, -RZ, RZ, 0, 5.9604644775390625e-08 ;  /* 0x00000001ff237431 */ /* 0x000fe200000001ff */
[----:B------:R-:W-:Y:S01]  /*20a0*/  BSSY B1, `(.L_x_5797) ;  /* 0x0000006000017945 */ /* 0x000fe20003800000 */
[----:B------:R-:W-:Y:S02]  /*20b0*/  MOV R37, 0x1f ;  /* 0x0000001f00257802 */ /* 0x000fe40000000f00 */
[----:B------:R-:W-:-:S07]  /*20c0*/  MOV R39, 0xffffffff ;  /* 0xffffffff00277802 */ /* 0x000fce0000000f00 */
[----:B------:R-:W-:Y:S05]  /*20d0*/  WARPSYNC.COLLECTIVE R39, `(.L_x_5798) ;  /* 0x0000000027087348 */ /* 0x000fea0003c00000 */
[----:B------:R0:W1:Y:S02]  /*20e0*/  SHFL.BFLY P0, R41, R13, R35, R37 ;  /* 0x0c0000230d297389 */ /* 0x0000640000000025 */
[----:B01----:R-:W-:Y:S05]  /*20f0*/  ENDCOLLECTIVE ;  /* 0x000000000000791b */ /* 0x003fea0003800000 */
.L_x_5798:
[----:B------:R-:W-:Y:S05]  /*2100*/  BSYNC B1 ;  /* 0x0000000000017941 */ /* 0x000fea0003800000 */
.L_x_5797:
        /* <DEDUP_REMOVED lines=8> */
.L_x_5799:
[----:B------:R-:W-:Y:S02]  /*2190*/  HFMA2 R35, -RZ, RZ, 0, 2.384185791015625e-07 ;  /* 0x00000004ff237431 */ /* 0x000fe400000001ff */
[----:B------:R-:W-:-:S05]  /*21a0*/  FADD R44, R44, R41 ;  /* 0x000000292c2c7221 */ /* 0x000fca0000000000 */
[----:B------:R-:W-:-:S07]  /*21b0*/  MOV R13, R44 ;  /* 0x0000002c000d7202 */ /* 0x000fce0000000f00 */
[----:B------:R-:W-:Y:S05]  /*21c0*/  WARPSYNC.COLLECTIVE R39, `(.L_x_5800) ;  /* 0x0000000027087348 */ /* 0x000fea0003c00000 */
[----:B------:R0:W1:Y:S02]  /*21d0*/  SHFL.BFLY P0, R41, R13, R35, R37 ;  /* 0x0c0000230d297389 */ /* 0x0000640000000025 */
[----:B01----:R-:W-:Y:S05]  /*21e0*/  ENDCOLLECTIVE ;  /* 0x000000000000791b */ /* 0x003fea0003800000 */
.L_x_5800:
[----:B------:R-:W-:Y:S02]  /*21f0*/  HFMA2 R35, -RZ, RZ, 0, 4.76837158203125e-07 ;  /* 0x00000008ff237431 */ /* 0x000fe400000001ff */
[----:B------:R-:W-:-:S05]  /*2200*/  FADD R45, R44, R41 ;  /* 0x000000292c2d7221 */ /* 0x000fca0000000000 */
[----:B------:R-:W-:-:S07]  /*2210*/  MOV R13, R45 ;  /* 0x0000002d000d7202 */ /* 0x000fce0000000f00 */
[----:B------:R-:W-:Y:S05]  /*2220*/  WARPSYNC.COLLECTIVE R39, `(.L_x_5801) ;  /* 0x0000000027087348 */ /* 0x000fea0003c00000 */
[----:B------:R0:W1:Y:S02]  /*2230*/  SHFL.BFLY P0, R41, R13, R35, R37 ;  /* 0x0c0000230d297389 */ /* 0x0000640000000025 */
[----:B01----:R-:W-:Y:S05]  /*2240*/  ENDCOLLECTIVE ;  /* 0x000000000000791b */ /* 0x003fea0003800000 */
.L_x_5801:
[----:B------:R-:W-:Y:S02]  /*2250*/  HFMA2 R35, -RZ, RZ, 0, 9.5367431640625e-07 ;  /* 0x00000010ff237431 */ /* 0x000fe400000001ff */
[----:B------:R-:W-:-:S05]  /*2260*/  FADD R45, R45, R41 ;  /* 0x000000292d2d7221 */ /* 0x000fca0000000000 */
[----:B------:R-:W-:-:S07]  /*2270*/  MOV R13, R45 ;  /* 0x0000002d000d7202 */ /* 0x000fce0000000f00 */
[----:B------:R-:W-:Y:S05]  /*2280*/  WARPSYNC.COLLECTIVE R39, `(.L_x_5802) ;  /* 0x0000000027087348 */ /* 0x000fea0003c00000 */
[----:B------:R0:W1:Y:S02]  /*2290*/  SHFL.BFLY P0, R41, R13, R35, R37 ;  /* 0x0c0000230d297389 */ /* 0x0000640000000025 */
[----:B01----:R-:W-:Y:S05]  /*22a0*/  ENDCOLLECTIVE ;  /* 0x000000000000791b */ /* 0x003fea0003800000 */
.L_x_5802:
[----:B------:R-:W-:Y:S01]  /*22b0*/  MOV R35, 0x1 ;  /* 0x0000000100237802 */ /* 0x000fe20000000f00 */
[----:B------:R-:W-:-:S04]  /*22c0*/  FADD R45, R45, R41 ;  /* 0x000000292d2d7221 */ /* 0x000fc80000000000 */
        /* <DEDUP_REMOVED lines=36> */
.L_x_5803:
[----:B------:R-:W-:Y:S02]  /*2510*/  HFMA2 R35, -RZ, RZ, 0, 1.1920928955078125e-07 ;  /* 0x00000002ff237431 */ /* 0x000fe400000001ff */
[----:B------:R-:W-:-:S05]  /*2520*/  FADD R44, R13, R41 ;  /* 0x000000290d2c7221 */ /* 0x000fca0000000000 */
[----:B------:R-:W-:-:S07]  /*2530*/  MOV R13, R44 ;  /* 0x0000002c000d7202 */ /* 0x000fce0000000f00 */
[----:B------:R-:W-:Y:S05]  /*2540*/  WARPSYNC.COLLECTIVE R39, `(.L_x_5804) ;  /* 0x0000000027087348 */ /* 0x000fea0003c00000 */
[----:B------:R0:W1:Y:S02]  /*2550*/  SHFL.BFLY P0, R41, R13, R35, R37 ;  /* 0x0c0000230d297389 */ /* 0x0000640000000025 */
[----:B01----:R-:W-:Y:S05]  /*2560*/  ENDCOLLECTIVE ;  /* 0x000000000000791b */ /* 0x003fea0003800000 */
.L_x_5804:
[----:B------:R-:W-:Y:S02]  /*2570*/  HFMA2 R35, -RZ, RZ, 0, 2.384185791015625e-07 ;  /* 0x00000004ff237431 */ /* 0x000fe400000001ff */
[----:B------:R-:W-:-:S05]  /*2580*/  FADD R44, R44, R41 ;  /* 0x000000292c2c7221 */ /* 0x000fca0000000000 */
[----:B------:R-:W-:-:S07]  /*2590*/  MOV R13, R44 ;  /* 0x0000002c000d7202 */ /* 0x000fce0000000f00 */
[----:B------:R-:W-:Y:S05]  /*25a0*/  WARPSYNC.COLLECTIVE R39, `(.L_x_5805) ;  /* 0x0000000027087348 */ /* 0x000fea0003c00000 */
[----:B------:R0:W1:Y:S02]  /*25b0*/  SHFL.BFLY P0, R41, R13, R35, R37 ;  /* 0x0c0000230d297389 */ /* 0x0000640000000025 */
[----:B01----:R-:W-:Y:S05]  /*25c0*/  ENDCOLLECTIVE ;  /* 0x000000000000791b */ /* 0x003fea0003800000 */
.L_x_5805:
[----:B------:R-:W-:Y:S02]  /*25d0*/  HFMA2 R35, -RZ, RZ, 0, 4.76837158203125e-07 ;  /* 0x00000008ff237431 */ /* 0x000fe400000001ff */
[----:B------:R-:W-:-:S05]  /*25e0*/  FADD R44, R44, R41 ;  /* 0x000000292c2c7221 */ /* 0x000fca0000000000 */
[----:B------:R-:W-:-:S07]  /*25f0*/  MOV R13, R44 ;  /* 0x0000002c000d7202 */ /* 0x000fce0000000f00 */
[----:B------:R-:W-:Y:S05]  /*2600*/  WARPSYNC.COLLECTIVE R39, `(.L_x_5806) ;  /* 0x0000000027087348 */ /* 0x000fea0003c00000 */
[----:B------:R0:W1:Y:S02]  /*2610*/  SHFL.BFLY P0, R41, R13, R35, R37 ;  /* 0x0c0000230d297389 */ /* 0x0000640000000025 */
[----:B01----:R-:W-:Y:S05]  /*2620*/  ENDCOLLECTIVE ;  /* 0x000000000000791b */ /* 0x003fea0003800000 */
.L_x_5806:
[----:B------:R-:W-:Y:S01]  /*2630*/  MOV R35, 0x10 ;  /* 0x0000001000237802 */ /* 0x000fe20000000f00 */
[----:B------:R-:W-:-:S07]  /*2640*/  FADD R13, R44, R41 ;  /* 0x000000292c0d7221 */ /* 0x000fce0000000000 */
[----:B------:R-:W-:Y:S05]  /*2650*/  WARPSYNC.COLLECTIVE R39, `(.L_x_5807) ;  /* 0x0000000027087348 */ /* 0x000fea0003c00000 */
[----:B------:R0:W1:Y:S02]  /*2660*/  SHFL.BFLY P0, R41, R13, R35, R37 ;  /* 0x0c0000230d297389 */ /* 0x0000640000000025 */
[----:B01----:R-:W-:Y:S05]  /*2670*/  ENDCOLLECTIVE ;  /* 0x000000000000791b */ /* 0x003fea0003800000 */
.L_x_5807:
[----:B------:R-:W-:Y:S05]  /*2680*/  BRA `(.L_x_5808) ;  /* 0xffffffe000d47947 */ /* 0x000fea000383ffff */
.L_x_5789:
[----:B------:R-:W-:Y:S01]  /*2690*/  HFMA2 R35, -RZ, RZ, 0, 5.9604644775390625e-08 ;  /* 0x00000001ff237431 */ /* 0x000fe200000001ff */
[----:B------:R-:W-:Y:S01]  /*26a0*/  BSSY B1, `(.L_x_5809) ;  /* 0x0000006000017945 */ /* 0x000fe20003800000 */
[----:B------:R-:W-:Y:S02]  /*26b0*/  MOV R37, 0x1f ;  /* 0x0000001f00257802 */ /* 0x000fe40000000f00 */
[----:B------:R-:W-:-:S07]  /*26c0*/  MOV R39, 0xffffffff ;  /* 0xffffffff00277802 */ /* 0x000fce0000000f00 */
[----:B------:R-:W-:Y:S05]  /*26d0*/  WARPSYNC.COLLECTIVE R39, `(.L_x_5810) ;  /* 0x0000000027087348 */ /* 0x000fea0003c00000 */
[----:B------:R0:W1:Y:S02]  /*26e0*/  SHFL.BFLY P0, R41, R13, R35, R37 ;  /* 0x0c0000230d297389 */ /* 0x0000640000000025 */
[----:B01----:R-:W-:Y:S05]  /*26f0*/  ENDCOLLECTIVE ;  /* 0x000000000000791b */ /* 0x003fea0003800000 */
.L_x_5810:
[----:B------:R-:W-:Y:S05]  /*2700*/  BSYNC B1 ;  /* 0x0000000000017941 */ /* 0x000fea0003800000 */
.L_x_5809:
        /* <DEDUP_REMOVED lines=8> */
.L_x_5811:
[----:B------:R-:W-:Y:S02]  /*2790*/  HFMA2 R35, -RZ, RZ, 0, 2.384185791015625e-07 ;  /* 0x00000004ff237431 */ /* 0x000fe400000001ff */
[----:B------:R-:W-:-:S05]  /*27a0*/  FADD R45, R45, R41 ;  /* 0x000000292d2d7221 */ /* 0x000fca0000000000 */
[----:B------:R-:W-:-:S07]  /*27b0*/  MOV R13, R45 ;  /* 0x0000002d000d7202 */ /* 0x000fce0000000f00 */
[----:B------:R-:W-:Y:S05]  /*27c0*/  WARPSYNC.COLLECTIVE R39, `(.L_x_5812) ;  /* 0x0000000027087348 */ /* 0x000fea0003c00000 */
[----:B------:R0:W1:Y:S02]  /*27d0*/  SHFL.BFLY P0, R41, R13, R35, R37 ;  /* 0x0c0000230d297389 */ /* 0x0000640000000025 */
[----:B01----:R-:W-:Y:S05]  /*27e0*/  ENDCOLLECTIVE ;  /* 0x000000000000791b */ /* 0x003fea0003800000 */
.L_x_5812:
[----:B------:R-:W-:Y:S02]  /*27f0*/  HFMA2 R35, -RZ, RZ, 0, 4.76837158203125e-07 ;  /* 0x00000008ff237431 */ /* 0x000fe400000001ff */
[----:B------:R-:W-:-:S05]  /*2800*/  FADD R43, R45, R41 ;  /* 0x000000292d2b7221 */ /* 0x000fca0000000000 */
[----:B------:R-:W-:-:S07]  /*2810*/  MOV R13, R43 ;  /* 0x0000002b000d7202 */ /* 0x000fce0000000f00 */
[----:B------:R-:W-:Y:S05]  /*2820*/  WARPSYNC.COLLECTIVE R39, `(.L_x_5813) ;  /* 0x0000000027087348 */ /* 0x000fea0003c00000 */
[----:B------:R0:W1:Y:S02]  /*2830*/  SHFL.BFLY P0, R41, R13, R35, R37 ;  /* 0x0c0000230d297389 */ /* 0x0000640000000025 */
[----:B01----:R-:W-:Y:S05]  /*2840*/  ENDCOLLECTIVE ;  /* 0x000000000000791b */ /* 0x003fea0003800000 */
.L_x_5813:
[----:B------:R-:W-:Y:S02]  /*2850*/  HFMA2 R35, -RZ, RZ, 0, 9.5367431640625e-07 ;  /* 0x00000010ff237431 */ /* 0x000fe400000001ff */
[----:B------:R-:W-:-:S05]  /*2860*/  FADD R43, R43, R41 ;  /* 0x000000292b2b7221 */ /* 0x000fca0000000000 */
[----:B------:R-:W-:-:S07]  /*2870*/  MOV R13, R43 ;  /* 0x0000002b000d7202 */ /* 0x000fce0000000f00 */
[----:B------:R-:W-:Y:S05]  /*2880*/  WARPSYNC.COLLECTIVE R39, `(.L_x_5814) ;  /* 0x0000000027087348 */ /* 0x000fea0003c00000 */
[----:B------:R0:W1:Y:S02]  /*2890*/  SHFL.BFLY P0, R41, R13, R35, R37 ;  /* 0x0c0000230d297389 */ /* 0x0000640000000025 */
[----:B01----:R-:W-:Y:S05]  /*28a0*/  ENDCOLLECTIVE ;  /* 0x000000000000791b */ /* 0x003fea0003800000 */
.L_x_5814:
        /* <DEDUP_REMOVED lines=38> */
.L_x_5815:
[----:B------:R-:W-:Y:S02]  /*2b10*/  HFMA2 R35, -RZ, RZ, 0, 1.1920928955078125e-07 ;  /* 0x00000002ff237431 */ /* 0x000fe400000001ff */
[----:B------:R-:W-:-:S05]  /*2b20*/  FADD R45, R13, R41 ;  /* 0x000000290d2d7221 */ /* 0x000fca0000000000 */
[----:B------:R-:W-:-:S07]  /*2b30*/  MOV R13, R45 ;  /* 0x0000002d000d7202 */ /* 0x000fce0000000f00 */
[----:B------:R-:W-:Y:S05]  /*2b40*/  WARPSYNC.COLLECTIVE R39, `(.L_x_5816) ;  /* 0x0000000027087348 */ /* 0x000fea0003c00000 */
[----:B------:R0:W1:Y:S02]  /*2b50*/  SHFL.BFLY P0, R41, R13, R35, R37 ;  /* 0x0c0000230d297389 */ /* 0x0000640000000025 */
[----:B01----:R-:W-:Y:S05]  /*2b60*/  ENDCOLLECTIVE ;  /* 0x000000000000791b */ /* 0x003fea0003800000 */
.L_x_5816:
[----:B------:R-:W-:Y:S02]  /*2b70*/  HFMA2 R35, -RZ, RZ, 0, 2.384185791015625e-07 ;  /* 0x00000004ff237431 */ /* 0x000fe400000001ff */
[----:B------:R-:W-:-:S05]  /*2b80*/  FADD R45, R45, R41 ;  /* 0x000000292d2d7221 */ /* 0x000fca0000000000 */
[----:B------:R-:W-:-:S07]  /*2b90*/  MOV R13, R45 ;  /* 0x0000002d000d7202 */ /* 0x000fce0000000f00 */
[----:B------:R-:W-:Y:S05]  /*2ba0*/  WARPSYNC.COLLECTIVE R39, `(.L_x_5817) ;  /* 0x0000000027087348 */ /* 0x000fea0003c00000 */
[----:B------:R0:W1:Y:S02]  /*2bb0*/  SHFL.BFLY P0, R41, R13, R35, R37 ;  /* 0x0c0000230d297389 */ /* 0x0000640000000025 */
[----:B01----:R-:W-:Y:S05]  /*2bc0*/  ENDCOLLECTIVE ;  /* 0x000000000000791b */ /* 0x003fea0003800000 */
.L_x_5817:
[----:B------:R-:W-:Y:S02]  /*2bd0*/  HFMA2 R35, -RZ, RZ, 0, 4.76837158203125e-07 ;  /* 0x00000008ff237431 */ /* 0x000fe400000001ff */
[----:B------:R-:W-:-:S05]  /*2be0*/  FADD R45, R45, R41 ;  /* 0x000000292d2d7221 */ /* 0x000fca0000000000 */
[----:B------:R-:W-:-:S07]  /*2bf0*/  MOV R13, R45 ;  /* 0x0000002d000d7202 */ /* 0x000fce0000000f00 */
[----:B------:R-:W-:Y:S05]  /*2c00*/  WARPSYNC.COLLECTIVE R39, `(.L_x_5818) ;  /* 0x0000000027087348 */ /* 0x000fea0003c00000 */
[----:B------:R0:W1:Y:S02]  /*2c10*/  SHFL.BFLY P0, R41, R13, R35, R37 ;  /* 0x0c0000230d297389 */ /* 0x0000640000000025 */
[----:B01----:R-:W-:Y:S05]  /*2c20*/  ENDCOLLECTIVE ;  /* 0x000000000000791b */ /* 0x003fea0003800000 */
.L_x_5818:
[----:B------:R-:W-:Y:S01]  /*2c30*/  MOV R35, 0x10 ;  /* 0x0000001000237802 */ /* 0x000fe20000000f00 */
[----:B------:R-:W-:-:S07]  /*2c40*/  FADD R13, R45, R41 ;  /* 0x000000292d0d7221 */ /* 0x000fce0000000000 */
[----:B------:R-:W-:Y:S05]  /*2c50*/  WARPSYNC.COLLECTIVE R39, `(.L_x_5819) ;  /* 0x0000000027087348 */ /* 0x000fea0003c00000 */
[----:B------:R0:W1:Y:S02]  /*2c60*/  SHFL.BFLY P0, R41, R13, R35, R37 ;  /* 0x0c0000230d297389 */ /* 0x0000640000000025 */
[----:B01----:R-:W-:Y:S05]  /*2c70*/  ENDCOLLECTIVE ;  /* 0x000000000000791b */ /* 0x003fea0003800000 */
.L_x_5819:
[----:B------:R-:W-:Y:S05]  /*2c80*/  BRA `(.L_x_5820) ;  /* 0xffffffe800bc7947 */ /* 0x000fea000383ffff */
.L_x_5792:
[----:B0-2---:R-:W-:Y:S01]  /*2c90*/  HFMA2 R12, -RZ, RZ, 0, 9.5367431640625e-07 ;  /* 0x00000010ff0c7431 */ /* 0x005fe200000001ff */
[----:B------:R-:W-:Y:S01]  /*2ca0*/  BSSY B0, `(.L_x_5821) ;  /* 0x0000007000007945 */ /* 0x000fe20003800000 */
[----:B------:R-:W-:Y:S02]  /*2cb0*/  MOV R0, R3 ;  /* 0x0000000300007202 */ /* 0x000fe40000000f00 */
[----:B------:R-:W-:Y:S02]  /*2cc0*/  MOV R13, 0x1f ;  /* 0x0000001f000d7802 */ /* 0x000fe40000000f00 */
[----:B------:R-:W-:-:S07]  /*2cd0*/  MOV R39, 0xffffffff ;  /* 0xffffffff00277802 */ /* 0x000fce0000000f00 */
[----:B-----5:R-:W-:Y:S05]  /*2ce0*/  WARPSYNC.COLLECTIVE R39, `(.L_x_5822) ;  /* 0x0000000027087348 */ /* 0x020fea0003c00000 */
[----:B------:R0:W1:Y:S02]  /*2cf0*/  SHFL.DOWN P0, R10, R0, R12, R13 ;  /* 0x0800000c000a7389 */ /* 0x000064000000000d */
[----:B01---5:R-:W-:Y:S05]  /*2d00*/  ENDCOLLECTIVE ;  /* 0x000000000000791b */ /* 0x023fea0003800000 */
.L_x_5822:
[----:B------:R-:W-:Y:S05]  /*2d10*/  BSYNC B0 ;  /* 0x0000000000007941 */ /* 0x000fea0003800000 */
.L_x_5821:
        /* <DEDUP_REMOVED lines=8> */
.L_x_5823:
[----:B------:R-:W-:Y:S01]  /*2da0*/  HFMA2 R12, -RZ, RZ, 0, 2.384185791015625e-07 ;  /* 0x00000004ff0c7431 */ /* 0x000fe200000001ff */
[----:B------:R-:W-:-:S04]  /*2db0*/  MOV R5, R10 ;  /* 0x0000000a00057202 */ /* 0x000fc80000000f00 */
[----:B------:R-:W-:-:S04]  /*2dc0*/  FMNMX R5, R0, R5, !PT ;  /* 0x0000000500057209 */ /* 0x000fc80007800000 */
[----:B------:R-:W-:-:S07]  /*2dd0*/  MOV R0, R5 ;  /* 0x0000000500007202 */ /* 0x000fce0000000f00 */
[----:B------:R-:W-:Y:S05]  /*2de0*/  WARPSYNC.COLLECTIVE R39, `(.L_x_5824) ;  /* 0x0000000027087348 */ /* 0x000fea0003c00000 */
[----:B------:R0:W1:Y:S02]  /*2df0*/  SHFL.DOWN P0, R10, R0, R12, R13 ;  /* 0x0800000c000a7389 */ /* 0x000064000000000d */
[----:B01----:R-:W-:Y:S05]  /*2e00*/  ENDCOLLECTIVE ;  /* 0x000000000000791b */ /* 0x003fea0003800000 */
.L_x_5824:
[----:B------:R-:W-:Y:S01]  /*2e10*/  HFMA2 R12, -RZ, RZ, 0, 1.1920928955078125e-07 ;  /* 0x00000002ff0c7431 */ /* 0x000fe200000001ff */
[----:B------:R-:W-:-:S04]  /*2e20*/  MOV R8, R10 ;  /* 0x0000000a00087202 */ /* 0x000fc80000000f00 */
[----:B------:R-:W-:-:S04]  /*2e30*/  FMNMX R8, R5, R8, !PT ;  /* 0x0000000805087209 */ /* 0x000fc80007800000 */
[----:B------:R-:W-:-:S07]  /*2e40*/  MOV R0, R8 ;  /* 0x0000000800007202 */ /* 0x000fce0000000f00 */
[----:B------:R-:W-:Y:S05]  /*2e50*/  WARPSYNC.COLLECTIVE R39, `(.L_x_5825) ;  /* 0x0000000027087348 */ /* 0x000fea0003c00000 */
[----:B------:R0:W1:Y:S02]  /*2e60*/  SHFL.DOWN P0, R10, R0, R12, R13 ;  /* 0x0800000c000a7389 */ /* 0x000064000000000d */
[----:B01----:R-:W-:Y:S05]  /*2e70*/  ENDCOLLECTIVE ;  /* 0x000000000000791b */ /* 0x003fea0003800000 */
.L_x_5825:
[----:B------:R-:W-:Y:S01]  /*2e80*/  HFMA2 R12, -RZ, RZ, 0, 5.9604644775390625e-08 ;  /* 0x00000001ff0c7431 */ /* 0x000fe200000001ff */
[----:B------:R-:W-:-:S04]  /*2e90*/  MOV R7, R10 ;  /* 0x0000000a00077202 */ /* 0x000fc80000000f00 */
[----:B------:R-:W-:-:S04]  /*2ea0*/  FMNMX R7, R8, R7, !PT ;  /* 0x0000000708077209 */ /* 0x000fc80007800000 */
[----:B------:R-:W-:-:S07]  /*2eb0*/  MOV R0, R7 ;  /* 0x0000000700007202 */ /* 0x000fce0000000f00 */
[----:B------:R-:W-:Y:S05]  /*2ec0*/  WARPSYNC.COLLECTIVE R39, `(.L_x_5826) ;  /* 0x0000000027087348 */ /* 0x000fea0003c00000 */
[----:B------:R0:W1:Y:S02]  /*2ed0*/  SHFL.DOWN P0, R10, R0, R12, R13 ;  /* 0x0800000c000a7389 */ /* 0x000064000000000d */
[----:B01----:R-:W-:Y:S05]  /*2ee0*/  ENDCOLLECTIVE ;  /* 0x000000000000791b */ /* 0x003fea0003800000 */
.L_x_5826:
[----:B------:R-:W-:Y:S05]  /*2ef0*/  BRA `(.L_x_5827) ;  /* 0xffffffec00947947 */ /* 0x000fea000383ffff */
.L_x_5794:
[----:B0-2---:R-:W-:Y:S02]  /*2f00*/  MOV R12, 0x2 ;  /* 0x00000002000c7802 */ /* 0x005fe40000000f00 */
[----:B------:R-:W-:Y:S02]  /*2f10*/  MOV R13, 0x1f ;  /* 0x0000001f000d7802 */ /* 0x000fe40000000f00 */
[----:B------:R-:W-:-:S07]  /*2f20*/  MOV R39, 0xffffffff ;  /* 0xffffffff00277802 */ /* 0x000fce0000000f00 */
[----:B-1-3-5:R-:W-:Y:S05]  /*2f30*/  WARPSYNC.COLLECTIVE R39, `(.L_x_5828) ;  /* 0x0000000027087348 */ /* 0x02afea0003c00000 */
[----:B---3--:R0:W2:Y:S02]  /*2f40*/  SHFL.DOWN P0, R10, R0, R12, R13 ;  /* 0x0800000c000a7389 */ /* 0x0080a4000000000d */
[----:B012--5:R-:W-:Y:S05]  /*2f50*/  ENDCOLLECTIVE ;  /* 0x000000000000791b */ /* 0x027fea0003800000 */
.L_x_5828:
[----:B------:R-:W-:Y:S02]  /*2f60*/  MOV R12, 0x1 ;  /* 0x00000001000c7802 */ /* 0x000fe40000000f00 */
[----:B------:R-:W-:-:S04]  /*2f70*/  MOV R3, R10 ;  /* 0x0000000a00037202 */ /* 0x000fc80000000f00 */
[----:B------:R-:W-:-:S04]  /*2f80*/  FMNMX R3, R3, R0, !PT ;  /* 0x0000000003037209 */ /* 0x000fc80007800000 */
[----:B------:R-:W-:-:S07]  /*2f90*/  MOV R0, R3 ;  /* 0x0000000300007202 */ /* 0x000fce0000000f00 */
[----:B------:R-:W-:Y:S05]  /*2fa0*/  WARPSYNC.COLLECTIVE R39, `(.L_x_5829) ;  /* 0x0000000027087348 */ /* 0x000fea0003c00000 */
[----:B------:R0:W1:Y:S02]  /*2fb0*/  SHFL.DOWN P0, R10, R0, R12, R13 ;  /* 0x0800000c000a7389 */ /* 0x000064000000000d */
[----:B01----:R-:W-:Y:S05]  /*2fc0*/  ENDCOLLECTIVE ;  /* 0x000000000000791b */ /* 0x003fea0003800000 */
.L_x_5829:
[----:B------:R-:W-:Y:S01]  /*2fd0*/  MOV R2, R10 ;  /* 0x0000000a00027202 */ /* 0x000fe20000000f00 */
[----:B------:R-:W-:Y:S06]  /*2fe0*/  BRA `(.L_x_5830) ;  /* 0xffffffec00b87947 */ /* 0x000fec000383ffff */
        .weak           $__internal_71_$__cuda_sm20_rcp_rn_f32_slowpath
        .type           $__internal_71_$__cuda_sm20_rcp_rn_f32_slowpath,@function
        .size           $__internal_71_$__cuda_sm20_rcp_rn_f32_slowpath,(.L_x_6113 - $__internal_71_$__cuda_sm20_rcp_rn_f32_slowpath)
$__internal_71_$__cuda_sm20_rcp_rn_f32_slowpath:
        /* <DEDUP_REMOVED lines=14> */
.L_x_5831:
        /* <DEDUP_REMOVED lines=33> */
.L_x_5833:
[----:B------:R0:W1:Y:S02]  /*32e0*/  MUFU.RCP R2, R6 ;  /* 0x0000000600027308 */ /* 0x0000640000001000 */
.L_x_5832:
[----:B------:R-:W-:Y:S01]  /*32f0*/  HFMA2 R3, -RZ, RZ, 0, 0 ;  /* 0x00000000ff037431 */ /* 0x000fe200000001ff */
[----:B-1----:R-:W-:Y:S02]  /*3300*/  MOV R5, R2 ;  /* 0x0000000200057202 */ /* 0x002fe40000000f00 */
[----:B------:R-:W-:-:S04]  /*3310*/  MOV R2, R9 ;  /* 0x0000000900027202 */ /* 0x000fc80000000f00 */
[----:B0-----:R-:W-:Y:S05]  /*3320*/  RET.REL.NODEC R2 `(_ZN18transformer_engine13normalization24rmsnorm_fwd_tuned_kernelINS0_13Kernel_traitsI6__halfS3_S3_fjLj512ELj1ELj4ELj1ELj16ENS0_18Kernel_traits_baseILj512ES3_S3_S3_fjLj128EEEEEEEvNS0_19ForwardKernelParamsE) ;  /* 0xffffffcc02347950 */ /* 0x001fea0003c3ffff */
.L_x_5834:
        /* <DEDUP_REMOVED lines=13> */
.L_x_6113:


//--------------------- .text._ZN18transformer_engine13normalization24rmsnorm_fwd_tuned_kernelINS0_13Kernel_traitsIffffjLj512ELj1ELj4ELj1ELj16ENS0_18Kernel_traits_baseILj512EffffjLj128EEEEEEEvNS0_19ForwardKernelParamsE --------------------------
	.section	.text._ZN18transformer_engine13normalization24rmsnorm_fwd_tuned_kernelINS0_13Kernel_traitsIffffjLj512ELj1ELj4ELj1ELj16ENS0_18Kernel_traits_baseILj512EffffjLj128EEEEEEEvNS0_19ForwardKernelParamsE,"ax",@progbits
	.align	128
        .global         _ZN18transformer_engine13normalization24rmsnorm_fwd_tuned_kernelINS0_13Kernel_traitsIffffjLj512ELj1ELj4ELj1ELj16ENS0_18Kernel_traits_baseILj512EffffjLj128EEEEEEEvNS0_19ForwardKernelParamsE
        .type           _ZN18transformer_engine13normalization24rmsnorm_fwd_tuned_kernelINS0_13Kernel_traitsIffffjLj512ELj1ELj4ELj1ELj16ENS0_18Kernel_traits_baseILj512EffffjLj128EEEEEEEvNS0_19ForwardKernelParamsE,@function
        .size           _ZN18transformer_engine13normalization24rmsnorm_fwd_tuned_kernelINS0_13Kernel_traitsIffffjLj512ELj1ELj4ELj1ELj16ENS0_18Kernel_traits_baseILj512EffffjLj128EEEEEEEvNS0_19ForwardKernelParamsE,(.L_x_6114 - _ZN18transformer_engine13normalization24rmsnorm_fwd_tuned_kernelINS0_13Kernel_traitsIffffjLj512ELj1ELj4ELj1ELj16ENS0_18Kernel_traits_baseILj512EffffjLj128EEEEEEEvNS0_19ForwardKernelParamsE)
        .other          _ZN18transformer_engine13normalization24rmsnorm_fwd_tuned_kernelINS0_13Kernel_traitsIffffjLj512ELj1ELj4ELj1ELj16ENS0_18Kernel_traits_baseILj512EffffjLj128EEEEEEEvNS0_19ForwardKernelParamsE,@"STO_CUDA_ENTRY STV_DEFAULT"
_ZN18transformer_engine13normalization24rmsnorm_fwd_tuned_kernelINS0_13Kernel_traitsIffffjLj512ELj1ELj4ELj1ELj16ENS0_18Kernel_traits_baseILj512EffffjLj128EEEEEEEvNS0_19ForwardKernelParamsE:
.text._ZN18transformer_engine13normalization24rmsnorm_fwd_tuned_kernelINS0_13Kernel_traitsIffffjLj512ELj1ELj4ELj1ELj16ENS0_18Kernel_traits_baseILj512EffffjLj128EEEEEEEvNS0_19ForwardKernelParamsE:
        /* <DEDUP_REMOVED lines=28> */
[----:B------:R-:W2:Y:S03]  /*01c0*/  LDCU.U8 UR8, c[0x0][0x3c0] ;  /* 0x00007800ff0877ac */ /* 0x000ea60008000000 */
[----:B------:R0:W5:Y:S04]  /*01d0*/  LDG.E.128 R8, desc[UR4][R2.64+0x400] ;  /* 0x0004000402087981 */ /* 0x000168000c1e1d00 */
[----:B------:R0:W5:Y:S01]  /*01e0*/  LDG.E.128 R4, desc[UR4][R2.64+0x600] ;  /* 0x0006000402047981 */ /* 0x000162000c1e1d00 */
[----:B-1----:R-:W-:-:S04]  /*01f0*/  UISETP.NE.U32.AND UP0, UPT, UR6, URZ, UPT ;  /* 0x000000ff0600728c */ /* 0x002fc8000bf05070 */
[----:B------:R-:W-:-:S09]  /*0200*/  UISETP.NE.AND.EX UP0, UPT, UR7, URZ, UPT, UP0 ;  /* 0x000000ff0700728c */ /* 0x000fd2000bf05300 */
[----:B0-2---:R-:W-:Y:S05]  /*0210*/  BRA.U !UP0, `(.L_x_5837) ;  /* 0x0000000d08187547 */ /* 0x005fea000b800000 */
[----:B-----5:R-:W-:Y:S01]  /*0220*/  FADD R41, R16, 1 ;  /* 0x3f80000010297421 */ /* 0x020fe20000000000 */
        /* <DEDUP_REMOVED lines=15> */
[----:B------:R-:W-:-:S02]  /*0320*/  ISETP.NE.AND P0, PT, RZ, UR8, PT ;  /* 0x00000008ff007c0c */ /* 0x000fc4000bf05270 */
[----:B------:R-:W-:Y:S02]  /*0330*/  MOV R42, RZ ;  /* 0x000000ff002a7202 */ /* 0x000fe40000000f00 */
        /* <DEDUP_REMOVED lines=15> */
[----:B------:R-:W-:-:S07]  /*0430*/  FSEL R24, R7, R24, !P0 ;  /* 0x0000001807187208 */ /* 0x000fce0004000000 */
.L_x_5839:
[----:B0-----:R-:W0:Y:S01]  /*0440*/  LDC.64 R16, c[0x0][0x390] ;  /* 0x0000e400ff107b82 */ /* 0x001e220000000a00 */
[----:B------:R-:W-:-:S05]  /*0450*/  LEA R29, R39, R43, 0x7 ;  /* 0x0000002b271d7211 */ /* 0x000fca00078e38ff */
[----:B0-----:R-:W-:-:S05]  /*0460*/  IMAD.WIDE.U32 R16, R29, 0x10, R16 ;  /* 0x000000101d107825 */ /* 0x001fca00078e0010 */
[----:B------:R-:W2:Y:S04]  /*0470*/  LDG.E.128 R4, desc[UR4][R16.64] ;  /* 0x0000000410047981 */ /* 0x000ea8000c1e1d00 */
[----:B------:R-:W3:Y:S04]  /*0480*/  LDG.E.128 R8, desc[UR4][R16.64+0x200] ;  /* 0x0002000410087981 */ /* 0x000ee8000c1e1d00 */
[----:B------:R-:W4:Y:S04]  /*0490*/  LDG.E.128 R12, desc[UR4][R16.64+0x400] ;  /* 0x00040004100c7981 */ /* 0x000f28000c1e1d00 */
[----:B------:R-:W5:Y:S01]  /*04a0*/  LDG.E.128 R16, desc[UR4][R16.64+0x600] ;  /* 0x0006000410107981 */ /* 0x000f62000c1e1d00 */
        /* <DEDUP_REMOVED lines=71> */
.L_x_5859:
[----:B-1----:R-:W-:-:S04]  /*0920*/  FADD R38, R2, R38 ;  /* 0x0000002602267221 */ /* 0x002fc80000000000 */
[----:B------:R-:W-:-:S04]  /*0930*/  FMUL R3, R38, 0.001953125 ;  /* 0x3b00000026037820 */ /* 0x000fc80000400000 */
[----:B------:R-:W-:-:S04]  /*0940*/  FFMA R3, R30, R30, R3 ;  /* 0x0000001e1e037223 */ /* 0x000fc80000000003 */
[----:B------:R-:W-:Y:S02]  /*0950*/  FADD R36, R3, UR9 ;  /* 0x0000000903247e21 */ /* 0x000fe40008000000 */
[----:B0-----:R-:W0:Y:S03]  /*0960*/  @!P2 LDC.64 R2, c[0x0][0x3a0] ;  /* 0x0000e800ff02ab82 */ /* 0x001e260000000a00 */
[----:B------:R-:W-:-:S13]  /*0970*/  FSETP.GEU.AND P0, PT, |R36|, 1.175494350822287508e-38, PT ;  /* 0x008000002400780b */ /* 0x000fda0003f0e200 */
[----:B------:R-:W-:-:S04]  /*0980*/  @!P0 FMUL R36, R36, 16777216 ;  /* 0x4b80000024248820 */ /* 0x000fc80000400000 */
[----:B------:R-:W1:Y:S01]  /*0990*/  MUFU.RSQ R30, R36 ;  /* 0x00000024001e7308 */ /* 0x000e620000001400 */
[----:B0-----:R-:W-:-:S04]  /*09a0*/  @!P2 IMAD.WIDE R2, R39, 0x4, R2 ;  /* 0x000000042702a825 */ /* 0x001fc800078e0202 */
[----:B-1----:R-:W-:-:S04]  /*09b0*/  @!P0 FMUL R30, R30, 4096 ;  /* 0x458000001e1e8820 */ /* 0x002fc80000400000 */
        /* <DEDUP_REMOVED lines=13> */
[----:B0-----:R-:W0:Y:S01]  /*0a90*/  LDC.64 R2, c[0x0][0x3c8] ;  /* 0x0000f200ff027b82 */ /* 0x001e220000000a00 */
[----:B------:R-:W-:Y:S01]  /*0aa0*/  FMUL R10, R10, R30 ;  /* 0x0000001e0a0a7220 */ /* 0x000fe20000400000 */
[----:B------:R-:W-:Y:S01]  /*0ab0*/  FMNMX3 R42, R42, |R6|, |R7|, !PT ;  /* 0x400000062a2a7276 */ /* 0x000fe20007800407 */
[----:B------:R-:W-:Y:S01]  /*0ac0*/  FMUL R9, R32, R9 ;  /* 0x0000000920097220 */ /* 0x000fe20000400000 */
[----:B------:R-:W-:Y:S01]  /*0ad0*/  FMUL R11, R11, R30 ;  /* 0x0000001e0b0b7220 */ /* 0x000fe20000400000 */
[----:B------:R-:W-:Y:S01]  /*0ae0*/  FMUL R10, R31, R10 ;  /* 0x0000000a1f0a7220 */ /* 0x000fe20000400000 */
[-C--:B------:R-:W-:Y:S01]  /*0af0*/  FMUL R12, R12, R30.reuse ;  /* 0x0000001e0c0c7220 */ /* 0x080fe20000400000 */
        /* <DEDUP_REMOVED lines=9> */
[-C--:B------:R-:W-:Y:S01]  /*0b90*/  FMUL R16, R16, R30.reuse ;  /* 0x0000001e10107220 */ /* 0x080fe20000400000 */
[-C--:B------:R-:W-:Y:S01]  /*0ba0*/  FMUL R17, R17, R30.reuse ;  /* 0x0000001e11117220 */ /* 0x080fe20000400000 */
[-C--:B------:R-:W-:Y:S01]  /*0bb0*/  FMUL R18, R18, R30.reuse ;  /* 0x0000001e12127220 */ /* 0x080fe20000400000 */
[----:B------:R-:W-:Y:S01]  /*0bc0*/  FMUL R19, R19, R30 ;  /* 0x0000001e13137220 */ /* 0x000fe20000400000 */
[----:B------:R-:W-:Y:S01]  /*0bd0*/  FMNMX3 R42, R42, |R12|, |R13|, !PT ;  /* 0x4000000c2a2a7276 */ /* 0x000fe2000780040d */
[----:B------:R-:W-:Y:S01]  /*0be0*/  FMUL R15, R20, R15 ;  /* 0x0000000f140f7220 */ /* 0x000fe20000400000 */
[----:B------:R-:W1:Y:S01]  /*0bf0*/  LDC R30, c[0x0][0x380] ;  /* 0x0000e000ff1e7b82 */ /* 0x000e620000000800 */
[----:B------:R-:W-:Y:S01]  /*0c00*/  FMUL R16, R21, R16 ;  /* 0x0000001015107220 */ /* 0x000fe20000400000 */
[----:B0-----:R-:W-:-:S04]  /*0c10*/  IMAD.WIDE.U32 R2, R29, 0x10, R2 ;  /* 0x000000101d027825 */ /* 0x001fc800078e0002 */
        /* <DEDUP_REMOVED lines=8> */
[C---:B------:R-:W-:Y:S01]  /*0ca0*/  FMUL R4, R0.reuse, R37 ;  /* 0x0000002500047220 */ /* 0x040fe20000400000 */
[C---:B------:R-:W-:Y:S01]  /*0cb0*/  @P1 FMUL R5, R0.reuse, R5 ;  /* 0x0000000500051220 */ /* 0x040fe20000400000 */
[----:B------:R-:W-:Y:S01]  /*0cc0*/  @P1 FMUL R7, R0, R7 ;  /* 0x0000000700071220 */ /* 0x000fe20000400000 */
[----:B------:R-:W-:Y:S01]  /*0cd0*/  FSEL R8, R8, R29, !P1 ;  /* 0x0000001d08087208 */ /* 0x000fe20004800000 */
[----:B------:R-:W-:Y:S01]  /*0ce0*/  FMUL R29, R0, R10 ;  /* 0x0000000a001d7220 */ /* 0x000fe20000400000 */
[----:B------:R-:W-:Y:S01]  /*0cf0*/  FMNMX3 R42, R42, |R18|, |R19|, !PT ;  /* 0x400000122a2a7276 */ /* 0x000fe20007800413 */
[C---:B------:R-:W-:Y:S01]  /*0d00*/  @P1 FMUL R9, R0.reuse, R9 ;  /* 0x0000000900091220 */ /* 0x040fe20000400000 */
[----:B------:R-:W-:Y:S01]  /*0d10*/  FSEL R4, R37, R4, !P1 ;  /* 0x0000000425047208 */ /* 0x000fe20004800000 */
[----:B------:R-:W-:Y:S01]  /*0d20*/  @P1 FMUL R11, R0, R11 ;  /* 0x0000000b000b1220 */ /* 0x000fe20000400000 */
[----:B------:R-:W-:Y:S01]  /*0d30*/  FSEL R10, R10, R29, !P1 ;  /* 0x0000001d0a0a7208 */ /* 0x000fe20004800000 */
[C---:B------:R-:W-:Y:S01]  /*0d40*/  FMUL R29, R0.reuse, R12 ;  /* 0x0000000c001d7220 */ /* 0x040fe20000400000 */
[C---:B------:R-:W-:Y:S01]  /*0d50*/  @P1 FMUL R13, R0.reuse, R13 ;  /* 0x0000000d000d1220 */ /* 0x040fe20000400000 */
[C---:B------:R-:W-:Y:S01]  /*0d60*/  @P1 FMUL R15, R0.reuse, R15 ;  /* 0x0000000f000f1220 */ /* 0x040fe20000400000 */
[C---:B------:R-:W-:Y:S01]  /*0d70*/  @P1 FMUL R17, R0.reuse, R17 ;  /* 0x0000001100111220 */ /* 0x040fe20000400000 */
[----:B------:R-:W-:Y:S01]  /*0d80*/  @P1 FMUL R19, R0, R19 ;  /* 0x0000001300131220 */ /* 0x000fe20000400000 */
[----:B------:R-:W-:Y:S01]  /*0d90*/  FSEL R12, R12, R29, !P1 ;  /* 0x0000001d0c0c7208 */ /* 0x000fe20004800000 */
[----:B------:R-:W-:Y:S01]  /*0da0*/  FMUL R29, R0, R14 ;  /* 0x0000000e001d7220 */ /* 0x000fe20000400000 */
[----:B------:R0:W-:Y:S01]  /*0db0*/  STG.E.128 desc[UR4][R2.64], R4 ;  /* 0x0000000402007986 */ /* 0x0001e2000c101d04 */
[----:B-1----:R-:W-:-:S03]  /*0dc0*/  LEA R39, R30, R39, 0x2 ;  /* 0x000000271e277211 */ /* 0x002fc600078e10ff */
[----:B------:R-:W-:Y:S01]  /*0dd0*/  FSEL R14, R14, R29, !P1 ;  /* 0x0000001d0e0e7208 */ /* 0x000fe20004800000 */
[----:B------:R-:W-:Y:S01]  /*0de0*/  FMUL R29, R0, R16 ;  /* 0x00000010001d7220 */ /* 0x000fe20000400000 */
[----:B------:R0:W-:Y:S01]  /*0df0*/  STG.E.128 desc[UR4][R2.64+0x200], R8 ;  /* 0x0002000802007986 */ /* 0x0001e2000c101d04 */
[----:B------:R-:W-:-:S03]  /*0e00*/  ISETP.GE.AND P0, PT, R39, UR10, PT ;  /* 0x0000000a27007c0c */ /* 0x000fc6000bf06270 */
[----:B------:R-:W-:Y:S01]  /*0e10*/  FSEL R16, R16, R29, !P1 ;  /* 0x0000001d10107208 */ /* 0x000fe20004800000 */
[----:B------:R-:W-:Y:S01]  /*0e20*/  FMUL R29, R0, R18 ;  /* 0x00000012001d7220 */ /* 0x000fe20000400000 */
[----:B------:R0:W-:Y:S04]  /*0e30*/  STG.E.128 desc[UR4][R2.64+0x400], R12 ;  /* 0x0004000c02007986 */ /* 0x0001e8000c101d04 */
[----:B------:R-:W-:-:S05]  /*0e40*/  FSEL R18, R18, R29, !P1 ;  /* 0x0000001d12127208 */ /* 0x000fca0004800000 */
[----:B------:R0:W-:Y:S01]  /*0e50*/  STG.E.128 desc[UR4][R2.64+0x600], R16 ;  /* 0x0006001002007986 */ /* 0x0001e2000c101d04 */
[----:B------:R-:W-:Y:S05]  /*0e60*/  @!P0 BRA `(.L_x_5839) ;  /* 0xfffffff400748947 */ /* 0x000fea000383ffff */
[----:B------:R-:W-:Y:S05]  /*0e70*/  BRA `(.L_x_5836) ;  /* 0x0000000800907947 */ /* 0x000fea0003800000 */
.L_x_5837:
        /* <DEDUP_REMOVED lines=17> */
.L_x_5841:
[----:B------:R-:W0:Y:S01]  /*0f90*/  LDC.64 R2, c[0x0][0x390] ;  /* 0x0000e400ff027b82 */ /* 0x000e220000000a00 */
[----:B--2---:R-:W-:-:S05]  /*0fa0*/  LEA R40, R39, R43, 0x7 ;  /* 0x0000002b27287211 */ /* 0x004fca00078e38ff */
[----:B0-----:R-:W-:-:S05]  /*0fb0*/  IMAD.WIDE.U32 R2, R40, 0x10, R2 ;  /* 0x0000001028027825 */ /* 0x001fca00078e0002 */
[----:B------:R-:W2:Y:S04]  /*0fc0*/  LDG.E.128 R20, desc[UR4][R2.64] ;  /* 0x0000000402147981 */ /* 0x000ea8000c1e1d00 */
[----:B------:R-:W3:Y:S04]  /*0fd0*/  LDG.E.128 R24, desc[UR4][R2.64+0x200] ;  /* 0x0002000402187981 */ /* 0x000ee8000c1e1d00 */
[----:B------:R-:W4:Y:S04]  /*0fe0*/  LDG.E.128 R28, desc[UR4][R2.64+0x400] ;  /* 0x00040004021c7981 */ /* 0x000f28000c1e1d00 */
        /* <DEDUP_REMOVED lines=72> */
.L_x_5871:
[----:B-1----:R-:W-:Y:S01]  /*1470*/  FADD R38, R2, R38 ;  /* 0x0000002602267221 */ /* 0x002fe20000000000 */
[----:B------:R-:W1:Y:S03]  /*1480*/  @!P2 LDC.64 R36, c[0x0][0x3a0] ;  /* 0x0000e800ff24ab82 */ /* 0x000e660000000a00 */
[----:B------:R-:W-:-:S04]  /*1490*/  FMUL R38, R38, 0.001953125 ;  /* 0x3b00000026267820 */ /* 0x000fc80000400000 */
        /* <DEDUP_REMOVED lines=20> */
[----:B0-----:R-:W0:Y:S01]  /*15e0*/  LDC.64 R36, c[0x0][0x3c8] ;  /* 0x0000f200ff247b82 */ /* 0x001e220000000a00 */
[-C--:B------:R-:W-:Y:S01]  /*15f0*/  FMUL R32, R32, R2.reuse ;  /* 0x0000000220207220 */ /* 0x080fe20000400000 */
[-C--:B------:R-:W-:Y:S01]  /*1600*/  FMUL R33, R33, R2.reuse ;  /* 0x0000000221217220 */ /* 0x080fe20000400000 */
[-C--:B------:R-:W-:Y:S01]  /*1610*/  FMUL R34, R34, R2.reuse ;  /* 0x0000000222227220 */ /* 0x080fe20000400000 */
[----:B------:R-:W-:Y:S01]  /*1620*/  FMUL R35, R35, R2 ;  /* 0x0000000223237220 */ /* 0x000fe20000400000 */
[----:B------:R-:W-:Y:S01]  /*1630*/  FMUL R20, R16, R20 ;  /* 0x0000001410147220 */ /* 0x000fe20000400000 */
[----:B------:R-:W-:Y:S01]  /*1640*/  FMUL R21, R17, R21 ;  /* 0x0000001511157220 */ /* 0x000fe20000400000 */
[----:B------:R-:W-:Y:S01]  /*1650*/  FMUL R22, R18, R22 ;  /* 0x0000001612167220 */ /* 0x000fe20000400000 */
[----:B------:R-:W1:Y:S01]  /*1660*/  LDC R2, c[0x0][0x380] ;  /* 0x0000e000ff027b82 */ /* 0x000e620000000800 */
        /* <DEDUP_REMOVED lines=14> */
[----:B------:R-:W-:Y:S01]  /*1750*/  @P1 FMUL R21, R0, R21 ;  /* 0x0000001500151220 */ /* 0x000fe20000400000 */
[----:B0-----:R-:W-:-:S04]  /*1760*/  IMAD.WIDE.U32 R40, R40, 0x10, R36 ;  /* 0x0000001028287825 */ /* 0x001fc800078e0024 */
        /* <DEDUP_REMOVED lines=19> */
[----:B------:R2:W-:Y:S06]  /*18a0*/  STG.E.128 desc[UR4][R40.64+0x600], R32 ;  /* 0x0006002028007986 */ /* 0x0005ec000c101d04 */
[----:B------:R-:W-:Y:S05]  /*18b0*/  @!P0 BRA `(.L_x_5841) ;  /* 0xfffffff400b48947 */ /* 0x000fea000383ffff */
.L_x_5836:
[----:B------:R-:W-:Y:S05]  /*18c0*/  BSYNC B0 ;  /* 0x0000000000007941 */ /* 0x000fea0003800000 */
.L_x_5835:
[----:B------:R-:W1:Y:S01]  /*18d0*/  LDCU.64 UR6, c[0x0][0x3f8] ;  /* 0x00007f00ff0677ac */ /* 0x000e620008000a00 */
[----:B0-----:R-:W0:Y:S01]  /*18e0*/  S2R R6, SR_TID.X ;  /* 0x0000000000067919 */ /* 0x001e220000002100 */
[----:B-1----:R-:W-:-:S04]  /*18f0*/  UISETP.NE.U32.AND UP0, UPT, UR6, URZ, UPT ;  /* 0x000000ff0600728c */ /* 0x002fc8000bf05070 */
        /* <DEDUP_REMOVED lines=14> */
.L_x_5878:
        /* <DEDUP_REMOVED lines=21> */
[----:B-1-3--:R-:W1:Y:S02]  /*1b30*/  SHFL.DOWN PT, R3, R2, 0x2, 0x1f ;  /* 0x08401f0002037f89 */ /* 0x00ae6400000e0000 */
[----:B-1----:R-:W-:-:S05]  /*1b40*/  FMNMX R3, R3, R2, !PT ;  /* 0x0000000203037209 */ /* 0x002fca0007800000 */
[----:B0-----:R0:W1:Y:S02]  /*1b50*/  SHFL.DOWN PT, R4, R3, 0x1, 0x1f ;  /* 0x08201f0003047f89 */ /* 0x00106400000e0000 */
.L_x_5881:
[----:B------:R-:W-:Y:S02]  /*1b60*/  ISETP.NE.AND P0, PT, R6, RZ, PT ;  /* 0x000000ff0600720c */ /* 0x000fe40003f05270 */
[----:B-1----:R-:W-:-:S11]  /*1b70*/  FMNMX R5, R3, R4, !PT ;  /* 0x0000000403057209 */ /* 0x002fd60007800000 */
[----:B------:R-:W-:Y:S05]  /*1b80*/  @P0 BRA `(.L_x_5844) ;  /* 0x0000000000080947 */ /* 0x000fea0003800000 */
[----:B0-----:R-:W0:Y:S02]  /*1b90*/  LDC.64 R2, c[0x0][0x3f8] ;  /* 0x0000fe00ff027b82 */ /* 0x001e240000000a00 */
[----:B0-----:R1:W-:Y:S02]  /*1ba0*/  REDG.E.MAX.S32.STRONG.GPU desc[UR4][R2.64], R5 ;  /* 0x000000050200798e */ /* 0x0013e4000d12e304 */
.L_x_5844:
[----:B------:R-:W-:Y:S05]  /*1bb0*/  BSYNC B0 ;  /* 0x0000000000007941 */ /* 0x000fea0003800000 */
.L_x_5842:
[----:B------:R-:W3:Y:S02]  /*1bc0*/  LDCU.U8 UR6, c[0x0][0x404] ;  /* 0x00008080ff0677ac */ /* 0x000ee40008000000 */
[----:B---3--:R-:W-:-:S13]  /*1bd0*/  ISETP.NE.AND P0, PT, RZ, UR6, PT ;  /* 0x00000006ff007c0c */ /* 0x008fda000bf05270 */
[----:B------:R-:W-:Y:S05]  /*1be0*/  @!P0 EXIT ;  /* 0x000000000000894d */ /* 0x000fea0003800000 */
[----:B------:R-:W3:Y:S01]  /*1bf0*/  LDCU.64 UR6, c[0x0][0x3f0] ;  /* 0x00007e00ff0677ac */ /* 0x000ee20008000a00 */
[----:B0-----:R-:W-:Y:S02]  /*1c00*/  LOP3.LUT P0, RZ, R44, R6, RZ, 0xfc, !PT ;  /* 0x000000062cff7212 */ /* 0x001fe4000780fcff */
[----:B---3--:R-:W-:-:S04]  /*1c10*/  ISETP.EQ.U32.AND P1, PT, RZ, UR6, PT ;  /* 0x00000006ff007c0c */ /* 0x008fc8000bf22070 */
[----:B------:R-:W-:-:S13]  /*1c20*/  ISETP.EQ.OR.EX P0, PT, RZ, UR7, P0, P1 ;  /* 0x00000007ff007c0c */ /* 0x000fda0008702710 */
[----:B------:R-:W-:Y:S05]  /*1c30*/  @P0 EXIT ;  /* 0x000000000000094d */ /* 0x000fea0003800000 */
[----:B-1---5:R-:W-:-:S04]  /*1c40*/  IADD3 R2, PT, PT, R0, 0x1800000, RZ ;  /* 0x0180000000027810 */ /* 0x022fc80007ffe0ff */
[----:B------:R-:W-:-:S04]  /*1c50*/  LOP3.LUT R2, R2, 0x7f800000, RZ, 0xc0, !PT ;  /* 0x7f80000002027812 */ /* 0x000fc800078ec0ff */
[----:B------:R-:W-:-:S13]  /*1c60*/  ISETP.GT.U32.AND P0, PT, R2, 0x1ffffff, PT ;  /* 0x01ffffff0200780c */ /* 0x000fda0003f04070 */
[----:B------:R-:W-:Y:S05]  /*1c70*/  @P0 BRA `(.L_x_5846) ;  /* 0x00000000000c0947 */ /* 0x000fea0003800000 */
[----:B------:R-:W-:-:S07]  /*1c80*/  MOV R8, 0x1ca0 ;  /* 0x00001ca000087802 */ /* 0x000fce0000000f00 */
[----:B--2---:R-:W-:Y:S05]  /*1c90*/  CALL.REL.NOINC `($__internal_72_$__cuda_sm20_rcp_rn_f32_slowpath) ;  /* 0x0000000c00fc7944 */ /* 0x004fea0003c00000 */
[----:B------:R-:W-:Y:S05]  /*1ca0*/  BRA `(.L_x_5847) ;  /* 0x0000000000107947 */ /* 0x000fea0003800000 */
.L_x_5846:
[----:B------:R-:W0:Y:S02]  /*1cb0*/  MUFU.RCP R5, R0 ;  /* 0x0000000000057308 */ /* 0x000e240000001000 */
[----:B0-----:R-:W-:-:S04]  /*1cc0*/  FFMA R2, R0, R5, -1 ;  /* 0xbf80000000027423 */ /* 0x001fc80000000005 */
[----:B------:R-:W-:-:S04]  /*1cd0*/  FADD.FTZ R2, -R2, -RZ ;  /* 0x800000ff02027221 */ /* 0x000fc80000010100 */
[----:B------:R-:W-:-:S07]  /*1ce0*/  FFMA R5, R5, R2, R5 ;  /* 0x0000000205057223 */ /* 0x000fce0000000005 */
.L_x_5847:
[----:B------:R-:W0:Y:S02]  /*1cf0*/  LDC.64 R2, c[0x0][0x3f0] ;  /* 0x0000fc00ff027b82 */ /* 0x000e240000000a00 */
[----:B0-----:R-:W-:Y:S01]  /*1d00*/  STG.E desc[UR4][R2.64], R5 ;  /* 0x0000000502007986 */ /* 0x001fe2000c101904 */
[----:B------:R-:W-:Y:S05]  /*1d10*/  EXIT ;  /* 0x000000000000794d */ /* 0x000fea0003800000 */
.L_x_5838:
[----:B------:R-:W-:Y:S01]  /*1d20*/  HFMA2 R3, -RZ, RZ, 0, 5.9604644775390625e-08 ;  /* 0x00000001ff037431 */ /* 0x000fe200000001ff */
[----:B------:R-:W-:Y:S01]  /*1d30*/  BSSY B1, `(.L_x_5848) ;  /* 0x0000006000017945 */ /* 0x000fe20003800000 */
[----:B------:R-:W-:Y:S02]  /*1d40*/  MOV R36, 0x1f ;  /* 0x0000001f00247802 */ /* 0x000fe40000000f00 */
[----:B------:R-:W-:-:S07]  /*1d50*/  MOV R37, 0xffffffff ;  /* 0xffffffff00257802 */ /* 0x000fce0000000f00 */
[----:B------:R-:W-:Y:S05]  /*1d60*/  WARPSYNC.COLLECTIVE R37, `(.L_x_5849) ;  /* 0x0000000025087348 */ /* 0x000fea0003c00000 */
[----:B------:R0:W1:Y:S02]  /*1d70*/  SHFL.BFLY P0, R38, R2, R3, R36 ;  /* 0x0c00000302267389 */ /* 0x0000640000000024 */
[----:B01----:R-:W-:Y:S05]  /*1d80*/  ENDCOLLECTIVE ;  /* 0x000000000000791b */ /* 0x003fea0003800000 */
.L_x_5849:
[----:B------:R-:W-:Y:S05]  /*1d90*/  BSYNC B1 ;  /* 0x0000000000017941 */ /* 0x000fea0003800000 */
.L_x_5848:
        /* <DEDUP_REMOVED lines=8> */
.L_x_5850:
[----:B------:R-:W-:Y:S02]  /*1e20*/  HFMA2 R3, -RZ, RZ, 0, 2.384185791015625e-07 ;  /* 0x00000004ff037431 */ /* 0x000fe400000001ff */
[----:B------:R-:W-:-:S05]  /*1e30*/  FADD R45, R45, R38 ;  /* 0x000000262d2d7221 */ /* 0x000fca0000000000 */
[----:B------:R-:W-:-:S07]  /*1e40*/  MOV R2, R45 ;  /* 0x0000002d00027202 */ /* 0x000fce0000000f00 */
[----:B------:R-:W-:Y:S05]  /*1e50*/  WARPSYNC.COLLECTIVE R37, `(.L_x_5851) ;  /* 0x0000000025087348 */ /* 0x000fea0003c00000 */
[----:B------:R0:W1:Y:S02]  /*1e60*/  SHFL.BFLY P0, R38, R2, R3, R36 ;  /* 0x0c00000302267389 */ /* 0x0000640000000024 */
[----:B01----:R-:W-:Y:S05]  /*1e70*/  ENDCOLLECTIVE ;  /* 0x000000000000791b */ /* 0x003fea0003800000 */
.L_x_5851:
[----:B------:R-:W-:Y:S02]  /*1e80*/  HFMA2 R3, -RZ, RZ, 0, 4.76837158203125e-07 ;  /* 0x00000008ff037431 */ /* 0x000fe400000001ff */
[----:B------:R-:W-:-:S05]  /*1e90*/  FADD R30, R45, R38 ;  /* 0x000000262d1e7221 */ /* 0x000fca0000000000 */
[----:B------:R-:W-:-:S07]  /*1ea0*/  MOV R2, R30 ;  /* 0x0000001e00027202 */ /* 0x000fce0000000f00 */
[----:B------:R-:W-:Y:S05]  /*1eb0*/  WARPSYNC.COLLECTIVE R37, `(.L_x_5852) ;  /* 0x0000000025087348 */ /* 0x000fea0003c00000 */
[----:B------:R0:W1:Y:S02]  /*1ec0*/  SHFL.BFLY P0, R38, R2, R3, R36 ;  /* 0x0c00000302267389 */ /* 0x0000640000000024 */
[----:B01----:R-:W-:Y:S05]  /*1ed0*/  ENDCOLLECTIVE ;  /* 0x000000000000791b */ /* 0x003fea0003800000 */
.L_x_5852:
[----:B------:R-:W-:Y:S02]  /*1ee0*/  HFMA2 R3, -RZ, RZ, 0, 9.5367431640625e-07 ;  /* 0x00000010ff037431 */ /* 0x000fe400000001ff */
[----:B------:R-:W-:-:S05]  /*1ef0*/  FADD R30, R30, R38 ;  /* 0x000000261e1e7221 */ /* 0x000fca0000000000 */
[----:B------:R-:W-:-:S07]  /*1f00*/  MOV R2, R30 ;  /* 0x0000001e00027202 */ /* 0x000fce0000000f00 */
[----:B------:R-:W-:Y:S05]  /*1f10*/  WARPSYNC.COLLECTIVE R37, `(.L_x_5853) ;  /* 0x0000000025087348 */ /* 0x000fea0003c00000 */
[----:B------:R0:W1:Y:S02]  /*1f20*/  SHFL.BFLY P0, R38, R2, R3, R36 ;  /* 0x0c00000302267389 */ /* 0x0000640000000024 */
[----:B01----:R-:W-:Y:S05]  /*1f30*/  ENDCOLLECTIVE ;  /* 0x000000000000791b */ /* 0x003fea0003800000 */
.L_x_5853:
[----:B------:R-:W-:-:S04]  /*1f40*/  FADD R30, R30, R38 ;  /* 0x000000261e1e7221 */ /* 0x000fc80000000000 */
[----:B------:R-:W-:-:S04]  /*1f50*/  FMUL R30, R30, 0.001953125 ;  /* 0x3b0000001e1e7820 */ /* 0x000fc80000400000 */
        /* <DEDUP_REMOVED lines=36> */
.L_x_5854:
[----:B------:R-:W-:Y:S02]  /*21a0*/  HFMA2 R3, -RZ, RZ, 0, 1.1920928955078125e-07 ;  /* 0x00000002ff037431 */ /* 0x000fe400000001ff */
[----:B------:R-:W-:-:S05]  /*21b0*/  FADD R45, R2, R38 ;  /* 0x00000026022d7221 */ /* 0x000fca0000000000 */
[----:B------:R-:W-:-:S07]  /*21c0*/  MOV R2, R45 ;  /* 0x0000002d00027202 */ /* 0x000fce0000000f00 */
[----:B------:R-:W-:Y:S05]  /*21d0*/  WARPSYNC.COLLECTIVE R37, `(.L_x_5855) ;  /* 0x0000000025087348 */ /* 0x000fea0003c00000 */
[----:B------:R0:W1:Y:S02]  /*21e0*/  SHFL.BFLY P0, R38, R2, R3, R36 ;  /* 0x0c00000302267389 */ /* 0x0000640000000024 */
[----:B01----:R-:W-:Y:S05]  /*21f0*/  ENDCOLLECTIVE ;  /* 0x000000000000791b */ /* 0x003fea0003800000 */
.L_x_5855:
[----:B------:R-:W-:Y:S02]  /*2200*/  HFMA2 R3, -RZ, RZ, 0, 2.384185791015625e-07 ;  /* 0x00000004ff037431 */ /* 0x000fe400000001ff */
[----:B------:R-:W-:-:S05]  /*2210*/  FADD R45, R45, R38 ;  /* 0x000000262d2d7221 */ /* 0x000fca0000000000 */
[----:B------:R-:W-:-:S07]  /*2220*/  MOV R2, R45 ;  /* 0x0000002d00027202 */ /* 0x000fce0000000f00 */
[----:B------:R-:W-:Y:S05]  /*2230*/  WARPSYNC.COLLECTIVE R37, `(.L_x_5856) ;  /* 0x0000000025087348 */ /* 0x000fea0003c00000 */
[----:B------:R0:W1:Y:S02]  /*2240*/  SHFL.BFLY P0, R38, R2, R3, R36 ;  /* 0x0c00000302267389 */ /* 0x0000640000000024 */
[----:B01----:R-:W-:Y:S05]  /*2250*/  ENDCOLLECTIVE ;  /* 0x000000000000791b */ /* 0x003fea0003800000 */
.L_x_5856:
[----:B------:R-:W-:Y:S02]  /*2260*/  HFMA2 R3, -RZ, RZ, 0, 4.76837158203125e-07 ;  /* 0x00000008ff037431 */ /* 0x000fe400000001ff */
[----:B------:R-:W-:-:S05]  /*2270*/  FADD R45, R45, R38 ;  /* 0x000000262d2d7221 */ /* 0x000fca0000000000 */
[----:B------:R-:W-:-:S07]  /*2280*/  MOV R2, R45 ;  /* 0x0000002d00027202 */ /* 0x000fce0000000f00 */
[----:B------:R-:W-:Y:S05]  /*2290*/  WARPSYNC.COLLECTIVE R37, `(.L_x_5857) ;  /* 0x0000000025087348 */ /* 0x000fea0003c00000 */
[----:B------:R0:W1:Y:S02]  /*22a0*/  SHFL.BFLY P0, R38, R2, R3, R36 ;  /* 0x0c00000302267389 */ /* 0x0000640000000024 */
[----:B01----:R-:W-:Y:S05]  /*22b0*/  ENDCOLLECTIVE ;  /* 0x000000000000791b */ /* 0x003fea0003800000 */
.L_x_5857:
[----:B------:R-:W-:Y:S01]  /*22c0*/  MOV R3, 0x10 ;  /* 0x0000001000037802 */ /* 0x000fe20000000f00 */
[----:B------:R-:W-:-:S07]  /*22d0*/  FADD R2, R45, R38 ;  /* 0x000000262d027221 */ /* 0x000fce0000000000 */
[----:B------:R-:W-:Y:S05]  /*22e0*/  WARPSYNC.COLLECTIVE R37, `(.L_x_5858) ;  /* 0x0000000025087348 */ /* 0x000fea0003c00000 */
[----:B------:R0:W1:Y:S02]  /*22f0*/  SHFL.BFLY P0, R38, R2, R3, R36 ;  /* 0x0c00000302267389 */ /* 0x0000640000000024 */
[----:B01----:R-:W-:Y:S05]  /*2300*/  ENDCOLLECTIVE ;  /* 0x000000000000791b */ /* 0x003fea0003800000 */
.L_x_5858:
[----:B------:R-:W-:Y:S05]  /*2310*/  BRA `(.L_x_5859) ;  /* 0xffffffe400807947 */ /* 0x000fea000383ffff */
.L_x_5840:
[----:B------:R-:W-:Y:S01]  /*2320*/  HFMA2 R3, -RZ, RZ, 0, 5.9604644775390625e-08 ;  /* 0x00000001ff037431 */ /* 0x000fe200000001ff */
[----:B------:R-:W-:Y:S01]  /*2330*/  BSSY B1, `(.L_x_5860) ;  /* 0x0000006000017945 */ /* 0x000fe20003800000 */
[----:B------:R-:W-:Y:S02]  /*2340*/  MOV R36, 0x1f ;  /* 0x0000001f00247802 */ /* 0x000fe40000000f00 */
[----:B------:R-:W-:-:S07]  /*2350*/  MOV R37, 0xffffffff ;  /* 0xffffffff00257802 */ /* 0x000fce0000000f00 */
[----:B------:R-:W-:Y:S05]  /*2360*/  WARPSYNC.COLLECTIVE R37, `(.L_x_5861) ;  /* 0x0000000025087348 */ /* 0x000fea0003c00000 */
[----:B------:R0:W1:Y:S02]  /*2370*/  SHFL.BFLY P0, R38, R2, R3, R36 ;  /* 0x0c00000302267389 */ /* 0x0000640000000024 */
[----:B01----:R-:W-:Y:S05]  /*2380*/  ENDCOLLECTIVE ;  /* 0x000000000000791b */ /* 0x003fea0003800000 */
.L_x_5861:
[----:B------:R-:W-:Y:S05]  /*2390*/  BSYNC B1 ;  /* 0x0000000000017941 */ /* 0x000fea0003800000 */
.L_x_5860:
        /* <DEDUP_REMOVED lines=8> */
.L_x_5862:
[----:B------:R-:W-:Y:S02]  /*2420*/  HFMA2 R3, -RZ, RZ, 0, 2.384185791015625e-07 ;  /* 0x00000004ff037431 */ /* 0x000fe400000001ff */
[----:B------:R-:W-:-:S05]  /*2430*/  FADD R45, R45, R38 ;  /* 0x000000262d2d7221 */ /* 0x000fca0000000000 */
[----:B------:R-:W-:-:S07]  /*2440*/  MOV R2, R45 ;  /* 0x0000002d00027202 */ /* 0x000fce0000000f00 */
[----:B------:R-:W-:Y:S05]  /*2450*/  WARPSYNC.COLLECTIVE R37, `(.L_x_5863) ;  /* 0x0000000025087348 */ /* 0x000fea0003c00000 */
[----:B------:R0:W1:Y:S02]  /*2460*/  SHFL.BFLY P0, R38, R2, R3, R36 ;  /* 0x0c00000302267389 */ /* 0x0000640000000024 */
[----:B01----:R-:W-:Y:S05]  /*2470*/  ENDCOLLECTIVE ;  /* 0x000000000000791b */ /* 0x003fea0003800000 */
.L_x_5863:
[----:B------:R-:W-:Y:S02]  /*2480*/  HFMA2 R3, -RZ, RZ, 0, 4.76837158203125e-07 ;  /* 0x00000008ff037431 */ /* 0x000fe400000001ff */
[----:B------:R-:W-:-:S05]  /*2490*/  FADD R41, R45, R38 ;  /* 0x000000262d297221 */ /* 0x000fca0000000000 */
[----:B------:R-:W-:-:S07]  /*24a0*/  MOV R2, R41 ;  /* 0x0000002900027202 */ /* 0x000fce0000000f00 */
[----:B------:R-:W-:Y:S05]  /*24b0*/  WARPSYNC.COLLECTIVE R37, `(.L_x_5864) ;  /* 0x0000000025087348 */ /* 0x000fea0003c00000 */
[----:B------:R0:W1:Y:S02]  /*24c0*/  SHFL.BFLY P0, R38, R2, R3, R36 ;  /* 0x0c00000302267389 */ /* 0x0000640000000024 */
[----:B01----:R-:W-:Y:S05]  /*24d0*/  ENDCOLLECTIVE ;  /* 0x000000000000791b */ /* 0x003fea0003800000 */
.L_x_5864:
[----:B------:R-:W-:Y:S02]  /*24e0*/  HFMA2 R3, -RZ, RZ, 0, 9.5367431640625e-07 ;  /* 0x00000010ff037431 */ /* 0x000fe400000001ff */
[----:B------:R-:W-:-:S05]  /*24f0*/  FADD R41, R41, R38 ;  /* 0x0000002629297221 */ /* 0x000fca0000000000 */
[----:B------:R-:W-:-:S07]  /*2500*/  MOV R2, R41 ;  /* 0x0000002900027202 */ /* 0x000fce0000000f00 */
[----:B------:R-:W-:Y:S05]  /*2510*/  WARPSYNC.COLLECTIVE R37, `(.L_x_5865) ;  /* 0x0000000025087348 */ /* 0x000fea0003c00000 */
[----:B------:R0:W1:Y:S02]  /*2520*/  SHFL.BFLY P0, R38, R2, R3, R36 ;  /* 0x0c00000302267389 */ /* 0x0000640000000024 */
[----:B01----:R-:W-:Y:S05]  /*2530*/  ENDCOLLECTIVE ;  /* 0x000000000000791b */ /* 0x003fea0003800000 */
.L_x_5865:
        /* <DEDUP_REMOVED lines=38> */
.L_x_5866:
[----:B------:R-:W-:Y:S02]  /*27a0*/  HFMA2 R3, -RZ, RZ, 0, 1.1920928955078125e-07 ;  /* 0x00000002ff037431 */ /* 0x000fe400000001ff */
[----:B------:R-:W-:-:S05]  /*27b0*/  FADD R45, R2, R38 ;  /* 0x00000026022d7221 */ /* 0x000fca0000000000 */
[----:B------:R-:W-:-:S07]  /*27c0*/  MOV R2, R45 ;  /* 0x0000002d00027202 */ /* 0x000fce0000000f00 */
[----:B------:R-:W-:Y:S05]  /*27d0*/  WARPSYNC.COLLECTIVE R37, `(.L_x_5867) ;  /* 0x0000000025087348 */ /* 0x000fea0003c00000 */
[----:B------:R0:W1:Y:S02]  /*27e0*/  SHFL.BFLY P0, R38, R2, R3, R36 ;  /* 0x0c00000302267389 */ /* 0x0000640000000024 */
[----:B01----:R-:W-:Y:S05]  /*27f0*/  ENDCOLLECTIVE ;  /* 0x000000000000791b */ /* 0x003fea0003800000 */
.L_x_5867:
[----:B------:R-:W-:Y:S02]  /*2800*/  HFMA2 R3, -RZ, RZ, 0, 2.384185791015625e-07 ;  /* 0x00000004ff037431 */ /* 0x000fe400000001ff */
[----:B------:R-:W-:-:S05]  /*2810*/  FADD R45, R45, R38 ;  /* 0x000000262d2d7221 */ /* 0x000fca0000000000 */
[----:B------:R-:W-:-:S07]  /*2820*/  MOV R2, R45 ;  /* 0x0000002d00027202 */ /* 0x000fce0000000f00 */
[----:B------:R-:W-:Y:S05]  /*2830*/  WARPSYNC.COLLECTIVE R37, `(.L_x_5868) ;  /* 0x0000000025087348 */ /* 0x000fea0003c00000 */
[----:B------:R0:W1:Y:S02]  /*2840*/  SHFL.BFLY P0, R38, R2, R3, R36 ;  /* 0x0c00000302267389 */ /* 0x0000640000000024 */
[----:B01----:R-:W-:Y:S05]  /*2850*/  ENDCOLLECTIVE ;  /* 0x000000000000791b */ /* 0x003fea0003800000 */
.L_x_5868:
[----:B------:R-:W-:Y:S02]  /*2860*/  HFMA2 R3, -RZ, RZ, 0, 4.76837158203125e-07 ;  /* 0x00000008ff037431 */ /* 0x000fe400000001ff */
[----:B------:R-:W-:-:S05]  /*2870*/  FADD R45, R45, R38 ;  /* 0x000000262d2d7221 */ /* 0x000fca0000000000 */
[----:B------:R-:W-:-:S07]  /*2880*/  MOV R2, R45 ;  /* 0x0000002d00027202 */ /* 0x000fce0000000f00 */
[----:B------:R-:W-:Y:S05]  /*2890*/  WARPSYNC.COLLECTIVE R37, `(.L_x_5869) ;  /* 0x0000000025087348 */ /* 0x000fea0003c00000 */
[----:B------:R0:W1:Y:S02]  /*28a0*/  SHFL.BFLY P0, R38, R2, R3, R36 ;  /* 0x0c00000302267389 */ /* 0x0000640000000024 */
[----:B01----:R-:W-:Y:S05]  /*28b0*/  ENDCOLLECTIVE ;  /* 0x000000000000791b */ /* 0x003fea0003800000 */
.L_x_5869:
[----:B------:R-:W-:Y:S01]  /*28c0*/  MOV R3, 0x10 ;  /* 0x0000001000037802 */ /* 0x000fe20000000f00 */
[----:B------:R-:W-:-:S07]  /*28d0*/  FADD R2, R45, R38 ;  /* 0x000000262d027221 */ /* 0x000fce0000000000 */
[----:B------:R-:W-:Y:S05]  /*28e0*/  WARPSYNC.COLLECTIVE R37, `(.L_x_5870) ;  /* 0x0000000025087348 */ /* 0x000fea0003c00000 */
[----:B------:R0:W1:Y:S02]  /*28f0*/  SHFL.BFLY P0, R38, R2, R3, R36 ;  /* 0x0c00000302267389 */ /* 0x0000640000000024 */
[----:B01----:R-:W-:Y:S05]  /*2900*/  ENDCOLLECTIVE ;  /* 0x000000000000791b */ /* 0x003fea0003800000 */
.L_x_5870:
[----:B------:R-:W-:Y:S05]  /*2910*/  BRA `(.L_x_5871) ;  /* 0xffffffe800d47947 */ /* 0x000fea000383ffff */
.L_x_5843:
[----:B------:R-:W-:Y:S01]  /*2920*/  HFMA2 R8, -RZ, RZ, 0, 9.5367431640625e-07 ;  /* 0x00000010ff087431 */ /* 0x000fe200000001ff */
[----:B------:R-:W-:Y:S01]  /*2930*/  BSSY B0, `(.L_x_5872) ;  /* 0x0000006000007945 */ /* 0x000fe20003800000 */
[----:B------:R-:W-:Y:S02]  /*2940*/  MOV R11, 0x1f ;  /* 0x0000001f000b7802 */ /* 0x000fe40000000f00 */
[----:B------:R-:W-:-:S07]  /*2950*/  MOV R37, 0xffffffff ;  /* 0xffffffff00257802 */ /* 0x000fce0000000f00 */
[----:B--2--5:R-:W-:Y:S05]  /*2960*/  WARPSYNC.COLLECTIVE R37, `(.L_x_5873) ;  /* 0x0000000025087348 */ /* 0x024fea0003c00000 */
[----:B------:R0:W1:Y:S02]  /*2970*/  SHFL.DOWN P0, R7, R42, R8, R11 ;  /* 0x080000082a077389 */ /* 0x000064000000000b */
[----:B012--5:R-:W-:Y:S05]  /*2980*/  ENDCOLLECTIVE ;  /* 0x000000000000791b */ /* 0x027fea0003800000 */
.L_x_5873:
[----:B------:R-:W-:Y:S05]  /*2990*/  BSYNC B0 ;  /* 0x0000000000007941 */ /* 0x000fea0003800000 */
.L_x_5872:
        /* <DEDUP_REMOVED lines=9> */
.L_x_5874:
[----:B------:R-:W-:Y:S01]  /*2a30*/  HFMA2 R8, -RZ, RZ, 0, 2.384185791015625e-07 ;  /* 0x00000004ff087431 */ /* 0x000fe200000001ff */
[----:B------:R-:W-:-:S04]  /*2a40*/  MOV R2, R7 ;  /* 0x0000000700027202 */ /* 0x000fc80000000f00 */
[----:B------:R-:W-:-:S04]  /*2a50*/  FMNMX R2, R3, R2, !PT ;  /* 0x0000000203027209 */ /* 0x000fc80007800000 */
[----:B------:R-:W-:-:S07]  /*2a60*/  MOV R42, R2 ;  /* 0x00000002002a7202 */ /* 0x000fce0000000f00 */
[----:B------:R-:W-:Y:S05]  /*2a70*/  WARPSYNC.COLLECTIVE R37, `(.L_x_5875) ;  /* 0x0000000025087348 */ /* 0x000fea0003c00000 */
[----:B------:R0:W1:Y:S02]  /*2a80*/  SHFL.DOWN P0, R7, R42, R8, R11 ;  /* 0x080000082a077389 */ /* 0x000064000000000b */
[----:B01----:R-:W-:Y:S05]  /*2a90*/  ENDCOLLECTIVE ;  /* 0x000000000000791b */ /* 0x003fea0003800000 */
.L_x_5875:
[----:B------:R-:W-:Y:S01]  /*2aa0*/  HFMA2 R8, -RZ, RZ, 0, 1.1920928955078125e-07 ;  /* 0x00000002ff087431 */ /* 0x000fe200000001ff */
[----:B------:R-:W-:-:S04]  /*2ab0*/  MOV R5, R7 ;  /* 0x0000000700057202 */ /* 0x000fc80000000f00 */
[----:B------:R-:W-:-:S04]  /*2ac0*/  FMNMX R5, R2, R5, !PT ;  /* 0x0000000502057209 */ /* 0x000fc80007800000 */
[----:B------:R-:W-:-:S07]  /*2ad0*/  MOV R42, R5 ;  /* 0x00000005002a7202 */ /* 0x000fce0000000f00 */
[----:B------:R-:W-:Y:S05]  /*2ae0*/  WARPSYNC.COLLECTIVE R37, `(.L_x_5876) ;  /* 0x0000000025087348 */ /* 0x000fea0003c00000 */
[----:B------:R0:W1:Y:S02]  /*2af0*/  SHFL.DOWN P0, R7, R42, R8, R11 ;  /* 0x080000082a077389 */ /* 0x000064000000000b */
[----:B01----:R-:W-:Y:S05]  /*2b00*/  ENDCOLLECTIVE ;  /* 0x000000000000791b */ /* 0x003fea0003800000 */
.L_x_5876:
[----:B------:R-:W-:Y:S01]  /*2b10*/  HFMA2 R8, -RZ, RZ, 0, 5.9604644775390625e-08 ;  /* 0x00000001ff087431 */ /* 0x000fe200000001ff */
[----:B------:R-:W-:-:S04]  /*2b20*/  MOV R4, R7 ;  /* 0x0000000700047202 */ /* 0x000fc80000000f00 */
[----:B------:R-:W-:-:S04]  /*2b30*/  FMNMX R4, R5, R4, !PT ;  /* 0x0000000405047209 */ /* 0x000fc80007800000 */
[----:B------:R-:W-:-:S07]  /*2b40*/  MOV R42, R4 ;  /* 0x00000004002a7202 */ /* 0x000fce0000000f00 */
[----:B------:R-:W-:Y:S05]  /*2b50*/  WARPSYNC.COLLECTIVE R37, `(.L_x_5877) ;  /* 0x0000000025087348 */ /* 0x000fea0003c00000 */
[----:B------:R0:W1:Y:S02]  /*2b60*/  SHFL.DOWN P0, R7, R42, R8, R11 ;  /* 0x080000082a077389 */ /* 0x000064000000000b */
[----:B01----:R-:W-:Y:S05]  /*2b70*/  ENDCOLLECTIVE ;  /* 0x000000000000791b */ /* 0x003fea0003800000 */
.L_x_5877:
[----:B------:R-:W-:Y:S05]  /*2b80*/  BRA `(.L_x_5878) ;  /* 0xffffffec00947947 */ /* 0x000fea000383ffff */
.L_x_5845:
[----:B---3--:R-:W-:Y:S02]  /*2b90*/  MOV R42, R2 ;  /* 0x00000002002a7202 */ /* 0x008fe40000000f00 */
[----:B------:R-:W-:Y:S02]  /*2ba0*/  MOV R8, 0x2 ;  /* 0x0000000200087802 */ /* 0x000fe40000000f00 */
[----:B------:R-:W-:Y:S02]  /*2bb0*/  MOV R11, 0x1f ;  /* 0x0000001f000b7802 */ /* 0x000fe40000000f00 */
[----:B------:R-:W-:-:S07]  /*2bc0*/  MOV R37, 0xffffffff ;  /* 0xffffffff00257802 */ /* 0x000fce0000000f00 */
[----:B012--5:R-:W-:Y:S05]  /*2bd0*/  WARPSYNC.COLLECTIVE R37, `(.L_x_5879) ;  /* 0x0000000025087348 */ /* 0x027fea0003c00000 */
[----:B------:R3:W4:Y:S02]  /*2be0*/  SHFL.DOWN P0, R7, R42, R8, R11 ;  /* 0x080000082a077389 */ /* 0x000724000000000b */
[----:B012345:R-:W-:Y:S05]  /*2bf0*/  ENDCOLLECTIVE ;  /* 0x000000000000791b */ /* 0x03ffea0003800000 */
.L_x_5879:
[----:B------:R-:W-:Y:S02]  /*2c00*/  MOV R8, 0x1 ;  /* 0x0000000100087802 */ /* 0x000fe40000000f00 */
[----:B------:R-:W-:-:S04]  /*2c10*/  MOV R3, R7 ;  /* 0x0000000700037202 */ /* 0x000fc80000000f00 */
[----:B------:R-:W-:-:S04]  /*2c20*/  FMNMX R3, R3, R2, !PT ;  /* 0x0000000203037209 */ /* 0x000fc80007800000 */
[----:B------:R-:W-:-:S07]  /*2c30*/  MOV R42, R3 ;  /* 0x00000003002a7202 */ /* 0x000fce0000000f00 */
[----:B------:R-:W-:Y:S05]  /*2c40*/  WARPSYNC.COLLECTIVE R37, `(.L_x_5880) ;  /* 0x0000000025087348 */ /* 0x000fea0003c00000 */
[----:B------:R0:W1:Y:S02]  /*2c50*/  SHFL.DOWN P0, R7, R42, R8, R11 ;  /* 0x080000082a077389 */ /* 0x000064000000000b */
[----:B01----:R-:W-:Y:S05]  /*2c60*/  ENDCOLLECTIVE ;  /* 0x000000000000791b */ /* 0x003fea0003800000 */
.L_x_5880:
[----:B------:R-:W-:Y:S01]  /*2c70*/  MOV R4, R7 ;  /* 0x0000000700047202 */ /* 0x000fe20000000f00 */
[----:B------:R-:W-:Y:S06]  /*2c80*/  BRA `(.L_x_5881) ;  /* 0xffffffec00b47947 */ /* 0x000fec000383ffff */
        .weak           $__internal_72_$__cuda_sm20_rcp_rn_f32_slowpath
        .type           $__internal_72_$__cuda_sm20_rcp_rn_f32_slowpath,@function
        .size           $__internal_72_$__cuda_sm20_rcp_rn_f32_slowpath,(.L_x_6114 - $__internal_72_$__cuda_sm20_rcp_rn_f32_slowpath)
$__internal_72_$__cuda_sm20_rcp_rn_f32_slowpath:
        /* <DEDUP_REMOVED lines=14> */
.L_x_5882:
        /* <DEDUP_REMOVED lines=33> */
.L_x_5884:
[----:B------:R0:W1:Y:S02]  /*2f80*/  MUFU.RCP R3, R0 ;  /* 0x0000000000037308 */ /* 0x0000640000001000 */
.L_x_5883:
[----:B-1----:R-:W-:Y:S01]  /*2f90*/  MOV R5, R3 ;  /* 0x0000000300057202 */ /* 0x002fe20000000f00 */
[----:B------:R-:W-:Y:S01]  /*2fa0*/  HFMA2 R3, -RZ, RZ, 0, 0 ;  /* 0x00000000ff037431 */ /* 0x000fe200000001ff */
[----:B------:R-:W-:-:S04]  /*2fb0*/  MOV R2, R8 ;  /* 0x0000000800027202 */ /* 0x000fc80000000f00 */
[----:B0-----:R-:W-:Y:S05]  /*2fc0*/  RET.REL.NODEC R2 `(_ZN18transformer_engine13normalization24rmsnorm_fwd_tuned_kernelINS0_13Kernel_traitsIffffjLj512ELj1ELj4ELj1ELj16ENS0_18Kernel_traits_baseILj512EffffjLj128EEEEEEEvNS0_19ForwardKernelParamsE) ;  /* 0xffffffd0020c7950 */ /* 0x001fea0003c3ffff */
.L_x_5885:
        /* <DEDUP_REMOVED lines=11> */
.L_x_6114:


//--------------------- .text._ZN18transformer_engine13normalization24rmsnorm_fwd_tuned_kernelINS0_13Kernel_traitsIff13__nv_fp8_e4m3fjLj512ELj1ELj4ELj1ELj16ENS0_18Kernel_traits_baseILj512EffS3_fjLj128EEEEEEEvNS0_19ForwardKernelParamsE --------------------------
	.section	.text._ZN18transformer_engine13normalization24rmsnorm_fwd_tuned_kernelINS0_13Kernel_traitsIff13__nv_fp8_e4m3fjLj512ELj1ELj4ELj1ELj16ENS0_18Kernel_traits_baseILj512EffS3_fjLj128EEEEEEEvNS0_19ForwardKernelParamsE,"ax",@progbits
	.align	128
        .global         _ZN18transformer_engine13normalization24rmsnorm_fwd_tuned_kernelINS0_13Kernel_traitsIff13__nv_fp8_e4m3fjLj512ELj1ELj4ELj1ELj16ENS0_18Kernel_traits_baseILj512EffS3_fjLj128EEEEEEEvNS0_19ForwardKernelParamsE
        .type           _ZN18transformer_engine13normalization24rmsnorm_fwd_tuned_kernelINS0_13Kernel_traitsIff13__nv_fp8_e4m3fjLj512ELj1ELj4ELj1ELj16ENS0_18Kernel_traits_baseILj512EffS3_fjLj128EEEEEEEvNS0_19ForwardKernelParamsE,@function
        .size           _ZN18transformer_engine13normalization24rmsnorm_fwd_tuned_kernelINS0_13Kernel_traitsIff13__nv_fp8_e4m3fjLj512ELj1ELj4ELj1ELj16ENS0_18Kernel_traits_baseILj512EffS3_fjLj128EEEEEEEvNS0_19ForwardKernelParamsE,(.L_x_6115 - _ZN18transformer_engine13normalization24rmsnorm_fwd_tuned_kernelINS0_13Kernel_traitsIff13__nv_fp8_e4m3fjLj512ELj1ELj4ELj1ELj16ENS0_18Kernel_traits_baseILj512EffS3_fjLj128EEEEEEEvNS0_19ForwardKernelParamsE)
        .other          _ZN18transformer_engine13normalization24rmsnorm_fwd_tuned_kernelINS0_13Kernel_traitsIff13__nv_fp8_e4m3fjLj512ELj1ELj4ELj1ELj16ENS0_18Kernel_traits_baseILj512EffS3_fjLj128EEEEEEEvNS0_19ForwardKernelParamsE,@"STO_CUDA_ENTRY STV_DEFAULT"
_ZN18transformer_engine13normalization24rmsnorm_fwd_tuned_kernelINS0_13Kernel_traitsIff13__nv_fp8_e4m3fjLj512ELj1ELj4ELj1ELj16ENS0_18Kernel_traits_baseILj512EffS3_fjLj128EEEEEEEvNS0_19ForwardKernelParamsE:
.text._ZN18transformer_engine13normalization24rmsnorm_fwd_tuned_kernelINS0_13Kernel_traitsIff13__nv_fp8_e4m3fjLj512ELj1ELj4ELj1ELj16ENS0_18Kernel_traits_baseILj512EffS3_fjLj128EEEEEEEvNS0_19ForwardKernelParamsE:
[----:B------:R-:W-:Y:S01]  /*0000*/  LDC R1, c[0x0][0x37c] ;  /* 0x0000df00ff017b82 */ /* 0x000fe20000000800 */
[----:B------:R-:W0:Y:S01]  /*0010*/  LDCU.U8 UR4, c[0x0][0x404] ;  /* 0x00008080ff0477ac */ /* 0x000e220008000000 */
[----:B------:R-:W1:Y:S01]  /*0020*/  LDCU.64 UR8, c[0x0][0x358] ;  /* 0x00006b00ff0877ac */ /* 0x000e620008000a00 */
[----:B------:R-:W2:Y:S01]  /*0030*/  S2R R39, SR_TID.X ;  /* 0x0000000000277919 */ /* 0x000ea20000002100 */
[----:B------:R-:W3:Y:S01]  /*0040*/  LDCU.64 UR6, c[0x0][0x3a8] ;  /* 0x00007500ff0677ac */ /* 0x000ee20008000a00 */
[----:B------:R-:W4:Y:S01]  /*0050*/  S2R R2, SR_CTAID.X ;  /* 0x0000000000027919 */ /* 0x000f220000002500 */
[----:B------:R-:W1:Y:S01]  /*0060*/  LDCU UR13, c[0x0][0x388] ;  /* 0x00007100ff0d77ac */ /* 0x000e620008000800 */
[----:B------:R-:W1:Y:S01]  /*0070*/  LDCU UR11, c[0x0][0x388] ;  /* 0x00007100ff0b77ac */ /* 0x000e620008000800 */
[----:B0-----:R-:W-:Y:S01]  /*0080*/  ISETP.NE.AND P1, PT, RZ, UR4, PT ;  /* 0x00000004ff007c0c */ /* 0x001fe2000bf25270 */
[----:B------:R-:W0:Y:S01]  /*0090*/  LDCU UR4, c[0x0][0x388] ;  /* 0x00007100ff0477ac */ /* 0x000e220008000800 */
[----:B------:R-:W0:Y:S01]  /*00a0*/  LDCU UR10, c[0x0][0x3d8] ;  /* 0x00007b00ff0a77ac */ /* 0x000e220008000800 */
[----:B------:R-:W0:Y:S10]  /*00b0*/  LDCU UR12, c[0x0][0x3d8] ;  /* 0x00007b00ff0c77ac */ /* 0x000e340008000800 */
[----:B------:R-:W1:Y:S02]  /*00c0*/  @P1 LDC.64 R4, c[0x0][0x3e0] ;  /* 0x0000f800ff041b82 */ /* 0x000e640000000a00 */
[----:B-1----:R-:W5:Y:S01]  /*00d0*/  @P1 LDG.E R4, desc[UR8][R4.64] ;  /* 0x0000000804041981 */ /* 0x002f62000c1e1900 */
[----:B--2---:R-:W-:Y:S01]  /*00e0*/  SHF.L.U32 R0, R39, 0x4, RZ ;  /* 0x0000000427007819 */ /* 0x004fe200000006ff */
[----:B------:R-:W-:Y:S01]  /*00f0*/  BSSY B0, `(.L_x_5886) ;  /* 0x00001e1000007945 */ /* 0x000fe20003800000 */
[----:B------:R-:W-:Y:S01]  /*0100*/  SHF.R.U32.HI R3, RZ, 0x5, R39 ;  /* 0x00000005ff037819 */ /* 0x000fe20000011627 */
[----:B------:R-:W-:Y:S01]  /*0110*/  HFMA2 R42, -RZ, RZ, 0, 0 ;  /* 0x00000000ff2a7431 */ /* 0x000fe200000001ff */
[----:B------:R-:W-:-:S02]  /*0120*/  LOP3.LUT R20, R0, 0x1f0, RZ, 0xc0, !PT ;  /* 0x000001f000147812 */ /* 0x000fc400078ec0ff */
[----:B----4-:R-:W-:Y:S02]  /*0130*/  LEA R0, R2, R3, 0x2 ;  /* 0x0000000302007211 */ /* 0x010fe400078e10ff */
[----:B---3--:R-:W-:Y:S02]  /*0140*/  IADD3 R20, P2, PT, R20, UR6, RZ ;  /* 0x0000000614147c10 */ /* 0x008fe4000ff5e0ff */
[----:B0-----:R-:W-:Y:S02]  /*0150*/  ISETP.GE.AND P0, PT, R0, UR4, PT ;  /* 0x0000000400007c0c */ /* 0x001fe4000bf06270 */
[----:B------:R-:W-:Y:S02]  /*0160*/  IADD3.X R21, PT, PT, RZ, UR7, RZ, P2, !PT ;  /* 0x00000007ff157c10 */ /* 0x000fe400097fe4ff */
[----:B------:R-:W-:Y:S02]  /*0170*/  LOP3.LUT R39, R39, 0x1f, RZ, 0xc0, !PT ;  /* 0x0000001f27277812 */ /* 0x000fe400078ec0ff */
[----:B-----5:R-:W-:-:S07]  /*0180*/  @P1 R2UR UR5, R4 ;  /* 0x00000000040512ca */ /* 0x020fce00000e0000 */
        /* <DEDUP_REMOVED lines=44> */
.L_x_5890:
        /* <DEDUP_REMOVED lines=78> */
.L_x_5911:
        /* <DEDUP_REMOVED lines=16> */
[----:B0-----:R-:W-:Y:S01]  /*0a30*/  FMUL R32, R33, UR5 ;  /* 0x0000000521207c20 */ /* 0x001fe20008400000 */
[----:B------:R-:W-:Y:S01]  /*0a40*/  FMUL R18, R18, R3 ;  /* 0x0000000312127220 */ /* 0x000fe20000400000 */
[----:B------:R-:W-:Y:S01]  /*0a50*/  FMNMX3 R7, R42, |R33|, |R5|, !PT ;  /* 0x400000212a077276 */ /* 0x000fe20007800405 */
[----:B------:R-:W-:Y:S01]  /*0a60*/  FMUL R4, R23, R4 ;  /* 0x0000000417047220 */ /* 0x000fe20000400000 */
[----:B------:R-:W-:Y:S01]  /*0a70*/  @P1 FMUL R5, R5, UR5 ;  /* 0x0000000505051c20 */ /* 0x000fe20008400000 */
[----:B------:R-:W-:Y:S01]  /*0a80*/  FSEL R32, R33, R32, !P1 ;  /* 0x0000002021207208 */ /* 0x000fe20004800000 */
[----:B------:R-:W-:Y:S01]  /*0a90*/  FMUL R33, R8, R3 ;  /* 0x0000000308217220 */ /* 0x000fe20000400000 */
[----:B------:R-:W-:Y:S01]  /*0aa0*/  FMUL R8, R22, R37 ;  /* 0x0000002516087220 */ /* 0x000fe20000400000 */
[----:B------:R-:W-:Y:S01]  /*0ab0*/  FMUL R37, R10, R3 ;  /* 0x000000030a257220 */ /* 0x000fe20000400000 */
[----:B------:R-:W-:Y:S01]  /*0ac0*/  F2FP.SATFINITE.E4M3.F32.PACK_AB_MERGE_C R32, RZ, R32, RZ ;  /* 0x00000020ff20723e */ /* 0x000fe200048070ff */
[----:B------:R-:W-:Y:S01]  /*0ad0*/  FMUL R33, R24, R33 ;  /* 0x0000002118217220 */ /* 0x000fe20000400000 */
[----:B------:R-:W-:Y:S01]  /*0ae0*/  FMUL R9, R8, UR5 ;  /* 0x0000000508097c20 */ /* 0x000fe20008400000 */
[----:B------:R-:W-:Y:S01]  /*0af0*/  FMNMX3 R10, R7, |R8|, |R4|, !PT ;  /* 0x40000008070a7276 */ /* 0x000fe20007800404 */
[----:B------:R-:W-:Y:S01]  /*0b00*/  @P1 FMUL R4, R4, UR5 ;  /* 0x0000000504041c20 */ /* 0x000fe20008400000 */
[----:B------:R-:W-:Y:S01]  /*0b10*/  FMUL R36, R33, UR5 ;  /* 0x0000000521247c20 */ /* 0x000fe20008400000 */
[----:B------:R-:W-:Y:S01]  /*0b20*/  LOP3.LUT R32, R32, 0xff, RZ, 0xc0, !PT ;  /* 0x000000ff20207812 */ /* 0x000fe200078ec0ff */
[----:B------:R-:W-:Y:S01]  /*0b30*/  FMUL R42, R41, R18 ;  /* 0x00000012292a7220 */ /* 0x000fe20000400000 */
[----:B------:R-:W-:Y:S01]  /*0b40*/  FSEL R7, R8, R9, !P1 ;  /* 0x0000000908077208 */ /* 0x000fe20004800000 */
[----:B------:R-:W-:Y:S01]  /*0b50*/  FMUL R8, R11, R3 ;  /* 0x000000030b087220 */ /* 0x000fe20000400000 */
[----:B------:R-:W-:Y:S01]  /*0b60*/  FMUL R11, R26, R37 ;  /* 0x000000251a0b7220 */ /* 0x000fe20000400000 */
[----:B------:R-:W-:Y:S01]  /*0b70*/  FSEL R9, R33, R36, !P1 ;  /* 0x0000002421097208 */ /* 0x000fe20004800000 */
[----:B------:R-:W-:Y:S01]  /*0b80*/  FMUL R37, R12, R3 ;  /* 0x000000030c257220 */ /* 0x000fe20000400000 */
[----:B------:R-:W-:Y:S01]  /*0b90*/  FMNMX3 R33, R10, |R33|, |R6|, !PT ;  /* 0x400000210a217276 */ /* 0x000fe20007800406 */
[----:B------:R-:W-:Y:S01]  /*0ba0*/  FMUL R10, R11, UR5 ;  /* 0x000000050b0a7c20 */ /* 0x000fe20008400000 */
[----:B------:R-:W-:Y:S01]  /*0bb0*/  FMUL R8, R27, R8 ;  /* 0x000000081b087220 */ /* 0x000fe20000400000 */
[-C--:B------:R-:W-:Y:S01]  /*0bc0*/  FMUL R12, R13, R3.reuse ;  /* 0x000000030d0c7220 */ /* 0x080fe20000400000 */
[----:B------:R-:W-:Y:S01]  /*0bd0*/  FMUL R13, R14, R3 ;  /* 0x000000030e0d7220 */ /* 0x000fe20000400000 */
[----:B------:R-:W-:Y:S01]  /*0be0*/  F2FP.SATFINITE.E4M3.F32.PACK_AB_MERGE_C R7, RZ, R7, RZ ;  /* 0x00000007ff07723e */ /* 0x000fe200048070ff */
[----:B------:R-:W-:Y:S01]  /*0bf0*/  FMUL R36, R28, R37 ;  /* 0x000000251c247220 */ /* 0x000fe20000400000 */
[----:B------:R-:W-:Y:S01]  /*0c00*/  FSEL R10, R11, R10, !P1 ;  /* 0x0000000a0b0a7208 */ /* 0x000fe20004800000 */
[----:B------:R-:W-:Y:S01]  /*0c10*/  FMUL R14, R15, R3 ;  /* 0x000000030f0e7220 */ /* 0x000fe20000400000 */
[----:B------:R-:W-:Y:S01]  /*0c20*/  FMNMX3 R33, R33, |R11|, |R8|, !PT ;  /* 0x4000000b21217276 */ /* 0x000fe20007800408 */
[-C--:B------:R-:W-:Y:S01]  /*0c30*/  FMUL R11, R16, R3.reuse ;  /* 0x00000003100b7220 */ /* 0x080fe20000400000 */
[----:B------:R-:W-:Y:S01]  /*0c40*/  FMUL R16, R17, R3 ;  /* 0x0000000311107220 */ /* 0x000fe20000400000 */
[----:B------:R-:W-:Y:S01]  /*0c50*/  F2FP.SATFINITE.E4M3.F32.PACK_AB_MERGE_C R17, RZ, R5, RZ ;  /* 0x00000005ff11723e */ /* 0x000fe200048070ff */
[----:B------:R-:W-:Y:S01]  /*0c60*/  FMUL R5, R29, R12 ;  /* 0x0000000c1d057220 */ /* 0x000fe20000400000 */
[----:B------:R-:W-:Y:S01]  /*0c70*/  FMUL R12, R19, R3 ;  /* 0x00000003130c7220 */ /* 0x000fe20000400000 */
[----:B------:R-:W-:Y:S01]  /*0c80*/  FMUL R13, R30, R13 ;  /* 0x0000000d1e0d7220 */ /* 0x000fe20000400000 */
[----:B------:R-:W-:Y:S01]  /*0c90*/  SHF.L.U32 R7, R7, 0x10, RZ ;  /* 0x0000001007077819 */ /* 0x000fe200000006ff */
[----:B------:R-:W-:Y:S01]  /*0ca0*/  @P1 FMUL R6, R6, UR5 ;  /* 0x0000000506061c20 */ /* 0x000fe20008400000 */
[----:B------:R-:W-:Y:S01]  /*0cb0*/  F2FP.SATFINITE.E4M3.F32.PACK_AB_MERGE_C R19, RZ, R9, RZ ;  /* 0x00000009ff13723e */ /* 0x000fe200048070ff */
[----:B------:R-:W-:Y:S01]  /*0cc0*/  FMUL R15, R36, UR5 ;  /* 0x00000005240f7c20 */ /* 0x000fe20008400000 */
[----:B------:R-:W-:Y:S01]  /*0cd0*/  F2FP.SATFINITE.E4M3.F32.PACK_AB_MERGE_C R9, RZ, R4, RZ ;  /* 0x00000004ff09723e */ /* 0x000fe200048070ff */
[----:B------:R-:W-:Y:S01]  /*0ce0*/  FMUL R14, R31, R14 ;  /* 0x0000000e1f0e7220 */ /* 0x000fe20000400000 */
[----:B------:R-:W-:Y:S01]  /*0cf0*/  LEA R17, R17, R32, 0x8 ;  /* 0x0000002011117211 */ /* 0x000fe200078e40ff */
[----:B------:R-:W-:Y:S01]  /*0d00*/  FMUL R32, R13, UR5 ;  /* 0x000000050d207c20 */ /* 0x000fe20008400000 */
[----:B------:R-:W-:Y:S01]  /*0d10*/  LOP3.LUT R4, R7, 0xff0000, RZ, 0xc0, !PT ;  /* 0x00ff000007047812 */ /* 0x000fe200078ec0ff */
[----:B------:R-:W-:Y:S01]  /*0d20*/  FMUL R16, R35, R16 ;  /* 0x0000001023107220 */ /* 0x000fe20000400000 */
[----:B------:R-:W-:Y:S01]  /*0d30*/  FMNMX3 R33, R33, |R36|, |R5|, !PT ;  /* 0x4000002421217276 */ /* 0x000fe20007800405 */
[----:B------:R-:W-:Y:S01]  /*0d40*/  @P1 FMUL R5, R5, UR5 ;  /* 0x0000000505051c20 */ /* 0x000fe20008400000 */
[----:B------:R-:W-:Y:S01]  /*0d50*/  F2FP.SATFINITE.E4M3.F32.PACK_AB_MERGE_C R7, RZ, R6, RZ ;  /* 0x00000006ff07723e */ /* 0x000fe200048070ff */
[----:B------:R-:W-:Y:S01]  /*0d60*/  FMUL R18, R43, R12 ;  /* 0x0000000c2b127220 */ /* 0x000fe20000400000 */
[----:B------:R-:W-:Y:S01]  /*0d70*/  LOP3.LUT R6, R9, 0xffff, RZ, 0xc0, !PT ;  /* 0x0000ffff09067812 */ /* 0x000fe200078ec0ff */
[----:B------:R-:W-:Y:S01]  /*0d80*/  @P1 FMUL R8, R8, UR5 ;  /* 0x0000000508081c20 */ /* 0x000fe20008400000 */
[----:B------:R-:W-:-:S02]  /*0d90*/  FSEL R15, R36, R15, !P1 ;  /* 0x0000000f240f7208 */ /* 0x000fc40004800000 */
[----:B------:R-:W-:Y:S02]  /*0da0*/  F2FP.SATFINITE.E4M3.F32.PACK_AB_MERGE_C R10, RZ, R10, RZ ;  /* 0x0000000aff0a723e */ /* 0x000fe400048070ff */
[----:B------:R-:W-:Y:S02]  /*0db0*/  LOP3.LUT R36, R19, 0xff, RZ, 0xc0, !PT ;  /* 0x000000ff13247812 */ /* 0x000fe400078ec0ff */
[----:B------:R-:W-:Y:S02]  /*0dc0*/  FSEL R32, R13, R32, !P1 ;  /* 0x000000200d207208 */ /* 0x000fe40004800000 */
[----:B------:R-:W-:Y:S01]  /*0dd0*/  FMNMX3 R33, R33, |R13|, |R14|, !PT ;  /* 0x4000000d21217276 */ /* 0x000fe2000780040e */
[----:B------:R-:W-:Y:S01]  /*0de0*/  FMUL R13, R34, R11 ;  /* 0x0000000b220d7220 */ /* 0x000fe20000400000 */
[----:B------:R-:W-:Y:S01]  /*0df0*/  LOP3.LUT R9, R4, 0xffff, R17, 0xf8, !PT ;  /* 0x0000ffff04097812 */ /* 0x000fe200078ef811 */
[----:B------:R-:W-:Y:S01]  /*0e00*/  @P1 FMUL R14, R14, UR5 ;  /* 0x000000050e0e1c20 */ /* 0x000fe20008400000 */
[----:B------:R-:W-:-:S02]  /*0e10*/  SHF.L.U32 R6, R6, 0x18, RZ ;  /* 0x0000001806067819 */ /* 0x000fc400000006ff */
[----:B------:R-:W-:Y:S02]  /*0e20*/  SHF.L.U32 R10, R10, 0x10, RZ ;  /* 0x000000100a0a7819 */ /* 0x000fe400000006ff */
[----:B------:R-:W-:Y:S02]  /*0e30*/  F2FP.SATFINITE.E4M3.F32.PACK_AB_MERGE_C R15, RZ, R15, RZ ;  /* 0x0000000fff0f723e */ /* 0x000fe400048070ff */
[----:B------:R-:W-:Y:S01]  /*0e40*/  LEA R4, R7, R36, 0x8 ;  /* 0x0000002407047211 */ /* 0x000fe200078e40ff */
[----:B------:R-:W-:Y:S01]  /*0e50*/  FMUL R36, R13, UR5 ;  /* 0x000000050d247c20 */ /* 0x000fe20008400000 */
[----:B------:R-:W-:Y:S02]  /*0e60*/  LOP3.LUT R9, R9, R6, RZ, 0xfc, !PT ;  /* 0x0000000609097212 */ /* 0x000fe400078efcff */
[----:B------:R-:W-:Y:S02]  /*0e70*/  LOP3.LUT R7, R10, 0xff0000, RZ, 0xc0, !PT ;  /* 0x00ff00000a077812 */ /* 0x000fe400078ec0ff */
[----:B------:R-:W-:-:S02]  /*0e80*/  LOP3.LUT R6, R15, 0xff, RZ, 0xc0, !PT ;  /* 0x000000ff0f067812 */ /* 0x000fc400078ec0ff */
[----:B------:R-:W-:Y:S02]  /*0e90*/  F2FP.SATFINITE.E4M3.F32.PACK_AB_MERGE_C R32, RZ, R32, RZ ;  /* 0x00000020ff20723e */ /* 0x000fe400048070ff */
[----:B------:R-:W-:Y:S02]  /*0ea0*/  F2FP.SATFINITE.E4M3.F32.PACK_AB_MERGE_C R11, RZ, R5, RZ ;  /* 0x00000005ff0b723e */ /* 0x000fe400048070ff */
[----:B------:R-:W-:Y:S02]  /*0eb0*/  FSEL R36, R13, R36, !P1 ;  /* 0x000000240d247208 */ /* 0x000fe40004800000 */
[----:B------:R-:W-:Y:S01]  /*0ec0*/  FMNMX3 R33, R33, |R13|, |R16|, !PT ;  /* 0x4000000d21217276 */ /* 0x000fe20007800410 */
[----:B------:R-:W-:Y:S01]  /*0ed0*/  FMUL R13, R42, UR5 ;  /* 0x000000052a0d7c20 */ /* 0x000fe20008400000 */
[----:B------:R-:W-:Y:S01]  /*0ee0*/  SHF.L.U32 R32, R32, 0x10, RZ ;  /* 0x0000001020207819 */ /* 0x000fe200000006ff */
[----:B------:R-:W-:Y:S01]  /*0ef0*/  @P1 FMUL R16, R16, UR5 ;  /* 0x0000000510101c20 */ /* 0x000fe20008400000 */
[----:B------:R-:W-:-:S02]  /*0f00*/  LOP3.LUT R10, R7, 0xffff, R4, 0xf8, !PT ;  /* 0x0000ffff070a7812 */ /* 0x000fc400078ef804 */
[----:B------:R-:W-:Y:S01]  /*0f10*/  LEA R11, R11, R6, 0x8 ;  /* 0x000000060b0b7211 */ /* 0x000fe200078e40ff */
[----:B------:R-:W0:Y:S01]  /*0f20*/  LDC.64 R4, c[0x0][0x3c8] ;  /* 0x0000f200ff047b82 */ /* 0x000e220000000a00 */
[----:B------:R-:W-:Y:S02]  /*0f30*/  LOP3.LUT R12, R32, 0xff0000, RZ, 0xc0, !PT ;  /* 0x00ff0000200c7812 */ /* 0x000fe400078ec0ff */
[----:B------:R-:W-:Y:S02]  /*0f40*/  F2FP.SATFINITE.E4M3.F32.PACK_AB_MERGE_C R36, RZ, R36, RZ ;  /* 0x00000024ff24723e */ /* 0x000fe400048070ff */
[----:B------:R-:W-:Y:S02]  /*0f50*/  FSEL R15, R42, R13, !P1 ;  /* 0x0000000d2a0f7208 */ /* 0x000fe40004800000 */
[----:B------:R-:W-:Y:S01]  /*0f60*/  LOP3.LUT R12, R12, 0xffff, R11, 0xf8, !PT ;  /* 0x0000ffff0c0c7812 */ /* 0x000fe200078ef80b */
[----:B------:R-:W1:Y:S01]  /*0f70*/  @!P2 LDC.64 R6, c[0x0][0x3a0] ;  /* 0x0000e800ff06ab82 */ /* 0x000e620000000a00 */
[----:B------:R-:W-:Y:S01]  /*0f80*/  FMNMX3 R42, R33, |R42|, |R18|, !PT ;  /* 0x4000002a212a7276 */ /* 0x000fe20007800412 */
[----:B------:R-:W-:Y:S01]  /*0f90*/  @P1 FMUL R18, R18, UR5 ;  /* 0x0000000512121c20 */ /* 0x000fe20008400000 */
[----:B------:R-:W-:-:S02]  /*0fa0*/  LOP3.LUT R13, R36, 0xff, RZ, 0xc0, !PT ;  /* 0x000000ff240d7812 */ /* 0x000fc400078ec0ff */
[----:B------:R-:W-:Y:S02]  /*0fb0*/  F2FP.SATFINITE.E4M3.F32.PACK_AB_MERGE_C R16, RZ, R16, RZ ;  /* 0x00000010ff10723e */ /* 0x000fe400048070ff */
[----:B------:R-:W-:Y:S01]  /*0fc0*/  F2FP.SATFINITE.E4M3.F32.PACK_AB_MERGE_C R15, RZ, R15, RZ ;  /* 0x0000000fff0f723e */ /* 0x000fe200048070ff */
[----:B------:R-:W2:Y:S01]  /*0fd0*/  LDC R11, c[0x0][0x380] ;  /* 0x0000e000ff0b7b82 */ /* 0x000ea20000000800 */
[----:B------:R-:W-:Y:S02]  /*0fe0*/  LEA R16, R16, R13, 0x8 ;  /* 0x0000000d10107211 */ /* 0x000fe400078e40ff */
[----:B------:R-:W-:Y:S02]  /*0ff0*/  SHF.L.U32 R15, R15, 0x10, RZ ;  /* 0x000000100f0f7819 */ /* 0x000fe400000006ff */
[----:B------:R-:W-:Y:S02]  /*1000*/  F2FP.SATFINITE.E4M3.F32.PACK_AB_MERGE_C R13, RZ, R8, RZ ;  /* 0x00000008ff0d723e */ /* 0x000fe400048070ff */
[----:B------:R-:W-:Y:S01]  /*1010*/  F2FP.SATFINITE.E4M3.F32.PACK_AB_MERGE_C R14, RZ, R14, RZ ;  /* 0x0000000eff0e723e */ /* 0x000fe200048070ff */
[----:B0-----:R-:W-:Y:S01]  /*1020*/  IMAD.WIDE.U32 R4, R44, 0x4, R4 ;  /* 0x000000042c047825 */ /* 0x001fe200078e0004 */
[----:B------:R-:W-:-:S02]  /*1030*/  F2FP.SATFINITE.E4M3.F32.PACK_AB_MERGE_C R18, RZ, R18, RZ ;  /* 0x00000012ff12723e */ /* 0x000fc400048070ff */
[----:B------:R-:W-:Y:S02]  /*1040*/  LOP3.LUT R15, R15, 0xff0000, RZ, 0xc0, !PT ;  /* 0x00ff00000f0f7812 */ /* 0x000fe400078ec0ff */
[----:B------:R-:W-:Y:S02]  /*1050*/  LOP3.LUT R13, R13, 0xffff, RZ, 0xc0, !PT ;  /* 0x0000ffff0d0d7812 */ /* 0x000fe400078ec0ff */
[----:B------:R-:W-:Y:S01]  /*1060*/  LOP3.LUT R14, R14, 0xffff, RZ, 0xc0, !PT ;  /* 0x0000ffff0e0e7812 */ /* 0x000fe200078ec0ff */
[----:B-1----:R-:W-:Y:S01]  /*1070*/  @!P2 IMAD.WIDE R6, R0, 0x4, R6 ;  /* 0x000000040006a825 */ /* 0x002fe200078e0206 */
[----:B------:R-:W-:Y:S02]  /*1080*/  LOP3.LUT R18, R18, 0xffff, RZ, 0xc0, !PT ;  /* 0x0000ffff12127812 */ /* 0x000fe400078ec0ff */
[----:B------:R-:W-:Y:S02]  /*1090*/  LOP3.LUT R8, R15, 0xffff, R16, 0xf8, !PT ;  /* 0x0000ffff0f087812 */ /* 0x000fe400078ef810 */
[----:B------:R-:W-:Y:S01]  /*10a0*/  SHF.L.U32 R13, R13, 0x18, RZ ;  /* 0x000000180d0d7819 */ /* 0x000fe200000006ff */
[----:B------:R0:W-:Y:S01]  /*10b0*/  @!P2 STG.E desc[UR8][R6.64], R3 ;  /* 0x000000030600a986 */ /* 0x0001e2000c101908 */
[----:B------:R-:W-:-:S02]  /*10c0*/  SHF.L.U32 R15, R14, 0x18, RZ ;  /* 0x000000180e0f7819 */ /* 0x000fc400000006ff */
[----:B------:R-:W-:Y:S01]  /*10d0*/  SHF.L.U32 R17, R18, 0x18, RZ ;  /* 0x0000001812117819 */ /* 0x000fe200000006ff */
[----:B------:R0:W-:Y:S01]  /*10e0*/  STG.E desc[UR8][R4.64], R9 ;  /* 0x0000000904007986 */ /* 0x0001e2000c101908 */
[----:B------:R-:W-:Y:S02]  /*10f0*/  LOP3.LUT R13, R10, R13, RZ, 0xfc, !PT ;  /* 0x0000000d0a0d7212 */ /* 0x000fe400078efcff */
[----:B------:R-:W-:Y:S02]  /*1100*/  LOP3.LUT R15, R12, R15, RZ, 0xfc, !PT ;  /* 0x0000000f0c0f7212 */ /* 0x000fe400078efcff */
[----:B------:R-:W-:Y:S01]  /*1110*/  LOP3.LUT R17, R8, R17, RZ, 0xfc, !PT ;  /* 0x0000001108117212 */ /* 0x000fe200078efcff */
[----:B------:R0:W-:Y:S01]  /*1120*/  STG.E desc[UR8][R4.64+0x80], R13 ;  /* 0x0000800d04007986 */ /* 0x0001e2000c101908 */
[----:B--2---:R-:W-:-:S03]  /*1130*/  LEA R0, R11, R0, 0x2 ;  /* 0x000000000b007211 */ /* 0x004fc600078e10ff */
[----:B------:R0:W-:Y:S01]  /*1140*/  STG.E desc[UR8][R4.64+0x100], R15 ;  /* 0x0001000f04007986 */ /* 0x0001e2000c101908 */
[----:B------:R-:W-:-:S03]  /*1150*/  ISETP.GE.AND P0, PT, R0, UR11, PT ;  /* 0x0000000b00007c0c */ /* 0x000fc6000bf06270 */
[----:B------:R0:W-:Y:S10]  /*1160*/  STG.E desc[UR8][R4.64+0x180], R17 ;  /* 0x0001801104007986 */ /* 0x0001f4000c101908 */
[----:B------:R-:W-:Y:S05]  /*1170*/  @!P0 BRA `(.L_x_5890) ;  /* 0xfffffff000b48947 */ /* 0x000fea000383ffff */
[----:B------:R-:W-:Y:S05]  /*1180*/  BRA `(.L_x_5887) ;  /* 0x0000000c005c7947 */ /* 0x000fea0003800000 */
.L_x_5888:
        /* <DEDUP_REMOVED lines=18> */
.L_x_5893:
        /* <DEDUP_REMOVED lines=78> */
.L_x_5923:
        /* <DEDUP_REMOVED lines=16> */
[-C--:B0-----:R-:W-:Y:S01]  /*1890*/  FMUL R45, R28, R3.reuse ;  /* 0x000000031c2d7220 */ /* 0x081fe20000400000 */
[-C--:B------:R-:W-:Y:S01]  /*18a0*/  FMUL R22, R23, R3.reuse ;  /* 0x0000000317167220 */ /* 0x080fe20000400000 */
[----:B------:R-:W-:Y:S01]  /*18b0*/  FMUL R28, R33, R3 ;  /* 0x00000003211c7220 */ /* 0x000fe20000400000 */
[----:B------:R-:W-:Y:S01]  /*18c0*/  FMUL R27, R4, R27 ;  /* 0x0000001b041b7220 */ /* 0x000fe20000400000 */
[-C--:B------:R-:W-:Y:S01]  /*18d0*/  FMUL R36, R25, R3.reuse ;  /* 0x0000000319247220 */ /* 0x080fe20000400000 */
[-C--:B------:R-:W-:Y:S01]  /*18e0*/  FMUL R23, R26, R3.reuse ;  /* 0x000000031a177220 */ /* 0x080fe20000400000 */
[----:B------:R-:W-:Y:S01]  /*18f0*/  FMUL R20, R17, R20 ;  /* 0x0000001411147220 */ /* 0x000fe20000400000 */
[----:B------:R-:W-:Y:S01]  /*1900*/  @P1 FMUL R37, R37, UR5 ;  /* 0x0000000525251c20 */ /* 0x000fe20008400000 */
[----:B------:R-:W-:Y:S01]  /*1910*/  @P1 FMUL R21, R21, UR5 ;  /* 0x0000000515151c20 */ /* 0x000fe20008400000 */
[----:B------:R-:W-:Y:S01]  /*1920*/  FMUL R25, R30, R3 ;  /* 0x000000031e197220 */ /* 0x000fe20000400000 */
[----:B------:R-:W-:Y:S01]  /*1930*/  FMUL R28, R5, R28 ;  /* 0x0000001c051c7220 */ /* 0x000fe20000400000 */
[----:B------:R-:W-:Y:S01]  /*1940*/  @P1 FMUL R27, R27, UR5 ;  /* 0x000000051b1b1c20 */ /* 0x000fe20008400000 */
[----:B------:R-:W-:Y:S01]  /*1950*/  FMUL R43, R12, R43 ;  /* 0x0000002b0c2b7220 */ /* 0x000fe20000400000 */
[----:B------:R-:W-:Y:S01]  /*1960*/  @P1 FMUL R20, R20, UR5 ;  /* 0x0000000514141c20 */ /* 0x000fe20008400000 */
[----:B------:R-:W-:Y:S01]  /*1970*/  FMUL R23, R14, R23 ;  /* 0x000000170e177220 */ /* 0x000fe20000400000 */
[----:B------:R-:W-:Y:S01]  /*1980*/  F2FP.SATFINITE.E4M3.F32.PACK_AB_MERGE_C R37, RZ, R37, RZ ;  /* 0x00000025ff25723e */ /* 0x000fe200048070ff */
[----:B------:R-:W-:Y:S01]  /*1990*/  FMUL R25, R10, R25 ;  /* 0x000000190a197220 */ /* 0x000fe20000400000 */
[----:B------:R-:W-:Y:S01]  /*19a0*/  F2FP.SATFINITE.E4M3.F32.PACK_AB_MERGE_C R21, RZ, R21, RZ ;  /* 0x00000015ff15723e */ /* 0x000fe200048070ff */
[----:B------:R-:W-:Y:S01]  /*19b0*/  @P1 FMUL R28, R28, UR5 ;  /* 0x000000051c1c1c20 */ /* 0x000fe20008400000 */
[----:B------:R-:W-:Y:S01]  /*19c0*/  FMUL R38, R29, R3 ;  /* 0x000000031d267220 */ /* 0x000fe20000400000 */
[----:B------:R-:W-:Y:S01]  /*19d0*/  FMUL R36, R13, R36 ;  /* 0x000000240d247220 */ /* 0x000fe20000400000 */
[----:B------:R-:W-:Y:S01]  /*19e0*/  @P1 FMUL R43, R43, UR5 ;  /* 0x000000052b2b1c20 */ /* 0x000fe20008400000 */
[----:B------:R-:W-:Y:S01]  /*19f0*/  @P1 FMUL R23, R23, UR5 ;  /* 0x0000000517171c20 */ /* 0x000fe20008400000 */
[----:B------:R-:W-:Y:S01]  /*1a00*/  F2FP.SATFINITE.E4M3.F32.PACK_AB_MERGE_C R27, RZ, R27, RZ ;  /* 0x0000001bff1b723e */ /* 0x000fe200048070ff */
[----:B------:R-:W-:Y:S01]  /*1a10*/  FMUL R29, R34, R3 ;  /* 0x00000003221d7220 */ /* 0x000fe20000400000 */
[----:B------:R-:W-:Y:S01]  /*1a20*/  FMUL R45, R8, R45 ;  /* 0x0000002d082d7220 */ /* 0x000fe20000400000 */
[----:B------:R-:W-:Y:S01]  /*1a30*/  F2FP.SATFINITE.E4M3.F32.PACK_AB_MERGE_C R20, RZ, R20, RZ ;  /* 0x00000014ff14723e */ /* 0x000fe200048070ff */
[----:B------:R-:W-:Y:S01]  /*1a40*/  @P1 FMUL R25, R25, UR5 ;  /* 0x0000000519191c20 */ /* 0x000fe20008400000 */
[----:B------:R-:W-:Y:S01]  /*1a50*/  LOP3.LUT R37, R37, 0xff, RZ, 0xc0, !PT ;  /* 0x000000ff25257812 */ /* 0x000fe200078ec0ff */
[----:B------:R-:W-:Y:S01]  /*1a60*/  @P1 FMUL R36, R36, UR5 ;  /* 0x0000000524241c20 */ /* 0x000fe20008400000 */
[----:B------:R-:W-:Y:S01]  /*1a70*/  SHF.L.U32 R21, R21, 0x10, RZ ;  /* 0x0000001015157819 */ /* 0x000fe200000006ff */
[----:B------:R-:W-:Y:S01]  /*1a80*/  FMUL R38, R9, R38 ;  /* 0x0000002609267220 */ /* 0x000fe20000400000 */
[----:B------:R-:W-:Y:S01]  /*1a90*/  F2FP.SATFINITE.E4M3.F32.PACK_AB_MERGE_C R28, RZ, R28, RZ ;  /* 0x0000001cff1c723e */ /* 0x000fe200048070ff */
[----:B------:R-:W-:Y:S01]  /*1aa0*/  @P1 FMUL R45, R45, UR5 ;  /* 0x000000052d2d1c20 */ /* 0x000fe20008400000 */
[----:B------:R-:W-:Y:S01]  /*1ab0*/  LOP3.LUT R27, R27, 0xff, RZ, 0xc0, !PT ;  /* 0x000000ff1b1b7812 */ /* 0x000fe200078ec0ff */
[----:B------:R-:W-:Y:S01]  /*1ac0*/  FMUL R33, R6, R29 ;  /* 0x0000001d06217220 */ /* 0x000fe20000400000 */
[----:B------:R-:W-:Y:S01]  /*1ad0*/  F2FP.SATFINITE.E4M3.F32.PACK_AB_MERGE_C R43, RZ, R43, RZ ;  /* 0x0000002bff2b723e */ /* 0x000fe200048070ff */
[----:B------:R-:W-:Y:S01]  /*1ae0*/  @P1 FMUL R38, R38, UR5 ;  /* 0x0000000526261c20 */ /* 0x000fe20008400000 */
[----:B------:R-:W-:Y:S01]  /*1af0*/  LEA R20, R20, R37, 0x8 ;  /* 0x0000002514147211 */ /* 0x000fe200078e40ff */
[----:B------:R-:W-:Y:S01]  /*1b00*/  FMUL R26, R31, R3 ;  /* 0x000000031f1a7220 */ /* 0x000fe20000400000 */
[----:B------:R-:W-:Y:S01]  /*1b10*/  F2FP.SATFINITE.E4M3.F32.PACK_AB_MERGE_C R23, RZ, R23, RZ ;  /* 0x00000017ff17723e */ /* 0x000fe200048070ff */
[----:B------:R-:W-:Y:S01]  /*1b20*/  FMUL R30, R35, R3 ;  /* 0x00000003231e7220 */ /* 0x000fe20000400000 */
[----:B------:R-:W-:Y:S01]  /*1b30*/  LOP3.LUT R21, R21, 0xff0000, RZ, 0xc0, !PT ;  /* 0x00ff000015157812 */ /* 0x000fe200078ec0ff */
[----:B------:R-:W-:Y:S01]  /*1b40*/  @P1 FMUL R33, R33, UR5 ;  /* 0x0000000521211c20 */ /* 0x000fe20008400000 */
[----:B------:R-:W-:Y:S01]  /*1b50*/  F2FP.SATFINITE.E4M3.F32.PACK_AB_MERGE_C R29, RZ, R25, RZ ;  /* 0x00000019ff1d723e */ /* 0x000fe200048070ff */
[----:B------:R-:W-:Y:S01]  /*1b60*/  FMUL R26, R11, R26 ;  /* 0x0000001a0b1a7220 */ /* 0x000fe20000400000 */
[----:B------:R-:W-:Y:S01]  /*1b70*/  LEA R27, R28, R27, 0x8 ;  /* 0x0000001b1c1b7211 */ /* 0x000fe200078e40ff */
[----:B------:R-:W-:Y:S01]  /*1b80*/  FMUL R30, R7, R30 ;  /* 0x0000001e071e7220 */ /* 0x000fe20000400000 */
[----:B------:R-:W-:Y:S01]  /*1b90*/  F2FP.SATFINITE.E4M3.F32.PACK_AB_MERGE_C R32, RZ, R36, RZ ;  /* 0x00000024ff20723e */ /* 0x000fe200048070ff */
[----:B------:R-:W-:Y:S01]  /*1ba0*/  @P1 FMUL R26, R26, UR5 ;  /* 0x000000051a1a1c20 */ /* 0x000fe20008400000 */
[----:B------:R-:W-:Y:S01]  /*1bb0*/  LOP3.LUT R43, R43, 0xff, RZ, 0xc0, !PT ;  /* 0x000000ff2b2b7812 */ /* 0x000fe200078ec0ff */
[----:B------:R-:W-:Y:S01]  /*1bc0*/  @P1 FMUL R30, R30, UR5 ;  /* 0x000000051e1e1c20 */ /* 0x000fe20008400000 */
[----:B------:R-:W-:-:S02]  /*1bd0*/  SHF.L.U32 R23, R23, 0x10, RZ ;  /* 0x0000001017177819 */ /* 0x000fc400000006ff */
[----:B------:R-:W-:Y:S02]  /*1be0*/  LOP3.LUT R28, R21, 0xffff, R20, 0xf8, !PT ;  /* 0x0000ffff151c7812 */ /* 0x000fe400078ef814 */
[----:B------:R-:W-:Y:S02]  /*1bf0*/  F2FP.SATFINITE.E4M3.F32.PACK_AB_MERGE_C R45, RZ, R45, RZ ;  /* 0x0000002dff2d723e */ /* 0x000fe400048070ff */
[----:B------:R-:W-:Y:S01]  /*1c00*/  SHF.L.U32 R20, R29, 0x10, RZ ;  /* 0x000000101d147819 */ /* 0x000fe200000006ff */
[----:B------:R-:W-:Y:S01]  /*1c10*/  FMUL R29, R19, R22 ;  /* 0x00000016131d7220 */ /* 0x000fe20000400000 */
[----:B------:R-:W-:Y:S02]  /*1c20*/  LEA R32, R32, R43, 0x8 ;  /* 0x0000002b20207211 */ /* 0x000fe400078e40ff */
[----:B------:R-:W-:Y:S01]  /*1c30*/  LOP3.LUT R23, R23, 0xff0000, RZ, 0xc0, !PT ;  /* 0x00ff000017177812 */ /* 0x000fe200078ec0ff */
[----:B------:R-:W-:Y:S01]  /*1c40*/  @P1 FMUL R29, R29, UR5 ;  /* 0x000000051d1d1c20 */ /* 0x000fe20008400000 */
[----:B------:R-:W-:-:S02]  /*1c50*/  F2FP.SATFINITE.E4M3.F32.PACK_AB_MERGE_C R31, RZ, R38, RZ ;  /* 0x00000026ff1f723e */ /* 0x000fc400048070ff */
[----:B------:R-:W-:Y:S02]  /*1c60*/  LOP3.LUT R34, R45, 0xff, RZ, 0xc0, !PT ;  /* 0x000000ff2d227812 */ /* 0x000fe400078ec0ff */
[----:B------:R-:W-:Y:S02]  /*1c70*/  LOP3.LUT R25, R23, 0xffff, R32, 0xf8, !PT ;  /* 0x0000ffff17197812 */ /* 0x000fe400078ef820 */
[----:B------:R-:W-:Y:S01]  /*1c80*/  LEA R31, R31, R34, 0x8 ;  /* 0x000000221f1f7211 */ /* 0x000fe200078e40ff */
[----:B------:R-:W0:Y:S01]  /*1c90*/  @!P2 LDC.64 R22, c[0x0][0x3a0] ;  /* 0x0000e800ff16ab82 */ /* 0x000e220000000a00 */
[----:B------:R-:W-:Y:S02]  /*1ca0*/  LOP3.LUT R32, R20, 0xff0000, RZ, 0xc0, !PT ;  /* 0x00ff000014207812 */ /* 0x000fe400078ec0ff */
[----:B------:R-:W-:Y:S02]  /*1cb0*/  F2FP.SATFINITE.E4M3.F32.PACK_AB_MERGE_C R29, RZ, R29, RZ ;  /* 0x0000001dff1d723e */ /* 0x000fe400048070ff */
[----:B------:R-:W-:Y:S01]  /*1cc0*/  LOP3.LUT R31, R32, 0xffff, R31, 0xf8, !PT ;  /* 0x0000ffff201f7812 */ /* 0x000fe200078ef81f */
[----:B------:R-:W-:Y:S01]  /*1cd0*/  FMUL R32, R15, R24 ;  /* 0x000000180f207220 */ /* 0x000fe20000400000 */
[----:B------:R-:W-:Y:S01]  /*1ce0*/  LOP3.LUT R24, R29, 0xffff, RZ, 0xc0, !PT ;  /* 0x0000ffff1d187812 */ /* 0x000fe200078ec0ff */
[----:B------:R-:W1:Y:S01]  /*1cf0*/  LDC.64 R20, c[0x0][0x3c8] ;  /* 0x0000f200ff147b82 */ /* 0x000e620000000a00 */
[----:B------:R-:W-:Y:S01]  /*1d00*/  F2FP.SATFINITE.E4M3.F32.PACK_AB_MERGE_C R33, RZ, R33, RZ ;  /* 0x00000021ff21723e */ /* 0x000fe200048070ff */
[----:B------:R-:W-:Y:S01]  /*1d10*/  @P1 FMUL R32, R32, UR5 ;  /* 0x0000000520201c20 */ /* 0x000fe20008400000 */
[----:B------:R-:W-:-:S02]  /*1d20*/  F2FP.SATFINITE.E4M3.F32.PACK_AB_MERGE_C R26, RZ, R26, RZ ;  /* 0x0000001aff1a723e */ /* 0x000fc400048070ff */
[----:B------:R-:W-:Y:S02]  /*1d30*/  SHF.L.U32 R33, R33, 0x10, RZ ;  /* 0x0000001021217819 */ /* 0x000fe400000006ff */
[----:B------:R-:W-:Y:S01]  /*1d40*/  F2FP.SATFINITE.E4M3.F32.PACK_AB_MERGE_C R32, RZ, R32, RZ ;  /* 0x00000020ff20723e */ /* 0x000fe200048070ff */
[----:B------:R-:W2:Y:S01]  /*1d50*/  LDC R29, c[0x0][0x380] ;  /* 0x0000e000ff1d7b82 */ /* 0x000ea20000000800 */
[----:B------:R-:W-:Y:S02]  /*1d60*/  F2FP.SATFINITE.E4M3.F32.PACK_AB_MERGE_C R30, RZ, R30, RZ ;  /* 0x0000001eff1e723e */ /* 0x000fe400048070ff */
[----:B------:R-:W-:Y:S02]  /*1d70*/  LOP3.LUT R34, R33, 0xff0000, RZ, 0xc0, !PT ;  /* 0x00ff000021227812 */ /* 0x000fe400078ec0ff */
[----:B------:R-:W-:Y:S02]  /*1d80*/  LOP3.LUT R32, R32, 0xffff, RZ, 0xc0, !PT ;  /* 0x0000ffff20207812 */ /* 0x000fe400078ec0ff */
[----:B------:R-:W-:Y:S01]  /*1d90*/  LOP3.LUT R26, R26, 0xffff, RZ, 0xc0, !PT ;  /* 0x0000ffff1a1a7812 */ /* 0x000fe200078ec0ff */
[----:B0-----:R-:W-:Y:S01]  /*1da0*/  @!P2 IMAD.WIDE R22, R0, 0x4, R22 ;  /* 0x000000040016a825 */ /* 0x001fe200078e0216 */
[----:B------:R-:W-:-:S02]  /*1db0*/  LOP3.LUT R30, R30, 0xffff, RZ, 0xc0, !PT ;  /* 0x0000ffff1e1e7812 */ /* 0x000fc400078ec0ff */
[----:B------:R-:W-:Y:S02]  /*1dc0*/  LOP3.LUT R27, R34, 0xffff, R27, 0xf8, !PT ;  /* 0x0000ffff221b7812 */ /* 0x000fe400078ef81b */
[----:B------:R-:W-:Y:S01]  /*1dd0*/  SHF.L.U32 R33, R24, 0x18, RZ ;  /* 0x0000001818217819 */ /* 0x000fe200000006ff */
[----:B------:R0:W-:Y:S01]  /*1de0*/  @!P2 STG.E desc[UR8][R22.64], R3 ;  /* 0x000000031600a986 */ /* 0x0001e2000c101908 */
[----:B------:R-:W-:Y:S01]  /*1df0*/  SHF.L.U32 R32, R32, 0x18, RZ ;  /* 0x0000001820207819 */ /* 0x000fe200000006ff */
[----:B-1----:R-:W-:Y:S01]  /*1e00*/  IMAD.WIDE.U32 R20, R41, 0x4, R20 ;  /* 0x0000000429147825 */ /* 0x002fe200078e0014 */
[----:B------:R-:W-:Y:S02]  /*1e10*/  SHF.L.U32 R26, R26, 0x18, RZ ;  /* 0x000000181a1a7819 */ /* 0x000fe400000006ff */
[----:B------:R-:W-:Y:S02]  /*1e20*/  SHF.L.U32 R30, R30, 0x18, RZ ;  /* 0x000000181e1e7819 */ /* 0x000fe400000006ff */
[----:B------:R-:W-:-:S02]  /*1e30*/  LOP3.LUT R33, R28, R33, RZ, 0xfc, !PT ;  /* 0x000000211c217212 */ /* 0x000fc400078efcff */
[----:B------:R-:W-:Y:S02]  /*1e40*/  LOP3.LUT R25, R25, R32, RZ, 0xfc, !PT ;  /* 0x0000002019197212 */ /* 0x000fe400078efcff */
[----:B------:R-:W-:Y:S01]  /*1e50*/  LOP3.LUT R31, R31, R26, RZ, 0xfc, !PT ;  /* 0x0000001a1f1f7212 */ /* 0x000fe200078efcff */
[----:B------:R0:W-:Y:S01]  /*1e60*/  STG.E desc[UR8][R20.64], R33 ;  /* 0x0000002114007986 */ /* 0x0001e2000c101908 */
[----:B------:R-:W-:Y:S02]  /*1e70*/  LOP3.LUT R27, R27, R30, RZ, 0xfc, !PT ;  /* 0x0000001e1b1b7212 */ /* 0x000fe400078efcff */
[----:B--2---:R-:W-:Y:S01]  /*1e80*/  LEA R0, R29, R0, 0x2 ;  /* 0x000000001d007211 */ /* 0x004fe200078e10ff */
[----:B------:R0:W-:Y:S03]  /*1e90*/  STG.E desc[UR8][R20.64+0x80], R25 ;  /* 0x0000801914007986 */ /* 0x0001e6000c101908 */
[----:B------:R-:W-:Y:S01]  /*1ea0*/  ISETP.GE.AND P0, PT, R0, UR13, PT ;  /* 0x0000000d00007c0c */ /* 0x000fe2000bf06270 */
[----:B------:R0:W-:Y:S04]  /*1eb0*/  STG.E desc[UR8][R20.64+0x100], R31 ;  /* 0x0001001f14007986 */ /* 0x0001e8000c101908 */
[----:B------:R0:W-:Y:S08]  /*1ec0*/  STG.E desc[UR8][R20.64+0x180], R27 ;  /* 0x0001801b14007986 */ /* 0x0001f0000c101908 */
[----:B------:R-:W-:Y:S05]  /*1ed0*/  @!P0 BRA `(.L_x_5893) ;  /* 0xfffffff000f48947 */ /* 0x000fea000383ffff */
[----:B------:R-:W-:Y:S05]  /*1ee0*/  BSYNC B1 ;  /* 0x0000000000017941 */ /* 0x000fea0003800000 */
.L_x_5891:
[----:B------:R-:W-:-:S07]  /*1ef0*/  HFMA2 R42, -RZ, RZ, 0, 0 ;  /* 0x00000000ff2a7431 */ /* 0x000fce00000001ff */
.L_x_5887:
[----:B------:R-:W-:Y:S05]  /*1f00*/  BSYNC B0 ;  /* 0x0000000000007941 */ /* 0x000fea0003800000 */
.L_x_5886:
        /* <DEDUP_REMOVED lines=17> */
.L_x_5930:
        /* <DEDUP_REMOVED lines=21> */
[----:B-12---:R-:W1:Y:S02]  /*2170*/  SHFL.DOWN PT, R3, R0, 0x2, 0x1f ;  /* 0x08401f0000037f89 */ /* 0x006e6400000e0000 */
[----:B-1----:R-:W-:-:S05]  /*2180*/  FMNMX R3, R3, R0, !PT ;  /* 0x0000000003037209 */ /* 0x002fca0007800000 */
[----:B0-----:R0:W1:Y:S02]  /*2190*/  SHFL.DOWN PT, R4, R3, 0x1, 0x1f ;  /* 0x08201f0003047f89 */ /* 0x00106400000e0000 */
.L_x_5933:
[----:B------:R-:W-:Y:S02]  /*21a0*/  ISETP.NE.AND P0, PT, R6, RZ, PT ;  /* 0x000000ff0600720c */ /* 0x000fe40003f05270 */
[----:B01----:R-:W-:-:S11]  /*21b0*/  FMNMX R3, R3, R4, !PT ;  /* 0x0000000403037209 */ /* 0x003fd60007800000 */
[----:B------:R-:W-:Y:S05]  /*21c0*/  @P0 BRA `(.L_x_5896) ;  /* 0x0000000000080947 */ /* 0x000fea0003800000 */
[----:B------:R-:W0:Y:S02]  /*21d0*/  LDC.64 R4, c[0x0][0x3f8] ;  /* 0x0000fe00ff047b82 */ /* 0x000e240000000a00 */
[----:B0-----:R1:W-:Y:S02]  /*21e0*/  REDG.E.MAX.S32.STRONG.GPU desc[UR8][R4.64], R3 ;  /* 0x000000030400798e */ /* 0x0013e4000d12e308 */
.L_x_5896:
[----:B------:R-:W-:Y:S05]  /*21f0*/  BSYNC B0 ;  /* 0x0000000000007941 */ /* 0x000fea0003800000 */
.L_x_5894:
        /* <DEDUP_REMOVED lines=8> */
[----:B------:R-:W-:-:S04]  /*2280*/  UIADD3 UR4, UPT, UPT, UR5, 0x1800000, URZ ;  /* 0x0180000005047890 */ /* 0x000fc8000fffe0ff */
[----:B------:R-:W-:-:S04]  /*2290*/  ULOP3.LUT UR4, UR4, 0x7f800000, URZ, 0xc0, !UPT ;  /* 0x7f80000004047892 */ /* 0x000fc8000f8ec0ff */
[----:B------:R-:W-:-:S09]  /*22a0*/  UISETP.GT.U32.AND UP0, UPT, UR4, 0x1ffffff, UPT ;  /* 0x01ffffff0400788c */ /* 0x000fd2000bf04070 */
[----:B------:R-:W-:Y:S05]  /*22b0*/  BRA.U UP0, `(.L_x_5898) ;  /* 0x00000001000c7547 */ /* 0x000fea000b800000 */
[----:B------:R-:W-:-:S07]  /*22c0*/  MOV R7, 0x22e0 ;  /* 0x000022e000077802 */ /* 0x000fce0000000f00 */
[----:B-1----:R-:W-:Y:S05]  /*22d0*/  CALL.REL.NOINC `($__internal_73_$__cuda_sm20_rcp_rn_f32_slowpath) ;  /* 0x00000010000c7944 */ /* 0x002fea0003c00000 */
[----:B------:R-:W-:Y:S05]  /*22e0*/  BRA `(.L_x_5899) ;  /* 0x0000000000147947 */ /* 0x000fea0003800000 */
.L_x_5898:
[----:B-1----:R-:W0:Y:S01]  /*22f0*/  MUFU.RCP R5, UR5 ;  /* 0x0000000500057d08 */ /* 0x002e220008001000 */
[----:B------:R-:W-:-:S05]  /*2300*/  MOV R0, UR5 ;  /* 0x0000000500007c02 */ /* 0x000fca0008000f00 */
[----:B0-----:R-:W-:-:S04]  /*2310*/  FFMA R0, R5, R0, -1 ;  /* 0xbf80000005007423 */ /* 0x001fc80000000000 */
[----:B------:R-:W-:-:S04]  /*2320*/  FADD.FTZ R0, -R0, -RZ ;  /* 0x800000ff00007221 */ /* 0x000fc80000010100 */
[----:B------:R-:W-:-:S07]  /*2330*/  FFMA R5, R5, R0, R5 ;  /* 0x0000000005057223 */ /* 0x000fce0000000005 */
.L_x_5899:
[----:B------:R-:W0:Y:S02]  /*2340*/  LDC.64 R2, c[0x0][0x3f0] ;  /* 0x0000fc00ff027b82 */ /* 0x000e240000000a00 */
[----:B0-----:R-:W-:Y:S01]  /*2350*/  STG.E desc[UR8][R2.64], R5 ;  /* 0x0000000502007986 */ /* 0x001fe2000c101908 */
[----:B------:R-:W-:Y:S05]  /*2360*/  EXIT ;  /* 0x000000000000794d */ /* 0x000fea0003800000 */
.L_x_5889:
[----:B------:R-:W-:Y:S01]  /*2370*/  HFMA2 R36, -RZ, RZ, 0, 5.9604644775390625e-08 ;  /* 0x00000001ff247431 */ /* 0x000fe200000001ff */
[----:B------:R-:W-:Y:S01]  /*2380*/  BSSY B1, `(.L_x_5900) ;  /* 0x0000006000017945 */ /* 0x000fe20003800000 */
[----:B------:R-:W-:Y:S02]  /*2390*/  MOV R37, 0x1f ;  /* 0x0000001f00257802 */ /* 0x000fe40000000f00 */
[----:B------:R-:W-:-:S07]  /*23a0*/  MOV R38, 0xffffffff ;  /* 0xffffffff00267802 */ /* 0x000fce0000000f00 */
[----:B------:R-:W-:Y:S05]  /*23b0*/  WARPSYNC.COLLECTIVE R38, `(.L_x_5901) ;  /* 0x0000000026087348 */ /* 0x000fea0003c00000 */
[----:B------:R0:W1:Y:S02]  /*23c0*/  SHFL.BFLY P0, R40, R3, R36, R37 ;  /* 0x0c00002403287389 */ /* 0x0000640000000025 */
[----:B01----:R-:W-:Y:S05]  /*23d0*/  ENDCOLLECTIVE ;  /* 0x000000000000791b */ /* 0x003fea0003800000 */
.L_x_5901:
[----:B------:R-:W-:Y:S05]  /*23e0*/  BSYNC B1 ;  /* 0x0000000000017941 */ /* 0x000fea0003800000 */
.L_x_5900:
        /* <DEDUP_REMOVED lines=8> */
.L_x_5902:
[----:B------:R-:W-:Y:S02]  /*2470*/  HFMA2 R36, -RZ, RZ, 0, 2.384185791015625e-07 ;  /* 0x00000004ff247431 */ /* 0x000fe400000001ff */
[----:B------:R-:W-:-:S05]  /*2480*/  FADD R45, R32, R40 ;  /* 0x00000028202d7221 */ /* 0x000fca0000000000 */
[----:B------:R-:W-:-:S07]  /*2490*/  MOV R3, R45 ;  /* 0x0000002d00037202 */ /* 0x000fce0000000f00 */
[----:B------:R-:W-:Y:S05]  /*24a0*/  WARPSYNC.COLLECTIVE R38, `(.L_x_5903) ;  /* 0x0000000026087348 */ /* 0x000fea0003c00000 */
[----:B------:R0:W1:Y:S02]  /*24b0*/  SHFL.BFLY P0, R40, R3, R36, R37 ;  /* 0x0c00002403287389 */ /* 0x0000640000000025 */
[----:B01----:R-:W-:Y:S05]  /*24c0*/  ENDCOLLECTIVE ;  /* 0x000000000000791b */ /* 0x003fea0003800000 */
.L_x_5903:
[----:B------:R-:W-:Y:S02]  /*24d0*/  HFMA2 R36, -RZ, RZ, 0, 4.76837158203125e-07 ;  /* 0x00000008ff247431 */ /* 0x000fe400000001ff */
[----:B------:R-:W-:-:S05]  /*24e0*/  FADD R45, R45, R40 ;  /* 0x000000282d2d7221 */ /* 0x000fca0000000000 */
[----:B------:R-:W-:-:S07]  /*24f0*/  MOV R3, R45 ;  /* 0x0000002d00037202 */ /* 0x000fce0000000f00 */
[----:B------:R-:W-:Y:S05]  /*2500*/  WARPSYNC.COLLECTIVE R38, `(.L_x_5904) ;  /* 0x0000000026087348 */ /* 0x000fea0003c00000 */
[----:B------:R0:W1:Y:S02]  /*2510*/  SHFL.BFLY P0, R40, R3, R36, R37 ;  /* 0x0c00002403287389 */ /* 0x0000640000000025 */
[----:B01----:R-:W-:Y:S05]  /*2520*/  ENDCOLLECTIVE ;  /* 0x000000000000791b */ /* 0x003fea0003800000 */
.L_x_5904:
[----:B------:R-:W-:Y:S02]  /*2530*/  HFMA2 R36, -RZ, RZ, 0, 9.5367431640625e-07 ;  /* 0x00000010ff247431 */ /* 0x000fe400000001ff */
[----:B------:R-:W-:-:S05]  /*2540*/  FADD R32, R45, R40 ;  /* 0x000000282d207221 */ /* 0x000fca0000000000 */
[----:B------:R-:W-:-:S07]  /*2550*/  MOV R3, R32 ;  /* 0x0000002000037202 */ /* 0x000fce0000000f00 */
[----:B------:R-:W-:Y:S05]  /*2560*/  WARPSYNC.COLLECTIVE R38, `(.L_x_5905) ;  /* 0x0000000026087348 */ /* 0x000fea0003c00000 */
[----:B------:R0:W1:Y:S02]  /*2570*/  SHFL.BFLY P0, R40, R3, R36, R37 ;  /* 0x0c00002403287389 */ /* 0x0000640000000025 */
[----:B01----:R-:W-:Y:S05]  /*2580*/  ENDCOLLECTIVE ;  /* 0x000000000000791b */ /* 0x003fea0003800000 */
.L_x_5905:
[----:B------:R-:W-:Y:S01]  /*2590*/  MOV R36, 0x1 ;  /* 0x0000000100247802 */ /* 0x000fe20000000f00 */
        /* <DEDUP_REMOVED lines=37> */
.L_x_5906:
[----:B------:R-:W-:Y:S02]  /*27f0*/  HFMA2 R36, -RZ, RZ, 0, 1.1920928955078125e-07 ;  /* 0x00000002ff247431 */ /* 0x000fe400000001ff */
[----:B------:R-:W-:-:S05]  /*2800*/  FADD R32, R3, R40 ;  /* 0x0000002803207221 */ /* 0x000fca0000000000 */
[----:B------:R-:W-:-:S07]  /*2810*/  MOV R3, R32 ;  /* 0x0000002000037202 */ /* 0x000fce0000000f00 */
[----:B------:R-:W-:Y:S05]  /*2820*/  WARPSYNC.COLLECTIVE R38, `(.L_x_5907) ;  /* 0x0000000026087348 */ /* 0x000fea0003c00000 */
[----:B------:R0:W1:Y:S02]  /*2830*/  SHFL.BFLY P0, R40, R3, R36, R37 ;  /* 0x0c00002403287389 */ /* 0x0000640000000025 */
[----:B01----:R-:W-:Y:S05]  /*2840*/  ENDCOLLECTIVE ;  /* 0x000000000000791b */ /* 0x003fea0003800000 */
.L_x_5907:
[----:B------:R-:W-:Y:S02]  /*2850*/  HFMA2 R36, -RZ, RZ, 0, 2.384185791015625e-07 ;  /* 0x00000004ff247431 */ /* 0x000fe400000001ff */
[----:B------:R-:W-:-:S05]  /*2860*/  FADD R45, R32, R40 ;  /* 0x00000028202d7221 */ /* 0x000fca0000000000 */
[----:B------:R-:W-:-:S07]  /*2870*/  MOV R3, R45 ;  /* 0x0000002d00037202 */ /* 0x000fce0000000f00 */
[----:B------:R-:W-:Y:S05]  /*2880*/  WARPSYNC.COLLECTIVE R38, `(.L_x_5908) ;  /* 0x0000000026087348 */ /* 0x000fea0003c00000 */
[----:B------:R0:W1:Y:S02]  /*2890*/  SHFL.BFLY P0, R40, R3, R36, R37 ;  /* 0x0c00002403287389 */ /* 0x0000640000000025 */
[----:B01----:R-:W-:Y:S05]  /*28a0*/  ENDCOLLECTIVE ;  /* 0x000000000000791b */ /* 0x003fea0003800000 */
.L_x_5908:
[----:B------:R-:W-:Y:S02]  /*28b0*/  HFMA2 R36, -RZ, RZ, 0, 4.76837158203125e-07 ;  /* 0x00000008ff247431 */ /* 0x000fe400000001ff */
[----:B------:R-:W-:-:S05]  /*28c0*/  FADD R45, R45, R40 ;  /* 0x000000282d2d7221 */ /* 0x000fca0000000000 */
[----:B------:R-:W-:-:S07]  /*28d0*/  MOV R3, R45 ;  /* 0x0000002d00037202 */ /* 0x000fce0000000f00 */
[----:B------:R-:W-:Y:S05]  /*28e0*/  WARPSYNC.COLLECTIVE R38, `(.L_x_5909) ;  /* 0x0000000026087348 */ /* 0x000fea0003c00000 */
[----:B------:R0:W1:Y:S02]  /*28f0*/  SHFL.BFLY P0, R40, R3, R36, R37 ;  /* 0x0c00002403287389 */ /* 0x0000640000000025 */
[----:B01----:R-:W-:Y:S05]  /*2900*/  ENDCOLLECTIVE ;  /* 0x000000000000791b */ /* 0x003fea0003800000 */
.L_x_5909:
[----:B------:R-:W-:Y:S02]  /*2910*/  HFMA2 R36, -RZ, RZ, 0, 9.5367431640625e-07 ;  /* 0x00000010ff247431 */ /* 0x000fe400000001ff */
[----:B------:R-:W-:-:S05]  /*2920*/  FADD R32, R45, R40 ;  /* 0x000000282d207221 */ /* 0x000fca0000000000 */
[----:B------:R-:W-:-:S07]  /*2930*/  MOV R3, R32 ;  /* 0x0000002000037202 */ /* 0x000fce0000000f00 */
[----:B------:R-:W-:Y:S05]  /*2940*/  WARPSYNC.COLLECTIVE R38, `(.L_x_5910) ;  /* 0x0000000026087348 */ /* 0x000fea0003c00000 */
[----:B------:R0:W1:Y:S02]  /*2950*/  SHFL.BFLY P0, R40, R3, R36, R37 ;  /* 0x0c00002403287389 */ /* 0x0000640000000025 */
[----:B01----:R-:W-:Y:S05]  /*2960*/  ENDCOLLECTIVE ;  /* 0x000000000000791b */ /* 0x003fea0003800000 */
.L_x_5910:
[----:B------:R-:W-:Y:S05]  /*2970*/  BRA `(.L_x_5911) ;  /* 0xffffffdc00ec7947 */ /* 0x000fea000383ffff */
.L_x_5892:
[----:B------:R-:W-:Y:S01]  /*2980*/  HFMA2 R37, -RZ, RZ, 0, 1.847743988037109375e-06 ;  /* 0x0000001fff257431 */ /* 0x000fe200000001ff */
[----:B------:R-:W-:Y:S01]  /*2990*/  BSSY B2, `(.L_x_5912) ;  /* 0x0000006000027945 */ /* 0x000fe20003800000 */
[----:B------:R-:W-:Y:S02]  /*29a0*/  MOV R36, 0x1 ;  /* 0x0000000100247802 */ /* 0x000fe40000000f00 */
[----:B------:R-:W-:-:S07]  /*29b0*/  MOV R38, 0xffffffff ;  /* 0xffffffff00267802 */ /* 0x000fce0000000f00 */
[----:B------:R-:W-:Y:S05]  /*29c0*/  WARPSYNC.COLLECTIVE R38, `(.L_x_5913) ;  /* 0x0000000026087348 */ /* 0x000fea0003c00000 */
[----:B------:R0:W1:Y:S02]  /*29d0*/  SHFL.BFLY P0, R40, R3, R36, R37 ;  /* 0x0c00002403287389 */ /* 0x0000640000000025 */
[----:B01----:R-:W-:Y:S05]  /*29e0*/  ENDCOLLECTIVE ;  /* 0x000000000000791b */ /* 0x003fea0003800000 */
.L_x_5913:
[----:B------:R-:W-:Y:S05]  /*29f0*/  BSYNC B2 ;  /* 0x0000000000027941 */ /* 0x000fea0003800000 */
.L_x_5912:
        /* <DEDUP_REMOVED lines=8> */
.L_x_5914:
[----:B------:R-:W-:Y:S02]  /*2a80*/  HFMA2 R36, -RZ, RZ, 0, 2.384185791015625e-07 ;  /* 0x00000004ff247431 */ /* 0x000fe400000001ff */
[----:B------:R-:W-:-:S05]  /*2a90*/  FADD R44, R43, R40 ;  /* 0x000000282b2c7221 */ /* 0x000fca0000000000 */
[----:B------:R-:W-:-:S07]  /*2aa0*/  MOV R3, R44 ;  /* 0x0000002c00037202 */ /* 0x000fce0000000f00 */
[----:B------:R-:W-:Y:S05]  /*2ab0*/  WARPSYNC.COLLECTIVE R38, `(.L_x_5915) ;  /* 0x0000000026087348 */ /* 0x000fea0003c00000 */
[----:B------:R0:W1:Y:S02]  /*2ac0*/  SHFL.BFLY P0, R40, R3, R36, R37 ;  /* 0x0c00002403287389 */ /* 0x0000640000000025 */
[----:B01----:R-:W-:Y:S05]  /*2ad0*/  ENDCOLLECTIVE ;  /* 0x000000000000791b */ /* 0x003fea0003800000 */
.L_x_5915:
[----:B------:R-:W-:Y:S02]  /*2ae0*/  HFMA2 R36, -RZ, RZ, 0, 4.76837158203125e-07 ;  /* 0x00000008ff247431 */ /* 0x000fe400000001ff */
[----:B------:R-:W-:-:S05]  /*2af0*/  FADD R45, R44, R40 ;  /* 0x000000282c2d7221 */ /* 0x000fca0000000000 */
[----:B------:R-:W-:-:S07]  /*2b00*/  MOV R3, R45 ;  /* 0x0000002d00037202 */ /* 0x000fce0000000f00 */
[----:B------:R-:W-:Y:S05]  /*2b10*/  WARPSYNC.COLLECTIVE R38, `(.L_x_5916) ;  /* 0x0000000026087348 */ /* 0x000fea0003c00000 */
[----:B------:R0:W1:Y:S02]  /*2b20*/  SHFL.BFLY P0, R40, R3, R36, R37 ;  /* 0x0c00002403287389 */ /* 0x0000640000000025 */
[----:B01----:R-:W-:Y:S05]  /*2b30*/  ENDCOLLECTIVE ;  /* 0x000000000000791b */ /* 0x003fea0003800000 */
.L_x_5916:
[----:B------:R-:W-:Y:S02]  /*2b40*/  HFMA2 R36, -RZ, RZ, 0, 9.5367431640625e-07 ;  /* 0x00000010ff247431 */ /* 0x000fe400000001ff */
[----:B------:R-:W-:-:S05]  /*2b50*/  FADD R45, R45, R40 ;  /* 0x000000282d2d7221 */ /* 0x000fca0000000000 */
[----:B------:R-:W-:-:S07]  /*2b60*/  MOV R3, R45 ;  /* 0x0000002d00037202 */ /* 0x000fce0000000f00 */
[----:B------:R-:W-:Y:S05]  /*2b70*/  WARPSYNC.COLLECTIVE R38, `(.L_x_5917) ;  /* 0x0000000026087348 */ /* 0x000fea0003c00000 */
[----:B------:R0:W1:Y:S02]  /*2b80*/  SHFL.BFLY P0, R40, R3, R36, R37 ;  /* 0x0c00002403287389 */ /* 0x0000640000000025 */
[----:B01----:R-:W-:Y:S05]  /*2b90*/  ENDCOLLECTIVE ;  /* 0x000000000000791b */ /* 0x003fea0003800000 */
.L_x_5917:
        /* <DEDUP_REMOVED lines=38> */
.L_x_5918:
[----:B------:R-:W-:Y:S02]  /*2e00*/  HFMA2 R36, -RZ, RZ, 0, 1.1920928955078125e-07 ;  /* 0x00000002ff247431 */ /* 0x000fe400000001ff */
[----:B------:R-:W-:-:S05]  /*2e10*/  FADD R43, R3, R40 ;  /* 0x00000028032b7221 */ /* 0x000fca0000000000 */
[----:B------:R-:W-:-:S07]  /*2e20*/  MOV R3, R43 ;  /* 0x0000002b00037202 */ /* 0x000fce0000000f00 */
[----:B------:R-:W-:Y:S05]  /*2e30*/  WARPSYNC.COLLECTIVE R38, `(.L_x_5919) ;  /* 0x0000000026087348 */ /* 0x000fea0003c00000 */
[----:B------:R0:W1:Y:S02]  /*2e40*/  SHFL.BFLY P0, R40, R3, R36, R37 ;  /* 0x0c00002403287389 */ /* 0x0000640000000025 */
[----:B01----:R-:W-:Y:S05]  /*2e50*/  ENDCOLLECTIVE ;  /* 0x000000000000791b */ /* 0x003fea0003800000 */
.L_x_5919:
[----:B------:R-:W-:Y:S02]  /*2e60*/  HFMA2 R36, -RZ, RZ, 0, 2.384185791015625e-07 ;  /* 0x00000004ff247431 */ /* 0x000fe400000001ff */
[----:B------:R-:W-:-:S05]  /*2e70*/  FADD R44, R43, R40 ;  /* 0x000000282b2c7221 */ /* 0x000fca0000000000 */
[----:B------:R-:W-:-:S07]  /*2e80*/  MOV R3, R44 ;  /* 0x0000002c00037202 */ /* 0x000fce0000000f00 */
[----:B------:R-:W-:Y:S05]  /*2e90*/  WARPSYNC.COLLECTIVE R38, `(.L_x_5920) ;  /* 0x0000000026087348 */ /* 0x000fea0003c00000 */
[----:B------:R0:W1:Y:S02]  /*2ea0*/  SHFL.BFLY P0, R40, R3, R36, R37 ;  /* 0x0c00002403287389 */ /* 0x0000640000000025 */
[----:B01----:R-:W-:Y:S05]  /*2eb0*/  ENDCOLLECTIVE ;  /* 0x000000000000791b */ /* 0x003fea0003800000 */
.L_x_5920:
[----:B------:R-:W-:Y:S02]  /*2ec0*/  HFMA2 R36, -RZ, RZ, 0, 4.76837158203125e-07 ;  /* 0x00000008ff247431 */ /* 0x000fe400000001ff */
[----:B------:R-:W-:-:S05]  /*2ed0*/  FADD R45, R44, R40 ;  /* 0x000000282c2d7221 */ /* 0x000fca0000000000 */
[----:B------:R-:W-:-:S07]  /*2ee0*/  MOV R3, R45 ;  /* 0x0000002d00037202 */ /* 0x000fce0000000f00 */
[----:B------:R-:W-:Y:S05]  /*2ef0*/  WARPSYNC.COLLECTIVE R38, `(.L_x_5921) ;  /* 0x0000000026087348 */ /* 0x000fea0003c00000 */
[----:B------:R0:W1:Y:S02]  /*2f00*/  SHFL.BFLY P0, R40, R3, R36, R37 ;  /* 0x0c00002403287389 */ /* 0x0000640000000025 */
[----:B01----:R-:W-:Y:S05]  /*2f10*/  ENDCOLLECTIVE ;  /* 0x000000000000791b */ /* 0x003fea0003800000 */
.L_x_5921:
[----:B------:R-:W-:Y:S02]  /*2f20*/  HFMA2 R36, -RZ, RZ, 0, 9.5367431640625e-07 ;  /* 0x00000010ff247431 */ /* 0x000fe400000001ff */
[----:B------:R-:W-:-:S05]  /*2f30*/  FADD R45, R45, R40 ;  /* 0x000000282d2d7221 */ /* 0x000fca0000000000 */
[----:B------:R-:W-:-:S07]  /*2f40*/  MOV R3, R45 ;  /* 0x0000002d00037202 */ /* 0x000fce0000000f00 */
[----:B------:R-:W-:Y:S05]  /*2f50*/  WARPSYNC.COLLECTIVE R38, `(.L_x_5922) ;  /* 0x0000000026087348 */ /* 0x000fea0003c00000 */
[----:B------:R0:W1:Y:S02]  /*2f60*/  SHFL.BFLY P0, R40, R3, R36, R37 ;  /* 0x0c00002403287389 */ /* 0x0000640000000025 */
[----:B01----:R-:W-:Y:S05]  /*2f70*/  ENDCOLLECTIVE ;  /* 0x000000000000791b */ /* 0x003fea0003800000 */
.L_x_5922:
[----:B------:R-:W-:Y:S05]  /*2f80*/  BRA `(.L_x_5923) ;  /* 0xffffffe800007947 */ /* 0x000fea000383ffff */
.L_x_5895:
[----:B------:R-:W-:Y:S01]  /*2f90*/  HFMA2 R8, -RZ, RZ, 0, 9.5367431640625e-07 ;  /* 0x00000010ff087431 */ /* 0x000fe200000001ff */
[----:B------:R-:W-:Y:S01]  /*2fa0*/  BSSY B0, `(.L_x_5924) ;  /* 0x0000007000007945 */ /* 0x000fe20003800000 */
[----:B------:R-:W-:Y:S02]  /*2fb0*/  MOV R11, R42 ;  /* 0x0000002a000b7202 */ /* 0x000fe40000000f00 */
[----:B------:R-:W-:Y:S02]  /*2fc0*/  MOV R13, 0x1f ;  /* 0x0000001f000d7802 */ /* 0x000fe40000000f00 */
[----:B------:R-:W-:-:S07]  /*2fd0*/  MOV R38, 0xffffffff ;  /* 0xffffffff00267802 */ /* 0x000fce0000000f00 */
[----:B------:R-:W-:Y:S05]  /*2fe0*/  WARPSYNC.COLLECTIVE R38, `(.L_x_5925) ;  /* 0x0000000026087348 */ /* 0x000fea0003c00000 */
[----:B------:R0:W1:Y:S02]  /*2ff0*/  SHFL.DOWN P0, R7, R11, R8, R13 ;  /* 0x080000080b077389 */ /* 0x000064000000000d */
[----:B01----:R-:W-:Y:S05]  /*3000*/  ENDCOLLECTIVE ;  /* 0x000000000000791b */ /* 0x003fea0003800000 */
.L_x_5925:
[----:B------:R-:W-:Y:S05]  /*3010*/  BSYNC B0 ;  /* 0x0000000000007941 */ /* 0x000fea0003800000 */
.L_x_5924:
        /* <DEDUP_REMOVED lines=9> */
.L_x_5926:
[----:B------:R-:W-:Y:S01]  /*30b0*/  HFMA2 R8, -RZ, RZ, 0, 2.384185791015625e-07 ;  /* 0x00000004ff087431 */ /* 0x000fe200000001ff */
[----:B------:R-:W-:-:S04]  /*30c0*/  MOV R0, R7 ;  /* 0x0000000700007202 */ /* 0x000fc80000000f00 */
[----:B------:R-:W-:-:S04]  /*30d0*/  FMNMX R0, R3, R0, !PT ;  /* 0x0000000003007209 */ /* 0x000fc80007800000 */
[----:B------:R-:W-:-:S07]  /*30e0*/  MOV R11, R0 ;  /* 0x00000000000b7202 */ /* 0x000fce0000000f00 */
[----:B------:R-:W-:Y:S05]  /*30f0*/  WARPSYNC.COLLECTIVE R38, `(.L_x_5927) ;  /* 0x0000000026087348 */ /* 0x000fea0003c00000 */
[----:B------:R0:W1:Y:S02]  /*3100*/  SHFL.DOWN P0, R7, R11, R8, R13 ;  /* 0x080000080b077389 */ /* 0x000064000000000d */
[----:B01----:R-:W-:Y:S05]  /*3110*/  ENDCOLLECTIVE ;  /* 0x000000000000791b */ /* 0x003fea0003800000 */
.L_x_5927:
[----:B------:R-:W-:Y:S01]  /*3120*/  HFMA2 R8, -RZ, RZ, 0, 1.1920928955078125e-07 ;  /* 0x00000002ff087431 */ /* 0x000fe200000001ff */
[----:B------:R-:W-:-:S04]  /*3130*/  MOV R5, R7 ;  /* 0x0000000700057202 */ /* 0x000fc80000000f00 */
[----:B------:R-:W-:-:S04]  /*3140*/  FMNMX R5, R0, R5, !PT ;  /* 0x0000000500057209 */ /* 0x000fc80007800000 */
[----:B------:R-:W-:-:S07]  /*3150*/  MOV R11, R5 ;  /* 0x00000005000b7202 */ /* 0x000fce0000000f00 */
[----:B------:R-:W-:Y:S05]  /*3160*/  WARPSYNC.COLLECTIVE R38, `(.L_x_5928) ;  /* 0x0000000026087348 */ /* 0x000fea0003c00000 */
[----:B------:R0:W1:Y:S02]  /*3170*/  SHFL.DOWN P0, R7, R11, R8, R13 ;  /* 0x080000080b077389 */ /* 0x000064000000000d */
[----:B01----:R-:W-:Y:S05]  /*3180*/  ENDCOLLECTIVE ;  /* 0x000000000000791b */ /* 0x003fea0003800000 */
.L_x_5928:
[----:B------:R-:W-:Y:S01]  /*3190*/  HFMA2 R8, -RZ, RZ, 0, 5.9604644775390625e-08 ;  /* 0x00000001ff087431 */ /* 0x000fe200000001ff */
[----:B------:R-:W-:-:S04]  /*31a0*/  MOV R4, R7 ;  /* 0x0000000700047202 */ /* 0x000fc80000000f00 */
[----:B------:R-:W-:-:S04]  /*31b0*/  FMNMX R4, R5, R4, !PT ;  /* 0x0000000405047209 */ /* 0x000fc80007800000 */
[----:B------:R-:W-:-:S07]  /*31c0*/  MOV R11, R4 ;  /* 0x00000004000b7202 */ /* 0x000fce0000000f00 */
[----:B------:R-:W-:Y:S05]  /*31d0*/  WARPSYNC.COLLECTIVE R38, `(.L_x_5929) ;  /* 0x0000000026087348 */ /* 0x000fea0003c00000 */
[----:B------:R0:W1:Y:S02]  /*31e0*/  SHFL.DOWN P0, R7, R11, R8, R13 ;  /* 0x080000080b077389 */ /* 0x000064000000000d */
[----:B01----:R-:W-:Y:S05]  /*31f0*/  ENDCOLLECTIVE ;  /* 0x000000000000791b */ /* 0x003fea0003800000 */
.L_x_5929:
[----:B------:R-:W-:Y:S05]  /*3200*/  BRA `(.L_x_5930) ;  /* 0xffffffec00847947 */ /* 0x000fea000383ffff */
.L_x_5897:
[----:B--2---:R-:W-:Y:S02]  /*3210*/  MOV R11, R0 ;  /* 0x00000000000b7202 */ /* 0x004fe40000000f00 */
[----:B------:R-:W-:Y:S02]  /*3220*/  MOV R8, 0x2 ;  /* 0x0000000200087802 */ /* 0x000fe40000000f00 */
[----:B------:R-:W-:Y:S02]  /*3230*/  MOV R13, 0x1f ;  /* 0x0000001f000d7802 */ /* 0x000fe40000000f00 */
[----:B------:R-:W-:-:S07]  /*3240*/  MOV R38, 0xffffffff ;  /* 0xffffffff00267802 */ /* 0x000fce0000000f00 */
[----:B01----:R-:W-:Y:S05]  /*3250*/  WARPSYNC.COLLECTIVE R38, `(.L_x_5931) ;  /* 0x0000000026087348 */ /* 0x003fea0003c00000 */
[----:B------:R2:W3:Y:S02]  /*3260*/  SHFL.DOWN P0, R7, R11, R8, R13 ;  /* 0x080000080b077389 */ /* 0x0004e4000000000d */
[----:B0123--:R-:W-:Y:S05]  /*3270*/  ENDCOLLECTIVE ;  /* 0x000000000000791b */ /* 0x00ffea0003800000 */
.L_x_5931:
[----:B------:R-:W-:Y:S02]  /*3280*/  MOV R8, 0x1 ;  /* 0x0000000100087802 */ /* 0x000fe40000000f00 */
[----:B------:R-:W-:-:S04]  /*3290*/  MOV R3, R7 ;  /* 0x0000000700037202 */ /* 0x000fc80000000f00 */
[----:B------:R-:W-:-:S04]  /*32a0*/  FMNMX R3, R3, R0, !PT ;  /* 0x0000000003037209 */ /* 0x000fc80007800000 */
[----:B------:R-:W-:-:S07]  /*32b0*/  MOV R11, R3 ;  /* 0x00000003000b7202 */ /* 0x000fce0000000f00 */
[----:B------:R-:W-:Y:S05]  /*32c0*/  WARPSYNC.COLLECTIVE R38, `(.L_x_5932) ;  /* 0x0000000026087348 */ /* 0x000fea0003c00000 */
[----:B------:R0:W1:Y:S02]  /*32d0*/  SHFL.DOWN P0, R7, R11, R8, R13 ;  /* 0x080000080b077389 */ /* 0x000064000000000d */
[----:B01----:R-:W-:Y:S05]  /*32e0*/  ENDCOLLECTIVE ;  /* 0x000000000000791b */ /* 0x003fea0003800000 */
.L_x_5932:
[----:B------:R-:W-:Y:S01]  /*32f0*/  MOV R4, R7 ;  /* 0x0000000700047202 */ /* 0x000fe20000000f00 */
[----:B------:R-:W-:Y:S06]  /*3300*/  BRA `(.L_x_5933) ;  /* 0xffffffec00a47947 */ /* 0x000fec000383ffff */
        .weak           $__internal_73_$__cuda_sm20_rcp_rn_f32_slowpath
        .type           $__internal_73_$__cuda_sm20_rcp_rn_f32_slowpath,@function
        .size           $__internal_73_$__cuda_sm20_rcp_rn_f32_slowpath,(.L_x_6115 - $__internal_73_$__cuda_sm20_rcp_rn_f32_slowpath)
$__internal_73_$__cuda_sm20_rcp_rn_f32_slowpath:
[----:B------:R-:W-:Y:S02]  /*3310*/  USHF.L.U32 UR4, UR5, 0x1, URZ ;  /* 0x0000000105047899 */ /* 0x000fe400080006ff */
[----:B------:R-:W-:Y:S02]  /*3320*/  MOV R2, UR5 ;  /* 0x0000000500027c02 */ /* 0x000fe40008000f00 */
[----:B------:R-:W-:-:S04]  /*3330*/  USHF.R.U32.HI UR4, URZ, 0x18, UR4 ;  /* 0x00000018ff047899 */ /* 0x000fc80008011604 */
[----:B------:R-:W-:-:S09]  /*3340*/  UISETP.NE.U32.AND UP0, UPT, UR4, URZ, UPT ;  /* 0x000000ff0400728c */ /* 0x000fd2000bf05070 */
[----:B------:R-:W-:Y:S05]  /*3350*/  BRA.U UP0, `(.L_x_5934) ;  /* 0x0000000100287547 */ /* 0x000fea000b800000 */
        /* <DEDUP_REMOVED lines=10> */
.L_x_5934:
[----:B------:R-:W-:-:S04]  /*3400*/  UIADD3 UR6, UPT, UPT, UR4, -0xfd, URZ ;  /* 0xffffff0304067890 */ /* 0x000fc8000fffe0ff */
[----:B------:R-:W-:-:S09]  /*3410*/  UISETP.GT.U32.AND UP0, UPT, UR6, 0x1, UPT ;  /* 0x000000010600788c */ /* 0x000fd2000bf04070 */
[----:B------:R-:W-:Y:S05]  /*3420*/  BRA.U UP0, `(.L_x_5936) ;  /* 0x0000000100787547 */ /* 0x000fea000b800000 */
[----:B------:R-:W-:Y:S01]  /*3430*/  LOP3.LUT R0, R2, 0x7fffff, RZ, 0xc0, !PT ;  /* 0x007fffff02007812 */ /* 0x000fe200078ec0ff */
[----:B------:R-:W-:Y:S01]  /*3440*/  UIADD3 UR4, UPT, UPT, UR4, -0xfc, URZ ;  /* 0xffffff0404047890 */ /* 0x000fe2000fffe0ff */
[----:B------:R-:W-:Y:S02]  /*3450*/  MOV R6, 0x3 ;  /* 0x0000000300067802 */ /* 0x000fe40000000f00 */
[----:B------:R-:W-:Y:S02]  /*3460*/  LOP3.LUT R0, R0, 0x3f800000, RZ, 0xfc, !PT ;  /* 0x3f80000000007812 */ /* 0x000fe400078efcff */
[----:B------:R-:W-:Y:S02]  /*3470*/  SHF.L.U32 R6, R6, UR6, RZ ;  /* 0x0000000606067c19 */ /* 0x000fe400080006ff */
        /* <DEDUP_REMOVED lines=11> */
[----:B------:R-:W-:Y:S02]  /*3530*/  SHF.R.U32.HI R6, RZ, UR6, R6 ;  /* 0x00000006ff067c19 */ /* 0x000fe40008011606 */
[--C-:B------:R-:W-:Y:S02]  /*3540*/  LOP3.LUT P1, RZ, R4, UR6, R3.reuse, 0xf8, !PT ;  /* 0x0000000604ff7c12 */ /* 0x100fe4000f82f803 */
[C---:B------:R-:W-:Y:S02]  /*3550*/  LOP3.LUT P0, RZ, R6.reuse, 0x1, RZ, 0xc0, !PT ;  /* 0x0000000106ff7812 */ /* 0x040fe4000780c0ff */
[----:B------:R-:W-:Y:S02]  /*3560*/  LOP3.LUT P2, RZ, R6, 0x2, RZ, 0xc0, !PT ;  /* 0x0000000206ff7812 */ /* 0x000fe4000784c0ff */
[----:B------:R-:W-:Y:S02]  /*3570*/  SHF.R.U32.HI R3, RZ, UR4, R3 ;  /* 0x00000004ff037c19 */ /* 0x000fe40008011603 */
        /* <DEDUP_REMOVED lines=9> */
.L_x_5936:
[----:B------:R0:W1:Y:S02]  /*3610*/  MUFU.RCP R3, R2 ;  /* 0x0000000200037308 */ /* 0x0000640000001000 */
.L_x_5935:
[----:B-1----:R-:W-:Y:S01]  /*3620*/  MOV R5, R3 ;  /* 0x0000000300057202 */ /* 0x002fe20000000f00 */
[----:B------:R-:W-:Y:S01]  /*3630*/  HFMA2 R3, -RZ, RZ, 0, 0 ;  /* 0x00000000ff037431 */ /* 0x000fe200000001ff */
[----:B0-----:R-:W-:-:S04]  /*3640*/  MOV R2, R7 ;  /* 0x0000000700027202 */ /* 0x001fc80000000f00 */
[----:B------:R-:W-:Y:S05]  /*3650*/  RET.REL.NODEC R2 `(_ZN18transformer_engine13normalization24rmsnorm_fwd_tuned_kernelINS0_13Kernel_traitsIff13__nv_fp8_e4m3fjLj512ELj1ELj4ELj1ELj16ENS0_18Kernel_traits_baseILj512EffS3_fjLj128EEEEEEEvNS0_19ForwardKernelParamsE) ;  /* 0xffffffc802687950 */ /* 0x000fea0003c3ffff */
.L_x_5937:
        /* <DEDUP_REMOVED lines=10> */
.L_x_6115:


//--------------------- .text._ZN18transformer_engine13normalization24rmsnorm_fwd_tuned_kernelINS0_13Kernel_traitsI6__halfS3_13__nv_fp8_e4m3fjLj512ELj1ELj4ELj1ELj16ENS0_18Kernel_traits_baseILj512ES3_S3_S4_fjLj128EEEEEEEvNS0_19ForwardKernelParamsE --------------------------
	.section	.text._ZN18transformer_engine13normalization24rmsnorm_fwd_tuned_kernelINS0_13Kernel_traitsI6__halfS3_13__nv_fp8_e4m3fjLj512ELj1ELj4ELj1ELj16ENS0_18Kernel_traits_baseILj512ES3_S3_S4_fjLj128EEEEEEEvNS0_19ForwardKernelParamsE,"ax",@progbits
	.align	128
        .global         _ZN18transformer_engine13normalization24rmsnorm_fwd_tuned_kernelINS0_13Kernel_traitsI6__halfS3_13__nv_fp8_e4m3fjLj512ELj1ELj4ELj1ELj16ENS0_18Kernel_traits_baseILj512ES3_S3_S4_fjLj128EEEEEEEvNS0_19ForwardKernelParamsE
        .type           _ZN18transformer_engine13normalization24rmsnorm_fwd_tuned_kernelINS0_13Kernel_traitsI6__halfS3_13__nv_fp8_e4m3fjLj512ELj1ELj4ELj1ELj16ENS0_18Kernel_traits_baseILj512ES3_S3_S4_fjLj128EEEEEEEvNS0_19ForwardKernelParamsE,@function
        .size           _ZN18transformer_engine13normalization24rmsnorm_fwd_tuned_kernelINS0_13Kernel_traitsI6__halfS3_13__nv_fp8_e4m3fjLj512ELj1ELj4ELj1ELj16ENS0_18Kernel_traits_baseILj512ES3_S3_S4_fjLj128EEEEEEEvNS0_19ForwardKernelParamsE,(.L_x_6116 - _ZN18transformer_engine13normalization24rmsnorm_fwd_tuned_kernelINS0_13Kernel_traitsI6__halfS3_13__nv_fp8_e4m3fjLj512ELj1ELj4ELj1ELj16ENS0_18Kernel_traits_baseILj512ES3_S3_S4_fjLj128EEEEEEEvNS0_19ForwardKernelParamsE)
        .other          _ZN18transformer_engine13normalization24rmsnorm_fwd_tuned_kernelINS0_13Kernel_traitsI6__halfS3_13__nv_fp8_e4m3fjLj512ELj1ELj4ELj1ELj16ENS0_18Kernel_traits_baseILj512ES3_S3_S4_fjLj128EEEEEEEvNS0_19ForwardKernelParamsE,@"STO_CUDA_ENTRY STV_DEFAULT"
_ZN18transformer_engine13normalization24rmsnorm_fwd_tuned_kernelINS0_13Kernel_traitsI6__halfS3_13__nv_fp8_e4m3fjLj512ELj1ELj4ELj1ELj16ENS0_18Kernel_traits_baseILj512ES3_S3_S4_fjLj128EEEEEEEvNS0_19ForwardKernelParamsE:
.text._ZN18transformer_engine13normalization24rmsnorm_fwd_tuned_kernelINS0_13Kernel_traitsI6__halfS3_13__nv_fp8_e4m3fjLj512ELj1ELj4ELj1ELj16ENS0_18Kernel_traits_baseILj512ES3_S3_S4_fjLj128EEEEEEEvNS0_19ForwardKernelParamsE:
        /* <DEDUP_REMOVED lines=19> */
[----:B------:R-:W-:Y:S01]  /*0130*/  HFMA2 R29, -RZ, RZ, 0, 0 ;  /* 0x00000000ff1d7431 */ /* 0x000fe200000001ff */
[----:B---3--:R-:W-:Y:S02]  /*0140*/  LEA R3, R4, R7, 0x2 ;  /* 0x0000000704037211 */ /* 0x008fe400078e10ff */
[----:B------:R-:W-:Y:S02]  /*0150*/  IADD3.X R7, PT, PT, RZ, UR7, RZ, P2, !PT ;  /* 0x00000007ff077c10 */ /* 0x000fe400097fe4ff */
[----:B--2---:R-:W-:-:S02]  /*0160*/  ISETP.GE.AND P0, PT, R3, UR8, PT ;  /* 0x0000000803007c0c */ /* 0x004fc4000bf06270 */
[----:B------:R-:W-:-:S11]  /*0170*/  LOP3.LUT R2, R8, 0x1f, RZ, 0xc0, !PT ;  /* 0x0000001f08027812 */ /* 0x000fd600078ec0ff */
[----:B------:R-:W-:Y:S05]  /*0180*/  @P0 BRA `(.L_x_5939) ;  /* 0x0000002000280947 */ /* 0x000fea0003800000 */
        /* <DEDUP_REMOVED lines=10> */
[----:B------:R-:W-:Y:S02]  /*0230*/  HADD2.F32 R0, -RZ, R8.H0_H0 ;  /* 0x20000008ff007230 */ /* 0x000fe40000004100 */
[----:B------:R-:W-:Y:S02]  /*0240*/  HADD2.F32 R6, -RZ, R9.H0_H0 ;  /* 0x20000009ff067230 */ /* 0x000fe40000004100 */
[--C-:B------:R-:W-:Y:S02]  /*0250*/  HADD2.F32 R10, -RZ, R11.reuse.H0_H0 ;  /* 0x2000000bff0a7230 */ /* 0x100fe40000004100 */
        /* <DEDUP_REMOVED lines=28> */
.L_x_5942:
[----:B0-----:R-:W0:Y:S01]  /*0420*/  LDC.64 R36, c[0x0][0x390] ;  /* 0x0000e400ff247b82 */ /* 0x001e220000000a00 */
[----:B------:R-:W-:-:S05]  /*0430*/  LEA R13, R3, R2, 0x6 ;  /* 0x00000002030d7211 */ /* 0x000fca00078e30ff */
[----:B0-----:R-:W-:-:S05]  /*0440*/  IMAD.WIDE.U32 R36, R13, 0x10, R36 ;  /* 0x000000100d247825 */ /* 0x001fca00078e0024 */
[----:B------:R-:W2:Y:S04]  /*0450*/  LDG.E.128 R12, desc[UR4][R36.64] ;  /* 0x00000004240c7981 */ /* 0x000ea8000c1e1d00 */
[----:B------:R0:W3:Y:S01]  /*0460*/  LDG.E.128 R16, desc[UR4][R36.64+0x200] ;  /* 0x0002000424107981 */ /* 0x0000e2000c1e1d00 */
[----:B------:R-:W-:Y:S01]  /*0470*/  UMOV UR6, 0xffffffff ;  /* 0xffffffff00067882 */ /* 0x000fe20000000000 */
[----:B------:R-:W-:Y:S01]  /*0480*/  ISETP.NE.AND P2, PT, R2, RZ, PT ;  /* 0x000000ff0200720c */ /* 0x000fe20003f45270 */
[--C-:B--2---:R-:W-:Y:S02]  /*0490*/  HADD2.F32 R30, -RZ, R12.reuse.H0_H0 ;  /* 0x2000000cff1e7230 */ /* 0x104fe40000004100 */
[----:B------:R-:W-:Y:S02]  /*04a0*/  HADD2.F32 R32, -RZ, R12.H1_H1 ;  /* 0x3000000cff207230 */ /* 0x000fe40000004100 */
[----:B------:R-:W-:-:S02]  /*04b0*/  HADD2.F32 R12, -RZ, R13.H0_H0 ;  /* 0x2000000dff0c7230 */ /* 0x000fc40000004100 */
[----:B------:R-:W-:Y:S01]  /*04c0*/  FADD R35, RZ, R30 ;  /* 0x0000001eff237221 */ /* 0x000fe20000000000 */
[----:B------:R-:W-:Y:S02]  /*04d0*/  HADD2.F32 R34, -RZ, R13.H1_H1 ;  /* 0x3000000dff227230 */ /* 0x000fe40000004100 */
[----:B------:R-:W-:Y:S02]  /*04e0*/  HADD2.F32 R13, -RZ, R14.H0_H0 ;  /* 0x2000000eff0d7230 */ /* 0x000fe40000004100 */
[----:B------:R-:W-:Y:S01]  /*04f0*/  FADD R35, R32, R35 ;  /* 0x0000002320237221 */ /* 0x000fe20000000000 */
[----:B0-----:R-:W-:Y:S02]  /*0500*/  HADD2.F32 R36, -RZ, R15.H1_H1 ;  /* 0x3000000fff247230 */ /* 0x001fe40000004100 */
[----:B---3--:R-:W-:Y:S02]  /*0510*/  HADD2.F32 R42, -RZ, R17.H1_H1 ;  /* 0x30000011ff2a7230 */ /* 0x008fe40000004100 */
[----:B------:R-:W-:Y:S01]  /*0520*/  FADD R35, R12, R35 ;  /* 0x000000230c237221 */ /* 0x000fe20000000000 */
[----:B------:R-:W-:-:S03]  /*0530*/  HADD2.F32 R44, -RZ, R18.H1_H1 ;  /* 0x30000012ff2c7230 */ /* 0x000fc60000004100 */
[----:B------:R-:W-:Y:S01]  /*0540*/  FADD R38, R34, R35 ;  /* 0x0000002322267221 */ /* 0x000fe20000000000 */
[----:B------:R-:W-:Y:S02]  /*0550*/  HADD2.F32 R35, -RZ, R14.H1_H1 ;  /* 0x3000000eff237230 */ /* 0x000fe40000004100 */
[----:B------:R-:W-:Y:S02]  /*0560*/  HADD2.F32 R14, -RZ, R15.H0_H0 ;  /* 0x2000000fff0e7230 */ /* 0x000fe40000004100 */
[----:B------:R-:W-:Y:S01]  /*0570*/  FADD R38, R13, R38 ;  /* 0x000000260d267221 */ /* 0x000fe20000000000 */
[----:B------:R-:W-:-:S03]  /*0580*/  HADD2.F32 R15, -RZ, R16.H0_H0 ;  /* 0x20000010ff0f7230 */ /* 0x000fc60000004100 */
[----:B------:R-:W-:Y:S01]  /*0590*/  FADD R37, R35, R38 ;  /* 0x0000002623257221 */ /* 0x000fe20000000000 */
[----:B------:R-:W-:-:S03]  /*05a0*/  HADD2.F32 R38, -RZ, R16.H1_H1 ;  /* 0x30000010ff267230 */ /* 0x000fc60000004100 */
[----:B------:R-:W-:-:S04]  /*05b0*/  FADD R37, R14, R37 ;  /* 0x000000250e257221 */ /* 0x000fc80000000000 */
[----:B------:R-:W-:Y:S01]  /*05c0*/  FADD R40, R36, R37 ;  /* 0x0000002524287221 */ /* 0x000fe20000000000 */
[----:B------:R-:W-:-:S03]  /*05d0*/  HADD2.F32 R37, -RZ, R17.H0_H0 ;  /* 0x20000011ff257230 */ /* 0x000fc60000004100 */
[----:B------:R-:W-:Y:S01]  /*05e0*/  FADD R39, R15, R40 ;  /* 0x000000280f277221 */ /* 0x000fe20000000000 */
[----:B------:R-:W-:Y:S02]  /*05f0*/  HADD2.F32 R40, -RZ, R18.H0_H0 ;  /* 0x20000012ff287230 */ /* 0x000fe40000004100 */
[----:B------:R-:W-:Y:S02]  /*0600*/  HADD2.F32 R18, -RZ, R19.H1_H1 ;  /* 0x30000013ff127230 */ /* 0x000fe40000004100 */
[----:B------:R-:W-:-:S04]  /*0610*/  FADD R16, R38, R39 ;  /* 0x0000002726107221 */ /* 0x000fc80000000000 */
[----:B------:R-:W-:Y:S01]  /*0620*/  FADD R17, R37, R16 ;  /* 0x0000001025117221 */ /* 0x000fe20000000000 */
[----:B------:R-:W-:-:S03]  /*0630*/  HADD2.F32 R16, -RZ, R19.H0_H0 ;  /* 0x20000013ff107230 */ /* 0x000fc60000004100 */
        /* <DEDUP_REMOVED lines=58> */
.L_x_5963:
[----:B-1----:R-:W-:Y:S01]  /*09e0*/  FADD R43, R17, R43 ;  /* 0x0000002b112b7221 */ /* 0x002fe20000000000 */
[----:B------:R-:W-:Y:S02]  /*09f0*/  LOP3.LUT R31, R31, 0xffffff00, RZ, 0xc0, !PT ;  /* 0xffffff001f1f7812 */ /* 0x000fe400078ec0ff */
[----:B------:R-:W-:Y:S01]  /*0a00*/  LOP3.LUT R33, R33, 0xffffff00, RZ, 0xc0, !PT ;  /* 0xffffff0021217812 */ /* 0x000fe200078ec0ff */
        /* <DEDUP_REMOVED lines=25> */
[----:B------:R-:W-:Y:S01]  /*0ba0*/  FSEL R40, R19, R40, !P1 ;  /* 0x0000002813287208 */ /* 0x000fe20004800000 */
[----:B------:R-:W-:Y:S01]  /*0bb0*/  FMUL R13, R5, R30 ;  /* 0x0000001e050d7220 */ /* 0x000fe20000400000 */
[----:B------:R-:W-:Y:S01]  /*0bc0*/  FMNMX3 R29, R29, |R19|, |R32|, !PT ;  /* 0x400000131d1d7276 */ /* 0x000fe20007800420 */
[-C--:B------:R-:W-:Y:S01]  /*0bd0*/  FMUL R36, R36, R17.reuse ;  /* 0x0000001124247220 */ /* 0x080fe20000400000 */
[----:B------:R-:W-:Y:S01]  /*0be0*/  F2FP.SATFINITE.E4M3.F32.PACK_AB_MERGE_C R19, RZ, R40, RZ ;  /* 0x00000028ff13723e */ /* 0x000fe200048070ff */
[----:B------:R-:W-:Y:S01]  /*0bf0*/  FMUL R40, R15, R17 ;  /* 0x000000110f287220 */ /* 0x000fe20000400000 */
[----:B------:R-:W-:Y:S01]  /*0c00*/  FSEL R13, R30, R13, !P1 ;  /* 0x0000000d1e0d7208 */ /* 0x000fe20004800000 */
[----:B------:R-:W-:Y:S01]  /*0c10*/  FMUL R37, R37, R17 ;  /* 0x0000001125257220 */ /* 0x000fe20000400000 */
[----:B------:R-:W-:Y:S01]  /*0c20*/  LOP3.LUT R19, R31, 0xffff, R19, 0xf8, !PT ;  /* 0x0000ffff1f137812 */ /* 0x000fe200078ef813 */
[C---:B------:R-:W-:Y:S01]  /*0c30*/  FMUL R31, R5.reuse, R34 ;  /* 0x00000022051f7220 */ /* 0x040fe20000400000 */
[----:B------:R-:W-:Y:S01]  /*0c40*/  F2FP.SATFINITE.E4M3.F32.PACK_AB_MERGE_C R13, RZ, R13, RZ ;  /* 0x0000000dff0d723e */ /* 0x000fe200048070ff */
[----:B------:R-:W-:Y:S01]  /*0c50*/  @P1 FMUL R12, R5, R12 ;  /* 0x0000000c050c1220 */ /* 0x000fe20000400000 */
[----:B------:R-:W-:Y:S01]  /*0c60*/  F2FP.SATFINITE.E4M3.F32.PACK_AB_MERGE_C R39, RZ, R39, RZ ;  /* 0x00000027ff27723e */ /* 0x000fe200048070ff */
[----:B------:R-:W-:Y:S01]  /*0c70*/  FMUL R37, R37, R22 ;  /* 0x0000001625257220 */ /* 0x000fe20000400000 */
[----:B------:R-:W-:Y:S01]  /*0c80*/  FSEL R31, R34, R31, !P1 ;  /* 0x0000001f221f7208 */ /* 0x000fe20004800000 */
[----:B------:R-:W-:Y:S01]  /*0c90*/  FMUL R34, R5, R35 ;  /* 0x0000002305227220 */ /* 0x000fe20000400000 */
[----:B------:R-:W-:Y:S01]  /*0ca0*/  LOP3.LUT R13, R33, 0xffff, R13, 0xf8, !PT ;  /* 0x0000ffff210d7812 */ /* 0x000fe200078ef80d */
[----:B------:R-:W-:Y:S01]  /*0cb0*/  FMUL R42, R42, R17 ;  /* 0x000000112a2a7220 */ /* 0x000fe20000400000 */
[----:B------:R-:W-:Y:S01]  /*0cc0*/  F2FP.SATFINITE.E4M3.F32.PACK_AB_MERGE_C R33, RZ, R31, RZ ;  /* 0x0000001fff21723e */ /* 0x000fe200048070ff */
[----:B------:R-:W-:Y:S01]  /*0cd0*/  @P1 FMUL R32, R5, R32 ;  /* 0x0000002005201220 */ /* 0x000fe20000400000 */
[----:B------:R-:W-:Y:S01]  /*0ce0*/  FSEL R31, R35, R34, !P1 ;  /* 0x00000022231f7208 */ /* 0x000fe20004800000 */
[-C--:B------:R-:W-:Y:S01]  /*0cf0*/  FMUL R35, R14, R17.reuse ;  /* 0x000000110e237220 */ /* 0x080fe20000400000 */
[----:B------:R-:W-:Y:S01]  /*0d00*/  SHF.L.U32 R39, R39, 0x8, RZ ;  /* 0x0000000827277819 */ /* 0x000fe200000006ff */
[----:B------:R-:W-:Y:S01]  /*0d10*/  FMUL R44, R44, R17 ;  /* 0x000000112c2c7220 */ /* 0x000fe20000400000 */
[----:B------:R-:W-:Y:S01]  /*0d20*/  LOP3.LUT R14, R33, 0xff, RZ, 0xc0, !PT ;  /* 0x000000ff210e7812 */ /* 0x000fe200078ec0ff */
[----:B------:R-:W-:Y:S01]  /*0d30*/  FMUL R34, R35, R10 ;  /* 0x0000000a23227220 */ /* 0x000fe20000400000 */
[----:B------:R-:W-:Y:S01]  /*0d40*/  FMUL R35, R40, R11 ;  /* 0x0000000b28237220 */ /* 0x000fe20000400000 */
[----:B------:R-:W-:Y:S01]  /*0d50*/  FMUL R40, R38, R17 ;  /* 0x0000001126287220 */ /* 0x000fe20000400000 */
[----:B------:R-:W-:Y:S01]  /*0d60*/  LOP3.LUT R33, R14, 0xffff, R39, 0xf8, !PT ;  /* 0x0000ffff0e217812 */ /* 0x000fe200078ef827 */
[----:B------:R-:W-:Y:S01]  /*0d70*/  FMUL R14, R36, R21 ;  /* 0x00000015240e7220 */ /* 0x000fe20000400000 */
[CC--:B------:R-:W-:Y:S01]  /*0d80*/  FMUL R15, R5.reuse, R34.reuse ;  /* 0x00000022050f7220 */ /* 0x0c0fe20000400000 */
[----:B------:R-:W-:Y:S01]  /*0d90*/  FMUL R38, R5, R35 ;  /* 0x0000002305267220 */ /* 0x000fe20000400000 */
[----:B------:R-:W-:Y:S01]  /*0da0*/  F2FP.SATFINITE.E4M3.F32.PACK_AB_MERGE_C R31, RZ, R31, RZ ;  /* 0x0000001fff1f723e */ /* 0x000fe200048070ff */
[----:B------:R-:W-:Y:S01]  /*0db0*/  FMUL R39, R18, R17 ;  /* 0x0000001112277220 */ /* 0x000fe20000400000 */
[----:B------:R-:W-:Y:S01]  /*0dc0*/  FMNMX3 R36, R29, |R34|, |R14|, !PT ;  /* 0x400000221d247276 */ /* 0x000fe2000780040e */
[----:B------:R-:W-:Y:S01]  /*0dd0*/  @P1 FMUL R14, R5, R14 ;  /* 0x0000000e050e1220 */ /* 0x000fe20000400000 */
[----:B------:R-:W-:Y:S01]  /*0de0*/  FSEL R15, R34, R15, !P1 ;  /* 0x0000000f220f7208 */ /* 0x000fe20004800000 */
[----:B------:R-:W-:Y:S01]  /*0df0*/  FMUL R34, R40, R23 ;  /* 0x0000001728227220 */ /* 0x000fe20000400000 */
[----:B------:R-:W-:-:S02]  /*0e00*/  SHF.L.U32 R40, R31, 0x10, RZ ;  /* 0x000000101f287819 */ /* 0x000fc400000006ff */
[----:B------:R-:W-:Y:S01]  /*0e10*/  FSEL R29, R35, R38, !P1 ;  /* 0x00000026231d7208 */ /* 0x000fe20004800000 */
[----:B------:R-:W-:Y:S01]  /*0e20*/  FMUL R38, R5, R37 ;  /* 0x0000002505267220 */ /* 0x000fe20000400000 */
[----:B------:R-:W-:Y:S02]  /*0e30*/  F2FP.SATFINITE.E4M3.F32.PACK_AB_MERGE_C R31, RZ, R12, RZ ;  /* 0x0000000cff1f723e */ /* 0x000fe400048070ff */
[----:B------:R-:W-:Y:S01]  /*0e40*/  FMNMX3 R35, R36, |R35|, |R34|, !PT ;  /* 0x4000002324237276 */ /* 0x000fe20007800422 */
[----:B------:R-:W-:Y:S01]  /*0e50*/  FMUL R36, R42, R25 ;  /* 0x000000192a247220 */ /* 0x000fe20000400000 */
[----:B------:R-:W-:Y:S01]  /*0e60*/  LOP3.LUT R31, R31, 0xffff, RZ, 0xc0, !PT ;  /* 0x0000ffff1f1f7812 */ /* 0x000fe200078ec0ff */
[----:B------:R-:W-:Y:S01]  /*0e70*/  @P1 FMUL R34, R5, R34 ;  /* 0x0000002205221220 */ /* 0x000fe20000400000 */
[----:B------:R-:W-:Y:S02]  /*0e80*/  LOP3.LUT R12, R33, 0xff0000, R40, 0xf8, !PT ;  /* 0x00ff0000210c7812 */ /* 0x000fe400078ef828 */
[----:B------:R-:W-:-:S02]  /*0e90*/  FSEL R33, R37, R38, !P1 ;  /* 0x0000002625217208 */ /* 0x000fc40004800000 */
[----:B------:R-:W-:Y:S01]  /*0ea0*/  FMNMX3 R37, R35, |R37|, |R36|, !PT ;  /* 0x4000002523257276 */ /* 0x000fe20007800424 */
[----:B------:R-:W-:Y:S01]  /*0eb0*/  @P1 FMUL R36, R5, R36 ;  /* 0x0000002405241220 */ /* 0x000fe20000400000 */
[----:B------:R-:W-:Y:S01]  /*0ec0*/  SHF.L.U32 R35, R31, 0x18, RZ ;  /* 0x000000181f237819 */ /* 0x000fe200000006ff */
[----:B------:R-:W-:Y:S01]  /*0ed0*/  FMUL R31, R44, R27 ;  /* 0x0000001b2c1f7220 */ /* 0x000fe20000400000 */
[----:B------:R-:W-:Y:S02]  /*0ee0*/  F2FP.SATFINITE.E4M3.F32.PACK_AB_MERGE_C R32, RZ, R32, RZ ;  /* 0x00000020ff20723e */ /* 0x000fe400048070ff */
[----:B------:R-:W-:Y:S01]  /*0ef0*/  LOP3.LUT R12, R12, 0xff000000, R35, 0xf8, !PT ;  /* 0xff0000000c0c7812 */ /* 0x000fe200078ef823 */
[----:B------:R-:W-:Y:S01]  /*0f00*/  FMUL R35, R16, R17 ;  /* 0x0000001110237220 */ /* 0x000fe20000400000 */
[----:B------:R-:W-:Y:S01]  /*0f10*/  LOP3.LUT R38, R19, 0xff, RZ, 0xc0, !PT ;  /* 0x000000ff13267812 */ /* 0x000fe200078ec0ff */
[----:B------:R-:W-:Y:S01]  /*0f20*/  FMUL R16, R39, R28 ;  /* 0x0000001c27107220 */ /* 0x000fe20000400000 */
[----:B------:R-:W-:Y:S01]  /*0f30*/  F2FP.SATFINITE.E4M3.F32.PACK_AB_MERGE_C R29, RZ, R29, RZ ;  /* 0x0000001dff1d723e */ /* 0x000fe200048070ff */
[----:B------:R-:W-:Y:S01]  /*0f40*/  FMUL R18, R35, R26 ;  /* 0x0000001a23127220 */ /* 0x000fe20000400000 */
[----:B------:R-:W-:-:S02]  /*0f50*/  PRMT R19, R32, 0x7104, RZ ;  /* 0x0000710420137816 */ /* 0x000fc400000000ff */
[----:B------:R-:W-:Y:S01]  /*0f60*/  FMNMX3 R37, R37, |R30|, |R31|, !PT ;  /* 0x4000001e25257276 */ /* 0x000fe2000780041f */
[C---:B------:R-:W-:Y:S01]  /*0f70*/  @P1 FMUL R31, R5.reuse, R31 ;  /* 0x0000001f051f1220 */ /* 0x040fe20000400000 */
[----:B------:R-:W-:Y:S01]  /*0f80*/  F2FP.SATFINITE.E4M3.F32.PACK_AB_MERGE_C R34, RZ, R34, RZ ;  /* 0x00000022ff22723e */ /* 0x000fe200048070ff */
[----:B------:R-:W-:Y:S01]  /*0f90*/  FMUL R39, R5, R18 ;  /* 0x0000001205277220 */ /* 0x000fe20000400000 */
[----:B------:R-:W-:Y:S02]  /*0fa0*/  F2FP.SATFINITE.E4M3.F32.PACK_AB_MERGE_C R15, RZ, R15, RZ ;  /* 0x0000000fff0f723e */ /* 0x000fe400048070ff */
[----:B------:R-:W-:Y:S02]  /*0fb0*/  F2FP.SATFINITE.E4M3.F32.PACK_AB_MERGE_C R14, RZ, R14, RZ ;  /* 0x0000000eff0e723e */ /* 0x000fe400048070ff */
[----:B------:R-:W-:Y:S02]  /*0fc0*/  LOP3.LUT R35, R29, 0xff, RZ, 0xc0, !PT ;  /* 0x000000ff1d237812 */ /* 0x000fe400078ec0ff */
[----:B------:R-:W-:-:S02]  /*0fd0*/  LOP3.LUT R19, R38, 0xff00, R19, 0xf8, !PT ;  /* 0x0000ff0026137812 */ /* 0x000fc400078ef813 */
[----:B------:R-:W-:Y:S02]  /*0fe0*/  SHF.L.U32 R32, R34, 0x8, RZ ;  /* 0x0000000822207819 */ /* 0x000fe400000006ff */
[----:B------:R-:W-:Y:S02]  /*0ff0*/  F2FP.SATFINITE.E4M3.F32.PACK_AB_MERGE_C R33, RZ, R33, RZ ;  /* 0x00000021ff21723e */ /* 0x000fe400048070ff */
[----:B------:R-:W-:Y:S02]  /*1000*/  SHF.L.U32 R30, R15, 0x10, RZ ;  /* 0x000000100f1e7819 */ /* 0x000fe400000006ff */
[----:B------:R-:W-:Y:S02]  /*1010*/  LOP3.LUT R14, R14, 0xffff, RZ, 0xc0, !PT ;  /* 0x0000ffff0e0e7812 */ /* 0x000fe400078ec0ff */
[----:B------:R-:W-:Y:S02]  /*1020*/  F2FP.SATFINITE.E4M3.F32.PACK_AB_MERGE_C R31, RZ, R31, RZ ;  /* 0x0000001fff1f723e */ /* 0x000fe400048070ff */
[----:B------:R-:W-:Y:S01]  /*1030*/  FMNMX3 R29, R37, |R18|, |R16|, !PT ;  /* 0x40000012251d7276 */ /* 0x000fe20007800410 */
[----:B------:R-:W-:Y:S01]  /*1040*/  @P1 FMUL R16, R5, R16 ;  /* 0x0000001005101220 */ /* 0x000fe20000400000 */
[----:B------:R-:W-:-:S02]  /*1050*/  LOP3.LUT R32, R35, 0xffff, R32, 0xf8, !PT ;  /* 0x0000ffff23207812 */ /* 0x000fc400078ef820 */
[----:B------:R-:W-:Y:S01]  /*1060*/  SHF.L.U32 R37, R33, 0x10, RZ ;  /* 0x0000001021257819 */ /* 0x000fe200000006ff */
[----:B------:R-:W0:Y:S01]  /*1070*/  @!P2 LDC.64 R34, c[0x0][0x3a0] ;  /* 0x0000e800ff22ab82 */ /* 0x000e220000000a00 */
[----:B------:R-:W-:Y:S02]  /*1080*/  LOP3.LUT R30, R19, 0xff0000, R30, 0xf8, !PT ;  /* 0x00ff0000131e7812 */ /* 0x000fe400078ef81e */
[----:B------:R-:W-:Y:S02]  /*1090*/  FSEL R15, R18, R39, !P1 ;  /* 0x00000027120f7208 */ /* 0x000fe40004800000 */
[----:B------:R-:W-:Y:S02]  /*10a0*/  SHF.L.U32 R33, R14, 0x18, RZ ;  /* 0x000000180e217819 */ /* 0x000fe400000006ff */
[----:B------:R-:W-:Y:S01]  /*10b0*/  LOP3.LUT R38, R13, 0xff, RZ, 0xc0, !PT ;  /* 0x000000ff0d267812 */ /* 0x000fe200078ec0ff */
[----:B------:R-:W1:Y:S01]  /*10c0*/  LDC.64 R18, c[0x0][0x3c8] ;  /* 0x0000f200ff127b82 */ /* 0x000e620000000a00 */
[----:B------:R-:W-:-:S02]  /*10d0*/  PRMT R13, R31, 0x7104, RZ ;  /* 0x000071041f0d7816 */ /* 0x000fc400000000ff */
[----:B------:R-:W-:Y:S02]  /*10e0*/  LOP3.LUT R31, R30, R33, RZ, 0xfc, !PT ;  /* 0x000000211e1f7212 */ /* 0x000fe400078efcff */
[----:B------:R-:W-:Y:S02]  /*10f0*/  LOP3.LUT R33, R38, 0xff00, R13, 0xf8, !PT ;  /* 0x0000ff0026217812 */ /* 0x000fe400078ef80d */
[----:B------:R-:W-:Y:S02]  /*1100*/  F2FP.SATFINITE.E4M3.F32.PACK_AB_MERGE_C R13, RZ, R16, RZ ;  /* 0x00000010ff0d723e */ /* 0x000fe400048070ff */
[----:B------:R-:W2:Y:S01]  /*1110*/  LDC R16, c[0x0][0x380] ;  /* 0x0000e000ff107b82 */ /* 0x000ea20000000800 */
[----:B------:R-:W-:Y:S02]  /*1120*/  F2FP.SATFINITE.E4M3.F32.PACK_AB_MERGE_C R15, RZ, R15, RZ ;  /* 0x0000000fff0f723e */ /* 0x000fe400048070ff */
[----:B------:R-:W-:Y:S02]  /*1130*/  F2FP.SATFINITE.E4M3.F32.PACK_AB_MERGE_C R36, RZ, R36, RZ ;  /* 0x00000024ff24723e */ /* 0x000fe400048070ff */
[----:B------:R-:W-:-:S02]  /*1140*/  SHF.L.U32 R30, R15, 0x10, RZ ;  /* 0x000000100f1e7819 */ /* 0x000fc400000006ff */
[----:B------:R-:W-:Y:S01]  /*1150*/  LOP3.LUT R13, R13, 0xffff, RZ, 0xc0, !PT ;  /* 0x0000ffff0d0d7812 */ /* 0x000fe200078ec0ff */
[----:B0-----:R-:W-:Y:S01]  /*1160*/  @!P2 IMAD.WIDE R34, R3, 0x4, R34 ;  /* 0x000000040322a825 */ /* 0x001fe200078e0222 */
[----:B------:R-:W-:Y:S02]  /*1170*/  LOP3.LUT R36, R36, 0xffff, RZ, 0xc0, !PT ;  /* 0x0000ffff24247812 */ /* 0x000fe400078ec0ff */
[----:B------:R-:W-:Y:S02]  /*1180*/  LOP3.LUT R30, R33, 0xff0000, R30, 0xf8, !PT ;  /* 0x00ff0000211e7812 */ /* 0x000fe400078ef81e */
[----:B------:R-:W-:Y:S01]  /*1190*/  SHF.L.U32 R13, R13, 0x18, RZ ;  /* 0x000000180d0d7819 */ /* 0x000fe200000006ff */
[----:B------:R0:W-:Y:S01]  /*11a0*/  @!P2 STG.E desc[UR4][R34.64], R17 ;  /* 0x000000112200a986 */ /* 0x0001e2000c101904 */
[----:B------:R-:W-:Y:S02]  /*11b0*/  LOP3.LUT R14, R32, 0xff0000, R37, 0xf8, !PT ;  /* 0x00ff0000200e7812 */ /* 0x000fe400078ef825 */
[----:B------:R-:W-:-:S02]  /*11c0*/  LEA R37, R3, R2, 0x6 ;  /* 0x0000000203257211 */ /* 0x000fc400078e30ff */
[----:B------:R-:W-:Y:S02]  /*11d0*/  SHF.L.U32 R15, R36, 0x18, RZ ;  /* 0x00000018240f7819 */ /* 0x000fe400000006ff */
[----:B------:R-:W-:Y:S01]  /*11e0*/  LOP3.LUT R33, R30, R13, RZ, 0xfc, !PT ;  /* 0x0000000d1e217212 */ /* 0x000fe200078efcff */
[----:B-1----:R-:W-:Y:S01]  /*11f0*/  IMAD.WIDE.U32 R18, R37, 0x8, R18 ;  /* 0x0000000825127825 */ /* 0x002fe200078e0012 */
[----:B------:R-:W-:Y:S02]  /*1200*/  LOP3.LUT R14, R14, 0xff000000, R15, 0xf8, !PT ;  /* 0xff0000000e0e7812 */ /* 0x000fe400078ef80f */
[----:B------:R-:W-:Y:S02]  /*1210*/  MOV R13, R31 ;  /* 0x0000001f000d7202 */ /* 0x000fe40000000f00 */
[----:B------:R-:W-:Y:S02]  /*1220*/  MOV R15, R33 ;  /* 0x00000021000f7202 */ /* 0x000fe40000000f00 */
[----:B--2---:R-:W-:Y:S01]  /*1230*/  LEA R3, R16, R3, 0x2 ;  /* 0x0000000310037211 */ /* 0x004fe200078e10ff */
[----:B------:R0:W-:Y:S03]  /*1240*/  STG.E.64 desc[UR4][R18.64], R12 ;  /* 0x0000000c12007986 */ /* 0x0001e6000c101b04 */
[----:B------:R-:W-:Y:S01]  /*1250*/  ISETP.GE.AND P0, PT, R3, UR10, PT ;  /* 0x0000000a03007c0c */ /* 0x000fe2000bf06270 */
[----:B------:R0:W-:-:S12]  /*1260*/  STG.E.64 desc[UR4][R18.64+0x100], R14 ;  /* 0x0001000e12007986 */ /* 0x0001d8000c101b04 */
[----:B------:R-:W-:Y:S05]  /*1270*/  @!P0 BRA `(.L_x_5942) ;  /* 0xfffffff000688947 */ /* 0x000fea000383ffff */
[----:B------:R-:W-:Y:S05]  /*1280*/  BRA `(.L_x_5939) ;  /* 0x0000000c00e87947 */ /* 0x000fea0003800000 */
.L_x_5940:
[----:B------:R-:W0:Y:S01]  /*1290*/  LDCU.U8 UR6, c[0x0][0x3c0] ;  /* 0x00007800ff0677ac */ /* 0x000e220008000000 */
[--C-:B-----5:R-:W-:Y:S01]  /*12a0*/  HADD2.F32 R0, -RZ, R8.reuse.H0_H0 ;  /* 0x20000008ff007230 */ /* 0x120fe20000004100 */
[----:B------:R-:W-:Y:S01]  /*12b0*/  BSSY B1, `(.L_x_5943) ;  /* 0x00000f6000017945 */ /* 0x000fe20003800000 */
        /* <DEDUP_REMOVED lines=32> */
.L_x_5945:
        /* <DEDUP_REMOVED lines=20> */
[----:B------:R-:W-:Y:S02]  /*1600*/  HADD2.F32 R16, -RZ, R16.H1_H1 ;  /* 0x30000010ff107230 */ /* 0x000fe40000004100 */
[----:B------:R-:W-:Y:S02]  /*1610*/  HADD2.F32 R35, -RZ, R17.H0_H0 ;  /* 0x20000011ff237230 */ /* 0x000fe40000004100 */
[----:B------:R-:W-:Y:S01]  /*1620*/  FADD R37, R36, R37 ;  /* 0x0000002524257221 */ /* 0x000fe20000000000 */
[----:B------:R-:W-:-:S03]  /*1630*/  HADD2.F32 R40, -RZ, R19.H1_H1 ;  /* 0x30000013ff287230 */ /* 0x000fc60000004100 */
[----:B------:R-:W-:-:S04]  /*1640*/  FADD R37, R42, R37 ;  /* 0x000000252a257221 */ /* 0x000fc80000000000 */
[----:B------:R-:W-:-:S04]  /*1650*/  FADD R14, R44, R37 ;  /* 0x000000252c0e7221 */ /* 0x000fc80000000000 */
[----:B------:R-:W-:-:S04]  /*1660*/  FADD R14, R15, R14 ;  /* 0x0000000e0f0e7221 */ /* 0x000fc80000000000 */
[----:B------:R-:W-:Y:S01]  /*1670*/  FADD R37, R13, R14 ;  /* 0x0000000e0d257221 */ /* 0x000fe20000000000 */
[----:B------:R-:W-:-:S03]  /*1680*/  HADD2.F32 R14, -RZ, R17.H1_H1 ;  /* 0x30000011ff0e7230 */ /* 0x000fc60000004100 */
[----:B------:R-:W-:Y:S01]  /*1690*/  FADD R34, R16, R37 ;  /* 0x0000002510227221 */ /* 0x000fe20000000000 */
[--C-:B------:R-:W-:Y:S02]  /*16a0*/  HADD2.F32 R37, -RZ, R18.reuse.H0_H0 ;  /* 0x20000012ff257230 */ /* 0x100fe40000004100 */
[----:B------:R-:W-:Y:S02]  /*16b0*/  HADD2.F32 R18, -RZ, R18.H1_H1 ;  /* 0x30000012ff127230 */ /* 0x000fe40000004100 */
[----:B------:R-:W-:-:S04]  /*16c0*/  FADD R17, R35, R34 ;  /* 0x0000002223117221 */ /* 0x000fc80000000000 */
[----:B------:R-:W-:-:S04]  /*16d0*/  FADD R34, R14, R17 ;  /* 0x000000110e227221 */ /* 0x000fc80000000000 */
[----:B------:R-:W-:Y:S01]  /*16e0*/  FADD R17, R37, R34 ;  /* 0x0000002225117221 */ /* 0x000fe20000000000 */
[----:B------:R-:W-:-:S03]  /*16f0*/  HADD2.F32 R34, -RZ, R19.H0_H0 ;  /* 0x20000013ff227230 */ /* 0x000fc60000004100 */
        /* <DEDUP_REMOVED lines=56> */
.L_x_5975:
        /* <DEDUP_REMOVED lines=15> */
[----:B------:R-:W-:Y:S01]  /*1b70*/  LOP3.LUT R39, R31, 0xffffff00, RZ, 0xc0, !PT ;  /* 0xffffff001f277812 */ /* 0x000fe200078ec0ff */
[C---:B------:R-:W-:Y:S01]  /*1b80*/  @P1 FMUL R32, R5.reuse, R32 ;  /* 0x0000002005201220 */ /* 0x040fe20000400000 */
[C---:B------:R-:W-:Y:S01]  /*1b90*/  @P1 FMUL R30, R5.reuse, R30 ;  /* 0x0000001e051e1220 */ /* 0x040fe20000400000 */
[----:B------:R-:W-:Y:S01]  /*1ba0*/  @P1 FMUL R36, R5, R36 ;  /* 0x0000002405241220 */ /* 0x000fe20000400000 */
[----:B------:R-:W-:Y:S01]  /*1bb0*/  FMUL R37, R37, R17 ;  /* 0x0000001125257220 */ /* 0x000fe20000400000 */
[----:B------:R-:W-:Y:S01]  /*1bc0*/  FMUL R38, R9, R38 ;  /* 0x0000002609267220 */ /* 0x000fe20000400000 */
[----:B------:R-:W-:-:S02]  /*1bd0*/  F2FP.SATFINITE.E4M3.F32.PACK_AB_MERGE_C R32, RZ, R32, RZ ;  /* 0x00000020ff20723e */ /* 0x000fc400048070ff */
[----:B------:R-:W-:Y:S01]  /*1be0*/  F2FP.SATFINITE.E4M3.F32.PACK_AB_MERGE_C R30, RZ, R30, RZ ;  /* 0x0000001eff1e723e */ /* 0x000fe200048070ff */
[----:B------:R-:W-:Y:S01]  /*1bf0*/  FMUL R37, R24, R37 ;  /* 0x0000002518257220 */ /* 0x000fe20000400000 */
[----:B------:R-:W-:Y:S01]  /*1c00*/  F2FP.SATFINITE.E4M3.F32.PACK_AB_MERGE_C R19, RZ, R36, RZ ;  /* 0x00000024ff13723e */ /* 0x000fe200048070ff */
[C---:B------:R-:W-:Y:S01]  /*1c10*/  @P1 FMUL R38, R5.reuse, R38 ;  /* 0x0000002605261220 */ /* 0x040fe20000400000 */
[----:B------:R-:W-:Y:S01]  /*1c20*/  SHF.L.U32 R32, R32, 0x8, RZ ;  /* 0x0000000820207819 */ /* 0x000fe200000006ff */
[----:B------:R-:W-:Y:S01]  /*1c30*/  @P1 FMUL R37, R5, R37 ;  /* 0x0000002505251220 */ /* 0x000fe20000400000 */
[----:B------:R-:W-:Y:S01]  /*1c40*/  LOP3.LUT R31, R30, 0xff, RZ, 0xc0, !PT ;  /* 0x000000ff1e1f7812 */ /* 0x000fe200078ec0ff */
[-C--:B------:R-:W-:Y:S01]  /*1c50*/  FMUL R30, R13, R17.reuse ;  /* 0x000000110d1e7220 */ /* 0x080fe20000400000 */
        /* <DEDUP_REMOVED lines=8> */
[C---:B------:R-:W-:Y:S01]  /*1ce0*/  @P1 FMUL R32, R5.reuse, R32 ;  /* 0x0000002005201220 */ /* 0x040fe20000400000 */
[----:B------:R-:W-:Y:S01]  /*1cf0*/  @P1 FMUL R36, R5, R36 ;  /* 0x0000002405241220 */ /* 0x000fe20000400000 */
[----:B------:R-:W-:Y:S01]  /*1d00*/  LOP3.LUT R12, R33, 0xffffff00, RZ, 0xc0, !PT ;  /* 0xffffff00210c7812 */ /* 0x000fe200078ec0ff */
[----:B------:R-:W-:Y:S01]  /*1d10*/  @P1 FMUL R30, R5, R30 ;  /* 0x0000001e051e1220 */ /* 0x000fe20000400000 */
[----:B------:R-:W-:-:S02]  /*1d20*/  F2FP.SATFINITE.E4M3.F32.PACK_AB_MERGE_C R38, RZ, R38, RZ ;  /* 0x00000026ff26723e */ /* 0x000fc400048070ff */
[----:B------:R-:W-:Y:S02]  /*1d30*/  F2FP.SATFINITE.E4M3.F32.PACK_AB_MERGE_C R36, RZ, R36, RZ ;  /* 0x00000024ff24723e */ /* 0x000fe400048070ff */
[----:B------:R-:W-:Y:S02]  /*1d40*/  F2FP.SATFINITE.E4M3.F32.PACK_AB_MERGE_C R32, RZ, R32, RZ ;  /* 0x00000020ff20723e */ /* 0x000fe400048070ff */
[----:B------:R-:W-:Y:S02]  /*1d50*/  F2FP.SATFINITE.E4M3.F32.PACK_AB_MERGE_C R30, RZ, R30, RZ ;  /* 0x0000001eff1e723e */ /* 0x000fe400048070ff */
[----:B------:R-:W-:Y:S01]  /*1d60*/  SHF.L.U32 R13, R36, 0x8, RZ ;  /* 0x00000008240d7819 */ /* 0x000fe200000006ff */
[----:B------:R-:W-:Y:S01]  /*1d70*/  FMUL R36, R18, R17 ;  /* 0x0000001112247220 */ /* 0x000fe20000400000 */
[----:B------:R-:W-:Y:S02]  /*1d80*/  LOP3.LUT R32, R32, 0xff, RZ, 0xc0, !PT ;  /* 0x000000ff20207812 */ /* 0x000fe400078ec0ff */
[----:B------:R-:W-:Y:S01]  /*1d90*/  SHF.L.U32 R33, R30, 0x10, RZ ;  /* 0x000000101e217819 */ /* 0x000fe200000006ff */
[----:B------:R-:W-:Y:S01]  /*1da0*/  FMUL R30, R20, R31 ;  /* 0x0000001f141e7220 */ /* 0x000fe20000400000 */
[----:B------:R-:W-:Y:S01]  /*1db0*/  LOP3.LUT R13, R32, 0xffff, R13, 0xf8, !PT ;  /* 0x0000ffff200d7812 */ /* 0x000fe200078ef80d */
[-C--:B------:R-:W-:Y:S01]  /*1dc0*/  FMUL R31, R44, R17.reuse ;  /* 0x000000112c1f7220 */ /* 0x080fe20000400000 */
[----:B------:R-:W-:Y:S01]  /*1dd0*/  FMUL R32, R35, R17 ;  /* 0x0000001123207220 */ /* 0x000fe20000400000 */
[----:B------:R-:W-:Y:S01]  /*1de0*/  @P1 FMUL R30, R5, R30 ;  /* 0x0000001e051e1220 */ /* 0x000fe20000400000 */
[----:B------:R-:W-:Y:S01]  /*1df0*/  FMUL R36, R27, R36 ;  /* 0x000000241b247220 */ /* 0x000fe20000400000 */
[----:B------:R-:W-:Y:S01]  /*1e00*/  FMUL R18, R10, R31 ;  /* 0x0000001f0a127220 */ /* 0x000fe20000400000 */
[----:B------:R-:W-:Y:S01]  /*1e10*/  FMUL R32, R23, R32 ;  /* 0x0000002017207220 */ /* 0x000fe20000400000 */
[----:B------:R-:W-:Y:S01]  /*1e20*/  F2FP.SATFINITE.E4M3.F32.PACK_AB_MERGE_C R37, RZ, R37, RZ ;  /* 0x00000025ff25723e */ /* 0x000fe200048070ff */
[C---:B------:R-:W-:Y:S01]  /*1e30*/  @P1 FMUL R36, R5.reuse, R36 ;  /* 0x0000002405241220 */ /* 0x040fe20000400000 */
[----:B------:R-:W-:Y:S01]  /*1e40*/  F2FP.SATFINITE.E4M3.F32.PACK_AB_MERGE_C R30, RZ, R30, RZ ;  /* 0x0000001eff1e723e */ /* 0x000fe200048070ff */
[C---:B------:R-:W-:Y:S01]  /*1e50*/  @P1 FMUL R32, R5.reuse, R32 ;  /* 0x0000002005201220 */ /* 0x040fe20000400000 */
[----:B------:R-:W-:Y:S01]  /*1e60*/  @P1 FMUL R18, R5, R18 ;  /* 0x0000001205121220 */ /* 0x000fe20000400000 */
[----:B------:R-:W-:-:S02]  /*1e70*/  LOP3.LUT R19, R19, 0xff, RZ, 0xc0, !PT ;  /* 0x000000ff13137812 */ /* 0x000fc400078ec0ff */
[----:B------:R-:W-:Y:S02]  /*1e80*/  PRMT R30, R30, 0x7104, RZ ;  /* 0x000071041e1e7816 */ /* 0x000fe400000000ff */
[----:B------:R-:W-:Y:S02]  /*1e90*/  F2FP.SATFINITE.E4M3.F32.PACK_AB_MERGE_C R32, RZ, R32, RZ ;  /* 0x00000020ff20723e */ /* 0x000fe400048070ff */
[----:B------:R-:W-:Y:S02]  /*1ea0*/  F2FP.SATFINITE.E4M3.F32.PACK_AB_MERGE_C R18, RZ, R18, RZ ;  /* 0x00000012ff12723e */ /* 0x000fe400048070ff */
[----:B------:R-:W-:Y:S02]  /*1eb0*/  LOP3.LUT R38, R38, 0xffff, RZ, 0xc0, !PT ;  /* 0x0000ffff26267812 */ /* 0x000fe400078ec0ff */
[----:B------:R-:W-:Y:S02]  /*1ec0*/  LOP3.LUT R12, R12, 0xffff, R37, 0xf8, !PT ;  /* 0x0000ffff0c0c7812 */ /* 0x000fe400078ef825 */
[----:B------:R-:W-:-:S02]  /*1ed0*/  F2FP.SATFINITE.E4M3.F32.PACK_AB_MERGE_C R36, RZ, R36, RZ ;  /* 0x00000024ff24723e */ /* 0x000fc400048070ff */
[----:B------:R-:W-:Y:S02]  /*1ee0*/  LOP3.LUT R31, R19, 0xff00, R30, 0xf8, !PT ;  /* 0x0000ff00131f7812 */ /* 0x000fe400078ef81e */
[----:B------:R-:W-:Y:S02]  /*1ef0*/  LOP3.LUT R16, R16, 0xff0000, R33, 0xf8, !PT ;  /* 0x00ff000010107812 */ /* 0x000fe400078ef821 */
[----:B------:R-:W-:Y:S02]  /*1f00*/  SHF.L.U32 R30, R32, 0x10, RZ ;  /* 0x00000010201e7819 */ /* 0x000fe400000006ff */
[----:B------:R-:W-:Y:S02]  /*1f10*/  SHF.L.U32 R19, R38, 0x18, RZ ;  /* 0x0000001826137819 */ /* 0x000fe400000006ff */
[----:B------:R-:W-:Y:S02]  /*1f20*/  SHF.L.U32 R18, R18, 0x10, RZ ;  /* 0x0000001012127819 */ /* 0x000fe400000006ff */
[----:B------:R-:W-:Y:S01]  /*1f30*/  PRMT R32, R36, 0x7104, RZ ;  /* 0x0000710424207816 */ /* 0x000fe200000000ff */
[-C--:B------:R-:W-:Y:S01]  /*1f40*/  FMUL R36, R14, R17.reuse ;  /* 0x000000110e247220 */ /* 0x080fe20000400000 */
[----:B------:R-:W-:Y:S01]  /*1f50*/  LOP3.LUT R33, R12, 0xff, RZ, 0xc0, !PT ;  /* 0x000000ff0c217812 */ /* 0x000fe200078ec0ff */
[-C--:B------:R-:W-:Y:S01]  /*1f60*/  FMUL R14, R15, R17.reuse ;  /* 0x000000110f0e7220 */ /* 0x080fe20000400000 */
[----:B------:R-:W-:Y:S01]  /*1f70*/  LOP3.LUT R16, R16, 0xff000000, R19, 0xf8, !PT ;  /* 0xff00000010107812 */ /* 0x000fe200078ef813 */
[-C--:B------:R-:W-:Y:S01]  /*1f80*/  FMUL R15, R40, R17.reuse ;  /* 0x00000011280f7220 */ /* 0x080fe20000400000 */
[----:B------:R-:W-:Y:S01]  /*1f90*/  LOP3.LUT R32, R33, 0xff00, R32, 0xf8, !PT ;  /* 0x0000ff0021207812 */ /* 0x000fe200078ef820 */
[----:B------:R-:W-:Y:S01]  /*1fa0*/  FMUL R33, R34, R17 ;  /* 0x0000001122217220 */ /* 0x000fe20000400000 */
[----:B------:R-:W-:Y:S01]  /*1fb0*/  LOP3.LUT R31, R31, 0xff0000, R18, 0xf8, !PT ;  /* 0x00ff00001f1f7812 */ /* 0x000fe200078ef812 */
[----:B------:R-:W-:Y:S01]  /*1fc0*/  FMUL R36, R25, R36 ;  /* 0x0000002419247220 */ /* 0x000fe20000400000 */
[----:B------:R-:W0:Y:S01]  /*1fd0*/  @!P2 LDC.64 R18, c[0x0][0x3a0] ;  /* 0x0000e800ff12ab82 */ /* 0x000e220000000a00 */
[----:B------:R-:W-:Y:S01]  /*1fe0*/  FMUL R38, R26, R33 ;  /* 0x000000211a267220 */ /* 0x000fe20000400000 */
[----:B------:R-:W-:Y:S01]  /*1ff0*/  LOP3.LUT R30, R13, 0xff0000, R30, 0xf8, !PT ;  /* 0x00ff00000d1e7812 */ /* 0x000fe200078ef81e */
[----:B------:R-:W-:Y:S01]  /*2000*/  FMUL R14, R21, R14 ;  /* 0x0000000e150e7220 */ /* 0x000fe20000400000 */
[----:B------:R-:W-:Y:S01]  /*2010*/  FMUL R40, R28, R15 ;  /* 0x0000000f1c287220 */ /* 0x000fe20000400000 */
[C---:B------:R-:W-:Y:S01]  /*2020*/  @P1 FMUL R36, R5.reuse, R36 ;  /* 0x0000002405241220 */ /* 0x040fe20000400000 */
[C---:B------:R-:W-:Y:S01]  /*2030*/  @P1 FMUL R38, R5.reuse, R38 ;  /* 0x0000002605261220 */ /* 0x040fe20000400000 */
[C---:B------:R-:W-:Y:S01]  /*2040*/  @P1 FMUL R14, R5.reuse, R14 ;  /* 0x0000000e050e1220 */ /* 0x040fe20000400000 */
[----:B------:R-:W1:Y:S01]  /*2050*/  LDC.64 R12, c[0x0][0x3c8] ;  /* 0x0000f200ff0c7b82 */ /* 0x000e620000000a00 */
[----:B------:R-:W-:Y:S01]  /*2060*/  @P1 FMUL R40, R5, R40 ;  /* 0x0000002805281220 */ /* 0x000fe20000400000 */
[----:B------:R-:W-:-:S02]  /*2070*/  F2FP.SATFINITE.E4M3.F32.PACK_AB_MERGE_C R36, RZ, R36, RZ ;  /* 0x00000024ff24723e */ /* 0x000fc400048070ff */
[----:B------:R-:W-:Y:S02]  /*2080*/  F2FP.SATFINITE.E4M3.F32.PACK_AB_MERGE_C R38, RZ, R38, RZ ;  /* 0x00000026ff26723e */ /* 0x000fe400048070ff */
[----:B------:R-:W-:Y:S02]  /*2090*/  F2FP.SATFINITE.E4M3.F32.PACK_AB_MERGE_C R14, RZ, R14, RZ ;  /* 0x0000000eff0e723e */ /* 0x000fe400048070ff */
[----:B------:R-:W2:Y:S01]  /*20a0*/  LDC R34, c[0x0][0x380] ;  /* 0x0000e000ff227b82 */ /* 0x000ea20000000800 */
[----:B------:R-:W-:Y:S02]  /*20b0*/  F2FP.SATFINITE.E4M3.F32.PACK_AB_MERGE_C R40, RZ, R40, RZ ;  /* 0x00000028ff28723e */ /* 0x000fe400048070ff */
[----:B------:R-:W-:Y:S02]  /*20c0*/  LOP3.LUT R36, R36, 0xffff, RZ, 0xc0, !PT ;  /* 0x0000ffff24247812 */ /* 0x000fe400078ec0ff */
[----:B------:R-:W-:Y:S02]  /*20d0*/  SHF.L.U32 R33, R38, 0x10, RZ ;  /* 0x0000001026217819 */ /* 0x000fe400000006ff */
[----:B------:R-:W-:Y:S01]  /*20e0*/  LOP3.LUT R14, R14, 0xffff, RZ, 0xc0, !PT ;  /* 0x0000ffff0e0e7812 */ /* 0x000fe200078ec0ff */
[----:B0-----:R-:W-:Y:S01]  /*20f0*/  @!P2 IMAD.WIDE R18, R3, 0x4, R18 ;  /* 0x000000040312a825 */ /* 0x001fe200078e0212 */
[----:B------:R-:W-:-:S02]  /*2100*/  LOP3.LUT R40, R40, 0xffff, RZ, 0xc0, !PT ;  /* 0x0000ffff28287812 */ /* 0x000fc400078ec0ff */
[----:B------:R-:W-:Y:S02]  /*2110*/  SHF.L.U32 R15, R36, 0x18, RZ ;  /* 0x00000018240f7819 */ /* 0x000fe400000006ff */
[----:B------:R-:W-:Y:S01]  /*2120*/  LOP3.LUT R36, R32, 0xff0000, R33, 0xf8, !PT ;  /* 0x00ff000020247812 */ /* 0x000fe200078ef821 */
[----:B------:R0:W-:Y:S01]  /*2130*/  @!P2 STG.E desc[UR4][R18.64], R17 ;  /* 0x000000111200a986 */ /* 0x0001e2000c101904 */
[----:B------:R-:W-:Y:S01]  /*2140*/  SHF.L.U32 R32, R14, 0x18, RZ ;  /* 0x000000180e207819 */ /* 0x000fe200000006ff */
[----:B-1----:R-:W-:Y:S01]  /*2150*/  IMAD.WIDE.U32 R12, R29, 0x8, R12 ;  /* 0x000000081d0c7825 */ /* 0x002fe200078e000c */
[----:B------:R-:W-:Y:S02]  /*2160*/  SHF.L.U32 R33, R40, 0x18, RZ ;  /* 0x0000001828217819 */ /* 0x000fe400000006ff */
[----:B------:R-:W-:Y:S02]  /*2170*/  LOP3.LUT R31, R31, R32, RZ, 0xfc, !PT ;  /* 0x000000201f1f7212 */ /* 0x000fe400078efcff */
[----:B------:R-:W-:-:S02]  /*2180*/  LOP3.LUT R33, R36, R33, RZ, 0xfc, !PT ;  /* 0x0000002124217212 */ /* 0x000fc400078efcff */
[----:B------:R-:W-:Y:S02]  /*2190*/  LOP3.LUT R14, R30, 0xff000000, R15, 0xf8, !PT ;  /* 0xff0000001e0e7812 */ /* 0x000fe400078ef80f */
[----:B------:R-:W-:Y:S02]  /*21a0*/  MOV R15, R33 ;  /* 0x00000021000f7202 */ /* 0x000fe40000000f00 */
[----:B0-----:R-:W-:Y:S02]  /*21b0*/  MOV R17, R31 ;  /* 0x0000001f00117202 */ /* 0x001fe40000000f00 */
[----:B--2---:R-:W-:Y:S01]  /*21c0*/  LEA R3, R34, R3, 0x2 ;  /* 0x0000000322037211 */ /* 0x004fe200078e10ff */
[----:B------:R0:W-:Y:S03]  /*21d0*/  STG.E.64 desc[UR4][R12.64+0x100], R14 ;  /* 0x0001000e0c007986 */ /* 0x0001e6000c101b04 */
[----:B------:R-:W-:Y:S01]  /*21e0*/  ISETP.GE.AND P0, PT, R3, UR12, PT ;  /* 0x0000000c03007c0c */ /* 0x000fe2000bf06270 */
[----:B------:R0:W-:-:S12]  /*21f0*/  STG.E.64 desc[UR4][R12.64], R16 ;  /* 0x000000100c007986 */ /* 0x0001d8000c101b04 */
[----:B------:R-:W-:Y:S05]  /*2200*/  @!P0 BRA `(.L_x_5945) ;  /* 0xfffffff000ac8947 */ /* 0x000fea000383ffff */
[----:B------:R-:W-:Y:S05]  /*2210*/  BSYNC B1 ;  /* 0x0000000000017941 */ /* 0x000fea0003800000 */
.L_x_5943:
[----:B------:R-:W-:-:S07]  /*2220*/  HFMA2 R29, -RZ, RZ, 0, 0 ;  /* 0x00000000ff1d7431 */ /* 0x000fce00000001ff */
.L_x_5939:
[----:B------:R-:W-:Y:S05]  /*2230*/  BSYNC B0 ;  /* 0x0000000000007941 */ /* 0x000fea0003800000 */
.L_x_5938:
[----:B------:R-:W1:Y:S01]  /*2240*/  LDCU.64 UR6, c[0x0][0x3f8] ;  /* 0x00007f00ff0677ac */ /* 0x000e620008000a00 */
[----:B------:R-:W2:Y:S01]  /*2250*/  S2R R9, SR_TID.X ;  /* 0x0000000000097919 */ /* 0x000ea20000002100 */
[----:B-1----:R-:W-:-:S04]  /*2260*/  UISETP.NE.U32.AND UP0, UPT, UR6, URZ, UPT ;  /* 0x000000ff0600728c */ /* 0x002fc8000bf05070 */
[----:B------:R-:W-:-:S09]  /*2270*/  UISETP.NE.AND.EX UP0, UPT, UR7, URZ, UPT, UP0 ;  /* 0x000000ff0700728c */ /* 0x000fd2000bf05300 */
[----:B------:R-:W-:Y:S05]  /*2280*/  BRA.U !UP0, `(.L_x_5946) ;  /* 0x0000000108a87547 */ /* 0x000fea000b800000 */
[----:B------:R-:W-:Y:S01]  /*2290*/  UMOV UR6, 0xffffffff ;  /* 0xffffffff00067882 */ /* 0x000fe20000000000 */
[----:B--2---:R-:W-:Y:S02]  /*22a0*/  SHF.R.U32.HI R11, RZ, 0x5, R9 ;  /* 0x00000005ff0b7819 */ /* 0x004fe40000011609 */
        /* <DEDUP_REMOVED lines=10> */
.L_x_5982:
        /* <DEDUP_REMOVED lines=24> */
.L_x_5985:
[----:B------:R-:W-:Y:S02]  /*24d0*/  ISETP.NE.AND P0, PT, R9, RZ, PT ;  /* 0x000000ff0900720c */ /* 0x000fe40003f05270 */
[----:B--2---:R-:W-:-:S11]  /*24e0*/  FMNMX R7, R3, R2, !PT ;  /* 0x0000000203077209 */ /* 0x004fd60007800000 */
[----:B------:R-:W-:Y:S05]  /*24f0*/  @P0 BRA `(.L_x_5948) ;  /* 0x0000000000080947 */ /* 0x000fea0003800000 */
[----:B-1----:R-:W1:Y:S02]  /*2500*/  LDC.64 R2, c[0x0][0x3f8] ;  /* 0x0000fe00ff027b82 */ /* 0x002e640000000a00 */
[----:B-1----:R2:W-:Y:S02]  /*2510*/  REDG.E.MAX.S32.STRONG.GPU desc[UR4][R2.64], R7 ;  /* 0x000000070200798e */ /* 0x0025e4000d12e304 */
.L_x_5948:
[----:B------:R-:W-:Y:S05]  /*2520*/  BSYNC B0 ;  /* 0x0000000000007941 */ /* 0x000fea0003800000 */
.L_x_5946:
        /* <DEDUP_REMOVED lines=13> */
[----:B01----:R-:W-:Y:S05]  /*2600*/  CALL.REL.NOINC `($__internal_74_$__cuda_sm20_rcp_rn_f32_slowpath) ;  /* 0x0000000c00d87944 */ /* 0x003fea0003c00000 */
[----:B------:R-:W-:Y:S05]  /*2610*/  BRA `(.L_x_5951) ;  /* 0x0000000000107947 */ /* 0x000fea0003800000 */
.L_x_5950:
[----:B------:R-:W2:Y:S02]  /*2620*/  MUFU.RCP R0, R5 ;  /* 0x0000000500007308 */ /* 0x000ea40000001000 */
[----:B--2---:R-:W-:-:S04]  /*2630*/  FFMA R2, R5, R0, -1 ;  /* 0xbf80000005027423 */ /* 0x004fc80000000000 */
[----:B------:R-:W-:-:S04]  /*2640*/  FADD.FTZ R7, -R2, -RZ ;  /* 0x800000ff02077221 */ /* 0x000fc80000010100 */
[----:B------:R-:W-:-:S07]  /*2650*/  FFMA R7, R0, R7, R0 ;  /* 0x0000000700077223 */ /* 0x000fce0000000000 */
.L_x_5951:
[----:B-1----:R-:W1:Y:S02]  /*2660*/  LDC.64 R2, c[0x0][0x3f0] ;  /* 0x0000fc00ff027b82 */ /* 0x002e640000000a00 */
[----:B-1----:R-:W-:Y:S01]  /*2670*/  STG.E desc[UR4][R2.64], R7 ;  /* 0x0000000702007986 */ /* 0x002fe2000c101904 */
[----:B------:R-:W-:Y:S05]  /*2680*/  EXIT ;  /* 0x000000000000794d */ /* 0x000fea0003800000 */
.L_x_5941:
[----:B------:R-:W-:Y:S01]  /*2690*/  HFMA2 R19, -RZ, RZ, 0, 5.9604644775390625e-08 ;  /* 0x00000001ff137431 */ /* 0x000fe200000001ff */
[----:B------:R-:W-:Y:S01]  /*26a0*/  BSSY B1, `(.L_x_5952) ;  /* 0x0000006000017945 */ /* 0x000fe20003800000 */
[----:B------:R-:W-:Y:S02]  /*26b0*/  MOV R39, 0x1f ;  /* 0x0000001f00277802 */ /* 0x000fe40000000f00 */
[----:B------:R-:W-:-:S07]  /*26c0*/  MOV R41, 0xffffffff ;  /* 0xffffffff00297802 */ /* 0x000fce0000000f00 */
[----:B------:R-:W-:Y:S05]  /*26d0*/  WARPSYNC.COLLECTIVE R41, `(.L_x_5953) ;  /* 0x0000000029087348 */ /* 0x000fea0003c00000 */
[----:B------:R0:W1:Y:S02]  /*26e0*/  SHFL.BFLY P0, R43, R17, R19, R39 ;  /* 0x0c000013112b7389 */ /* 0x0000640000000027 */
[----:B01----:R-:W-:Y:S05]  /*26f0*/  ENDCOLLECTIVE ;  /* 0x000000000000791b */ /* 0x003fea0003800000 */
.L_x_5953:
[----:B------:R-:W-:Y:S05]  /*2700*/  BSYNC B1 ;  /* 0x0000000000017941 */ /* 0x000fea0003800000 */
.L_x_5952:
[----:B------:R-:W-:Y:S02]  /*2710*/  HFMA2 R19, -RZ, RZ, 0, 1.1920928955078125e-07 ;  /* 0x00000002ff137431 */ /* 0x000fe400000001ff */
[----:B------:R-:W-:Y:S01]  /*2720*/  FADD R17, R17, R43 ;  /* 0x0000002b11117221 */ /* 0x000fe20000000000 */
[----:B------:R-:W-:Y:S02]  /*2730*/  MOV R39, 0x1f ;  /* 0x0000001f00277802 */ /* 0x000fe40000000f00 */
[----:B------:R-:W-:-:S07]  /*2740*/  MOV R41, 0xffffffff ;  /* 0xffffffff00297802 */ /* 0x000fce0000000f00 */
[----:B------:R-:W-:Y:S05]  /*2750*/  WARPSYNC.COLLECTIVE R41, `(.L_x_5954) ;  /* 0x0000000029087348 */ /* 0x000fea0003c00000 */
[----:B------:R0:W1:Y:S02]  /*2760*/  SHFL.BFLY P0, R43, R17, R19, R39 ;  /* 0x0c000013112b7389 */ /* 0x0000640000000027 */
[----:B01----:R-:W-:Y:S05]  /*2770*/  ENDCOLLECTIVE ;  /* 0x000000000000791b */ /* 0x003fea0003800000 */
.L_x_5954:
[----:B------:R-:W-:Y:S02]  /*2780*/  HFMA2 R19, -RZ, RZ, 0, 2.384185791015625e-07 ;  /* 0x00000004ff137431 */ /* 0x000fe400000001ff */
[----:B------:R-:W-:-:S05]  /*2790*/  FADD R45, R17, R43 ;  /* 0x0000002b112d7221 */ /* 0x000fca0000000000 */
[----:B------:R-:W-:-:S07]  /*27a0*/  MOV R17, R45 ;  /* 0x0000002d00117202 */ /* 0x000fce0000000f00 */
[----:B------:R-:W-:Y:S05]  /*27b0*/  WARPSYNC.COLLECTIVE R41, `(.L_x_5955) ;  /* 0x0000000029087348 */ /* 0x000fea0003c00000 */
[----:B------:R0:W1:Y:S02]  /*27c0*/  SHFL.BFLY P0, R43, R17, R19, R39 ;  /* 0x0c000013112b7389 */ /* 0x0000640000000027 */
[----:B01----:R-:W-:Y:S05]  /*27d0*/  ENDCOLLECTIVE ;  /* 0x000000000000791b */ /* 0x003fea0003800000 */
.L_x_5955:
[----:B------:R-:W-:Y:S02]  /*27e0*/  HFMA2 R19, -RZ, RZ, 0, 4.76837158203125e-07 ;  /* 0x00000008ff137431 */ /* 0x000fe400000001ff */
[----:B------:R-:W-:-:S05]  /*27f0*/  FADD R45, R45, R43 ;  /* 0x0000002b2d2d7221 */ /* 0x000fca0000000000 */
[----:B------:R-:W-:-:S07]  /*2800*/  MOV R17, R45 ;  /* 0x0000002d00117202 */ /* 0x000fce0000000f00 */
[----:B------:R-:W-:Y:S05]  /*2810*/  WARPSYNC.COLLECTIVE R41, `(.L_x_5956) ;  /* 0x0000000029087348 */ /* 0x000fea0003c00000 */
[----:B------:R0:W1:Y:S02]  /*2820*/  SHFL.BFLY P0, R43, R17, R19, R39 ;  /* 0x0c000013112b7389 */ /* 0x0000640000000027 */
[----:B01----:R-:W-:Y:S05]  /*2830*/  ENDCOLLECTIVE ;  /* 0x000000000000791b */ /* 0x003fea0003800000 */
.L_x_5956:
[----:B------:R-:W-:Y:S02]  /*2840*/  HFMA2 R19, -RZ, RZ, 0, 9.5367431640625e-07 ;  /* 0x00000010ff137431 */ /* 0x000fe400000001ff */
[----:B------:R-:W-:-:S05]  /*2850*/  FADD R45, R45, R43 ;  /* 0x0000002b2d2d7221 */ /* 0x000fca0000000000 */
[----:B------:R-:W-:-:S07]  /*2860*/  MOV R17, R45 ;  /* 0x0000002d00117202 */ /* 0x000fce0000000f00 */
[----:B------:R-:W-:Y:S05]  /*2870*/  WARPSYNC.COLLECTIVE R41, `(.L_x_5957) ;  /* 0x0000000029087348 */ /* 0x000fea0003c00000 */
[----:B------:R0:W1:Y:S02]  /*2880*/  SHFL.BFLY P0, R43, R17, R19, R39 ;  /* 0x0c000013112b7389 */ /* 0x0000640000000027 */
[----:B01----:R-:W-:Y:S05]  /*2890*/  ENDCOLLECTIVE ;  /* 0x000000000000791b */ /* 0x003fea0003800000 */
.L_x_5957:
        /* <DEDUP_REMOVED lines=38> */
.L_x_5958:
[----:B------:R-:W-:Y:S02]  /*2b00*/  HFMA2 R19, -RZ, RZ, 0, 1.1920928955078125e-07 ;  /* 0x00000002ff137431 */ /* 0x000fe400000001ff */
[----:B------:R-:W-:-:S07]  /*2b10*/  FADD R17, R17, R43 ;  /* 0x0000002b11117221 */ /* 0x000fce0000000000 */
[----:B------:R-:W-:Y:S05]  /*2b20*/  WARPSYNC.COLLECTIVE R41, `(.L_x_5959) ;  /* 0x0000000029087348 */ /* 0x000fea0003c00000 */
[----:B------:R0:W1:Y:S02]  /*2b30*/  SHFL.BFLY P0, R43, R17, R19, R39 ;  /* 0x0c000013112b7389 */ /* 0x0000640000000027 */
[----:B01----:R-:W-:Y:S05]  /*2b40*/  ENDCOLLECTIVE ;  /* 0x000000000000791b */ /* 0x003fea0003800000 */
.L_x_5959:
[----:B------:R-:W-:Y:S01]  /*2b50*/  MOV R19, 0x4 ;  /* 0x0000000400137802 */ /* 0x000fe20000000f00 */
[----:B------:R-:W-:-:S07]  /*2b60*/  FADD R17, R17, R43 ;  /* 0x0000002b11117221 */ /* 0x000fce0000000000 */
[----:B------:R-:W-:Y:S05]  /*2b70*/  WARPSYNC.COLLECTIVE R41, `(.L_x_5960) ;  /* 0x0000000029087348 */ /* 0x000fea0003c00000 */
[----:B------:R0:W1:Y:S02]  /*2b80*/  SHFL.BFLY P0, R43, R17, R19, R39 ;  /* 0x0c000013112b7389 */ /* 0x0000640000000027 */
[----:B01----:R-:W-:Y:S05]  /*2b90*/  ENDCOLLECTIVE ;  /* 0x000000000000791b */ /* 0x003fea0003800000 */
.L_x_5960:
[----:B------:R-:W-:Y:S02]  /*2ba0*/  HFMA2 R19, -RZ, RZ, 0, 4.76837158203125e-07 ;  /* 0x00000008ff137431 */ /* 0x000fe400000001ff */
[----:B------:R-:W-:-:S07]  /*2bb0*/  FADD R17, R17, R43 ;  /* 0x0000002b11117221 */ /* 0x000fce0000000000 */
[----:B------:R-:W-:Y:S05]  /*2bc0*/  WARPSYNC.COLLECTIVE R41, `(.L_x_5961) ;  /* 0x0000000029087348 */ /* 0x000fea0003c00000 */
[----:B------:R0:W1:Y:S02]  /*2bd0*/  SHFL.BFLY P0, R43, R17, R19, R39 ;  /* 0x0c000013112b7389 */ /* 0x0000640000000027 */
[----:B01----:R-:W-:Y:S05]  /*2be0*/  ENDCOLLECTIVE ;  /* 0x000000000000791b */ /* 0x003fea0003800000 */
.L_x_5961:
[----:B------:R-:W-:Y:S01]  /*2bf0*/  MOV R19, 0x10 ;  /* 0x0000001000137802 */ /* 0x000fe20000000f00 */
[----:B------:R-:W-:-:S07]  /*2c00*/  FADD R17, R17, R43 ;  /* 0x0000002b11117221 */ /* 0x000fce0000000000 */
[----:B------:R-:W-:Y:S05]  /*2c10*/  WARPSYNC.COLLECTIVE R41, `(.L_x_5962) ;  /* 0x0000000029087348 */ /* 0x000fea0003c00000 */
[----:B------:R0:W1:Y:S02]  /*2c20*/  SHFL.BFLY P0, R43, R17, R19, R39 ;  /* 0x0c000013112b7389 */ /* 0x0000640000000027 */
[----:B01----:R-:W-:Y:S05]  /*2c30*/  ENDCOLLECTIVE ;  /* 0x000000000000791b */ /* 0x003fea0003800000 */
.L_x_5962:
[----:B------:R-:W-:Y:S05]  /*2c40*/  BRA `(.L_x_5963) ;  /* 0xffffffdc00647947 */ /* 0x000fea000383ffff */
.L_x_5944:
[----:B------:R-:W-:Y:S01]  /*2c50*/  HFMA2 R19, -RZ, RZ, 0, 5.9604644775390625e-08 ;  /* 0x00000001ff137431 */ /* 0x000fe200000001ff */
[----:B------:R-:W-:Y:S01]  /*2c60*/  BSSY B2, `(.L_x_5964) ;  /* 0x0000006000027945 */ /* 0x000fe20003800000 */
[----:B------:R-:W-:Y:S02]  /*2c70*/  MOV R39, 0x1f ;  /* 0x0000001f00277802 */ /* 0x000fe40000000f00 */
[----:B------:R-:W-:-:S07]  /*2c80*/  MOV R41, 0xffffffff ;  /* 0xffffffff00297802 */ /* 0x000fce0000000f00 */
[----:B------:R-:W-:Y:S05]  /*2c90*/  WARPSYNC.COLLECTIVE R41, `(.L_x_5965) ;  /* 0x0000000029087348 */ /* 0x000fea0003c00000 */
[----:B------:R0:W1:Y:S02]  /*2ca0*/  SHFL.BFLY P0, R43, R17, R19, R39 ;  /* 0x0c000013112b7389 */ /* 0x0000640000000027 */
[----:B01----:R-:W-:Y:S05]  /*2cb0*/  ENDCOLLECTIVE ;  /* 0x000000000000791b */ /* 0x003fea0003800000 */
.L_x_5965:
[----:B------:R-:W-:Y:S05]  /*2cc0*/  BSYNC B2 ;  /* 0x0000000000027941 */ /* 0x000fea0003800000 */
.L_x_5964:
[----:B------:R-:W-:Y:S02]  /*2cd0*/  HFMA2 R19, -RZ, RZ, 0, 1.1920928955078125e-07 ;  /* 0x00000002ff137431 */ /* 0x000fe400000001ff */
[----:B------:R-:W-:Y:S01]  /*2ce0*/  FADD R17, R17, R43 ;  /* 0x0000002b11117221 */ /* 0x000fe20000000000 */
[----:B------:R-:W-:Y:S02]  /*2cf0*/  MOV R39, 0x1f ;  /* 0x0000001f00277802 */ /* 0x000fe40000000f00 */
[----:B------:R-:W-:-:S07]  /*2d00*/  MOV R41, 0xffffffff ;  /* 0xffffffff00297802 */ /* 0x000fce0000000f00 */
[----:B------:R-:W-:Y:S05]  /*2d10*/  WARPSYNC.COLLECTIVE R41, `(.L_x_5966) ;  /* 0x0000000029087348 */ /* 0x000fea0003c00000 */
[----:B------:R0:W1:Y:S02]  /*2d20*/  SHFL.BFLY P0, R43, R17, R19, R39 ;  /* 0x0c000013112b7389 */ /* 0x0000640000000027 */
[----:B01----:R-:W-:Y:S05]  /*2d30*/  ENDCOLLECTIVE ;  /* 0x000000000000791b */ /* 0x003fea0003800000 */
.L_x_5966:
[----:B------:R-:W-:Y:S02]  /*2d40*/  HFMA2 R19, -RZ, RZ, 0, 2.384185791015625e-07 ;  /* 0x00000004ff137431 */ /* 0x000fe400000001ff */
[----:B------:R-:W-:-:S05]  /*2d50*/  FADD R45, R17, R43 ;  /* 0x0000002b112d7221 */ /* 0x000fca0000000000 */
[----:B------:R-:W-:-:S07]  /*2d60*/  MOV R17, R45 ;  /* 0x0000002d00117202 */ /* 0x000fce0000000f00 */
[----:B------:R-:W-:Y:S05]  /*2d70*/  WARPSYNC.COLLECTIVE R41, `(.L_x_5967) ;  /* 0x0000000029087348 */ /* 0x000fea0003c00000 */
[----:B------:R0:W1:Y:S02]  /*2d80*/  SHFL.BFLY P0, R43, R17, R19, R39 ;  /* 0x0c000013112b7389 */ /* 0x0000640000000027 */
[----:B01----:R-:W-:Y:S05]  /*2d90*/  ENDCOLLECTIVE ;  /* 0x000000000000791b */ /* 0x003fea0003800000 */
.L_x_5967:
[----:B------:R-:W-:Y:S02]  /*2da0*/  HFMA2 R19, -RZ, RZ, 0, 4.76837158203125e-07 ;  /* 0x00000008ff137431 */ /* 0x000fe400000001ff */
[----:B------:R-:W-:-:S05]  /*2db0*/  FADD R45, R45, R43 ;  /* 0x0000002b2d2d7221 */ /* 0x000fca0000000000 */
[----:B------:R-:W-:-:S07]  /*2dc0*/  MOV R17, R45 ;  /* 0x0000002d00117202 */ /* 0x000fce0000000f00 */
[----:B------:R-:W-:Y:S05]  /*2dd0*/  WARPSYNC.COLLECTIVE R41, `(.L_x_5968) ;  /* 0x0000000029087348 */ /* 0x000fea0003c00000 */
[----:B------:R0:W1:Y:S02]  /*2de0*/  SHFL.BFLY P0, R43, R17, R19, R39 ;  /* 0x0c000013112b7389 */ /* 0x0000640000000027 */
[----:B01----:R-:W-:Y:S05]  /*2df0*/  ENDCOLLECTIVE ;  /* 0x000000000000791b */ /* 0x003fea0003800000 */
.L_x_5968:
[----:B------:R-:W-:Y:S02]  /*2e00*/  HFMA2 R19, -RZ, RZ, 0, 9.5367431640625e-07 ;  /* 0x00000010ff137431 */ /* 0x000fe400000001ff */
[----:B------:R-:W-:-:S05]  /*2e10*/  FADD R45, R45, R43 ;  /* 0x0000002b2d2d7221 */ /* 0x000fca0000000000 */
[----:B------:R-:W-:-:S07]  /*2e20*/  MOV R17, R45 ;  /* 0x0000002d00117202 */ /* 0x000fce0000000f00 */
[----:B------:R-:W-:Y:S05]  /*2e30*/  WARPSYNC.COLLECTIVE R41, `(.L_x_5969) ;  /* 0x0000000029087348 */ /* 0x000fea0003c00000 */
[----:B------:R0:W1:Y:S02]  /*2e40*/  SHFL.BFLY P0, R43, R17, R19, R39 ;  /* 0x0c000013112b7389 */ /* 0x0000640000000027 */
[----:B01----:R-:W-:Y:S05]  /*2e50*/  ENDCOLLECTIVE ;  /* 0x000000000000791b */ /* 0x003fea0003800000 */
.L_x_5969:
        /* <DEDUP_REMOVED lines=38> */
.L_x_5970:
[----:B------:R-:W-:Y:S02]  /*30c0*/  HFMA2 R19, -RZ, RZ, 0, 1.1920928955078125e-07 ;  /* 0x00000002ff137431 */ /* 0x000fe400000001ff */
[----:B------:R-:W-:-:S07]  /*30d0*/  FADD R17, R17, R43 ;  /* 0x0000002b11117221 */ /* 0x000fce0000000000 */
[----:B------:R-:W-:Y:S05]  /*30e0*/  WARPSYNC.COLLECTIVE R41, `(.L_x_5971) ;  /* 0x0000000029087348 */ /* 0x000fea0003c00000 */
[----:B------:R0:W1:Y:S02]  /*30f0*/  SHFL.BFLY P0, R43, R17, R19, R39 ;  /* 0x0c000013112b7389 */ /* 0x0000640000000027 */
[----:B01----:R-:W-:Y:S05]  /*3100*/  ENDCOLLECTIVE ;  /* 0x000000000000791b */ /* 0x003fea0003800000 */
.L_x_5971:
[----:B------:R-:W-:Y:S01]  /*3110*/  MOV R19, 0x4 ;  /* 0x0000000400137802 */ /* 0x000fe20000000f00 */
[----:B------:R-:W-:-:S07]  /*3120*/  FADD R17, R17, R43 ;  /* 0x0000002b11117221 */ /* 0x000fce0000000000 */
[----:B------:R-:W-:Y:S05]  /*3130*/  WARPSYNC.COLLECTIVE R41, `(.L_x_5972) ;  /* 0x0000000029087348 */ /* 0x000fea0003c00000 */
[----:B------:R0:W1:Y:S02]  /*3140*/  SHFL.BFLY P0, R43, R17, R19, R39 ;  /* 0x0c000013112b7389 */ /* 0x0000640000000027 */
[----:B01----:R-:W-:Y:S05]  /*3150*/  ENDCOLLECTIVE ;  /* 0x000000000000791b */ /* 0x003fea0003800000 */
.L_x_5972:
[----:B------:R-:W-:Y:S02]  /*3160*/  HFMA2 R19, -RZ, RZ, 0, 4.76837158203125e-07 ;  /* 0x00000008ff137431 */ /* 0x000fe400000001ff */
[----:B------:R-:W-:-:S07]  /*3170*/  FADD R17, R17, R43 ;  /* 0x0000002b11117221 */ /* 0x000fce0000000000 */
[----:B------:R-:W-:Y:S05]  /*3180*/  WARPSYNC.COLLECTIVE R41, `(.L_x_5973) ;  /* 0x0000000029087348 */ /* 0x000fea0003c00000 */
[----:B------:R0:W1:Y:S02]  /*3190*/  SHFL.BFLY P0, R43, R17, R19, R39 ;  /* 0x0c000013112b7389 */ /* 0x0000640000000027 */
[----:B01----:R-:W-:Y:S05]  /*31a0*/  ENDCOLLECTIVE ;  /* 0x000000000000791b */ /* 0x003fea0003800000 */
.L_x_5973:
[----:B------:R-:W-:Y:S01]  /*31b0*/  MOV R19, 0x10 ;  /* 0x0000001000137802 */ /* 0x000fe20000000f00 */
[----:B------:R-:W-:-:S07]  /*31c0*/  FADD R17, R17, R43 ;  /* 0x0000002b11117221 */ /* 0x000fce0000000000 */
[----:B------:R-:W-:Y:S05]  /*31d0*/  WARPSYNC.COLLECTIVE R41, `(.L_x_5974) ;  /* 0x0000000029087348 */ /* 0x000fea0003c00000 */
[----:B------:R0:W1:Y:S02]  /*31e0*/  SHFL.BFLY P0, R43, R17, R19, R39 ;  /* 0x0c000013112b7389 */ /* 0x0000640000000027 */
[----:B01----:R-:W-:Y:S05]  /*31f0*/  ENDCOLLECTIVE ;  /* 0x000000000000791b */ /* 0x003fea0003800000 */
.L_x_5974:
[----:B------:R-:W-:Y:S05]  /*3200*/  BRA `(.L_x_5975) ;  /* 0xffffffe8001c7947 */ /* 0x000fea000383ffff */
.L_x_5947:
[----:B------:R-:W-:Y:S01]  /*3210*/  HFMA2 R10, -RZ, RZ, 0, 9.5367431640625e-07 ;  /* 0x00000010ff0a7431 */ /* 0x000fe200000001ff */
[----:B------:R-:W-:Y:S01]  /*3220*/  BSSY B0, `(.L_x_5976) ;  /* 0x0000007000007945 */ /* 0x000fe20003800000 */
[----:B------:R-:W-:Y:S02]  /*3230*/  MOV R0, R29 ;  /* 0x0000001d00007202 */ /* 0x000fe40000000f00 */
[----:B0-----:R-:W-:Y:S02]  /*3240*/  MOV R13, 0x1f ;  /* 0x0000001f000d7802 */ /* 0x001fe40000000f00 */
[----:B------:R-:W-:-:S07]  /*3250*/  MOV R41, 0xffffffff ;  /* 0xffffffff00297802 */ /* 0x000fce0000000f00 */
[----:B-----5:R-:W-:Y:S05]  /*3260*/  WARPSYNC.COLLECTIVE R41, `(.L_x_5977) ;  /* 0x0000000029087348 */ /* 0x020fea0003c00000 */
[----:B------:R0:W1:Y:S02]  /*3270*/  SHFL.DOWN P0, R8, R0, R10, R13 ;  /* 0x0800000a00087389 */ /* 0x000064000000000d */
[----:B01---5:R-:W-:Y:S05]  /*3280*/  ENDCOLLECTIVE ;  /* 0x000000000000791b */ /* 0x023fea0003800000 */
.L_x_5977:
[----:B------:R-:W-:Y:S05]  /*3290*/  BSYNC B0 ;  /* 0x0000000000007941 */ /* 0x000fea0003800000 */
.L_x_5976:
        /* <DEDUP_REMOVED lines=8> */
.L_x_5978:
[----:B------:R-:W-:Y:S01]  /*3320*/  HFMA2 R10, -RZ, RZ, 0, 2.384185791015625e-07 ;  /* 0x00000004ff0a7431 */ /* 0x000fe200000001ff */
[----:B------:R-:W-:-:S04]  /*3330*/  MOV R3, R8 ;  /* 0x0000000800037202 */ /* 0x000fc80000000f00 */
[----:B------:R-:W-:-:S04]  /*3340*/  FMNMX R3, R0, R3, !PT ;  /* 0x0000000300037209 */ /* 0x000fc80007800000 */
[----:B------:R-:W-:-:S07]  /*3350*/  MOV R0, R3 ;  /* 0x0000000300007202 */ /* 0x000fce0000000f00 */
[----:B------:R-:W-:Y:S05]  /*3360*/  WARPSYNC.COLLECTIVE R41, `(.L_x_5979) ;  /* 0x0000000029087348 */ /* 0x000fea0003c00000 */
[----:B------:R0:W1:Y:S02]  /*3370*/  SHFL.DOWN P0, R8, R0, R10, R13 ;  /* 0x0800000a00087389 */ /* 0x000064000000000d */
[----:B01----:R-:W-:Y:S05]  /*3380*/  ENDCOLLECTIVE ;  /* 0x000000000000791b */ /* 0x003fea0003800000 */
.L_x_5979:
[----:B------:R-:W-:Y:S01]  /*3390*/  HFMA2 R10, -RZ, RZ, 0, 1.1920928955078125e-07 ;  /* 0x00000002ff0a7431 */ /* 0x000fe200000001ff */
[----:B------:R-:W-:-:S04]  /*33a0*/  MOV R6, R8 ;  /* 0x0000000800067202 */ /* 0x000fc80000000f00 */
[----:B------:R-:W-:-:S04]  /*33b0*/  FMNMX R6, R3, R6, !PT ;  /* 0x0000000603067209 */ /* 0x000fc80007800000 */
[----:B------:R-:W-:-:S07]  /*33c0*/  MOV R0, R6 ;  /* 0x0000000600007202 */ /* 0x000fce0000000f00 */
[----:B------:R-:W-:Y:S05]  /*33d0*/  WARPSYNC.COLLECTIVE R41, `(.L_x_5980) ;  /* 0x0000000029087348 */ /* 0x000fea0003c00000 */
[----:B------:R0:W1:Y:S02]  /*33e0*/  SHFL.DOWN P0, R8, R0, R10, R13 ;  /* 0x0800000a00087389 */ /* 0x000064000000000d */
[----:B01----:R-:W-:Y:S05]  /*33f0*/  ENDCOLLECTIVE ;  /* 0x000000000000791b */ /* 0x003fea0003800000 */
.L_x_5980:
[----:B------:R-:W-:Y:S01]  /*3400*/  HFMA2 R10, -RZ, RZ, 0, 5.9604644775390625e-08 ;  /* 0x00000001ff0a7431 */ /* 0x000fe200000001ff */
[----:B------:R-:W-:-:S04]  /*3410*/  MOV R7, R8 ;  /* 0x0000000800077202 */ /* 0x000fc80000000f00 */
[----:B------:R-:W-:-:S04]  /*3420*/  FMNMX R7, R6, R7, !PT ;  /* 0x0000000706077209 */ /* 0x000fc80007800000 */
[----:B------:R-:W-:-:S07]  /*3430*/  MOV R0, R7 ;  /* 0x0000000700007202 */ /* 0x000fce0000000f00 */
[----:B------:R-:W-:Y:S05]  /*3440*/  WARPSYNC.COLLECTIVE R41, `(.L_x_5981) ;  /* 0x0000000029087348 */ /* 0x000fea0003c00000 */
[----:B------:R0:W1:Y:S02]  /*3450*/  SHFL.DOWN P0, R8, R0, R10, R13 ;  /* 0x0800000a00087389 */ /* 0x000064000000000d */
[----:B01----:R-:W-:Y:S05]  /*3460*/  ENDCOLLECTIVE ;  /* 0x000000000000791b */ /* 0x003fea0003800000 */
.L_x_5981:
[----:B------:R-:W-:Y:S05]  /*3470*/  BRA `(.L_x_5982) ;  /* 0xffffffec00b47947 */ /* 0x000fea000383ffff */
.L_x_5949:
[----:B------:R-:W-:Y:S02]  /*3480*/  MOV R10, 0x2 ;  /* 0x00000002000a7802 */ /* 0x000fe40000000f00 */
[----:B0-----:R-:W-:Y:S02]  /*3490*/  MOV R13, 0x1f ;  /* 0x0000001f000d7802 */ /* 0x001fe40000000f00 */
[----:B------:R-:W-:-:S07]  /*34a0*/  MOV R41, 0xffffffff ;  /* 0xffffffff00297802 */ /* 0x000fce0000000f00 */
[----:B-12--5:R-:W-:Y:S05]  /*34b0*/  WARPSYNC.COLLECTIVE R41, `(.L_x_5983) ;  /* 0x0000000029087348 */ /* 0x026fea0003c00000 */
[----:B--2---:R0:W2:Y:S02]  /*34c0*/  SHFL.DOWN P0, R8, R0, R10, R13 ;  /* 0x0800000a00087389 */ /* 0x0040a4000000000d */
[----:B012--5:R-:W-:Y:S05]  /*34d0*/  ENDCOLLECTIVE ;  /* 0x000000000000791b */ /* 0x027fea0003800000 */
.L_x_5983:
[----:B------:R-:W-:Y:S02]  /*34e0*/  MOV R10, 0x1 ;  /* 0x00000001000a7802 */ /* 0x000fe40000000f00 */
[----:B------:R-:W-:-:S04]  /*34f0*/  MOV R3, R8 ;  /* 0x0000000800037202 */ /* 0x000fc80000000f00 */
[----:B------:R-:W-:-:S04]  /*3500*/  FMNMX R3, R3, R0, !PT ;  /* 0x0000000003037209 */ /* 0x000fc80007800000 */
[----:B------:R-:W-:-:S07]  /*3510*/  MOV R0, R3 ;  /* 0x0000000300007202 */ /* 0x000fce0000000f00 */
[----:B------:R-:W-:Y:S05]  /*3520*/  WARPSYNC.COLLECTIVE R41, `(.L_x_5984) ;  /* 0x0000000029087348 */ /* 0x000fea0003c00000 */
[----:B------:R0:W1:Y:S02]  /*3530*/  SHFL.DOWN P0, R8, R0, R10, R13 ;  /* 0x0800000a00087389 */ /* 0x000064000000000d */
[----:B01----:R-:W-:Y:S05]  /*3540*/  ENDCOLLECTIVE ;  /* 0x000000000000791b */ /* 0x003fea0003800000 */
.L_x_5984:
[----:B------:R-:W-:Y:S01]  /*3550*/  MOV R2, R8 ;  /* 0x0000000800027202 */ /* 0x000fe20000000f00 */
[----:B------:R-:W-:Y:S06]  /*3560*/  BRA `(.L_x_5985) ;  /* 0xffffffec00d87947 */ /* 0x000fec000383ffff */
        .weak           $__internal_74_$__cuda_sm20_rcp_rn_f32_slowpath
        .type           $__internal_74_$__cuda_sm20_rcp_rn_f32_slowpath,@function
        .size           $__internal_74_$__cuda_sm20_rcp_rn_f32_slowpath,(.L_x_6116 - $__internal_74_$__cuda_sm20_rcp_rn_f32_slowpath)
$__internal_74_$__cuda_sm20_rcp_rn_f32_slowpath:
        /* <DEDUP_REMOVED lines=14> */
.L_x_5986:
        /* <DEDUP_REMOVED lines=33> */
.L_x_5988:
[----:B------:R0:W1:Y:S02]  /*3860*/  MUFU.RCP R2, R5 ;  /* 0x0000000500027308 */ /* 0x0000640000001000 */
.L_x_5987:
[----:B------:R-:W-:Y:S01]  /*3870*/  HFMA2 R3, -RZ, RZ, 0, 0 ;  /* 0x00000000ff037431 */ /* 0x000fe200000001ff */
[----:B-1----:R-:W-:Y:S02]  /*3880*/  MOV R7, R2 ;  /* 0x0000000200077202 */ /* 0x002fe40000000f00 */
[----:B------:R-:W-:-:S04]  /*3890*/  MOV R2, R9 ;  /* 0x0000000900027202 */ /* 0x000fc80000000f00 */
[----:B0-----:R-:W-:Y:S05]  /*38a0*/  RET.REL.NODEC R2 `(_ZN18transformer_engine13normalization24rmsnorm_fwd_tuned_kernelINS0_13Kernel_traitsI6__halfS3_13__nv_fp8_e4m3fjLj512ELj1ELj4ELj1ELj16ENS0_18Kernel_traits_baseILj512ES3_S3_S4_fjLj128EEEEEEEvNS0_19ForwardKernelParamsE) ;  /* 0xffffffc402d47950 */ /* 0x001fea0003c3ffff */
.L_x_5989:
        /* <DEDUP_REMOVED lines=13> */
.L_x_6116:


//--------------------- .text._ZN18transformer_engine13normalization24rmsnorm_fwd_tuned_kernelINS0_13Kernel_traitsI13__nv_bfloat16S3_13__nv_fp8_e4m3fjLj512ELj1ELj4ELj1ELj16ENS0_18Kernel_traits_baseILj512ES3_S3_S4_fjLj128EEEEEEEvNS0_19ForwardKernelParamsE --------------------------
	.section	.text._ZN18transformer_engine13normalization24rmsnorm_fwd_tuned_kernelINS0_13Kernel_traitsI13__nv_bfloat16S3_13__nv_fp8_e4m3fjLj512ELj1ELj4ELj1ELj16ENS0_18Kernel_traits_baseILj512ES3_S3_S4_fjLj128EEEEEEEvNS0_19ForwardKernelParamsE,"ax",@progbits
	.align	128
        .global         _ZN18transformer_engine13normalization24rmsnorm_fwd_tuned_kernelINS0_13Kernel_traitsI13__nv_bfloat16S3_13__nv_fp8_e4m3fjLj512ELj1ELj4ELj1ELj16ENS0_18Kernel_traits_baseILj512ES3_S3_S4_fjLj128EEEEEEEvNS0_19ForwardKernelParamsE
        .type           _ZN18transformer_engine13normalization24rmsnorm_fwd_tuned_kernelINS0_13Kernel_traitsI13__nv_bfloat16S3_13__nv_fp8_e4m3fjLj512ELj1ELj4ELj1ELj16ENS0_18Kernel_traits_baseILj512ES3_S3_S4_fjLj128EEEEEEEvNS0_19ForwardKernelParamsE,@function
        .size           _ZN18transformer_engine13normalization24rmsnorm_fwd_tuned_kernelINS0_13Kernel_traitsI13__nv_bfloat16S3_13__nv_fp8_e4m3fjLj512ELj1ELj4ELj1ELj16ENS0_18Kernel_traits_baseILj512ES3_S3_S4_fjLj128EEEEEEEvNS0_19ForwardKernelParamsE,(.L_x_6117 - _ZN18transformer_engine13normalization24rmsnorm_fwd_tuned_kernelINS0_13Kernel_traitsI13__nv_bfloat16S3_13__nv_fp8_e4m3fjLj512ELj1ELj4ELj1ELj16ENS0_18Kernel_traits_baseILj512ES3_S3_S4_fjLj128EEEEEEEvNS0_19ForwardKernelParamsE)
        .other          _ZN18transformer_engine13normalization24rmsnorm_fwd_tuned_kernelINS0_13Kernel_traitsI13__nv_bfloat16S3_13__nv_fp8_e4m3fjLj512ELj1ELj4ELj1ELj16ENS0_18Kernel_traits_baseILj512ES3_S3_S4_fjLj128EEEEEEEvNS0_19ForwardKernelParamsE,@"STO_CUDA_ENTRY STV_DEFAULT"
_ZN18transformer_engine13normalization24rmsnorm_fwd_tuned_kernelINS0_13Kernel_traitsI13__nv_bfloat16S3_13__nv_fp8_e4m3fjLj512ELj1ELj4ELj1ELj16ENS0_18Kernel_traits_baseILj512ES3_S3_S4_fjLj128EEEEEEEvNS0_19ForwardKernelParamsE:
.text._ZN18transformer_engine13normalization24rmsnorm_fwd_tuned_kernelINS0_13Kernel_traitsI13__nv_bfloat16S3_13__nv_fp8_e4m3fjLj512ELj1ELj4ELj1ELj16ENS0_18Kernel_traits_baseILj512ES3_S3_S4_fjLj128EEEEEEEvNS0_19ForwardKernelParamsE:
        /* <DEDUP_REMOVED lines=32> */
[C---:B-----5:R-:W-:Y:S02]  /*0200*/  PRMT R28, R16.reuse, 0x7632, R28 ;  /* 0x00007632101c7816 */ /* 0x060fe4000000001c */
        /* <DEDUP_REMOVED lines=41> */
.L_x_5994:
[----:B0-----:R-:W0:Y:S01]  /*04a0*/  LDC.64 R36, c[0x0][0x390] ;  /* 0x0000e400ff247b82 */ /* 0x001e220000000a00 */
[----:B------:R-:W-:-:S05]  /*04b0*/  LEA R13, R6, R5, 0x6 ;  /* 0x00000005060d7211 */ /* 0x000fca00078e30ff */
[----:B0-----:R-:W-:-:S05]  /*04c0*/  IMAD.WIDE.U32 R36, R13, 0x10, R36 ;  /* 0x000000100d247825 */ /* 0x001fca00078e0024 */
[----:B------:R-:W2:Y:S04]  /*04d0*/  LDG.E.128 R12, desc[UR4][R36.64] ;  /* 0x00000004240c7981 */ /* 0x000ea8000c1e1d00 */
[----:B------:R0:W3:Y:S01]  /*04e0*/  LDG.E.128 R20, desc[UR4][R36.64+0x200] ;  /* 0x0002000424147981 */ /* 0x0000e2000c1e1d00 */
[----:B------:R-:W-:Y:S01]  /*04f0*/  UMOV UR6, 0xffffffff ;  /* 0xffffffff00067882 */ /* 0x000fe20000000000 */
[----:B------:R-:W-:Y:S02]  /*0500*/  ISETP.NE.AND P2, PT, R5, RZ, PT ;  /* 0x000000ff0500720c */ /* 0x000fe40003f45270 */
[C---:B--2---:R-:W-:Y:S01]  /*0510*/  PRMT R19, R12.reuse, 0x7632, R19 ;  /* 0x000076320c137816 */ /* 0x044fe20000000013 */
[----:B0-----:R-:W-:Y:S01]  /*0520*/  IMAD.U32 R37, R15, 0x10000, RZ ;  /* 0x000100000f257824 */ /* 0x001fe200078e00ff */
[----:B------:R-:W-:-:S02]  /*0530*/  SHF.L.U32 R32, R12, 0x10, RZ ;  /* 0x000000100c207819 */ /* 0x000fc400000006ff */
[----:B------:R-:W-:Y:S02]  /*0540*/  SHF.L.U32 R12, R19, 0x10, RZ ;  /* 0x00000010130c7819 */ /* 0x000fe400000006ff */
[C---:B------:R-:W-:Y:S01]  /*0550*/  PRMT R19, R13.reuse, 0x7632, R19 ;  /* 0x000076320d137816 */ /* 0x040fe20000000013 */
[----:B------:R-:W-:Y:S01]  /*0560*/  FADD R35, RZ, R32 ;  /* 0x00000020ff237221 */ /* 0x000fe20000000000 */
        /* <DEDUP_REMOVED lines=10> */
[----:B---3--:R-:W-:Y:S01]  /*0610*/  PRMT R15, R20, 0x7632, R15 ;  /* 0x00007632140f7816 */ /* 0x008fe2000000000f */
[----:B------:R-:W-:Y:S01]  /*0620*/  FADD R19, R35, R38 ;  /* 0x0000002623137221 */ /* 0x000fe20000000000 */
        /* <DEDUP_REMOVED lines=75> */
.L_x_6015:
[----:B-1----:R-:W-:Y:S01]  /*0ae0*/  FADD R43, R15, R43 ;  /* 0x0000002b0f2b7221 */ /* 0x002fe20000000000 */
[----:B------:R-:W-:-:S03]  /*0af0*/  LOP3.LUT R31, R31, 0xffffff00, RZ, 0xc0, !PT ;  /* 0xffffff001f1f7812 */ /* 0x000fc600078ec0ff */
        /* <DEDUP_REMOVED lines=22> */
[C---:B------:R-:W-:Y:S01]  /*0c60*/  FMUL R30, R8.reuse, R19 ;  /* 0x00000013081e7220 */ /* 0x040fe20000400000 */
[----:B------:R-:W-:Y:S01]  /*0c70*/  FMUL R39, R39, R26 ;  /* 0x0000001a27277220 */ /* 0x000fe20000400000 */
[C---:B------:R-:W-:Y:S01]  /*0c80*/  FMUL R12, R8.reuse, R13 ;  /* 0x0000000d080c7220 */ /* 0x040fe20000400000 */
[C---:B------:R-:W-:Y:S01]  /*0c90*/  @P1 FMUL R43, R8.reuse, R43 ;  /* 0x0000002b082b1220 */ /* 0x040fe20000400000 */
[----:B------:R-:W-:Y:S01]  /*0ca0*/  LOP3.LUT R34, R33, 0xffffff00, RZ, 0xc0, !PT ;  /* 0xffffff0021227812 */ /* 0x000fe200078ec0ff */
[----:B------:R-:W-:Y:S01]  /*0cb0*/  FMUL R33, R8, R32 ;  /* 0x0000002008217220 */ /* 0x000fe20000400000 */
[----:B------:R-:W-:Y:S01]  /*0cc0*/  FSEL R30, R19, R30, !P1 ;  /* 0x0000001e131e7208 */ /* 0x000fe20004800000 */
[----:B------:R-:W-:Y:S01]  /*0cd0*/  FMUL R37, R37, R15 ;  /* 0x0000000f25257220 */ /* 0x000fe20000400000 */
[----:B------:R-:W-:Y:S01]  /*0ce0*/  FMNMX3 R14, R14, |R13|, |R39|, !PT ;  /* 0x4000000d0e0e7276 */ /* 0x000fe20007800427 */
        /* <DEDUP_REMOVED lines=8> */
[----:B------:R-:W-:Y:S01]  /*0d70*/  @P1 FMUL R35, R8, R35 ;  /* 0x0000002308231220 */ /* 0x000fe20000400000 */
[----:B------:R-:W-:Y:S01]  /*0d80*/  FSEL R30, R41, R30, !P1 ;  /* 0x0000001e291e7208 */ /* 0x000fe20004800000 */
[----:B------:R-:W-:Y:S01]  /*0d90*/  FMUL R41, R20, R15 ;  /* 0x0000000f14297220 */ /* 0x000fe20000400000 */
[----:B------:R-:W-:Y:S01]  /*0da0*/  LOP3.LUT R12, R31, 0xffff, R12, 0xf8, !PT ;  /* 0x0000ffff1f0c7812 */ /* 0x000fe200078ef80c */
[----:B------:R-:W-:Y:S01]  /*0db0*/  @P1 FMUL R39, R8, R39 ;  /* 0x0000002708271220 */ /* 0x000fe20000400000 */
[----:B------:R-:W-:-:S02]  /*0dc0*/  F2FP.SATFINITE.E4M3.F32.PACK_AB_MERGE_C R31, RZ, R30, RZ ;  /* 0x0000001eff1f723e */ /* 0x000fc400048070ff */
[----:B------:R-:W-:Y:S01]  /*0dd0*/  FSEL R30, R32, R33, !P1 ;  /* 0x00000021201e7208 */ /* 0x000fe20004800000 */
[----:B------:R-:W-:Y:S01]  /*0de0*/  FMUL R33, R38, R3 ;  /* 0x0000000326217220 */ /* 0x000fe20000400000 */
[----:B------:R-:W-:Y:S01]  /*0df0*/  SHF.L.U32 R32, R43, 0x8, RZ ;  /* 0x000000082b207819 */ /* 0x000fe200000006ff */
[----:B------:R-:W-:Y:S01]  /*0e00*/  FMUL R43, R40, R15 ;  /* 0x0000000f282b7220 */ /* 0x000fe20000400000 */
[----:B------:R-:W-:Y:S01]  /*0e10*/  LOP3.LUT R31, R31, 0xff, RZ, 0xc0, !PT ;  /* 0x000000ff1f1f7812 */ /* 0x000fe200078ec0ff */
[----:B------:R-:W-:Y:S01]  /*0e20*/  FMUL R20, R8, R33 ;  /* 0x0000002108147220 */ /* 0x000fe20000400000 */
[----:B------:R-:W-:Y:S02]  /*0e30*/  LOP3.LUT R13, R34, 0xffff, R13, 0xf8, !PT ;  /* 0x0000ffff220d7812 */ /* 0x000fe400078ef80d */
[----:B------:R-:W-:Y:S01]  /*0e40*/  LOP3.LUT R32, R31, 0xffff, R32, 0xf8, !PT ;  /* 0x0000ffff1f207812 */ /* 0x000fe200078ef820 */
[----:B------:R-:W-:Y:S01]  /*0e50*/  FMUL R31, R36, R25 ;  /* 0x00000019241f7220 */ /* 0x000fe20000400000 */
[----:B------:R-:W-:Y:S01]  /*0e60*/  FMUL R36, R8, R37 ;  /* 0x0000002508247220 */ /* 0x000fe20000400000 */
[----:B------:R-:W-:-:S02]  /*0e70*/  F2FP.SATFINITE.E4M3.F32.PACK_AB_MERGE_C R30, RZ, R30, RZ ;  /* 0x0000001eff1e723e */ /* 0x000fc400048070ff */
[----:B------:R-:W-:Y:S02]  /*0e80*/  F2FP.SATFINITE.E4M3.F32.PACK_AB_MERGE_C R35, RZ, R35, RZ ;  /* 0x00000023ff23723e */ /* 0x000fe400048070ff */
[----:B------:R-:W-:Y:S01]  /*0e90*/  FMNMX3 R34, R14, |R37|, |R31|, !PT ;  /* 0x400000250e227276 */ /* 0x000fe2000780041f */
[----:B------:R-:W-:Y:S01]  /*0ea0*/  @P1 FMUL R31, R8, R31 ;  /* 0x0000001f081f1220 */ /* 0x000fe20000400000 */
[----:B------:R-:W-:Y:S01]  /*0eb0*/  FSEL R14, R37, R36, !P1 ;  /* 0x00000024250e7208 */ /* 0x000fe20004800000 */
[----:B------:R-:W-:Y:S01]  /*0ec0*/  FMUL R37, R21, R15 ;  /* 0x0000000f15257220 */ /* 0x000fe20000400000 */
[----:B------:R-:W-:Y:S01]  /*0ed0*/  FMUL R21, R41, R24 ;  /* 0x0000001829157220 */ /* 0x000fe20000400000 */
[----:B------:R-:W-:Y:S01]  /*0ee0*/  FMUL R36, R43, R4 ;  /* 0x000000042b247220 */ /* 0x000fe20000400000 */
[----:B------:R-:W-:Y:S02]  /*0ef0*/  FSEL R20, R33, R20, !P1 ;  /* 0x0000001421147208 */ /* 0x000fe40004800000 */
[----:B------:R-:W-:Y:S01]  /*0f00*/  SHF.L.U32 R43, R30, 0x10, RZ ;  /* 0x000000101e2b7819 */ /* 0x000fe200000006ff */
[----:B------:R-:W-:Y:S01]  /*0f10*/  FMUL R41, R8, R36 ;  /* 0x0000002408297220 */ /* 0x000fe20000400000 */
[----:B------:R-:W-:Y:S01]  /*0f20*/  FMNMX3 R38, R34, |R33|, |R21|, !PT ;  /* 0x4000002122267276 */ /* 0x000fe20007800415 */
[----:B------:R-:W-:Y:S01]  /*0f30*/  FMUL R33, R37, R16 ;  /* 0x0000001025217220 */ /* 0x000fe20000400000 */
[----:B------:R-:W-:Y:S01]  /*0f40*/  LOP3.LUT R35, R35, 0xffff, RZ, 0xc0, !PT ;  /* 0x0000ffff23237812 */ /* 0x000fe200078ec0ff */
[----:B------:R-:W-:Y:S01]  /*0f50*/  @P1 FMUL R21, R8, R21 ;  /* 0x0000001508151220 */ /* 0x000fe20000400000 */
[----:B------:R-:W-:Y:S01]  /*0f60*/  LOP3.LUT R30, R32, 0xff0000, R43, 0xf8, !PT ;  /* 0x00ff0000201e7812 */ /* 0x000fe200078ef82b */
[----:B------:R-:W-:Y:S01]  /*0f70*/  FMUL R32, R44, R15 ;  /* 0x0000000f2c207220 */ /* 0x000fe20000400000 */
[----:B------:R-:W-:-:S02]  /*0f80*/  SHF.L.U32 R35, R35, 0x18, RZ ;  /* 0x0000001823237819 */ /* 0x000fc400000006ff */
[----:B------:R-:W-:Y:S01]  /*0f90*/  FSEL R34, R36, R41, !P1 ;  /* 0x0000002924227208 */ /* 0x000fe20004800000 */
[----:B------:R-:W-:Y:S01]  /*0fa0*/  FMUL R32, R32, R11 ;  /* 0x0000000b20207220 */ /* 0x000fe20000400000 */
[----:B------:R-:W-:Y:S01]  /*0fb0*/  FMNMX3 R36, R38, |R36|, |R33|, !PT ;  /* 0x4000002426247276 */ /* 0x000fe20007800421 */
[----:B------:R-:W-:Y:S01]  /*0fc0*/  @P1 FMUL R33, R8, R33 ;  /* 0x0000002108211220 */ /* 0x000fe20000400000 */
[----:B------:R-:W-:Y:S02]  /*0fd0*/  LOP3.LUT R38, R12, 0xff, RZ, 0xc0, !PT ;  /* 0x000000ff0c267812 */ /* 0x000fe400078ec0ff */
[----:B------:R-:W-:Y:S01]  /*0fe0*/  LOP3.LUT R12, R30, 0xff000000, R35, 0xf8, !PT ;  /* 0xff0000001e0c7812 */ /* 0x000fe200078ef823 */
[----:B------:R-:W-:Y:S01]  /*0ff0*/  FMUL R30, R23, R15 ;  /* 0x0000000f171e7220 */ /* 0x000fe20000400000 */
[----:B------:R-:W-:Y:S01]  /*1000*/  F2FP.SATFINITE.E4M3.F32.PACK_AB_MERGE_C R39, RZ, R39, RZ ;  /* 0x00000027ff27723e */ /* 0x000fe200048070ff */
[----:B------:R-:W-:Y:S01]  /*1010*/  FMUL R35, R22, R15 ;  /* 0x0000000f16237220 */ /* 0x000fe20000400000 */
[----:B------:R-:W-:Y:S01]  /*1020*/  F2FP.SATFINITE.E4M3.F32.PACK_AB_MERGE_C R14, RZ, R14, RZ ;  /* 0x0000000eff0e723e */ /* 0x000fe200048070ff */
[----:B------:R-:W-:Y:S01]  /*1030*/  FMUL R37, R30, R29 ;  /* 0x0000001d1e257220 */ /* 0x000fe20000400000 */
[----:B------:R-:W-:-:S02]  /*1040*/  PRMT R39, R39, 0x7104, RZ ;  /* 0x0000710427277816 */ /* 0x000fc400000000ff */
[----:B------:R-:W-:Y:S01]  /*1050*/  SHF.L.U32 R14, R14, 0x10, RZ ;  /* 0x000000100e0e7819 */ /* 0x000fe200000006ff */
[----:B------:R-:W-:Y:S01]  /*1060*/  FMUL R22, R8, R37 ;  /* 0x0000002508167220 */ /* 0x000fe20000400000 */
[----:B------:R-:W-:Y:S02]  /*1070*/  LOP3.LUT R23, R38, 0xff00, R39, 0xf8, !PT ;  /* 0x0000ff0026177812 */ /* 0x000fe400078ef827 */
[----:B------:R-:W-:Y:S01]  /*1080*/  FMNMX3 R36, R36, |R19|, |R32|, !PT ;  /* 0x4000001324247276 */ /* 0x000fe20007800420 */
[----:B------:R-:W-:Y:S01]  /*1090*/  FMUL R19, R35, R10 ;  /* 0x0000000a23137220 */ /* 0x000fe20000400000 */
[----:B------:R-:W-:Y:S01]  /*10a0*/  F2FP.SATFINITE.E4M3.F32.PACK_AB_MERGE_C R20, RZ, R20, RZ ;  /* 0x00000014ff14723e */ /* 0x000fe200048070ff */
[----:B------:R-:W-:Y:S01]  /*10b0*/  @P1 FMUL R32, R8, R32 ;  /* 0x0000002008201220 */ /* 0x000fe20000400000 */
[----:B------:R-:W-:Y:S02]  /*10c0*/  F2FP.SATFINITE.E4M3.F32.PACK_AB_MERGE_C R21, RZ, R21, RZ ;  /* 0x00000015ff15723e */ /* 0x000fe400048070ff */
[----:B------:R-:W-:-:S02]  /*10d0*/  F2FP.SATFINITE.E4M3.F32.PACK_AB_MERGE_C R31, RZ, R31, RZ ;  /* 0x0000001fff1f723e */ /* 0x000fc400048070ff */
[----:B------:R-:W-:Y:S02]  /*10e0*/  LOP3.LUT R35, R23, 0xff0000, R14, 0xf8, !PT ;  /* 0x00ff000017237812 */ /* 0x000fe400078ef80e */
[----:B------:R-:W-:Y:S02]  /*10f0*/  FSEL R14, R37, R22, !P1 ;  /* 0x00000016250e7208 */ /* 0x000fe40004800000 */
[----:B------:R-:W-:Y:S01]  /*1100*/  LOP3.LUT R20, R20, 0xff, RZ, 0xc0, !PT ;  /* 0x000000ff14147812 */ /* 0x000fe200078ec0ff */
[----:B------:R-:W0:Y:S01]  /*1110*/  @!P2 LDC.64 R22, c[0x0][0x3a0] ;  /* 0x0000e800ff16ab82 */ /* 0x000e220000000a00 */
[----:B------:R-:W-:Y:S02]  /*1120*/  SHF.L.U32 R21, R21, 0x8, RZ ;  /* 0x0000000815157819 */ /* 0x000fe400000006ff */
[----:B------:R-:W-:Y:S02]  /*1130*/  F2FP.SATFINITE.E4M3.F32.PACK_AB_MERGE_C R34, RZ, R34, RZ ;  /* 0x00000022ff22723e */ /* 0x000fe400048070ff */
[----:B------:R-:W-:-:S02]  /*1140*/  LOP3.LUT R31, R31, 0xffff, RZ, 0xc0, !PT ;  /* 0x0000ffff1f1f7812 */ /* 0x000fc400078ec0ff */
[----:B------:R-:W-:Y:S02]  /*1150*/  F2FP.SATFINITE.E4M3.F32.PACK_AB_MERGE_C R32, RZ, R32, RZ ;  /* 0x00000020ff20723e */ /* 0x000fe400048070ff */
[----:B------:R-:W-:Y:S01]  /*1160*/  FMNMX3 R30, R36, |R37|, |R19|, !PT ;  /* 0x40000025241e7276 */ /* 0x000fe20007800413 */
[----:B------:R-:W-:Y:S01]  /*1170*/  @P1 FMUL R19, R8, R19 ;  /* 0x0000001308131220 */ /* 0x000fe20000400000 */
[----:B------:R-:W-:Y:S02]  /*1180*/  SHF.L.U32 R37, R34, 0x10, RZ ;  /* 0x0000001022257819 */ /* 0x000fe400000006ff */
[----:B------:R-:W-:Y:S02]  /*1190*/  LOP3.LUT R36, R20, 0xffff, R21, 0xf8, !PT ;  /* 0x0000ffff14247812 */ /* 0x000fe400078ef815 */
[----:B------:R-:W-:Y:S01]  /*11a0*/  SHF.L.U32 R34, R31, 0x18, RZ ;  /* 0x000000181f227819 */ /* 0x000fe200000006ff */
[----:B------:R-:W1:Y:S01]  /*11b0*/  LDC.64 R20, c[0x0][0x3c8] ;  /* 0x0000f200ff147b82 */ /* 0x000e620000000a00 */
[----:B------:R-:W-:-:S02]  /*11c0*/  LOP3.LUT R39, R13, 0xff, RZ, 0xc0, !PT ;  /* 0x000000ff0d277812 */ /* 0x000fc400078ec0ff */
[----:B------:R-:W-:Y:S02]  /*11d0*/  PRMT R32, R32, 0x7104, RZ ;  /* 0x0000710420207816 */ /* 0x000fe400000000ff */
[----:B------:R-:W-:Y:S02]  /*11e0*/  LOP3.LUT R31, R35, R34, RZ, 0xfc, !PT ;  /* 0x00000022231f7212 */ /* 0x000fe400078efcff */
[----:B------:R-:W-:Y:S01]  /*11f0*/  LOP3.LUT R35, R39, 0xff00, R32, 0xf8, !PT ;  /* 0x0000ff0027237812 */ /* 0x000fe200078ef820 */
[----:B0-----:R-:W-:Y:S01]  /*1200*/  @!P2 IMAD.WIDE R22, R6, 0x4, R22 ;  /* 0x000000040616a825 */ /* 0x001fe200078e0216 */
[----:B------:R-:W-:Y:S02]  /*1210*/  F2FP.SATFINITE.E4M3.F32.PACK_AB_MERGE_C R32, RZ, R19, RZ ;  /* 0x00000013ff20723e */ /* 0x000fe400048070ff */
[----:B------:R-:W0:Y:S01]  /*1220*/  LDC R19, c[0x0][0x380] ;  /* 0x0000e000ff137b82 */ /* 0x000e220000000800 */
[----:B------:R-:W-:Y:S01]  /*1230*/  F2FP.SATFINITE.E4M3.F32.PACK_AB_MERGE_C R33, RZ, R33, RZ ;  /* 0x00000021ff21723e */ /* 0x000fe200048070ff */
[----:B------:R2:W-:Y:S01]  /*1240*/  @!P2 STG.E desc[UR4][R22.64], R15 ;  /* 0x0000000f1600a986 */ /* 0x0005e2000c101904 */
[----:B------:R-:W-:-:S02]  /*1250*/  F2FP.SATFINITE.E4M3.F32.PACK_AB_MERGE_C R14, RZ, R14, RZ ;  /* 0x0000000eff0e723e */ /* 0x000fc400048070ff */
[----:B------:R-:W-:Y:S02]  /*1260*/  LOP3.LUT R33, R33, 0xffff, RZ, 0xc0, !PT ;  /* 0x0000ffff21217812 */ /* 0x000fe400078ec0ff */
[----:B------:R-:W-:Y:S02]  /*1270*/  SHF.L.U32 R34, R14, 0x10, RZ ;  /* 0x000000100e227819 */ /* 0x000fe400000006ff */
[----:B------:R-:W-:Y:S02]  /*1280*/  LOP3.LUT R32, R32, 0xffff, RZ, 0xc0, !PT ;  /* 0x0000ffff20207812 */ /* 0x000fe400078ec0ff */
[----:B------:R-:W-:Y:S02]  /*1290*/  SHF.L.U32 R14, R33, 0x18, RZ ;  /* 0x00000018210e7819 */ /* 0x000fe400000006ff */
[----:B------:R-:W-:Y:S02]  /*12a0*/  LOP3.LUT R33, R35, 0xff0000, R34, 0xf8, !PT ;  /* 0x00ff000023217812 */ /* 0x000fe400078ef822 */
[----:B------:R-:W-:-:S02]  /*12b0*/  SHF.L.U32 R32, R32, 0x18, RZ ;  /* 0x0000001820207819 */ /* 0x000fc400000006ff */
[----:B------:R-:W-:Y:S02]  /*12c0*/  LOP3.LUT R13, R36, 0xff0000, R37, 0xf8, !PT ;  /* 0x00ff0000240d7812 */ /* 0x000fe400078ef825 */
[----:B------:R-:W-:Y:S02]  /*12d0*/  LEA R37, R6, R5, 0x6 ;  /* 0x0000000506257211 */ /* 0x000fe400078e30ff */
[----:B------:R-:W-:Y:S02]  /*12e0*/  LOP3.LUT R33, R33, R32, RZ, 0xfc, !PT ;  /* 0x0000002021217212 */ /* 0x000fe400078efcff */
[----:B------:R-:W-:Y:S01]  /*12f0*/  LOP3.LUT R14, R13, 0xff000000, R14, 0xf8, !PT ;  /* 0xff0000000d0e7812 */ /* 0x000fe200078ef80e */
[----:B-1----:R-:W-:Y:S01]  /*1300*/  IMAD.WIDE.U32 R20, R37, 0x8, R20 ;  /* 0x0000000825147825 */ /* 0x002fe200078e0014 */
[----:B------:R-:W-:Y:S02]  /*1310*/  MOV R13, R31 ;  /* 0x0000001f000d7202 */ /* 0x000fe40000000f00 */
[----:B--2---:R-:W-:-:S02]  /*1320*/  MOV R15, R33 ;  /* 0x00000021000f7202 */ /* 0x004fc40000000f00 */
[----:B0-----:R-:W-:Y:S01]  /*1330*/  LEA R6, R19, R6, 0x2 ;  /* 0x0000000613067211 */ /* 0x001fe200078e10ff */
[----:B------:R0:W-:Y:S03]  /*1340*/  STG.E.64 desc[UR4][R20.64], R12 ;  /* 0x0000000c14007986 */ /* 0x0001e6000c101b04 */
[----:B------:R-:W-:Y:S01]  /*1350*/  ISETP.GE.AND P0, PT, R6, UR10, PT ;  /* 0x0000000a06007c0c */ /* 0x000fe2000bf06270 */
[----:B------:R0:W-:-:S12]  /*1360*/  STG.E.64 desc[UR4][R20.64+0x100], R14 ;  /* 0x0001000e14007986 */ /* 0x0001d8000c101b04 */
[----:B------:R-:W-:Y:S05]  /*1370*/  @!P0 BRA `(.L_x_5994) ;  /* 0xfffffff000488947 */ /* 0x000fea000383ffff */
[----:B------:R-:W-:Y:S05]  /*1380*/  BRA `(.L_x_5991) ;  /* 0x0000001000287947 */ /* 0x000fea0003800000 */
.L_x_5992:
[----:B------:R-:W0:Y:S01]  /*1390*/  LDCU.U8 UR6, c[0x0][0x3c0] ;  /* 0x00007800ff0677ac */ /* 0x000e220008000000 */
[C---:B-----5:R-:W-:Y:S01]  /*13a0*/  PRMT R28, R16.reuse, 0x7632, R28 ;  /* 0x00007632101c7816 */ /* 0x060fe2000000001c */
[----:B------:R-:W-:Y:S01]  /*13b0*/  IMAD.U32 R4, R16, 0x10000, RZ ;  /* 0x0001000010047824 */ /* 0x000fe200078e00ff */
[----:B------:R-:W-:Y:S01]  /*13c0*/  PRMT R27, R17, 0x7632, R27 ;  /* 0x00007632111b7816 */ /* 0x000fe2000000001b */
[----:B------:R-:W-:Y:S01]  /*13d0*/  BSSY B1, `(.L_x_5995) ;  /* 0x0000104000017945 */ /* 0x000fe20003800000 */
        /* <DEDUP_REMOVED lines=38> */
.L_x_5997:
[----:B------:R-:W0:Y:S01]  /*1640*/  LDC.64 R38, c[0x0][0x390] ;  /* 0x0000e400ff267b82 */ /* 0x000e220000000a00 */
[----:B------:R-:W-:-:S05]  /*1650*/  LEA R20, R6, R5, 0x6 ;  /* 0x0000000506147211 */ /* 0x000fca00078e30ff */
[----:B0-----:R-:W-:-:S05]  /*1660*/  IMAD.WIDE.U32 R38, R20, 0x10, R38 ;  /* 0x0000001014267825 */ /* 0x001fca00078e0026 */
[----:B-1----:R-:W2:Y:S04]  /*1670*/  LDG.E.128 R12, desc[UR4][R38.64] ;  /* 0x00000004260c7981 */ /* 0x002ea8000c1e1d00 */
        /* <DEDUP_REMOVED lines=18> */
[----:B---3--:R-:W-:Y:S01]  /*17a0*/  PRMT R37, R18, 0x7632, R37 ;  /* 0x0000763212257816 */ /* 0x008fe20000000025 */
[----:B------:R-:W-:Y:S01]  /*17b0*/  FADD R35, R42, R35 ;  /* 0x000000232a237221 */ /* 0x000fe20000000000 */
[----:B------:R-:W-:Y:S01]  /*17c0*/  IMAD.U32 R14, R14, 0x10000, RZ ;  /* 0x000100000e0e7824 */ /* 0x000fe200078e00ff */
[----:B------:R-:W-:Y:S02]  /*17d0*/  SHF.L.U32 R18, R18, 0x10, RZ ;  /* 0x0000001012127819 */ /* 0x000fe400000006ff */
        /* <DEDUP_REMOVED lines=12> */
[----:B------:R-:W-:-:S03]  /*18a0*/  FADD R38, R35, R38 ;  /* 0x0000002623267221 */ /* 0x000fc60000000000 */
[----:B------:R-:W-:Y:S01]  /*18b0*/  SHF.L.U32 R40, R40, 0x10, RZ ;  /* 0x0000001028287819 */ /* 0x000fe200000006ff */
[----:B------:R-:W-:Y:S01]  /*18c0*/  FADD R15, R17, R38 ;  /* 0x00000026110f7221 */ /* 0x000fe20000000000 */
[----:B------:R-:W-:-:S03]  /*18d0*/  SHF.L.U32 R38, R19, 0x10, RZ ;  /* 0x0000001013267819 */ /* 0x000fc600000006ff */
        /* <DEDUP_REMOVED lines=58> */
.L_x_6027:
        /* <DEDUP_REMOVED lines=20> */
[-C--:B------:R-:W-:Y:S01]  /*1dc0*/  FMUL R36, R36, R15.reuse ;  /* 0x0000000f24247220 */ /* 0x080fe20000400000 */
[----:B------:R-:W-:Y:S01]  /*1dd0*/  FMUL R18, R18, R15 ;  /* 0x0000000f12127220 */ /* 0x000fe20000400000 */
[----:B------:R-:W-:Y:S01]  /*1de0*/  F2FP.SATFINITE.E4M3.F32.PACK_AB_MERGE_C R39, RZ, R39, RZ ;  /* 0x00000027ff27723e */ /* 0x000fe200048070ff */
[----:B------:R-:W-:Y:S01]  /*1df0*/  FMUL R34, R34, R15 ;  /* 0x0000000f22227220 */ /* 0x000fe20000400000 */
[----:B------:R-:W-:Y:S01]  /*1e00*/  F2FP.SATFINITE.E4M3.F32.PACK_AB_MERGE_C R19, RZ, R19, RZ ;  /* 0x00000013ff13723e */ /* 0x000fe200048070ff */
[-C--:B------:R-:W-:Y:S01]  /*1e10*/  FMUL R37, R37, R15.reuse ;  /* 0x0000000f25257220 */ /* 0x080fe20000400000 */
        /* <DEDUP_REMOVED lines=8> */
[----:B------:R-:W-:Y:S01]  /*1ea0*/  FMUL R35, R9, R16 ;  /* 0x0000001009237220 */ /* 0x000fe20000400000 */
[----:B------:R-:W-:Y:S01]  /*1eb0*/  LOP3.LUT R12, R31, 0xffff, R12, 0xf8, !PT ;  /* 0x0000ffff1f0c7812 */ /* 0x000fe200078ef80c */
[----:B------:R-:W-:Y:S01]  /*1ec0*/  FMUL R31, R3, R36 ;  /* 0x00000024031f7220 */ /* 0x000fe20000400000 */
[C---:B------:R-:W-:Y:S01]  /*1ed0*/  @P1 FMUL R39, R8.reuse, R39 ;  /* 0x0000002708271220 */ /* 0x040fe20000400000 */
[C---:B------:R-:W-:Y:S01]  /*1ee0*/  @P1 FMUL R35, R8.reuse, R35 ;  /* 0x0000002308231220 */ /* 0x040fe20000400000 */
[----:B------:R-:W-:Y:S01]  /*1ef0*/  LOP3.LUT R16, R33, 0xffffff00, RZ, 0xc0, !PT ;  /* 0xffffff0021107812 */ /* 0x000fe200078ec0ff */
[----:B------:R-:W-:Y:S01]  /*1f00*/  @P1 FMUL R31, R8, R31 ;  /* 0x0000001f081f1220 */ /* 0x000fe20000400000 */
[----:B------:R-:W-:Y:S01]  /*1f10*/  FMUL R33, R44, R15 ;  /* 0x0000000f2c217220 */ /* 0x000fe20000400000 */
[----:B------:R-:W-:Y:S01]  /*1f20*/  F2FP.SATFINITE.E4M3.F32.PACK_AB_MERGE_C R39, RZ, R39, RZ ;  /* 0x00000027ff27723e */ /* 0x000fe200048070ff */
[----:B------:R-:W-:Y:S01]  /*1f30*/  @P1 FMUL R41, R8, R41 ;  /* 0x0000002908291220 */ /* 0x000fe20000400000 */
        /* <DEDUP_REMOVED lines=8> */
[----:B------:R-:W-:Y:S01]  /*1fc0*/  SHF.L.U32 R32, R31, 0x10, RZ ;  /* 0x000000101f207819 */ /* 0x000fe200000006ff */
[-C--:B------:R-:W-:Y:S01]  /*1fd0*/  FMUL R31, R13, R15.reuse ;  /* 0x0000000f0d1f7220 */ /* 0x080fe20000400000 */
[----:B------:R-:W-:Y:S01]  /*1fe0*/  LOP3.LUT R18, R35, 0xffff, R18, 0xf8, !PT ;  /* 0x0000ffff23127812 */ /* 0x000fe200078ef812 */
[----:B------:R-:W-:Y:S01]  /*1ff0*/  FMUL R35, R17, R15 ;  /* 0x0000000f11237220 */ /* 0x000fe20000400000 */
[----:B------:R-:W-:Y:S01]  /*2000*/  FMUL R13, R27, R34 ;  /* 0x000000221b0d7220 */ /* 0x000fe20000400000 */
[----:B------:R-:W-:Y:S01]  /*2010*/  FMUL R17, R0, R31 ;  /* 0x0000001f00117220 */ /* 0x000fe20000400000 */
[----:B------:R-:W-:Y:S01]  /*2020*/  F2FP.SATFINITE.E4M3.F32.PACK_AB_MERGE_C R41, RZ, R41, RZ ;  /* 0x00000029ff29723e */ /* 0x000fe200048070ff */
[----:B------:R-:W-:Y:S01]  /*2030*/  FMUL R35, R10, R35 ;  /* 0x000000230a237220 */ /* 0x000fe20000400000 */
[C---:B------:R-:W-:Y:S01]  /*2040*/  @P1 FMUL R13, R8.reuse, R13 ;  /* 0x0000000d080d1220 */ /* 0x040fe20000400000 */
[----:B------:R-:W-:Y:S01]  /*2050*/  F2FP.SATFINITE.E4M3.F32.PACK_AB_MERGE_C R33, RZ, R33, RZ ;  /* 0x00000021ff21723e */ /* 0x000fe200048070ff */
[C---:B------:R-:W-:Y:S01]  /*2060*/  @P1 FMUL R17, R8.reuse, R17 ;  /* 0x0000001108111220 */ /* 0x040fe20000400000 */
[----:B------:R-:W-:Y:S01]  /*2070*/  @P1 FMUL R35, R8, R35 ;  /* 0x0000002308231220 */ /* 0x000fe20000400000 */
        /* <DEDUP_REMOVED lines=8> */
[----:B------:R-:W-:Y:S01]  /*2100*/  PRMT R31, R33, 0x7104, RZ ;  /* 0x00007104211f7816 */ /* 0x000fe200000000ff */
[----:B------:R-:W-:Y:S01]  /*2110*/  @P1 FMUL R39, R8, R39 ;  /* 0x0000002708271220 */ /* 0x000fe20000400000 */
[----:B------:R-:W-:Y:S01]  /*2120*/  LOP3.LUT R12, R12, 0xff, RZ, 0xc0, !PT ;  /* 0x000000ff0c0c7812 */ /* 0x000fe200078ec0ff */
[----:B------:R-:W-:Y:S01]  /*2130*/  @P1 FMUL R41, R8, R41 ;  /* 0x0000002908291220 */ /* 0x000fe20000400000 */
[----:B------:R-:W-:-:S02]  /*2140*/  LOP3.LUT R19, R19, 0xff0000, R32, 0xf8, !PT ;  /* 0x00ff000013137812 */ /* 0x000fc400078ef820 */
[----:B------:R-:W-:Y:S02]  /*2150*/  F2FP.SATFINITE.E4M3.F32.PACK_AB_MERGE_C R17, RZ, R17, RZ ;  /* 0x00000011ff11723e */ /* 0x000fe400048070ff */
[----:B------:R-:W-:Y:S02]  /*2160*/  LOP3.LUT R33, R16, 0xff, RZ, 0xc0, !PT ;  /* 0x000000ff10217812 */ /* 0x000fe400078ec0ff */
[----:B------:R-:W-:Y:S02]  /*2170*/  F2FP.SATFINITE.E4M3.F32.PACK_AB_MERGE_C R37, RZ, R37, RZ ;  /* 0x00000025ff25723e */ /* 0x000fe400048070ff */
[----:B------:R-:W-:Y:S02]  /*2180*/  SHF.L.U32 R35, R35, 0x10, RZ ;  /* 0x0000001023237819 */ /* 0x000fe400000006ff */
[----:B------:R-:W-:Y:S02]  /*2190*/  SHF.L.U32 R16, R13, 0x18, RZ ;  /* 0x000000180d107819 */ /* 0x000fe400000006ff */
[----:B------:R-:W-:-:S02]  /*21a0*/  LOP3.LUT R31, R12, 0xff00, R31, 0xf8, !PT ;  /* 0x0000ff000c1f7812 */ /* 0x000fc400078ef81f */
[----:B------:R-:W-:Y:S02]  /*21b0*/  SHF.L.U32 R12, R17, 0x10, RZ ;  /* 0x00000010110c7819 */ /* 0x000fe400000006ff */
[----:B------:R-:W-:Y:S01]  /*21c0*/  PRMT R32, R37, 0x7104, RZ ;  /* 0x0000710425207816 */ /* 0x000fe200000000ff */
[----:B------:R-:W-:Y:S01]  /*21d0*/  FMUL R37, R23, R30 ;  /* 0x0000001e17257220 */ /* 0x000fe20000400000 */
[----:B------:R-:W-:Y:S02]  /*21e0*/  LOP3.LUT R17, R18, 0xff0000, R35, 0xf8, !PT ;  /* 0x00ff000012117812 */ /* 0x000fe400078ef823 */
[----:B------:R-:W-:Y:S01]  /*21f0*/  LOP3.LUT R16, R19, 0xff000000, R16, 0xf8, !PT ;  /* 0xff00000013107812 */ /* 0x000fe200078ef810 */
[----:B------:R-:W-:Y:S01]  /*2200*/  @P1 FMUL R37, R8, R37 ;  /* 0x0000002508251220 */ /* 0x000fe20000400000 */
[----:B------:R-:W0:Y:S01]  /*2210*/  @!P2 LDC.64 R18, c[0x0][0x3a0] ;  /* 0x0000e800ff12ab82 */ /* 0x000e220000000a00 */
[----:B------:R-:W-:Y:S01]  /*2220*/  LOP3.LUT R32, R33, 0xff00, R32, 0xf8, !PT ;  /* 0x0000ff0021207812 */ /* 0x000fe200078ef820 */
[----:B------:R-:W-:Y:S01]  /*2230*/  FMUL R33, R25, R14 ;  /* 0x0000000e19217220 */ /* 0x000fe20000400000 */
[----:B------:R-:W-:-:S02]  /*2240*/  LOP3.LUT R31, R31, 0xff0000, R12, 0xf8, !PT ;  /* 0x00ff00001f1f7812 */ /* 0x000fc400078ef80c */
[----:B------:R-:W-:Y:S01]  /*2250*/  F2FP.SATFINITE.E4M3.F32.PACK_AB_MERGE_C R39, RZ, R39, RZ ;  /* 0x00000027ff27723e */ /* 0x000fe200048070ff */
[----:B------:R-:W-:Y:S01]  /*2260*/  @P1 FMUL R33, R8, R33 ;  /* 0x0000002108211220 */ /* 0x000fe20000400000 */
[----:B------:R-:W-:Y:S01]  /*2270*/  F2FP.SATFINITE.E4M3.F32.PACK_AB_MERGE_C R41, RZ, R41, RZ ;  /* 0x00000029ff29723e */ /* 0x000fe200048070ff */
[----:B------:R-:W1:Y:S01]  /*2280*/  LDC.64 R12, c[0x0][0x3c8] ;  /* 0x0000f200ff0c7b82 */ /* 0x000e620000000a00 */
[----:B------:R-:W-:Y:S02]  /*2290*/  F2FP.SATFINITE.E4M3.F32.PACK_AB_MERGE_C R37, RZ, R37, RZ ;  /* 0x00000025ff25723e */ /* 0x000fe400048070ff */
[----:B------:R-:W-:Y:S02]  /*22a0*/  F2FP.SATFINITE.E4M3.F32.PACK_AB_MERGE_C R33, RZ, R33, RZ ;  /* 0x00000021ff21723e */ /* 0x000fe400048070ff */
[----:B------:R-:W-:Y:S02]  /*22b0*/  SHF.L.U32 R39, R39, 0x10, RZ ;  /* 0x0000001027277819 */ /* 0x000fe400000006ff */
[----:B------:R-:W-:Y:S01]  /*22c0*/  LOP3.LUT R33, R33, 0xffff, RZ, 0xc0, !PT ;  /* 0x0000ffff21217812 */ /* 0x000fe200078ec0ff */
[----:B------:R-:W2:Y:S01]  /*22d0*/  LDC R35, c[0x0][0x380] ;  /* 0x0000e000ff237b82 */ /* 0x000ea20000000800 */
[----:B------:R-:W-:-:S02]  /*22e0*/  LOP3.LUT R41, R41, 0xffff, RZ, 0xc0, !PT ;  /* 0x0000ffff29297812 */ /* 0x000fc400078ec0ff */
[----:B------:R-:W-:Y:S02]  /*22f0*/  LOP3.LUT R37, R37, 0xffff, RZ, 0xc0, !PT ;  /* 0x0000ffff25257812 */ /* 0x000fe400078ec0ff */
[----:B------:R-:W-:Y:S02]  /*2300*/  SHF.L.U32 R30, R33, 0x18, RZ ;  /* 0x00000018211e7819 */ /* 0x000fe400000006ff */
[----:B------:R-:W-:Y:S01]  /*2310*/  LOP3.LUT R32, R32, 0xff0000, R39, 0xf8, !PT ;  /* 0x00ff000020207812 */ /* 0x000fe200078ef827 */
[----:B0-----:R-:W-:Y:S01]  /*2320*/  @!P2 IMAD.WIDE R18, R6, 0x4, R18 ;  /* 0x000000040612a825 */ /* 0x001fe200078e0212 */
[----:B------:R-:W-:Y:S02]  /*2330*/  SHF.L.U32 R33, R41, 0x18, RZ ;  /* 0x0000001829217819 */ /* 0x000fe400000006ff */
[----:B------:R-:W-:Y:S02]  /*2340*/  SHF.L.U32 R14, R37, 0x18, RZ ;  /* 0x00000018250e7819 */ /* 0x000fe400000006ff */
[----:B------:R-:W-:Y:S01]  /*2350*/  LOP3.LUT R31, R31, R30, RZ, 0xfc, !PT ;  /* 0x0000001e1f1f7212 */ /* 0x000fe200078efcff */
[----:B------:R0:W-:Y:S01]  /*2360*/  @!P2 STG.E desc[UR4][R18.64], R15 ;  /* 0x0000000f1200a986 */ /* 0x0001e2000c101904 */
[----:B------:R-:W-:Y:S01]  /*2370*/  LOP3.LUT R33, R32, R33, RZ, 0xfc, !PT ;  /* 0x0000002120217212 */ /* 0x000fe200078efcff */
[----:B-1----:R-:W-:Y:S01]  /*2380*/  IMAD.WIDE.U32 R12, R20, 0x8, R12 ;  /* 0x00000008140c7825 */ /* 0x002fe200078e000c */
[----:B------:R-:W-:-:S02]  /*2390*/  LOP3.LUT R14, R17, 0xff000000, R14, 0xf8, !PT ;  /* 0xff000000110e7812 */ /* 0x000fc400078ef80e */
[----:B------:R-:W-:-:S05]  /*23a0*/  MOV R17, R31 ;  /* 0x0000001f00117202 */ /* 0x000fca0000000f00 */
[----:B------:R1:W-:Y:S01]  /*23b0*/  STG.E.64 desc[UR4][R12.64], R16 ;  /* 0x000000100c007986 */ /* 0x0003e2000c101b04 */
[----:B--2---:R-:W-:Y:S02]  /*23c0*/  LEA R6, R35, R6, 0x2 ;  /* 0x0000000623067211 */ /* 0x004fe400078e10ff */
[----:B0-----:R-:W-:Y:S02]  /*23d0*/  MOV R15, R33 ;  /* 0x00000021000f7202 */ /* 0x001fe40000000f00 */
[----:B------:R-:W-:-:S03]  /*23e0*/  ISETP.GE.AND P0, PT, R6, UR12, PT ;  /* 0x0000000c06007c0c */ /* 0x000fc6000bf06270 */
[----:B------:R1:W-:Y:S10]  /*23f0*/  STG.E.64 desc[UR4][R12.64+0x100], R14 ;  /* 0x0001000e0c007986 */ /* 0x0003f4000c101b04 */
[----:B------:R-:W-:Y:S05]  /*2400*/  @!P0 BRA `(.L_x_5997) ;  /* 0xfffffff0008c8947 */ /* 0x000fea000383ffff */
[----:B------:R-:W-:Y:S05]  /*2410*/  BSYNC B1 ;  /* 0x0000000000017941 */ /* 0x000fea0003800000 */
.L_x_5995:
[----:B------:R-:W-:-:S07]  /*2420*/  HFMA2 R30, -RZ, RZ, 0, 0 ;  /* 0x00000000ff1e7431 */ /* 0x000fce00000001ff */
.L_x_5991:
[----:B------:R-:W-:Y:S05]  /*2430*/  BSYNC B0 ;  /* 0x0000000000007941 */ /* 0x000fea0003800000 */
.L_x_5990:
[----:B------:R-:W2:Y:S01]  /*2440*/  LDCU.64 UR6, c[0x0][0x3f8] ;  /* 0x00007f00ff0677ac */ /* 0x000ea20008000a00 */
[----:B------:R-:W3:Y:S01]  /*2450*/  S2R R4, SR_TID.X ;  /* 0x0000000000047919 */ /* 0x000ee20000002100 */
[----:B--2---:R-:W-:-:S04]  /*2460*/  UISETP.NE.U32.AND UP0, UPT, UR6, URZ, UPT ;  /* 0x000000ff0600728c */ /* 0x004fc8000bf05070 */
[----:B------:R-:W-:-:S09]  /*2470*/  UISETP.NE.AND.EX UP0, UPT, UR7, URZ, UPT, UP0 ;  /* 0x000000ff0700728c */ /* 0x000fd2000bf05300 */
[----:B------:R-:W-:Y:S05]  /*2480*/  BRA.U !UP0, `(.L_x_5998) ;  /* 0x0000000108a87547 */ /* 0x000fea000b800000 */
[----:B------:R-:W-:Y:S01]  /*2490*/  UMOV UR6, 0xffffffff ;  /* 0xffffffff00067882 */ /* 0x000fe20000000000 */
[----:B01-3--:R-:W-:Y:S02]  /*24a0*/  SHF.R.U32.HI R13, RZ, 0x5, R4 ;  /* 0x00000005ff0d7819 */ /* 0x00bfe40000011604 */
        /* <DEDUP_REMOVED lines=10> */
.L_x_6034:
        /* <DEDUP_REMOVED lines=17> */
[----:B------:R-:W-:-:S03]  /*2660*/  IMAD.MOV.U32 R0, RZ, RZ, RZ ;  /* 0x000000ffff007224 */ /* 0x000fc600078e00ff */
[----:B------:R-:W-:-:S05]  /*2670*/  @!P0 LEA R2, R4, R2, 0x2 ;  /* 0x0000000204028211 */ /* 0x000fca00078e10ff */
[----:B------:R0:W1:Y:S01]  /*2680*/  @!P0 LDS R0, [R2] ;  /* 0x0000000002008984 */ /* 0x0000620000000800 */
[----:B------:R-:W-:Y:S05]  /*2690*/  BRA.DIV UR6, `(.L_x_6001) ;  /* 0x0000000e06f87947 */ /* 0x000fea000b800000 */
[----:B-1----:R-:W1:Y:S02]  /*26a0*/  SHFL.DOWN PT, R3, R0, 0x2, 0x1f ;  /* 0x08401f0000037f89 */ /* 0x002e6400000e0000 */
[----:B-1----:R-:W-:-:S05]  /*26b0*/  FMNMX R3, R3, R0, !PT ;  /* 0x0000000003037209 */ /* 0x002fca0007800000 */
[----:B0-----:R0:W1:Y:S02]  /*26c0*/  SHFL.DOWN PT, R2, R3, 0x1, 0x1f ;  /* 0x08201f0003027f89 */ /* 0x00106400000e0000 */
.L_x_6037:
[----:B------:R-:W-:Y:S02]  /*26d0*/  ISETP.NE.AND P0, PT, R4, RZ, PT ;  /* 0x000000ff0400720c */ /* 0x000fe40003f05270 */
[----:B-1----:R-:W-:-:S11]  /*26e0*/  FMNMX R5, R3, R2, !PT ;  /* 0x0000000203057209 */ /* 0x002fd60007800000 */
[----:B------:R-:W-:Y:S05]  /*26f0*/  @P0 BRA `(.L_x_6000) ;  /* 0x0000000000080947 */ /* 0x000fea0003800000 */
[----:B0-----:R-:W0:Y:S02]  /*2700*/  LDC.64 R2, c[0x0][0x3f8] ;  /* 0x0000fe00ff027b82 */ /* 0x001e240000000a00 */
[----:B0-----:R1:W-:Y:S02]  /*2710*/  REDG.E.MAX.S32.STRONG.GPU desc[UR4][R2.64], R5 ;  /* 0x000000050200798e */ /* 0x0013e4000d12e304 */
.L_x_6000:
[----:B------:R-:W-:Y:S05]  /*2720*/  BSYNC B0 ;  /* 0x0000000000007941 */ /* 0x000fea0003800000 */
.L_x_5998:
[----:B------:R-:W2:Y:S02]  /*2730*/  LDCU.U8 UR6, c[0x0][0x404] ;  /* 0x00008080ff0677ac */ /* 0x000ea40008000000 */
[----:B--2---:R-:W-:-:S13]  /*2740*/  ISETP.NE.AND P0, PT, RZ, UR6, PT ;  /* 0x00000006ff007c0c */ /* 0x004fda000bf05270 */
        /* <DEDUP_REMOVED lines=11> */
[----:B01----:R-:W-:Y:S05]  /*2800*/  CALL.REL.NOINC `($__internal_75_$__cuda_sm20_rcp_rn_f32_slowpath) ;  /* 0x0000000c00dc7944 */ /* 0x003fea0003c00000 */
[----:B------:R-:W-:Y:S05]  /*2810*/  BRA `(.L_x_6003) ;  /* 0x0000000000107947 */ /* 0x000fea0003800000 */
.L_x_6002:
[----:B-1----:R-:W1:Y:S02]  /*2820*/  MUFU.RCP R5, R8 ;  /* 0x0000000800057308 */ /* 0x002e640000001000 */
[----:B-1----:R-:W-:-:S04]  /*2830*/  FFMA R0, R8, R5, -1 ;  /* 0xbf80000008007423 */ /* 0x002fc80000000005 */
[----:B------:R-:W-:-:S04]  /*2840*/  FADD.FTZ R0, -R0, -RZ ;  /* 0x800000ff00007221 */ /* 0x000fc80000010100 */
[----:B------:R-:W-:-:S07]  /*2850*/  FFMA R5, R5, R0, R5 ;  /* 0x0000000005057223 */ /* 0x000fce0000000005 */
.L_x_6003:
[----:B0-----:R-:W0:Y:S02]  /*2860*/  LDC.64 R2, c[0x0][0x3f0] ;  /* 0x0000fc00ff027b82 */ /* 0x001e240000000a00 */
[----:B0-----:R-:W-:Y:S01]  /*2870*/  STG.E desc[UR4][R2.64], R5 ;  /* 0x0000000502007986 */ /* 0x001fe2000c101904 */
[----:B------:R-:W-:Y:S05]  /*2880*/  EXIT ;  /* 0x000000000000794d */ /* 0x000fea0003800000 */
.L_x_5993:
[----:B------:R-:W-:Y:S01]  /*2890*/  HFMA2 R19, -RZ, RZ, 0, 5.9604644775390625e-08 ;  /* 0x00000001ff137431 */ /* 0x000fe200000001ff */
[----:B------:R-:W-:Y:S01]  /*28a0*/  BSSY B1, `(.L_x_6004) ;  /* 0x0000006000017945 */ /* 0x000fe20003800000 */
[----:B------:R-:W-:Y:S02]  /*28b0*/  MOV R39, 0x1f ;  /* 0x0000001f00277802 */ /* 0x000fe40000000f00 */
[----:B------:R-:W-:-:S07]  /*28c0*/  MOV R41, 0xffffffff ;  /* 0xffffffff00297802 */ /* 0x000fce0000000f00 */
[----:B------:R-:W-:Y:S05]  /*28d0*/  WARPSYNC.COLLECTIVE R41, `(.L_x_6005) ;  /* 0x0000000029087348 */ /* 0x000fea0003c00000 */
[----:B------:R0:W1:Y:S02]  /*28e0*/  SHFL.BFLY P0, R43, R15, R19, R39 ;  /* 0x0c0000130f2b7389 */ /* 0x0000640000000027 */
[----:B01----:R-:W-:Y:S05]  /*28f0*/  ENDCOLLECTIVE ;  /* 0x000000000000791b */ /* 0x003fea0003800000 */
.L_x_6005:
[----:B------:R-:W-:Y:S05]  /*2900*/  BSYNC B1 ;  /* 0x0000000000017941 */ /* 0x000fea0003800000 */
.L_x_6004:
[----:B------:R-:W-:Y:S02]  /*2910*/  HFMA2 R19, -RZ, RZ, 0, 1.1920928955078125e-07 ;  /* 0x00000002ff137431 */ /* 0x000fe400000001ff */
[----:B------:R-:W-:Y:S01]  /*2920*/  FADD R15, R15, R43 ;  /* 0x0000002b0f0f7221 */ /* 0x000fe20000000000 */
[----:B------:R-:W-:Y:S02]  /*2930*/  MOV R39, 0x1f ;  /* 0x0000001f00277802 */ /* 0x000fe40000000f00 */
[----:B------:R-:W-:-:S07]  /*2940*/  MOV R41, 0xffffffff ;  /* 0xffffffff00297802 */ /* 0x000fce0000000f00 */
[----:B------:R-:W-:Y:S05]  /*2950*/  WARPSYNC.COLLECTIVE R41, `(.L_x_6006) ;  /* 0x0000000029087348 */ /* 0x000fea0003c00000 */
[----:B------:R0:W1:Y:S02]  /*2960*/  SHFL.BFLY P0, R43, R15, R19, R39 ;  /* 0x0c0000130f2b7389 */ /* 0x0000640000000027 */
[----:B01----:R-:W-:Y:S05]  /*2970*/  ENDCOLLECTIVE ;  /* 0x000000000000791b */ /* 0x003fea0003800000 */
.L_x_6006:
[----:B------:R-:W-:Y:S02]  /*2980*/  HFMA2 R19, -RZ, RZ, 0, 2.384185791015625e-07 ;  /* 0x00000004ff137431 */ /* 0x000fe400000001ff */
[----:B------:R-:W-:-:S05]  /*2990*/  FADD R45, R15, R43 ;  /* 0x0000002b0f2d7221 */ /* 0x000fca0000000000 */
[----:B------:R-:W-:-:S07]  /*29a0*/  MOV R15, R45 ;  /* 0x0000002d000f7202 */ /* 0x000fce0000000f00 */
[----:B------:R-:W-:Y:S05]  /*29b0*/  WARPSYNC.COLLECTIVE R41, `(.L_x_6007) ;  /* 0x0000000029087348 */ /* 0x000fea0003c00000 */
[----:B------:R0:W1:Y:S02]  /*29c0*/  SHFL.BFLY P0, R43, R15, R19, R39 ;  /* 0x0c0000130f2b7389 */ /* 0x0000640000000027 */
[----:B01----:R-:W-:Y:S05]  /*29d0*/  ENDCOLLECTIVE ;  /* 0x000000000000791b */ /* 0x003fea0003800000 */
.L_x_6007:
[----:B------:R-:W-:Y:S02]  /*29e0*/  HFMA2 R19, -RZ, RZ, 0, 4.76837158203125e-07 ;  /* 0x00000008ff137431 */ /* 0x000fe400000001ff */
[----:B------:R-:W-:-:S05]  /*29f0*/  FADD R45, R45, R43 ;  /* 0x0000002b2d2d7221 */ /* 0x000fca0000000000 */
[----:B------:R-:W-:-:S07]  /*2a00*/  MOV R15, R45 ;  /* 0x0000002d000f7202 */ /* 0x000fce0000000f00 */
[----:B------:R-:W-:Y:S05]  /*2a10*/  WARPSYNC.COLLECTIVE R41, `(.L_x_6008) ;  /* 0x0000000029087348 */ /* 0x000fea0003c00000 */
[----:B------:R0:W1:Y:S02]  /*2a20*/  SHFL.BFLY P0, R43, R15, R19, R39 ;  /* 0x0c0000130f2b7389 */ /* 0x0000640000000027 */
[----:B01----:R-:W-:Y:S05]  /*2a30*/  ENDCOLLECTIVE ;  /* 0x000000000000791b */ /* 0x003fea0003800000 */
.L_x_6008:
[----:B------:R-:W-:Y:S02]  /*2a40*/  HFMA2 R19, -RZ, RZ, 0, 9.5367431640625e-07 ;  /* 0x00000010ff137431 */ /* 0x000fe400000001ff */
[----:B------:R-:W-:-:S05]  /*2a50*/  FADD R45, R45, R43 ;  /* 0x0000002b2d2d7221 */ /* 0x000fca0000000000 */
[----:B------:R-:W-:-:S07]  /*2a60*/  MOV R15, R45 ;  /* 0x0000002d000f7202 */ /* 0x000fce0000000f00 */
[----:B------:R-:W-:Y:S05]  /*2a70*/  WARPSYNC.COLLECTIVE R41, `(.L_x_6009) ;  /* 0x0000000029087348 */ /* 0x000fea0003c00000 */
[----:B------:R0:W1:Y:S02]  /*2a80*/  SHFL.BFLY P0, R43, R15, R19, R39 ;  /* 0x0c0000130f2b7389 */ /* 0x0000640000000027 */
[----:B01----:R-:W-:Y:S05]  /*2a90*/  ENDCOLLECTIVE ;  /* 0x000000000000791b */ /* 0x003fea0003800000 */
.L_x_6009:
        /* <DEDUP_REMOVED lines=38> */
.L_x_6010:
[----:B------:R-:W-:Y:S02]  /*2d00*/  HFMA2 R19, -RZ, RZ, 0, 1.1920928955078125e-07 ;  /* 0x00000002ff137431 */ /* 0x000fe400000001ff */
[----:B------:R-:W-:-:S07]  /*2d10*/  FADD R15, R15, R43 ;  /* 0x0000002b0f0f7221 */ /* 0x000fce0000000000 */
[----:B------:R-:W-:Y:S05]  /*2d20*/  WARPSYNC.COLLECTIVE R41, `(.L_x_6011) ;  /* 0x0000000029087348 */ /* 0x000fea0003c00000 */
[----:B------:R0:W1:Y:S02]  /*2d30*/  SHFL.BFLY P0, R43, R15, R19, R39 ;  /* 0x0c0000130f2b7389 */ /* 0x0000640000000027 */
[----:B01----:R-:W-:Y:S05]  /*2d40*/  ENDCOLLECTIVE ;  /* 0x000000000000791b */ /* 0x003fea0003800000 */
.L_x_6011:
[----:B------:R-:W-:Y:S01]  /*2d50*/  MOV R19, 0x4 ;  /* 0x0000000400137802 */ /* 0x000fe20000000f00 */
[----:B------:R-:W-:-:S07]  /*2d60*/  FADD R15, R15, R43 ;  /* 0x0000002b0f0f7221 */ /* 0x000fce0000000000 */
[----:B------:R-:W-:Y:S05]  /*2d70*/  WARPSYNC.COLLECTIVE R41, `(.L_x_6012) ;  /* 0x0000000029087348 */ /* 0x000fea0003c00000 */
[----:B------:R0:W1:Y:S02]  /*2d80*/  SHFL.BFLY P0, R43, R15, R19, R39 ;  /* 0x0c0000130f2b7389 */ /* 0x0000640000000027 */
[----:B01----:R-:W-:Y:S05]  /*2d90*/  ENDCOLLECTIVE ;  /* 0x000000000000791b */ /* 0x003fea0003800000 */
.L_x_6012:
[----:B------:R-:W-:Y:S02]  /*2da0*/  HFMA2 R19, -RZ, RZ, 0, 4.76837158203125e-07 ;  /* 0x00000008ff137431 */ /* 0x000fe400000001ff */
[----:B------:R-:W-:-:S07]  /*2db0*/  FADD R15, R15, R43 ;  /* 0x0000002b0f0f7221 */ /* 0x000fce0000000000 */
[----:B------:R-:W-:Y:S05]  /*2dc0*/  WARPSYNC.COLLECTIVE R41, `(.L_x_6013) ;  /* 0x0000000029087348 */ /* 0x000fea0003c00000 */
[----:B------:R0:W1:Y:S02]  /*2dd0*/  SHFL.BFLY P0, R43, R15, R19, R39 ;  /* 0x0c0000130f2b7389 */ /* 0x0000640000000027 */
[----:B01----:R-:W-:Y:S05]  /*2de0*/  ENDCOLLECTIVE ;  /* 0x000000000000791b */ /* 0x003fea0003800000 */
.L_x_6013:
[----:B------:R-:W-:Y:S01]  /*2df0*/  MOV R19, 0x10 ;  /* 0x0000001000137802 */ /* 0x000fe20000000f00 */
[----:B------:R-:W-:-:S07]  /*2e00*/  FADD R15, R15, R43 ;  /* 0x0000002b0f0f7221 */ /* 0x000fce0000000000 */
[----:B------:R-:W-:Y:S05]  /*2e10*/  WARPSYNC.COLLECTIVE R41, `(.L_x_6014) ;  /* 0x0000000029087348 */ /* 0x000fea0003c00000 */
[----:B------:R0:W1:Y:S02]  /*2e20*/  SHFL.BFLY P0, R43, R15, R19, R39 ;  /* 0x0c0000130f2b7389 */ /* 0x0000640000000027 */
[----:B01----:R-:W-:Y:S05]  /*2e30*/  ENDCOLLECTIVE ;  /* 0x000000000000791b */ /* 0x003fea0003800000 */
.L_x_6014:
[----:B------:R-:W-:Y:S05]  /*2e40*/  BRA `(.L_x_6015) ;  /* 0xffffffdc00247947 */ /* 0x000fea000383ffff */
.L_x_5996:
[----:B------:R-:W-:Y:S01]  /*2e50*/  HFMA2 R19, -RZ, RZ, 0, 5.9604644775390625e-08 ;  /* 0x00000001ff137431 */ /* 0x000fe200000001ff */
[----:B------:R-:W-:Y:S01]  /*2e60*/  BSSY B2, `(.L_x_6016) ;  /* 0x0000006000027945 */ /* 0x000fe20003800000 */
[----:B------:R-:W-:Y:S02]  /*2e70*/  MOV R39, 0x1f ;  /* 0x0000001f00277802 */ /* 0x000fe40000000f00 */
[----:B------:R-:W-:-:S07]  /*2e80*/  MOV R41, 0xffffffff ;  /* 0xffffffff00297802 */ /* 0x000fce0000000f00 */
[----:B------:R-:W-:Y:S05]  /*2e90*/  WARPSYNC.COLLECTIVE R41, `(.L_x_6017) ;  /* 0x0000000029087348 */ /* 0x000fea0003c00000 */
[----:B------:R0:W1:Y:S02]  /*2ea0*/  SHFL.BFLY P0, R43, R15, R19, R39 ;  /* 0x0c0000130f2b7389 */ /* 0x0000640000000027 */
[----:B01----:R-:W-:Y:S05]  /*2eb0*/  ENDCOLLECTIVE ;  /* 0x000000000000791b */ /* 0x003fea0003800000 */
.L_x_6017:
[----:B------:R-:W-:Y:S05]  /*2ec0*/  BSYNC B2 ;  /* 0x0000000000027941 */ /* 0x000fea0003800000 */
.L_x_6016:
[----:B------:R-:W-:Y:S02]  /*2ed0*/  HFMA2 R19, -RZ, RZ, 0, 1.1920928955078125e-07 ;  /* 0x00000002ff137431 */ /* 0x000fe400000001ff */
[----:B------:R-:W-:Y:S01]  /*2ee0*/  FADD R15, R15, R43 ;  /* 0x0000002b0f0f7221 */ /* 0x000fe20000000000 */
[----:B------:R-:W-:Y:S01]  /*2ef0*/  IMAD.MOV.U32 R39, RZ, RZ, 0x1f ;  /* 0x0000001fff277424 */ /* 0x000fe200078e00ff */
[----:B------:R-:W-:-:S07]  /*2f00*/  MOV R41, 0xffffffff ;  /* 0xffffffff00297802 */ /* 0x000fce0000000f00 */
[----:B------:R-:W-:Y:S05]  /*2f10*/  WARPSYNC.COLLECTIVE R41, `(.L_x_6018) ;  /* 0x0000000029087348 */ /* 0x000fea0003c00000 */
[----:B------:R0:W1:Y:S02]  /*2f20*/  SHFL.BFLY P0, R43, R15, R19, R39 ;  /* 0x0c0000130f2b7389 */ /* 0x0000640000000027 */
[----:B01----:R-:W-:Y:S05]  /*2f30*/  ENDCOLLECTIVE ;  /* 0x000000000000791b */ /* 0x003fea0003800000 */
.L_x_6018:
[----:B------:R-:W-:Y:S02]  /*2f40*/  HFMA2 R19, -RZ, RZ, 0, 2.384185791015625e-07 ;  /* 0x00000004ff137431 */ /* 0x000fe400000001ff */
[----:B------:R-:W-:-:S05]  /*2f50*/  FADD R45, R15, R43 ;  /* 0x0000002b0f2d7221 */ /* 0x000fca0000000000 */
[----:B------:R-:W-:-:S07]  /*2f60*/  MOV R15, R45 ;  /* 0x0000002d000f7202 */ /* 0x000fce0000000f00 */
[----:B------:R-:W-:Y:S05]  /*2f70*/  WARPSYNC.COLLECTIVE R41, `(.L_x_6019) ;  /* 0x0000000029087348 */ /* 0x000fea0003c00000 */
[----:B------:R0:W1:Y:S02]  /*2f80*/  SHFL.BFLY P0, R43, R15, R19, R39 ;  /* 0x0c0000130f2b7389 */ /* 0x0000640000000027 */
[----:B01----:R-:W-:Y:S05]  /*2f90*/  ENDCOLLECTIVE ;  /* 0x000000000000791b */ /* 0x003fea0003800000 */
.L_x_6019:
[----:B------:R-:W-:Y:S02]  /*2fa0*/  HFMA2 R19, -RZ, RZ, 0, 4.76837158203125e-07 ;  /* 0x00000008ff137431 */ /* 0x000fe400000001ff */
[----:B------:R-:W-:-:S05]  /*2fb0*/  FADD R45, R45, R43 ;  /* 0x0000002b2d2d7221 */ /* 0x000fca0000000000 */
[----:B------:R-:W-:-:S07]  /*2fc0*/  MOV R15, R45 ;  /* 0x0000002d000f7202 */ /* 0x000fce0000000f00 */
[----:B------:R-:W-:Y:S05]  /*2fd0*/  WARPSYNC.COLLECTIVE R41, `(.L_x_6020) ;  /* 0x0000000029087348 */ /* 0x000fea0003c00000 */
[----:B------:R0:W1:Y:S02]  /*2fe0*/  SHFL.BFLY P0, R43, R15, R19, R39 ;  /* 0x0c0000130f2b7389 */ /* 0x0000640000000027 */
[----:B01----:R-:W-:Y:S05]  /*2ff0*/  ENDCOLLECTIVE ;  /* 0x000000000000791b */ /* 0x003fea0003800000 */
.L_x_6020:
[----:B------:R-:W-:Y:S02]  /*3000*/  HFMA2 R19, -RZ, RZ, 0, 9.5367431640625e-07 ;  /* 0x00000010ff137431 */ /* 0x000fe400000001ff */
[----:B------:R-:W-:-:S05]  /*3010*/  FADD R45, R45, R43 ;  /* 0x0000002b2d2d7221 */ /* 0x000fca0000000000 */
[----:B------:R-:W-:-:S07]  /*3020*/  MOV R15, R45 ;  /* 0x0000002d000f7202 */ /* 0x000fce0000000f00 */
[----:B------:R-:W-:Y:S05]  /*3030*/  WARPSYNC.COLLECTIVE R41, `(.L_x_6021) ;  /* 0x0000000029087348 */ /* 0x000fea0003c00000 */
[----:B------:R0:W1:Y:S02]  /*3040*/  SHFL.BFLY P0, R43, R15, R19, R39 ;  /* 0x0c0000130f2b7389 */ /* 0x0000640000000027 */
[----:B01----:R-:W-:Y:S05]  /*3050*/  ENDCOLLECTIVE ;  /* 0x000000000000791b */ /* 0x003fea0003800000 */
.L_x_6021:
        /* <DEDUP_REMOVED lines=38> */
.L_x_6022:
[----:B------:R-:W-:Y:S02]  /*32c0*/  HFMA2 R19, -RZ, RZ, 0, 1.1920928955078125e-07 ;  /* 0x00000002ff137431 */ /* 0x000fe400000001ff */
[----:B------:R-:W-:-:S07]  /*32d0*/  FADD R15, R15, R43 ;  /* 0x0000002b0f0f7221 */ /* 0x000fce0000000000 */
[----:B------:R-:W-:Y:S05]  /*32e0*/  WARPSYNC.COLLECTIVE R41, `(.L_x_6023) ;  /* 0x0000000029087348 */ /* 0x000fea0003c00000 */
[----:B------:R0:W1:Y:S02]  /*32f0*/  SHFL.BFLY P0, R43, R15, R19, R39 ;  /* 0x0c0000130f2b7389 */ /* 0x0000640000000027 */
[----:B01----:R-:W-:Y:S05]  /*3300*/  ENDCOLLECTIVE ;  /* 0x000000000000791b */ /* 0x003fea0003800000 */
.L_x_6023:
[----:B------:R-:W-:Y:S01]  /*3310*/  MOV R19, 0x4 ;  /* 0x0000000400137802 */ /* 0x000fe20000000f00 */
[----:B------:R-:W-:-:S07]  /*3320*/  FADD R15, R15, R43 ;  /* 0x0000002b0f0f7221 */ /* 0x000fce0000000000 */
[----:B------:R-:W-:Y:S05]  /*3330*/  WARPSYNC.COLLECTIVE R41, `(.L_x_6024) ;  /* 0x0000000029087348 */ /* 0x000fea0003c00000 */
[----:B------:R0:W1:Y:S02]  /*3340*/  SHFL.BFLY P0, R43, R15, R19, R39 ;  /* 0x0c0000130f2b7389 */ /* 0x0000640000000027 */
[----:B01----:R-:W-:Y:S05]  /*3350*/  ENDCOLLECTIVE ;  /* 0x000000000000791b */ /* 0x003fea0003800000 */
.L_x_6024:
[----:B------:R-:W-:Y:S02]  /*3360*/  HFMA2 R19, -RZ, RZ, 0, 4.76837158203125e-07 ;  /* 0x00000008ff137431 */ /* 0x000fe400000001ff */
[----:B------:R-:W-:-:S07]  /*3370*/  FADD R15, R15, R43 ;  /* 0x0000002b0f0f7221 */ /* 0x000fce0000000000 */
[----:B------:R-:W-:Y:S05]  /*3380*/  WARPSYNC.COLLECTIVE R41, `(.L_x_6025) ;  /* 0x0000000029087348 */ /* 0x000fea0003c00000 */
[----:B------:R0:W1:Y:S02]  /*3390*/  SHFL.BFLY P0, R43, R15, R19, R39 ;  /* 0x0c0000130f2b7389 */ /* 0x0000640000000027 */
[----:B01----:R-:W-:Y:S05]  /*33a0*/  ENDCOLLECTIVE ;  /* 0x000000000000791b */ /* 0x003fea0003800000 */
.L_x_6025:
[----:B------:R-:W-:Y:S01]  /*33b0*/  MOV R19, 0x10 ;  /* 0x0000001000137802 */ /* 0x000fe20000000f00 */
[----:B------:R-:W-:-:S07]  /*33c0*/  FADD R15, R15, R43 ;  /* 0x0000002b0f0f7221 */ /* 0x000fce0000000000 */
[----:B------:R-:W-:Y:S05]  /*33d0*/  WARPSYNC.COLLECTIVE R41, `(.L_x_6026) ;  /* 0x0000000029087348 */ /* 0x000fea0003c00000 */
[----:B------:R0:W1:Y:S02]  /*33e0*/  SHFL.BFLY P0, R43, R15, R19, R39 ;  /* 0x0c0000130f2b7389 */ /* 0x0000640000000027 */
[----:B01----:R-:W-:Y:S05]  /*33f0*/  ENDCOLLECTIVE ;  /* 0x000000000000791b */ /* 0x003fea0003800000 */
.L_x_6026:
[----:B------:R-:W-:Y:S05]  /*3400*/  BRA `(.L_x_6027) ;  /* 0xffffffe8001c7947 */ /* 0x000fea000383ffff */
.L_x_5999:
[----:B------:R-:W-:Y:S01]  /*3410*/  HFMA2 R6, -RZ, RZ, 0, 9.5367431640625e-07 ;  /* 0x00000010ff067431 */ /* 0x000fe200000001ff */
[----:B------:R-:W-:Y:S01]  /*3420*/  BSSY B0, `(.L_x_6028) ;  /* 0x0000006000007945 */ /* 0x000fe20003800000 */
[----:B------:R-:W-:Y:S02]  /*3430*/  MOV R15, 0x1f ;  /* 0x0000001f000f7802 */ /* 0x000fe40000000f00 */
[----:B------:R-:W-:-:S07]  /*3440*/  MOV R41, 0xffffffff ;  /* 0xffffffff00297802 */ /* 0x000fce0000000f00 */
[----:B-----5:R-:W-:Y:S05]  /*3450*/  WARPSYNC.COLLECTIVE R41, `(.L_x_6029) ;  /* 0x0000000029087348 */ /* 0x020fea0003c00000 */
[----:B------:R0:W1:Y:S02]  /*3460*/  SHFL.DOWN P0, R11, R30, R6, R15 ;  /* 0x080000061e0b7389 */ /* 0x000064000000000f */
[----:B01---5:R-:W-:Y:S05]  /*3470*/  ENDCOLLECTIVE ;  /* 0x000000000000791b */ /* 0x023fea0003800000 */
.L_x_6029:
[----:B------:R-:W-:Y:S05]  /*3480*/  BSYNC B0 ;  /* 0x0000000000007941 */ /* 0x000fea0003800000 */
.L_x_6028:
        /* <DEDUP_REMOVED lines=9> */
.L_x_6030:
[----:B------:R-:W-:Y:S01]  /*3520*/  HFMA2 R6, -RZ, RZ, 0, 2.384185791015625e-07 ;  /* 0x00000004ff067431 */ /* 0x000fe200000001ff */
[----:B------:R-:W-:-:S04]  /*3530*/  MOV R0, R11 ;  /* 0x0000000b00007202 */ /* 0x000fc80000000f00 */
[----:B------:R-:W-:-:S04]  /*3540*/  FMNMX R0, R3, R0, !PT ;  /* 0x0000000003007209 */ /* 0x000fc80007800000 */
[----:B------:R-:W-:-:S07]  /*3550*/  MOV R30, R0 ;  /* 0x00000000001e7202 */ /* 0x000fce0000000f00 */
[----:B------:R-:W-:Y:S05]  /*3560*/  WARPSYNC.COLLECTIVE R41, `(.L_x_6031) ;  /* 0x0000000029087348 */ /* 0x000fea0003c00000 */
[----:B------:R0:W1:Y:S02]  /*3570*/  SHFL.DOWN P0, R11, R30, R6, R15 ;  /* 0x080000061e0b7389 */ /* 0x000064000000000f */
[----:B01----:R-:W-:Y:S05]  /*3580*/  ENDCOLLECTIVE ;  /* 0x000000000000791b */ /* 0x003fea0003800000 */
.L_x_6031:
[----:B------:R-:W-:Y:S01]  /*3590*/  HFMA2 R6, -RZ, RZ, 0, 1.1920928955078125e-07 ;  /* 0x00000002ff067431 */ /* 0x000fe200000001ff */
[----:B------:R-:W-:-:S04]  /*35a0*/  MOV R9, R11 ;  /* 0x0000000b00097202 */ /* 0x000fc80000000f00 */
[----:B------:R-:W-:-:S05]  /*35b0*/  FMNMX R9, R0, R9, !PT ;  /* 0x0000000900097209 */ /* 0x000fca0007800000 */
[----:B------:R-:W-:-:S07]  /*35c0*/  IMAD.MOV.U32 R30, RZ, RZ, R9 ;  /* 0x000000ffff1e7224 */ /* 0x000fce00078e0009 */
[----:B------:R-:W-:Y:S05]  /*35d0*/  WARPSYNC.COLLECTIVE R41, `(.L_x_6032) ;  /* 0x0000000029087348 */ /* 0x000fea0003c00000 */
[----:B------:R0:W1:Y:S02]  /*35e0*/  SHFL.DOWN P0, R11, R30, R6, R15 ;  /* 0x080000061e0b7389 */ /* 0x000064000000000f */
[----:B01----:R-:W-:Y:S05]  /*35f0*/  ENDCOLLECTIVE ;  /* 0x000000000000791b */ /* 0x003fea0003800000 */
.L_x_6032:
[----:B------:R-:W-:Y:S01]  /*3600*/  HFMA2 R6, -RZ, RZ, 0, 5.9604644775390625e-08 ;  /* 0x00000001ff067431 */ /* 0x000fe200000001ff */
[----:B------:R-:W-:-:S04]  /*3610*/  MOV R2, R11 ;  /* 0x0000000b00027202 */ /* 0x000fc80000000f00 */
[----:B------:R-:W-:-:S04]  /*3620*/  FMNMX R2, R9, R2, !PT ;  /* 0x0000000209027209 */ /* 0x000fc80007800000 */
[----:B------:R-:W-:-:S07]  /*3630*/  MOV R30, R2 ;  /* 0x00000002001e7202 */ /* 0x000fce0000000f00 */
[----:B------:R-:W-:Y:S05]  /*3640*/  WARPSYNC.COLLECTIVE R41, `(.L_x_6033) ;  /* 0x0000000029087348 */ /* 0x000fea0003c00000 */
[----:B------:R0:W1:Y:S02]  /*3650*/  SHFL.DOWN P0, R11, R30, R6, R15 ;  /* 0x080000061e0b7389 */ /* 0x000064000000000f */
[----:B01----:R-:W-:Y:S05]  /*3660*/  ENDCOLLECTIVE ;  /* 0x000000000000791b */ /* 0x003fea0003800000 */
.L_x_6033:
[----:B------:R-:W-:Y:S05]  /*3670*/  BRA `(.L_x_6034) ;  /* 0xffffffec00b47947 */ /* 0x000fea000383ffff */
.L_x_6001:
[----:B------:R-:W-:Y:S01]  /*3680*/  HFMA2 R6, -RZ, RZ, 0, 1.1920928955078125e-07 ;  /* 0x00000002ff067431 */ /* 0x000fe200000001ff */
[----:B-1----:R-:W-:Y:S02]  /*3690*/  MOV R30, R0 ;  /* 0x00000000001e7202 */ /* 0x002fe40000000f00 */
[----:B------:R-:W-:Y:S02]  /*36a0*/  MOV R15, 0x1f ;  /* 0x0000001f000f7802 */ /* 0x000fe40000000f00 */
[----:B------:R-:W-:-:S07]  /*36b0*/  MOV R41, 0xffffffff ;  /* 0xffffffff00297802 */ /* 0x000fce0000000f00 */
[----:B0----5:R-:W-:Y:S05]  /*36c0*/  WARPSYNC.COLLECTIVE R41, `(.L_x_6035) ;  /* 0x0000000029087348 */ /* 0x021fea0003c00000 */
[----:B------:R1:W2:Y:S02]  /*36d0*/  SHFL.DOWN P0, R11, R30, R6, R15 ;  /* 0x080000061e0b7389 */ /* 0x0002a4000000000f */
[----:B012--5:R-:W-:Y:S05]  /*36e0*/  ENDCOLLECTIVE ;  /* 0x000000000000791b */ /* 0x027fea0003800000 */
.L_x_6035:
[----:B------:R-:W-:Y:S01]  /*36f0*/  HFMA2 R6, -RZ, RZ, 0, 5.9604644775390625e-08 ;  /* 0x00000001ff067431 */ /* 0x000fe200000001ff */
[----:B------:R-:W-:-:S04]  /*3700*/  MOV R3, R11 ;  /* 0x0000000b00037202 */ /* 0x000fc80000000f00 */
[----:B------:R-:W-:-:S04]  /*3710*/  FMNMX R3, R3, R0, !PT ;  /* 0x0000000003037209 */ /* 0x000fc80007800000 */
[----:B------:R-:W-:-:S07]  /*3720*/  MOV R30, R3 ;  /* 0x00000003001e7202 */ /* 0x000fce0000000f00 */
[----:B------:R-:W-:Y:S05]  /*3730*/  WARPSYNC.COLLECTIVE R41, `(.L_x_6036) ;  /* 0x0000000029087348 */ /* 0x000fea0003c00000 */
[----:B------:R0:W1:Y:S02]  /*3740*/  SHFL.DOWN P0, R11, R30, R6, R15 ;  /* 0x080000061e0b7389 */ /* 0x000064000000000f */
[----:B01----:R-:W-:Y:S05]  /*3750*/  ENDCOLLECTIVE ;  /* 0x000000000000791b */ /* 0x003fea0003800000 */
.L_x_6036:
[----:B------:R-:W-:Y:S01]  /*3760*/  MOV R2, R11 ;  /* 0x0000000b00027202 */ /* 0x000fe20000000f00 */
[----:B------:R-:W-:Y:S06]  /*3770*/  BRA `(.L_x_6037) ;  /* 0xffffffec00d47947 */ /* 0x000fec000383ffff */
        .weak           $__internal_75_$__cuda_sm20_rcp_rn_f32_slowpath
        .type           $__internal_75_$__cuda_sm20_rcp_rn_f32_slowpath,@function
        .size           $__internal_75_$__cuda_sm20_rcp_rn_f32_slowpath,(.L_x_6117 - $__internal_75_$__cuda_sm20_rcp_rn_f32_slowpath)
$__internal_75_$__cuda_sm20_rcp_rn_f32_slowpath:
        /* <DEDUP_REMOVED lines=14> */
.L_x_6038:
        /* <DEDUP_REMOVED lines=33> */
.L_x_6040:
[----:B------:R0:W1:Y:S02]  /*3a70*/  MUFU.RCP R2, R8 ;  /* 0x0000000800027308 */ /* 0x0000640000001000 */
.L_x_6039:
[----:B-1----:R-:W-:Y:S02]  /*3a80*/  MOV R5, R2 ;  /* 0x0000000200057202 */ /* 0x002fe40000000f00 */
[----:B------:R-:W-:Y:S02]  /*3a90*/  MOV R2, R7 ;  /* 0x0000000700027202 */ /* 0x000fe40000000f00 */
[----:B------:R-:W-:-:S04]  /*3aa0*/  MOV R3, 0x0 ;  /* 0x0000000000037802 */ /* 0x000fc80000000f00 */
[----:B0-----:R-:W-:Y:S05]  /*3ab0*/  RET.REL.NODEC R2 `(_ZN18transformer_engine13normalization24rmsnorm_fwd_tuned_kernelINS0_13Kernel_traitsI13__nv_bfloat16S3_13__nv_fp8_e4m3fjLj512ELj1ELj4ELj1ELj16ENS0_18Kernel_traits_baseILj512ES3_S3_S4_fjLj128EEEEEEEvNS0_19ForwardKernelParamsE) ;  /* 0xffffffc402507950 */ /* 0x001fea0003c3ffff */
.L_x_6041:
        /* <DEDUP_REMOVED lines=12> */
.L_x_6117:


//--------------------- .nv.shared._ZN18transformer_engine13normalization26rmsnorm_fwd_general_kernelINS0_13Kernel_traitsIff13__nv_bfloat16fjLj8192ELj1ELj1ELj4ELj16ENS0_18Kernel_traits_baseILj8192EffS3_fjLj128EEEEEEEvNS0_19ForwardKernelParamsE --------------------------
	.section	.nv.shared._ZN18transformer_engine13normalization26rmsnorm_fwd_general_kernelINS0_13Kernel_traitsIff13__nv_bfloat16fjLj8192ELj1ELj1ELj4ELj16ENS0_18Kernel_traits_baseILj8192EffS3_fjLj128EEEEEEEvNS0_19ForwardKernelParamsE,"aw",@nobits
	.sectionflags	@""
	.align	16
.nv.shared._ZN18transformer_engine13normalization26rmsnorm_fwd_general_kernelINS0_13Kernel_traitsIff13__nv_bfloat16fjLj8192ELj1ELj1ELj4ELj16ENS0_18Kernel_traits_baseILj8192EffS3_fjLj128EEEEEEEvNS0_19ForwardKernelParamsE:
	.zero		1072


//--------------------- .nv.shared.reserved.0     --------------------------
	.section	.nv.shared.reserved.0,"aw",@nobits
	.weak		__nv_reservedSMEM_offset_0_alias
	.size		__nv_reservedSMEM_offset_0_alias, 0, 64
	.other		__nv_reservedSMEM_offset_0_alias,@"STO_CUDA_RESERVED_SHARED STV_DEFAULT"
__nv_reservedSMEM_offset_0_alias:
	.zero		0
	.zero		64


//--------------------- .nv.shared._ZN18transformer_engine13normalization26rmsnorm_fwd_general_kernelINS0_13Kernel_traitsI13__nv_bfloat16S3_S3_fjLj8192ELj1ELj1ELj4ELj16ENS0_18Kernel_traits_baseILj8192ES3_S3_S3_fjLj128EEEEEEEvNS0_19ForwardKernelParamsE --------------------------
	.section	.nv.shared._ZN18transformer_engine13normalization26rmsnorm_fwd_general_kernelINS0_13Kernel_traitsI13__nv_bfloat16S3_S3_fjLj8192ELj1ELj1ELj4ELj16ENS0_18Kernel_traits_baseILj8192ES3_S3_S3_fjLj128EEEEEEEvNS0_19ForwardKernelParamsE,"aw",@nobits
	.sectionflags	@""
	.align	16
.nv.shared._ZN18transformer_engine13normalization26rmsnorm_fwd_general_kernelINS0_13Kernel_traitsI13__nv_bfloat16S3_S3_fjLj8192ELj1ELj1ELj4ELj16ENS0_18Kernel_traits_baseILj8192ES3_S3_S3_fjLj128EEEEEEEvNS0_19ForwardKernelParamsE:
	.zero		1072


//--------------------- .nv.shared._ZN18transformer_engine13normalization26rmsnorm_fwd_general_kernelINS0_13Kernel_traitsIff6__halffjLj8192ELj1ELj1ELj4ELj16ENS0_18Kernel_traits_baseILj8192EffS3_fjLj128EEEEEEEvNS0_19ForwardKernelParamsE --------------------------
	.section	.nv.shared._ZN18transformer_engine13normalization26rmsnorm_fwd_general_kernelINS0_13Kernel_traitsIff6__halffjLj8192ELj1ELj1ELj4ELj16ENS0_18Kernel_traits_baseILj8192EffS3_fjLj128EEEEEEEvNS0_19ForwardKernelParamsE,"aw",@nobits
	.sectionflags	@""
	.align	16
.nv.shared._ZN18transformer_engine13normalization26rmsnorm_fwd_general_kernelINS0_13Kernel_traitsIff6__halffjLj8192ELj1ELj1ELj4ELj16ENS0_18Kernel_traits_baseILj8192EffS3_fjLj128EEEEEEEvNS0_19ForwardKernelParamsE:
	.zero		1072


//--------------------- .nv.shared._ZN18transformer_engine13normalization26rmsnorm_fwd_general_kernelINS0_13Kernel_traitsI6__halfS3_S3_fjLj8192ELj1ELj1ELj4ELj16ENS0_18Kernel_traits_baseILj8192ES3_S3_S3_fjLj128EEEEEEEvNS0_19ForwardKernelParamsE --------------------------
	.section	.nv.shared._ZN18transformer_engine13normalization26rmsnorm_fwd_general_kernelINS0_13Kernel_traitsI6__halfS3_S3_fjLj8192ELj1ELj1ELj4ELj16ENS0_18Kernel_traits_baseILj8192ES3_S3_S3_fjLj128EEEEEEEvNS0_19ForwardKernelParamsE,"aw",@nobits
	.sectionflags	@""
	.align	16
.nv.shared._ZN18transformer_engine13normalization26rmsnorm_fwd_general_kernelINS0_13Kernel_traitsI6__halfS3_S3_fjLj8192ELj1ELj1ELj4ELj16ENS0_18Kernel_traits_baseILj8192ES3_S3_S3_fjLj128EEEEEEEvNS0_19ForwardKernelParamsE:
	.zero		1072


//--------------------- .nv.shared._ZN18transformer_engine13normalization26rmsnorm_fwd_general_kernelINS0_13Kernel_traitsIffffjLj8192ELj1ELj1ELj4ELj16ENS0_18Kernel_traits_baseILj8192EffffjLj128EEEEEEEvNS0_19ForwardKernelParamsE --------------------------
	.section	.nv.shared._ZN18transformer_engine13normalization26rmsnorm_fwd_general_kernelINS0_13Kernel_traitsIffffjLj8192ELj1ELj1ELj4ELj16ENS0_18Kernel_traits_baseILj8192EffffjLj128EEEEEEEvNS0_19ForwardKernelParamsE,"aw",@nobits
	.sectionflags	@""
	.align	16
.nv.shared._ZN18transformer_engine13normalization26rmsnorm_fwd_general_kernelINS0_13Kernel_traitsIffffjLj8192ELj1ELj1ELj4ELj16ENS0_18Kernel_traits_baseILj8192EffffjLj128EEEEEEEvNS0_19ForwardKernelParamsE:
	.zero		1072


//--------------------- .nv.shared._ZN18transformer_engine13normalization26rmsnorm_fwd_general_kernelINS0_13Kernel_traitsIff13__nv_bfloat16fjLj2048ELj1ELj4ELj1ELj16ENS0_18Kernel_traits_baseILj2048EffS3_fjLj128EEEEEEEvNS0_19ForwardKernelParamsE --------------------------
	.section	.nv.shared._ZN18transformer_engine13normalization26rmsnorm_fwd_general_kernelINS0_13Kernel_traitsIff13__nv_bfloat16fjLj2048ELj1ELj4ELj1ELj16ENS0_18Kernel_traits_baseILj2048EffS3_fjLj128EEEEEEEvNS0_19ForwardKernelParamsE,"aw",@nobits
	.sectionflags	@""
	.align	16
.nv.shared._ZN18transformer_engine13normalization26rmsnorm_fwd_general_kernelINS0_13Kernel_traitsIff13__nv_bfloat16fjLj2048ELj1ELj4ELj1ELj16ENS0_18Kernel_traits_baseILj2048EffS3_fjLj128EEEEEEEvNS0_19ForwardKernelParamsE:
	.zero		1040


//--------------------- .nv.shared._ZN18transformer_engine13normalization26rmsnorm_fwd_general_kernelINS0_13Kernel_traitsI13__nv_bfloat16S3_S3_fjLj2048ELj1ELj4ELj1ELj16ENS0_18Kernel_traits_baseILj2048ES3_S3_S3_fjLj128EEEEEEEvNS0_19ForwardKernelParamsE --------------------------
	.section	.nv.shared._ZN18transformer_engine13normalization26rmsnorm_fwd_general_kernelINS0_13Kernel_traitsI13__nv_bfloat16S3_S3_fjLj2048ELj1ELj4ELj1ELj16ENS0_18Kernel_traits_baseILj2048ES3_S3_S3_fjLj128EEEEEEEvNS0_19ForwardKernelParamsE,"aw",@nobits
	.sectionflags	@""
	.align	16
.nv.shared._ZN18transformer_engine13normalization26rmsnorm_fwd_general_kernelINS0_13Kernel_traitsI13__nv_bfloat16S3_S3_fjLj2048ELj1ELj4ELj1ELj16ENS0_18Kernel_traits_baseILj2048ES3_S3_S3_fjLj128EEEEEEEvNS0_19ForwardKernelParamsE:
	.zero		1040


//--------------------- .nv.shared._ZN18transformer_engine13normalization26rmsnorm_fwd_general_kernelINS0_13Kernel_traitsIff6__halffjLj2048ELj1ELj4ELj1ELj16ENS0_18Kernel_traits_baseILj2048EffS3_fjLj128EEEEEEEvNS0_19ForwardKernelParamsE --------------------------
	.section	.nv.shared._ZN18transformer_engine13normalization26rmsnorm_fwd_general_kernelINS0_13Kernel_traitsIff6__halffjLj2048ELj1ELj4ELj1ELj16ENS0_18Kernel_traits_baseILj2048EffS3_fjLj128EEEEEEEvNS0_19ForwardKernelParamsE,"aw",@nobits
	.sectionflags	@""
	.align	16
.nv.shared._ZN18transformer_engine13normalization26rmsnorm_fwd_general_kernelINS0_13Kernel_traitsIff6__halffjLj2048ELj1ELj4ELj1ELj16ENS0_18Kernel_traits_baseILj2048EffS3_fjLj128EEEEEEEvNS0_19ForwardKernelParamsE:
	.zero		1040


//--------------------- .nv.shared._ZN18transformer_engine13normalization26rmsnorm_fwd_general_kernelINS0_13Kernel_traitsI6__halfS3_S3_fjLj2048ELj1ELj4ELj1ELj16ENS0_18Kernel_traits_baseILj2048ES3_S3_S3_fjLj128EEEEEEEvNS0_19ForwardKernelParamsE --------------------------
	.section	.nv.shared._ZN18transformer_engine13normalization26rmsnorm_fwd_general_kernelINS0_13Kernel_traitsI6__halfS3_S3_fjLj2048ELj1ELj4ELj1ELj16ENS0_18Kernel_traits_baseILj2048ES3_S3_S3_fjLj128EEEEEEEvNS0_19ForwardKernelParamsE,"aw",@nobits
	.sectionflags	@""
	.align	16
.nv.shared._ZN18transformer_engine13normalization26rmsnorm_fwd_general_kernelINS0_13Kernel_traitsI6__halfS3_S3_fjLj2048ELj1ELj4ELj1ELj16ENS0_18Kernel_traits_baseILj2048ES3_S3_S3_fjLj128EEEEEEEvNS0_19ForwardKernelParamsE:
	.zero		1040


//--------------------- .nv.shared._ZN18transformer_engine13normalization26rmsnorm_fwd_general_kernelINS0_13Kernel_traitsIffffjLj2048ELj1ELj4ELj1ELj16ENS0_18Kernel_traits_baseILj2048EffffjLj128EEEEEEEvNS0_19ForwardKernelParamsE --------------------------
	.section	.nv.shared._ZN18transformer_engine13normalization26rmsnorm_fwd_general_kernelINS0_13Kernel_traitsIffffjLj2048ELj1ELj4ELj1ELj16ENS0_18Kernel_traits_baseILj2048EffffjLj128EEEEEEEvNS0_19ForwardKernelParamsE,"aw",@nobits
	.sectionflags	@""
	.align	16
.nv.shared._ZN18transformer_engine13normalization26rmsnorm_fwd_general_kernelINS0_13Kernel_traitsIffffjLj2048ELj1ELj4ELj1ELj16ENS0_18Kernel_traits_baseILj2048EffffjLj128EEEEEEEvNS0_19ForwardKernelParamsE:
	.zero		1040


//--------------------- .nv.shared._ZN18transformer_engine13normalization26rmsnorm_fwd_general_kernelINS0_13Kernel_traitsIff13__nv_bfloat16fjLj1024ELj1ELj4ELj1ELj16ENS0_18Kernel_traits_baseILj1024EffS3_fjLj128EEEEEEEvNS0_19ForwardKernelParamsE --------------------------
	.section	.nv.shared._ZN18transformer_engine13normalization26rmsnorm_fwd_general_kernelINS0_13Kernel_traitsIff13__nv_bfloat16fjLj1024ELj1ELj4ELj1ELj16ENS0_18Kernel_traits_baseILj1024EffS3_fjLj128EEEEEEEvNS0_19ForwardKernelParamsE,"aw",@nobits
	.sectionflags	@""
	.align	16
.nv.shared._ZN18transformer_engine13normalization26rmsnorm_fwd_general_kernelINS0_13Kernel_traitsIff13__nv_bfloat16fjLj1024ELj1ELj4ELj1ELj16ENS0_18Kernel_traits_baseILj1024EffS3_fjLj128EEEEEEEvNS0_19ForwardKernelParamsE:
	.zero		1040


//--------------------- .nv.shared._ZN18transformer_engine13normalization26rmsnorm_fwd_general_kernelINS0_13Kernel_traitsI13__nv_bfloat16S3_S3_fjLj1024ELj1ELj4ELj1ELj16ENS0_18Kernel_traits_baseILj1024ES3_S3_S3_fjLj128EEEEEEEvNS0_19ForwardKernelParamsE --------------------------
	.section	.nv.shared._ZN18transformer_engine13normalization26rmsnorm_fwd_general_kernelINS0_13Kernel_traitsI13__nv_bfloat16S3_S3_fjLj1024ELj1ELj4ELj1ELj16ENS0_18Kernel_traits_baseILj1024ES3_S3_S3_fjLj128EEEEEEEvNS0_19ForwardKernelParamsE,"aw",@nobits
	.sectionflags	@""
	.align	16
.nv.shared._ZN18transformer_engine13normalization26rmsnorm_fwd_general_kernelINS0_13Kernel_traitsI13__nv_bfloat16S3_S3_fjLj1024ELj1ELj4ELj1ELj16ENS0_18Kernel_traits_baseILj1024ES3_S3_S3_fjLj128EEEEEEEvNS0_19ForwardKernelParamsE:
	.zero		1040


//--------------------- .nv.shared._ZN18transformer_engine13normalization26rmsnorm_fwd_general_kernelINS0_13Kernel_traitsIff6__halffjLj1024ELj1ELj4ELj1ELj16ENS0_18Kernel_traits_baseILj1024EffS3_fjLj128EEEEEEEvNS0_19ForwardKernelParamsE --------------------------
	.section	.nv.shared._ZN18transformer_engine13normalization26rmsnorm_fwd_general_kernelINS0_13Kernel_traitsIff6__halffjLj1024ELj1ELj4ELj1ELj16ENS0_18Kernel_traits_baseILj1024EffS3_fjLj128EEEEEEEvNS0_19ForwardKernelParamsE,"aw",@nobits
	.sectionflags	@""
	.align	16
.nv.shared._ZN18transformer_engine13normalization26rmsnorm_fwd_general_kernelINS0_13Kernel_traitsIff6__halffjLj1024ELj1ELj4ELj1ELj16ENS0_18Kernel_traits_baseILj1024EffS3_fjLj128EEEEEEEvNS0_19ForwardKernelParamsE:
	.zero		1040


//--------------------- .nv.shared._ZN18transformer_engine13normalization26rmsnorm_fwd_general_kernelINS0_13Kernel_traitsI6__halfS3_S3_fjLj1024ELj1ELj4ELj1ELj16ENS0_18Kernel_traits_baseILj1024ES3_S3_S3_fjLj128EEEEEEEvNS0_19ForwardKernelParamsE --------------------------
	.section	.nv.shared._ZN18transformer_engine13normalization26rmsnorm_fwd_general_kernelINS0_13Kernel_traitsI6__halfS3_S3_fjLj1024ELj1ELj4ELj1ELj16ENS0_18Kernel_traits_baseILj1024ES3_S3_S3_fjLj128EEEEEEEvNS0_19ForwardKernelParamsE,"aw",@nobits
	.sectionflags	@""
	.align	16
.nv.shared._ZN18transformer_engine13normalization26rmsnorm_fwd_general_kernelINS0_13Kernel_traitsI6__halfS3_S3_fjLj1024ELj1ELj4ELj1ELj16ENS0_18Kernel_traits_baseILj1024ES3_S3_S3_fjLj128EEEEEEEvNS0_19ForwardKernelParamsE:
	.zero		1040


//--------------------- .nv.shared._ZN18transformer_engine13normalization26rmsnorm_fwd_general_kernelINS0_13Kernel_traitsIffffjLj1024ELj1ELj4ELj1ELj16ENS0_18Kernel_traits_baseILj1024EffffjLj128EEEEEEEvNS0_19ForwardKernelParamsE --------------------------
	.section	.nv.shared._ZN18transformer_engine13normalization26rmsnorm_fwd_general_kernelINS0_13Kernel_traitsIffffjLj1024ELj1ELj4ELj1ELj16ENS0_18Kernel_traits_baseILj1024EffffjLj128EEEEEEEvNS0_19ForwardKernelParamsE,"aw",@nobits
	.sectionflags	@""
	.align	16
.nv.shared._ZN18transformer_engine13normalization26rmsnorm_fwd_general_kernelINS0_13Kernel_traitsIffffjLj1024ELj1ELj4ELj1ELj16ENS0_18Kernel_traits_baseILj1024EffffjLj128EEEEEEEvNS0_19ForwardKernelParamsE:
	.zero		1040


//--------------------- .nv.shared._ZN18transformer_engine13normalization26rmsnorm_fwd_general_kernelINS0_13Kernel_traitsIff13__nv_bfloat16fjLj512ELj1ELj4ELj1ELj16ENS0_18Kernel_traits_baseILj512EffS3_fjLj128EEEEEEEvNS0_19ForwardKernelParamsE --------------------------
	.section	.nv.shared._ZN18transformer_engine13normalization26rmsnorm_fwd_general_kernelINS0_13Kernel_traitsIff13__nv_bfloat16fjLj512ELj1ELj4ELj1ELj16ENS0_18Kernel_traits_baseILj512EffS3_fjLj128EEEEEEEvNS0_19ForwardKernelParamsE,"aw",@nobits
	.sectionflags	@""
	.align	16
.nv.shared._ZN18transformer_engine13normalization26rmsnorm_fwd_general_kernelINS0_13Kernel_traitsIff13__nv_bfloat16fjLj512ELj1ELj4ELj1ELj16ENS0_18Kernel_traits_baseILj512EffS3_fjLj128EEEEEEEvNS0_19ForwardKernelParamsE:
	.zero		1040


//--------------------- .nv.shared._ZN18transformer_engine13normalization26rmsnorm_fwd_general_kernelINS0_13Kernel_traitsI13__nv_bfloat16S3_S3_fjLj512ELj1ELj4ELj1ELj16ENS0_18Kernel_traits_baseILj512ES3_S3_S3_fjLj128EEEEEEEvNS0_19ForwardKernelParamsE --------------------------
	.section	.nv.shared._ZN18transformer_engine13normalization26rmsnorm_fwd_general_kernelINS0_13Kernel_traitsI13__nv_bfloat16S3_S3_fjLj512ELj1ELj4ELj1ELj16ENS0_18Kernel_traits_baseILj512ES3_S3_S3_fjLj128EEEEEEEvNS0_19ForwardKernelParamsE,"aw",@nobits
	.sectionflags	@""
	.align	16
.nv.shared._ZN18transformer_engine13normalization26rmsnorm_fwd_general_kernelINS0_13Kernel_traitsI13__nv_bfloat16S3_S3_fjLj512ELj1ELj4ELj1ELj16ENS0_18Kernel_traits_baseILj512ES3_S3_S3_fjLj128EEEEEEEvNS0_19ForwardKernelParamsE:
	.zero		1040


//--------------------- .nv.shared._ZN18transformer_engine13normalization26rmsnorm_fwd_general_kernelINS0_13Kernel_traitsIff6__halffjLj512ELj1ELj4ELj1ELj16ENS0_18Kernel_traits_baseILj512EffS3_fjLj128EEEEEEEvNS0_19ForwardKernelParamsE --------------------------
	.section	.nv.shared._ZN18transformer_engine13normalization26rmsnorm_fwd_general_kernelINS0_13Kernel_traitsIff6__halffjLj512ELj1ELj4ELj1ELj16ENS0_18Kernel_traits_baseILj512EffS3_fjLj128EEEEEEEvNS0_19ForwardKernelParamsE,"aw",@nobits
	.sectionflags	@""
	.align	16
.nv.shared._ZN18transformer_engine13normalization26rmsnorm_fwd_general_kernelINS0_13Kernel_traitsIff6__halffjLj512ELj1ELj4ELj1ELj16ENS0_18Kernel_traits_baseILj512EffS3_fjLj128EEEEEEEvNS0_19ForwardKernelParamsE:
	.zero		1040


//--------------------- .nv.shared._ZN18transformer_engine13normalization26rmsnorm_fwd_general_kernelINS0_13Kernel_traitsI6__halfS3_S3_fjLj512ELj1ELj4ELj1ELj16ENS0_18Kernel_traits_baseILj512ES3_S3_S3_fjLj128EEEEEEEvNS0_19ForwardKernelParamsE --------------------------
	.section	.nv.shared._ZN18transformer_engine13normalization26rmsnorm_fwd_general_kernelINS0_13Kernel_traitsI6__halfS3_S3_fjLj512ELj1ELj4ELj1ELj16ENS0_18Kernel_traits_baseILj512ES3_S3_S3_fjLj128EEEEEEEvNS0_19ForwardKernelParamsE,"aw",@nobits
	.sectionflags	@""
	.align	16
.nv.shared._ZN18transformer_engine13normalization26rmsnorm_fwd_general_kernelINS0_13Kernel_traitsI6__halfS3_S3_fjLj512ELj1ELj4ELj1ELj16ENS0_18Kernel_traits_baseILj512ES3_S3_S3_fjLj128EEEEEEEvNS0_19ForwardKernelParamsE:
	.zero		1040


//--------------------- .nv.shared._ZN18transformer_engine13normalization26rmsnorm_fwd_general_kernelINS0_13Kernel_traitsIffffjLj512ELj1ELj4ELj1ELj16ENS0_18Kernel_traits_baseILj512EffffjLj128EEEEEEEvNS0_19ForwardKernelParamsE --------------------------
	.section	.nv.shared._ZN18transformer_engine13normalization26rmsnorm_fwd_general_kernelINS0_13Kernel_traitsIffffjLj512ELj1ELj4ELj1ELj16ENS0_18Kernel_traits_baseILj512EffffjLj128EEEEEEEvNS0_19ForwardKernelParamsE,"aw",@nobits
	.sectionflags	@""
	.align	16
.nv.shared._ZN18transformer_engine13normalization26rmsnorm_fwd_general_kernelINS0_13Kernel_traitsIffffjLj512ELj1ELj4ELj1ELj16ENS0_18Kernel_traits_baseILj512EffffjLj128EEEEEEEvNS0_19ForwardKernelParamsE:
	.zero		1040


//--------------------- .nv.shared._ZN18transformer_engine13normalization26rmsnorm_fwd_general_kernelINS0_13Kernel_traitsIff13__nv_bfloat16fjLj128ELj1ELj4ELj1ELj8ENS0_18Kernel_traits_baseILj128EffS3_fjLj128EEEEEEEvNS0_19ForwardKernelParamsE --------------------------
	.section	.nv.shared._ZN18transformer_engine13normalization26rmsnorm_fwd_general_kernelINS0_13Kernel_traitsIff13__nv_bfloat16fjLj128ELj1ELj4ELj1ELj8ENS0_18Kernel_traits_baseILj128EffS3_fjLj128EEEEEEEvNS0_19ForwardKernelParamsE,"aw",@nobits
	.sectionflags	@""
	.align	16
.nv.shared._ZN18transformer_engine13normalization26rmsnorm_fwd_general_kernelINS0_13Kernel_traitsIff13__nv_bfloat16fjLj128ELj1ELj4ELj1ELj8ENS0_18Kernel_traits_baseILj128EffS3_fjLj128EEEEEEEvNS0_19ForwardKernelParamsE:
	.zero		1040


//--------------------- .nv.shared._ZN18transformer_engine13normalization26rmsnorm_fwd_general_kernelINS0_13Kernel_traitsI13__nv_bfloat16S3_S3_fjLj128ELj1ELj4ELj1ELj8ENS0_18Kernel_traits_baseILj128ES3_S3_S3_fjLj128EEEEEEEvNS0_19ForwardKernelParamsE --------------------------
	.section	.nv.shared._ZN18transformer_engine13normalization26rmsnorm_fwd_general_kernelINS0_13Kernel_traitsI13__nv_bfloat16S3_S3_fjLj128ELj1ELj4ELj1ELj8ENS0_18Kernel_traits_baseILj128ES3_S3_S3_fjLj128EEEEEEEvNS0_19ForwardKernelParamsE,"aw",@nobits
	.sectionflags	@""
	.align	16
.nv.shared._ZN18transformer_engine13normalization26rmsnorm_fwd_general_kernelINS0_13Kernel_traitsI13__nv_bfloat16S3_S3_fjLj128ELj1ELj4ELj1ELj8ENS0_18Kernel_traits_baseILj128ES3_S3_S3_fjLj128EEEEEEEvNS0_19ForwardKernelParamsE:
	.zero		1040


//--------------------- .nv.shared._ZN18transformer_engine13normalization26rmsnorm_fwd_general_kernelINS0_13Kernel_traitsIff6__halffjLj128ELj1ELj4ELj1ELj8ENS0_18Kernel_traits_baseILj128EffS3_fjLj128EEEEEEEvNS0_19ForwardKernelParamsE --------------------------
	.section	.nv.shared._ZN18transformer_engine13normalization26rmsnorm_fwd_general_kernelINS0_13Kernel_traitsIff6__halffjLj128ELj1ELj4ELj1ELj8ENS0_18Kernel_traits_baseILj128EffS3_fjLj128EEEEEEEvNS0_19ForwardKernelParamsE,"aw",@nobits
	.sectionflags	@""
	.align	16
.nv.shared._ZN18transformer_engine13normalization26rmsnorm_fwd_general_kernelINS0_13Kernel_traitsIff6__halffjLj128ELj1ELj4ELj1ELj8ENS0_18Kernel_traits_baseILj128EffS3_fjLj128EEEEEEEvNS0_19ForwardKernelParamsE:
	.zero		1040


//--------------------- .nv.shared._ZN18transformer_engine13normalization26rmsnorm_fwd_general_kernelINS0_13Kernel_traitsI6__halfS3_S3_fjLj128ELj1ELj4ELj1ELj8ENS0_18Kernel_traits_baseILj128ES3_S3_S3_fjLj128EEEEEEEvNS0_19ForwardKernelParamsE --------------------------
	.section	.nv.shared._ZN18transformer_engine13normalization26rmsnorm_fwd_general_kernelINS0_13Kernel_traitsI6__halfS3_S3_fjLj128ELj1ELj4ELj1ELj8ENS0_18Kernel_traits_baseILj128ES3_S3_S3_fjLj128EEEEEEEvNS0_19ForwardKernelParamsE,"aw",@nobits
	.sectionflags	@""
	.align	16
.nv.shared._ZN18transformer_engine13normalization26rmsnorm_fwd_general_kernelINS0_13Kernel_traitsI6__halfS3_S3_fjLj128ELj1ELj4ELj1ELj8ENS0_18Kernel_traits_baseILj128ES3_S3_S3_fjLj128EEEEEEEvNS0_19ForwardKernelParamsE:
	.zero		1040


//--------------------- .nv.shared._ZN18transformer_engine13normalization26rmsnorm_fwd_general_kernelINS0_13Kernel_traitsIffffjLj128ELj1ELj4ELj1ELj16ENS0_18Kernel_traits_baseILj128EffffjLj128EEEEEEEvNS0_19ForwardKernelParamsE --------------------------
	.section	.nv.shared._ZN18transformer_engine13normalization26rmsnorm_fwd_general_kernelINS0_13Kernel_traitsIffffjLj128ELj1ELj4ELj1ELj16ENS0_18Kernel_traits_baseILj128EffffjLj128EEEEEEEvNS0_19ForwardKernelParamsE,"aw",@nobits
	.sectionflags	@""
	.align	16
.nv.shared._ZN18transformer_engine13normalization26rmsnorm_fwd_general_kernelINS0_13Kernel_traitsIffffjLj128ELj1ELj4ELj1ELj16ENS0_18Kernel_traits_baseILj128EffffjLj128EEEEEEEvNS0_19ForwardKernelParamsE:
	.zero		1040


//--------------------- .nv.shared._ZN18transformer_engine13normalization26rmsnorm_fwd_general_kernelINS0_13Kernel_traitsIff13__nv_fp8_e4m3fjLj8192ELj1ELj1ELj4ELj16ENS0_18Kernel_traits_baseILj8192EffS3_fjLj128EEEEEEEvNS0_19ForwardKernelParamsE --------------------------
	.section	.nv.shared._ZN18transformer_engine13normalization26rmsnorm_fwd_general_kernelINS0_13Kernel_traitsIff13__nv_fp8_e4m3fjLj8192ELj1ELj1ELj4ELj16ENS0_18Kernel_traits_baseILj8192EffS3_fjLj128EEEEEEEvNS0_19ForwardKernelParamsE,"aw",@nobits
	.sectionflags	@""
	.align	16
.nv.shared._ZN18transformer_engine13normalization26rmsnorm_fwd_general_kernelINS0_13Kernel_traitsIff13__nv_fp8_e4m3fjLj8192ELj1ELj1ELj4ELj16ENS0_18Kernel_traits_baseILj8192EffS3_fjLj128EEEEEEEvNS0_19ForwardKernelParamsE:
	.zero		1072


//--------------------- .nv.shared._ZN18transformer_engine13normalization26rmsnorm_fwd_general_kernelINS0_13Kernel_traitsIff13__nv_fp8_e4m3fjLj2048ELj1ELj4ELj1ELj16ENS0_18Kernel_traits_baseILj2048EffS3_fjLj128EEEEEEEvNS0_19ForwardKernelParamsE --------------------------
	.section	.nv.shared._ZN18transformer_engine13normalization26rmsnorm_fwd_general_kernelINS0_13Kernel_traitsIff13__nv_fp8_e4m3fjLj2048ELj1ELj4ELj1ELj16ENS0_18Kernel_traits_baseILj2048EffS3_fjLj128EEEEEEEvNS0_19ForwardKernelParamsE,"aw",@nobits
	.sectionflags	@""
	.align	16
.nv.shared._ZN18transformer_engine13normalization26rmsnorm_fwd_general_kernelINS0_13Kernel_traitsIff13__nv_fp8_e4m3fjLj2048ELj1ELj4ELj1ELj16ENS0_18Kernel_traits_baseILj2048EffS3_fjLj128EEEEEEEvNS0_19ForwardKernelParamsE:
	.zero		1040


//--------------------- .nv.shared._ZN18transformer_engine13normalization26rmsnorm_fwd_general_kernelINS0_13Kernel_traitsIff13__nv_fp8_e4m3fjLj1024ELj1ELj4ELj1ELj16ENS0_18Kernel_traits_baseILj1024EffS3_fjLj128EEEEEEEvNS0_19ForwardKernelParamsE --------------------------
	.section	.nv.shared._ZN18transformer_engine13normalization26rmsnorm_fwd_general_kernelINS0_13Kernel_traitsIff13__nv_fp8_e4m3fjLj1024ELj1ELj4ELj1ELj16ENS0_18Kernel_traits_baseILj1024EffS3_fjLj128EEEEEEEvNS0_19ForwardKernelParamsE,"aw",@nobits
	.sectionflags	@""
	.align	16
.nv.shared._ZN18transformer_engine13normalization26rmsnorm_fwd_general_kernelINS0_13Kernel_traitsIff13__nv_fp8_e4m3fjLj1024ELj1ELj4ELj1ELj16ENS0_18Kernel_traits_baseILj1024EffS3_fjLj128EEEEEEEvNS0_19ForwardKernelParamsE:
	.zero		1040


//--------------------- .nv.shared._ZN18transformer_engine13normalization26rmsnorm_fwd_general_kernelINS0_13Kernel_traitsIff13__nv_fp8_e4m3fjLj512ELj1ELj4ELj1ELj16ENS0_18Kernel_traits_baseILj512EffS3_fjLj128EEEEEEEvNS0_19ForwardKernelParamsE --------------------------
	.section	.nv.shared._ZN18transformer_engine13normalization26rmsnorm_fwd_general_kernelINS0_13Kernel_traitsIff13__nv_fp8_e4m3fjLj512ELj1ELj4ELj1ELj16ENS0_18Kernel_traits_baseILj512EffS3_fjLj128EEEEEEEvNS0_19ForwardKernelParamsE,"aw",@nobits
	.sectionflags	@""
	.align	16
.nv.shared._ZN18transformer_engine13normalization26rmsnorm_fwd_general_kernelINS0_13Kernel_traitsIff13__nv_fp8_e4m3fjLj512ELj1ELj4ELj1ELj16ENS0_18Kernel_traits_baseILj512EffS3_fjLj128EEEEEEEvNS0_19ForwardKernelParamsE:
	.zero		1040


//--------------------- .nv.shared._ZN18transformer_engine13normalization26rmsnorm_fwd_general_kernelINS0_13Kernel_traitsIff13__nv_fp8_e4m3fjLj128ELj1ELj4ELj1ELj16ENS0_18Kernel_traits_baseILj128EffS3_fjLj128EEEEEEEvNS0_19ForwardKernelParamsE --------------------------
	.section	.nv.shared._ZN18transformer_engine13normalization26rmsnorm_fwd_general_kernelINS0_13Kernel_traitsIff13__nv_fp8_e4m3fjLj128ELj1ELj4ELj1ELj16ENS0_18Kernel_traits_baseILj128EffS3_fjLj128EEEEEEEvNS0_19ForwardKernelParamsE,"aw",@nobits
	.sectionflags	@""
	.align	16
.nv.shared._ZN18transformer_engine13normalization26rmsnorm_fwd_general_kernelINS0_13Kernel_traitsIff13__nv_fp8_e4m3fjLj128ELj1ELj4ELj1ELj16ENS0_18Kernel_traits_baseILj128EffS3_fjLj128EEEEEEEvNS0_19ForwardKernelParamsE:
	.zero		1040


//--------------------- .nv.shared._ZN18transformer_engine13normalization26rmsnorm_fwd_general_kernelINS0_13Kernel_traitsI6__halfS3_13__nv_fp8_e4m3fjLj8192ELj1ELj1ELj4ELj16ENS0_18Kernel_traits_baseILj8192ES3_S3_S4_fjLj128EEEEEEEvNS0_19ForwardKernelParamsE --------------------------
	.section	.nv.shared._ZN18transformer_engine13normalization26rmsnorm_fwd_general_kernelINS0_13Kernel_traitsI6__halfS3_13__nv_fp8_e4m3fjLj8192ELj1ELj1ELj4ELj16ENS0_18Kernel_traits_baseILj8192ES3_S3_S4_fjLj128EEEEEEEvNS0_19ForwardKernelParamsE,"aw",@nobits
	.sectionflags	@""
	.align	16
.nv.shared._ZN18transformer_engine13normalization26rmsnorm_fwd_general_kernelINS0_13Kernel_traitsI6__halfS3_13__nv_fp8_e4m3fjLj8192ELj1ELj1ELj4ELj16ENS0_18Kernel_traits_baseILj8192ES3_S3_S4_fjLj128EEEEEEEvNS0_19ForwardKernelParamsE:
	.zero		1072


//--------------------- .nv.shared._ZN18transformer_engine13normalization26rmsnorm_fwd_general_kernelINS0_13Kernel_traitsI6__halfS3_13__nv_fp8_e4m3fjLj2048ELj1ELj4ELj1ELj16ENS0_18Kernel_traits_baseILj2048ES3_S3_S4_fjLj128EEEEEEEvNS0_19ForwardKernelParamsE --------------------------
	.section	.nv.shared._ZN18transformer_engine13normalization26rmsnorm_fwd_general_kernelINS0_13Kernel_traitsI6__halfS3_13__nv_fp8_e4m3fjLj2048ELj1ELj4ELj1ELj16ENS0_18Kernel_traits_baseILj2048ES3_S3_S4_fjLj128EEEEEEEvNS0_19ForwardKernelParamsE,"aw",@nobits
	.sectionflags	@""
	.align	16
.nv.shared._ZN18transformer_engine13normalization26rmsnorm_fwd_general_kernelINS0_13Kernel_traitsI6__halfS3_13__nv_fp8_e4m3fjLj2048ELj1ELj4ELj1ELj16ENS0_18Kernel_traits_baseILj2048ES3_S3_S4_fjLj128EEEEEEEvNS0_19ForwardKernelParamsE:
	.zero		1040


//--------------------- .nv.shared._ZN18transformer_engine13normalization26rmsnorm_fwd_general_kernelINS0_13Kernel_traitsI6__halfS3_13__nv_fp8_e4m3fjLj1024ELj1ELj4ELj1ELj16ENS0_18Kernel_traits_baseILj1024ES3_S3_S4_fjLj128EEEEEEEvNS0_19ForwardKernelParamsE --------------------------
	.section	.nv.shared._ZN18transformer_engine13normalization26rmsnorm_fwd_general_kernelINS0_13Kernel_traitsI6__halfS3_13__nv_fp8_e4m3fjLj1024ELj1ELj4ELj1ELj16ENS0_18Kernel_traits_baseILj1024ES3_S3_S4_fjLj128EEEEEEEvNS0_19ForwardKernelParamsE,"aw",@nobits
	.sectionflags	@""
	.align	16
.nv.shared._ZN18transformer_engine13normalization26rmsnorm_fwd_general_kernelINS0_13Kernel_traitsI6__halfS3_13__nv_fp8_e4m3fjLj1024ELj1ELj4ELj1ELj16ENS0_18Kernel_traits_baseILj1024ES3_S3_S4_fjLj128EEEEEEEvNS0_19ForwardKernelParamsE:
	.zero		1040


//--------------------- .nv.shared._ZN18transformer_engine13normalization26rmsnorm_fwd_general_kernelINS0_13Kernel_traitsI6__halfS3_13__nv_fp8_e4m3fjLj512ELj1ELj4ELj1ELj16ENS0_18Kernel_traits_baseILj512ES3_S3_S4_fjLj128EEEEEEEvNS0_19ForwardKernelParamsE --------------------------
	.section	.nv.shared._ZN18transformer_engine13normalization26rmsnorm_fwd_general_kernelINS0_13Kernel_traitsI6__halfS3_13__nv_fp8_e4m3fjLj512ELj1ELj4ELj1ELj16ENS0_18Kernel_traits_baseILj512ES3_S3_S4_fjLj128EEEEEEEvNS0_19ForwardKernelParamsE,"aw",@nobits
	.sectionflags	@""
	.align	16
.nv.shared._ZN18transformer_engine13normalization26rmsnorm_fwd_general_kernelINS0_13Kernel_traitsI6__halfS3_13__nv_fp8_e4m3fjLj512ELj1ELj4ELj1ELj16ENS0_18Kernel_traits_baseILj512ES3_S3_S4_fjLj128EEEEEEEvNS0_19ForwardKernelParamsE:
	.zero		1040


//--------------------- .nv.shared._ZN18transformer_engine13normalization26rmsnorm_fwd_general_kernelINS0_13Kernel_traitsI6__halfS3_13__nv_fp8_e4m3fjLj128ELj1ELj4ELj1ELj8ENS0_18Kernel_traits_baseILj128ES3_S3_S4_fjLj128EEEEEEEvNS0_19ForwardKernelParamsE --------------------------
	.section	.nv.shared._ZN18transformer_engine13normalization26rmsnorm_fwd_general_kernelINS0_13Kernel_traitsI6__halfS3_13__nv_fp8_e4m3fjLj128ELj1ELj4ELj1ELj8ENS0_18Kernel_traits_baseILj128ES3_S3_S4_fjLj128EEEEEEEvNS0_19ForwardKernelParamsE,"aw",@nobits
	.sectionflags	@""
	.align	16
.nv.shared._ZN18transformer_engine13normalization26rmsnorm_fwd_general_kernelINS0_13Kernel_traitsI6__halfS3_13__nv_fp8_e4m3fjLj128ELj1ELj4ELj1ELj8ENS0_18Kernel_traits_baseILj128ES3_S3_S4_fjLj128EEEEEEEvNS0_19ForwardKernelParamsE:
	.zero		1040


//--------------------- .nv.shared._ZN18transformer_engine13normalization26rmsnorm_fwd_general_kernelINS0_13Kernel_traitsI13__nv_bfloat16S3_13__nv_fp8_e4m3fjLj8192ELj1ELj1ELj4ELj16ENS0_18Kernel_traits_baseILj8192ES3_S3_S4_fjLj128EEEEEEEvNS0_19ForwardKernelParamsE --------------------------
	.section	.nv.shared._ZN18transformer_engine13normalization26rmsnorm_fwd_general_kernelINS0_13Kernel_traitsI13__nv_bfloat16S3_13__nv_fp8_e4m3fjLj8192ELj1ELj1ELj4ELj16ENS0_18Kernel_traits_baseILj8192ES3_S3_S4_fjLj128EEEEEEEvNS0_19ForwardKernelParamsE,"aw",@nobits
	.sectionflags	@""
	.align	16
.nv.shared._ZN18transformer_engine13normalization26rmsnorm_fwd_general_kernelINS0_13Kernel_traitsI13__nv_bfloat16S3_13__nv_fp8_e4m3fjLj8192ELj1ELj1ELj4ELj16ENS0_18Kernel_traits_baseILj8192ES3_S3_S4_fjLj128EEEEEEEvNS0_19ForwardKernelParamsE:
	.zero		1072


//--------------------- .nv.shared._ZN18transformer_engine13normalization26rmsnorm_fwd_general_kernelINS0_13Kernel_traitsI13__nv_bfloat16S3_13__nv_fp8_e4m3fjLj2048ELj1ELj4ELj1ELj16ENS0_18Kernel_traits_baseILj2048ES3_S3_S4_fjLj128EEEEEEEvNS0_19ForwardKernelParamsE --------------------------
	.section	.nv.shared._ZN18transformer_engine13normalization26rmsnorm_fwd_general_kernelINS0_13Kernel_traitsI13__nv_bfloat16S3_13__nv_fp8_e4m3fjLj2048ELj1ELj4ELj1ELj16ENS0_18Kernel_traits_baseILj2048ES3_S3_S4_fjLj128EEEEEEEvNS0_19ForwardKernelParamsE,"aw",@nobits
	.sectionflags	@""
	.align	16
.nv.shared._ZN18transformer_engine13normalization26rmsnorm_fwd_general_kernelINS0_13Kernel_traitsI13__nv_bfloat16S3_13__nv_fp8_e4m3fjLj2048ELj1ELj4ELj1ELj16ENS0_18Kernel_traits_baseILj2048ES3_S3_S4_fjLj128EEEEEEEvNS0_19ForwardKernelParamsE:
	.zero		1040


//--------------------- .nv.shared._ZN18transformer_engine13normalization26rmsnorm_fwd_general_kernelINS0_13Kernel_traitsI13__nv_bfloat16S3_13__nv_fp8_e4m3fjLj1024ELj1ELj4ELj1ELj16ENS0_18Kernel_traits_baseILj1024ES3_S3_S4_fjLj128EEEEEEEvNS0_19ForwardKernelParamsE --------------------------
	.section	.nv.shared._ZN18transformer_engine13normalization26rmsnorm_fwd_general_kernelINS0_13Kernel_traitsI13__nv_bfloat16S3_13__nv_fp8_e4m3fjLj1024ELj1ELj4ELj1ELj16ENS0_18Kernel_traits_baseILj1024ES3_S3_S4_fjLj128EEEEEEEvNS0_19ForwardKernelParamsE,"aw",@nobits
	.sectionflags	@""
	.align	16
.nv.shared._ZN18transformer_engine13normalization26rmsnorm_fwd_general_kernelINS0_13Kernel_traitsI13__nv_bfloat16S3_13__nv_fp8_e4m3fjLj1024ELj1ELj4ELj1ELj16ENS0_18Kernel_traits_baseILj1024ES3_S3_S4_fjLj128EEEEEEEvNS0_19ForwardKernelParamsE:
	.zero		1040


//--------------------- .nv.shared._ZN18transformer_engine13normalization26rmsnorm_fwd_general_kernelINS0_13Kernel_traitsI13__nv_bfloat16S3_13__nv_fp8_e4m3fjLj512ELj1ELj4ELj1ELj16ENS0_18Kernel_traits_baseILj512ES3_S3_S4_fjLj128EEEEEEEvNS0_19ForwardKernelParamsE --------------------------
	.section	.nv.shared._ZN18transformer_engine13normalization26rmsnorm_fwd_general_kernelINS0_13Kernel_traitsI13__nv_bfloat16S3_13__nv_fp8_e4m3fjLj512ELj1ELj4ELj1ELj16ENS0_18Kernel_traits_baseILj512ES3_S3_S4_fjLj128EEEEEEEvNS0_19ForwardKernelParamsE,"aw",@nobits
	.sectionflags	@""
	.align	16
.nv.shared._ZN18transformer_engine13normalization26rmsnorm_fwd_general_kernelINS0_13Kernel_traitsI13__nv_bfloat16S3_13__nv_fp8_e4m3fjLj512ELj1ELj4ELj1ELj16ENS0_18Kernel_traits_baseILj512ES3_S3_S4_fjLj128EEEEEEEvNS0_19ForwardKernelParamsE:
	.zero		1040


//--------------------- .nv.shared._ZN18transformer_engine13normalization26rmsnorm_fwd_general_kernelINS0_13Kernel_traitsI13__nv_bfloat16S3_13__nv_fp8_e4m3fjLj128ELj1ELj4ELj1ELj8ENS0_18Kernel_traits_baseILj128ES3_S3_S4_fjLj128EEEEEEEvNS0_19ForwardKernelParamsE --------------------------
	.section	.nv.shared._ZN18transformer_engine13normalization26rmsnorm_fwd_general_kernelINS0_13Kernel_traitsI13__nv_bfloat16S3_13__nv_fp8_e4m3fjLj128ELj1ELj4ELj1ELj8ENS0_18Kernel_traits_baseILj128ES3_S3_S4_fjLj128EEEEEEEvNS0_19ForwardKernelParamsE,"aw",@nobits
	.sectionflags	@""
	.align	16
.nv.shared._ZN18transformer_engine13normalization26rmsnorm_fwd_general_kernelINS0_13Kernel_traitsI13__nv_bfloat16S3_13__nv_fp8_e4m3fjLj128ELj1ELj4ELj1ELj8ENS0_18Kernel_traits_baseILj128ES3_S3_S4_fjLj128EEEEEEEvNS0_19ForwardKernelParamsE:
	.zero		1040


//--------------------- .nv.shared._ZN18transformer_engine13normalization24rmsnorm_fwd_tuned_kernelINS0_13Kernel_traitsI13__nv_bfloat16S3_S3_fjLj8192ELj1ELj1ELj4ELj16ENS0_18Kernel_traits_baseILj8192ES3_S3_S3_fjLj128EEEEEEEvNS0_19ForwardKernelParamsE --------------------------
	.section	.nv.shared._ZN18transformer_engine13normalization24rmsnorm_fwd_tuned_kernelINS0_13Kernel_traitsI13__nv_bfloat16S3_S3_fjLj8192ELj1ELj1ELj4ELj16ENS0_18Kernel_traits_baseILj8192ES3_S3_S3_fjLj128EEEEEEEvNS0_19ForwardKernelParamsE,"aw",@nobits
	.sectionflags	@""
	.align	16
.nv.shared._ZN18transformer_engine13normalization24rmsnorm_fwd_tuned_kernelINS0_13Kernel_traitsI13__nv_bfloat16S3_S3_fjLj8192ELj1ELj1ELj4ELj16ENS0_18Kernel_traits_baseILj8192ES3_S3_S3_fjLj128EEEEEEEvNS0_19ForwardKernelParamsE:
	.zero		1040


//--------------------- .nv.shared._ZN18transformer_engine13normalization24rmsnorm_fwd_tuned_kernelINS0_13Kernel_traitsI6__halfS3_S3_fjLj8192ELj1ELj1ELj4ELj16ENS0_18Kernel_traits_baseILj8192ES3_S3_S3_fjLj128EEEEEEEvNS0_19ForwardKernelParamsE --------------------------
	.section	.nv.shared._ZN18transformer_engine13normalization24rmsnorm_fwd_tuned_kernelINS0_13Kernel_traitsI6__halfS3_S3_fjLj8192ELj1ELj1ELj4ELj16ENS0_18Kernel_traits_baseILj8192ES3_S3_S3_fjLj128EEEEEEEvNS0_19ForwardKernelParamsE,"aw",@nobits
	.sectionflags	@""
	.align	16
.nv.shared._ZN18transformer_engine13normalization24rmsnorm_fwd_tuned_kernelINS0_13Kernel_traitsI6__halfS3_S3_fjLj8192ELj1ELj1ELj4ELj16ENS0_18Kernel_traits_baseILj8192ES3_S3_S3_fjLj128EEEEEEEvNS0_19ForwardKernelParamsE:
	.zero		1040


//--------------------- .nv.shared._ZN18transformer_engine13normalization24rmsnorm_fwd_tuned_kernelINS0_13Kernel_traitsIffffjLj8192ELj1ELj1ELj4ELj16ENS0_18Kernel_traits_baseILj8192EffffjLj128EEEEEEEvNS0_19ForwardKernelParamsE --------------------------
	.section	.nv.shared._ZN18transformer_engine13normalization24rmsnorm_fwd_tuned_kernelINS0_13Kernel_traitsIffffjLj8192ELj1ELj1ELj4ELj16ENS0_18Kernel_traits_baseILj8192EffffjLj128EEEEEEEvNS0_19ForwardKernelParamsE,"aw",@nobits
	.sectionflags	@""
	.align	16
.nv.shared._ZN18transformer_engine13normalization24rmsnorm_fwd_tuned_kernelINS0_13Kernel_traitsIffffjLj8192ELj1ELj1ELj4ELj16ENS0_18Kernel_traits_baseILj8192EffffjLj128EEEEEEEvNS0_19ForwardKernelParamsE:
	.zero		1040


//--------------------- .nv.shared._ZN18transformer_engine13normalization24rmsnorm_fwd_tuned_kernelINS0_13Kernel_traitsIff13__nv_fp8_e4m3fjLj8192ELj1ELj1ELj4ELj16ENS0_18Kernel_traits_baseILj8192EffS3_fjLj128EEEEEEEvNS0_19ForwardKernelParamsE --------------------------
	.section	.nv.shared._ZN18transformer_engine13normalization24rmsnorm_fwd_tuned_kernelINS0_13Kernel_traitsIff13__nv_fp8_e4m3fjLj8192ELj1ELj1ELj4ELj16ENS0_18Kernel_traits_baseILj8192EffS3_fjLj128EEEEEEEvNS0_19ForwardKernelParamsE,"aw",@nobits
	.sectionflags	@""
	.align	16
.nv.shared._ZN18transformer_engine13normalization24rmsnorm_fwd_tuned_kernelINS0_13Kernel_traitsIff13__nv_fp8_e4m3fjLj8192ELj1ELj1ELj4ELj16ENS0_18Kernel_traits_baseILj8192EffS3_fjLj128EEEEEEEvNS0_19ForwardKernelParamsE:
	.zero		1040


//--------------------- .nv.shared._ZN18transformer_engine13normalization24rmsnorm_fwd_tuned_kernelINS0_13Kernel_traitsI6__halfS3_13__nv_fp8_e4m3fjLj8192ELj1ELj1ELj4ELj16ENS0_18Kernel_traits_baseILj8192ES3_S3_S4_fjLj128EEEEEEEvNS0_19ForwardKernelParamsE --------------------------
	.section	.nv.shared._ZN18transformer_engine13normalization24rmsnorm_fwd_tuned_kernelINS0_13Kernel_traitsI6__halfS3_13__nv_fp8_e4m3fjLj8192ELj1ELj1ELj4ELj16ENS0_18Kernel_traits_baseILj8192ES3_S3_S4_fjLj128EEEEEEEvNS0_19ForwardKernelParamsE,"aw",@nobits
	.sectionflags	@""
	.align	16
.nv.shared._ZN18transformer_engine13normalization24rmsnorm_fwd_tuned_kernelINS0_13Kernel_traitsI6__halfS3_13__nv_fp8_e4m3fjLj8192ELj1ELj1ELj4ELj16ENS0_18Kernel_traits_baseILj8192ES3_S3_S4_fjLj128EEEEEEEvNS0_19ForwardKernelParamsE:
	.zero		1040


//--------------------- .nv.shared._ZN18transformer_engine13normalization24rmsnorm_fwd_tuned_kernelINS0_13Kernel_traitsI13__nv_bfloat16S3_13__nv_fp8_e4m3fjLj8192ELj1ELj1ELj4ELj16ENS0_18Kernel_traits_baseILj8192ES3_S3_S4_fjLj128EEEEEEEvNS0_19ForwardKernelParamsE --------------------------
	.section	.nv.shared._ZN18transformer_engine13normalization24rmsnorm_fwd_tuned_kernelINS0_13Kernel_traitsI13__nv_bfloat16S3_13__nv_fp8_e4m3fjLj8192ELj1ELj1ELj4ELj16ENS0_18Kernel_traits_baseILj8192ES3_S3_S4_fjLj128EEEEEEEvNS0_19ForwardKernelParamsE,"aw",@nobits
	.sectionflags	@""
	.align	16
.nv.shared._ZN18transformer_engine13normalization24rmsnorm_fwd_tuned_kernelINS0_13Kernel_traitsI13__nv_bfloat16S3_13__nv_fp8_e4m3fjLj8192ELj1ELj1ELj4ELj16ENS0_18Kernel_traits_baseILj8192ES3_S3_S4_fjLj128EEEEEEEvNS0_19ForwardKernelParamsE:
	.zero		1040


//--------------------- .nv.shared._ZN18transformer_engine13normalization24rmsnorm_fwd_tuned_kernelINS0_13Kernel_traitsI13__nv_bfloat16S3_S3_fjLj4096ELj1ELj1ELj4ELj16ENS0_18Kernel_traits_baseILj4096ES3_S3_S3_fjLj128EEEEEEEvNS0_19ForwardKernelParamsE --------------------------
	.section	.nv.shared._ZN18transformer_engine13normalization24rmsnorm_fwd_tuned_kernelINS0_13Kernel_traitsI13__nv_bfloat16S3_S3_fjLj4096ELj1ELj1ELj4ELj16ENS0_18Kernel_traits_baseILj4096ES3_S3_S3_fjLj128EEEEEEEvNS0_19ForwardKernelParamsE,"aw",@nobits
	.sectionflags	@""
	.align	16
.nv.shared._ZN18transformer_engine13normalization24rmsnorm_fwd_tuned_kernelINS0_13Kernel_traitsI13__nv_bfloat16S3_S3_fjLj4096ELj1ELj1ELj4ELj16ENS0_18Kernel_traits_baseILj4096ES3_S3_S3_fjLj128EEEEEEEvNS0_19ForwardKernelParamsE:
	.zero		1040


//--------------------- .nv.shared._ZN18transformer_engine13normalization24rmsnorm_fwd_tuned_kernelINS0_13Kernel_traitsI6__halfS3_S3_fjLj4096ELj1ELj1ELj4ELj16ENS0_18Kernel_traits_baseILj4096ES3_S3_S3_fjLj128EEEEEEEvNS0_19ForwardKernelParamsE --------------------------
	.section	.nv.shared._ZN18transformer_engine13normalization24rmsnorm_fwd_tuned_kernelINS0_13Kernel_traitsI6__halfS3_S3_fjLj4096ELj1ELj1ELj4ELj16ENS0_18Kernel_traits_baseILj4096ES3_S3_S3_fjLj128EEEEEEEvNS0_19ForwardKernelParamsE,"aw",@nobits
	.sectionflags	@""
	.align	16
.nv.shared._ZN18transformer_engine13normalization24rmsnorm_fwd_tuned_kernelINS0_13Kernel_traitsI6__halfS3_S3_fjLj4096ELj1ELj1ELj4ELj16ENS0_18Kernel_traits_baseILj4096ES3_S3_S3_fjLj128EEEEEEEvNS0_19ForwardKernelParamsE:
	.zero		1040


//--------------------- .nv.shared._ZN18transformer_engine13normalization24rmsnorm_fwd_tuned_kernelINS0_13Kernel_traitsIffffjLj4096ELj1ELj1ELj4ELj16ENS0_18Kernel_traits_baseILj4096EffffjLj128EEEEEEEvNS0_19ForwardKernelParamsE --------------------------
	.section	.nv.shared._ZN18transformer_engine13normalization24rmsnorm_fwd_tuned_kernelINS0_13Kernel_traitsIffffjLj4096ELj1ELj1ELj4ELj16ENS0_18Kernel_traits_baseILj4096EffffjLj128EEEEEEEvNS0_19ForwardKernelParamsE,"aw",@nobits
	.sectionflags	@""
	.align	16
.nv.shared._ZN18transformer_engine13normalization24rmsnorm_fwd_tuned_kernelINS0_13Kernel_traitsIffffjLj4096ELj1ELj1ELj4ELj16ENS0_18Kernel_traits_baseILj4096EffffjLj128EEEEEEEvNS0_19ForwardKernelParamsE:
	.zero		1040


//--------------------- .nv.shared._ZN18transformer_engine13normalization24rmsnorm_fwd_tuned_kernelINS0_13Kernel_traitsIff13__nv_fp8_e4m3fjLj4096ELj1ELj1ELj4ELj16ENS0_18Kernel_traits_baseILj4096EffS3_fjLj128EEEEEEEvNS0_19ForwardKernelParamsE --------------------------
	.section	.nv.shared._ZN18transformer_engine13normalization24rmsnorm_fwd_tuned_kernelINS0_13Kernel_traitsIff13__nv_fp8_e4m3fjLj4096ELj1ELj1ELj4ELj16ENS0_18Kernel_traits_baseILj4096EffS3_fjLj128EEEEEEEvNS0_19ForwardKernelParamsE,"aw",@nobits
	.sectionflags	@""
	.align	16
.nv.shared._ZN18transformer_engine13normalization24rmsnorm_fwd_tuned_kernelINS0_13Kernel_traitsIff13__nv_fp8_e4m3fjLj4096ELj1ELj1ELj4ELj16ENS0_18Kernel_traits_baseILj4096EffS3_fjLj128EEEEEEEvNS0_19ForwardKernelParamsE:
	.zero		1040


//--------------------- .nv.shared._ZN18transformer_engine13normalization24rmsnorm_fwd_tuned_kernelINS0_13Kernel_traitsI6__halfS3_13__nv_fp8_e4m3fjLj4096ELj1ELj1ELj4ELj16ENS0_18Kernel_traits_baseILj4096ES3_S3_S4_fjLj128EEEEEEEvNS0_19ForwardKernelParamsE --------------------------
	.section	.nv.shared._ZN18transformer_engine13normalization24rmsnorm_fwd_tuned_kernelINS0_13Kernel_traitsI6__halfS3_13__nv_fp8_e4m3fjLj4096ELj1ELj1ELj4ELj16ENS0_18Kernel_traits_baseILj4096ES3_S3_S4_fjLj128EEEEEEEvNS0_19ForwardKernelParamsE,"aw",@nobits
	.sectionflags	@""
	.align	16
.nv.shared._ZN18transformer_engine13normalization24rmsnorm_fwd_tuned_kernelINS0_13Kernel_traitsI6__halfS3_13__nv_fp8_e4m3fjLj4096ELj1ELj1ELj4ELj16ENS0_18Kernel_traits_baseILj4096ES3_S3_S4_fjLj128EEEEEEEvNS0_19ForwardKernelParamsE:
	.zero		1040


//--------------------- .nv.shared._ZN18transformer_engine13normalization24rmsnorm_fwd_tuned_kernelINS0_13Kernel_traitsI13__nv_bfloat16S3_13__nv_fp8_e4m3fjLj4096ELj1ELj1ELj4ELj16ENS0_18Kernel_traits_baseILj4096ES3_S3_S4_fjLj128EEEEEEEvNS0_19ForwardKernelParamsE --------------------------
	.section	.nv.shared._ZN18transformer_engine13normalization24rmsnorm_fwd_tuned_kernelINS0_13Kernel_traitsI13__nv_bfloat16S3_13__nv_fp8_e4m3fjLj4096ELj1ELj1ELj4ELj16ENS0_18Kernel_traits_baseILj4096ES3_S3_S4_fjLj128EEEEEEEvNS0_19ForwardKernelParamsE,"aw",@nobits
	.sectionflags	@""
	.align	16
.nv.shared._ZN18transformer_engine13normalization24rmsnorm_fwd_tuned_kernelINS0_13Kernel_traitsI13__nv_bfloat16S3_13__nv_fp8_e4m3fjLj4096ELj1ELj1ELj4ELj16ENS0_18Kernel_traits_baseILj4096ES3_S3_S4_fjLj128EEEEEEEvNS0_19ForwardKernelParamsE:
	.zero		1040


//--------------------- .nv.shared._ZN18transformer_engine13normalization24rmsnorm_fwd_tuned_kernelINS0_13Kernel_traitsI13__nv_bfloat16S3_S3_fjLj2048ELj1ELj4ELj1ELj16ENS0_18Kernel_traits_baseILj2048ES3_S3_S3_fjLj128EEEEEEEvNS0_19ForwardKernelParamsE --------------------------
	.section	.nv.shared._ZN18transformer_engine13normalization24rmsnorm_fwd_tuned_kernelINS0_13Kernel_traitsI13__nv_bfloat16S3_S3_fjLj2048ELj1ELj4ELj1ELj16ENS0_18Kernel_traits_baseILj2048ES3_S3_S3_fjLj128EEEEEEEvNS0_19ForwardKernelParamsE,"aw",@nobits
	.sectionflags	@""
	.align	16
.nv.shared._ZN18transformer_engine13normalization24rmsnorm_fwd_tuned_kernelINS0_13Kernel_traitsI13__nv_bfloat16S3_S3_fjLj2048ELj1ELj4ELj1ELj16ENS0_18Kernel_traits_baseILj2048ES3_S3_S3_fjLj128EEEEEEEvNS0_19ForwardKernelParamsE:
	.zero		1040


//--------------------- .nv.shared._ZN18transformer_engine13normalization24rmsnorm_fwd_tuned_kernelINS0_13Kernel_traitsI6__halfS3_S3_fjLj2048ELj1ELj4ELj1ELj16ENS0_18Kernel_traits_baseILj2048ES3_S3_S3_fjLj128EEEEEEEvNS0_19ForwardKernelParamsE --------------------------
	.section	.nv.shared._ZN18transformer_engine13normalization24rmsnorm_fwd_tuned_kernelINS0_13Kernel_traitsI6__halfS3_S3_fjLj2048ELj1ELj4ELj1ELj16ENS0_18Kernel_traits_baseILj2048ES3_S3_S3_fjLj128EEEEEEEvNS0_19ForwardKernelParamsE,"aw",@nobits
	.sectionflags	@""
	.align	16
.nv.shared._ZN18transformer_engine13normalization24rmsnorm_fwd_tuned_kernelINS0_13Kernel_traitsI6__halfS3_S3_fjLj2048ELj1ELj4ELj1ELj16ENS0_18Kernel_traits_baseILj2048ES3_S3_S3_fjLj128EEEEEEEvNS0_19ForwardKernelParamsE:
	.zero		1040


//--------------------- .nv.shared._ZN18transformer_engine13normalization24rmsnorm_fwd_tuned_kernelINS0_13Kernel_traitsIffffjLj2048ELj1ELj4ELj1ELj16ENS0_18Kernel_traits_baseILj2048EffffjLj128EEEEEEEvNS0_19ForwardKernelParamsE --------------------------
	.section	.nv.shared._ZN18transformer_engine13normalization24rmsnorm_fwd_tuned_kernelINS0_13Kernel_traitsIffffjLj2048ELj1ELj4ELj1ELj16ENS0_18Kernel_traits_baseILj2048EffffjLj128EEEEEEEvNS0_19ForwardKernelParamsE,"aw",@nobits
	.sectionflags	@""
	.align	16
.nv.shared._ZN18transformer_engine13normalization24rmsnorm_fwd_tuned_kernelINS0_13Kernel_traitsIffffjLj2048ELj1ELj4ELj1ELj16ENS0_18Kernel_traits_baseILj2048EffffjLj128EEEEEEEvNS0_19ForwardKernelParamsE:
	.zero		1040


//--------------------- .nv.shared._ZN18transformer_engine13normalization24rmsnorm_fwd_tuned_kernelINS0_13Kernel_traitsIff13__nv_fp8_e4m3fjLj2048ELj1ELj4ELj1ELj16ENS0_18Kernel_traits_baseILj2048EffS3_fjLj128EEEEEEEvNS0_19ForwardKernelParamsE --------------------------
	.section	.nv.shared._ZN18transformer_engine13normalization24rmsnorm_fwd_tuned_kernelINS0_13Kernel_traitsIff13__nv_fp8_e4m3fjLj2048ELj1ELj4ELj1ELj16ENS0_18Kernel_traits_baseILj2048EffS3_fjLj128EEEEEEEvNS0_19ForwardKernelParamsE,"aw",@nobits
	.sectionflags	@""
	.align	16
.nv.shared._ZN18transformer_engine13normalization24rmsnorm_fwd_tuned_kernelINS0_13Kernel_traitsIff13__nv_fp8_e4m3fjLj2048ELj1ELj4ELj1ELj16ENS0_18Kernel_traits_baseILj2048EffS3_fjLj128EEEEEEEvNS0_19ForwardKernelParamsE:
	.zero		1040


//--------------------- .nv.shared._ZN18transformer_engine13normalization24rmsnorm_fwd_tuned_kernelINS0_13Kernel_traitsI6__halfS3_13__nv_fp8_e4m3fjLj2048ELj1ELj4ELj1ELj16ENS0_18Kernel_traits_baseILj2048ES3_S3_S4_fjLj128EEEEEEEvNS0_19ForwardKernelParamsE --------------------------
	.section	.nv.shared._ZN18transformer_engine13normalization24rmsnorm_fwd_tuned_kernelINS0_13Kernel_traitsI6__halfS3_13__nv_fp8_e4m3fjLj2048ELj1ELj4ELj1ELj16ENS0_18Kernel_traits_baseILj2048ES3_S3_S4_fjLj128EEEEEEEvNS0_19ForwardKernelParamsE,"aw",@nobits
	.sectionflags	@""
	.align	16
.nv.shared._ZN18transformer_engine13normalization24rmsnorm_fwd_tuned_kernelINS0_13Kernel_traitsI6__halfS3_13__nv_fp8_e4m3fjLj2048ELj1ELj4ELj1ELj16ENS0_18Kernel_traits_baseILj2048ES3_S3_S4_fjLj128EEEEEEEvNS0_19ForwardKernelParamsE:
	.zero		1040


//--------------------- .nv.shared._ZN18transformer_engine13normalization24rmsnorm_fwd_tuned_kernelINS0_13Kernel_traitsI13__nv_bfloat16S3_13__nv_fp8_e4m3fjLj2048ELj1ELj4ELj1ELj16ENS0_18Kernel_traits_baseILj2048ES3_S3_S4_fjLj128EEEEEEEvNS0_19ForwardKernelParamsE --------------------------
	.section	.nv.shared._ZN18transformer_engine13normalization24rmsnorm_fwd_tuned_kernelINS0_13Kernel_traitsI13__nv_bfloat16S3_13__nv_fp8_e4m3fjLj2048ELj1ELj4ELj1ELj16ENS0_18Kernel_traits_baseILj2048ES3_S3_S4_fjLj128EEEEEEEvNS0_19ForwardKernelParamsE,"aw",@nobits
	.sectionflags	@""
	.align	16
.nv.shared._ZN18transformer_engine13normalization24rmsnorm_fwd_tuned_kernelINS0_13Kernel_traitsI13__nv_bfloat16S3_13__nv_fp8_e4m3fjLj2048ELj1ELj4ELj1ELj16ENS0_18Kernel_traits_baseILj2048ES3_S3_S4_fjLj128EEEEEEEvNS0_19ForwardKernelParamsE:
	.zero		1040


//--------------------- .nv.shared._ZN18transformer_engine13normalization24rmsnorm_fwd_tuned_kernelINS0_13Kernel_traitsI13__nv_bfloat16S3_S3_fjLj1024ELj1ELj4ELj1ELj16ENS0_18Kernel_traits_baseILj1024ES3_S3_S3_fjLj128EEEEEEEvNS0_19ForwardKernelParamsE --------------------------
	.section	.nv.shared._ZN18transformer_engine13normalization24rmsnorm_fwd_tuned_kernelINS0_13Kernel_traitsI13__nv_bfloat16S3_S3_fjLj1024ELj1ELj4ELj1ELj16ENS0_18Kernel_traits_baseILj1024ES3_S3_S3_fjLj128EEEEEEEvNS0_19ForwardKernelParamsE,"aw",@nobits
	.sectionflags	@""
	.align	16
.nv.shared._ZN18transformer_engine13normalization24rmsnorm_fwd_tuned_kernelINS0_13Kernel_traitsI13__nv_bfloat16S3_S3_fjLj1024ELj1ELj4ELj1ELj16ENS0_18Kernel_traits_baseILj1024ES3_S3_S3_fjLj128EEEEEEEvNS0_19ForwardKernelParamsE:
	.zero		1040


//--------------------- .nv.shared._ZN18transformer_engine13normalization24rmsnorm_fwd_tuned_kernelINS0_13Kernel_traitsI6__halfS3_S3_fjLj1024ELj1ELj4ELj1ELj16ENS0_18Kernel_traits_baseILj1024ES3_S3_S3_fjLj128EEEEEEEvNS0_19ForwardKernelParamsE --------------------------
	.section	.nv.shared._ZN18transformer_engine13normalization24rmsnorm_fwd_tuned_kernelINS0_13Kernel_traitsI6__halfS3_S3_fjLj1024ELj1ELj4ELj1ELj16ENS0_18Kernel_traits_baseILj1024ES3_S3_S3_fjLj128EEEEEEEvNS0_19ForwardKernelParamsE,"aw",@nobits
	.sectionflags	@""
	.align	16
.nv.shared._ZN18transformer_engine13normalization24rmsnorm_fwd_tuned_kernelINS0_13Kernel_traitsI6__halfS3_S3_fjLj1024ELj1ELj4ELj1ELj16ENS0_18Kernel_traits_baseILj1024ES3_S3_S3_fjLj128EEEEEEEvNS0_19ForwardKernelParamsE:
	.zero		1040


//--------------------- .nv.shared._ZN18transformer_engine13normalization24rmsnorm_fwd_tuned_kernelINS0_13Kernel_traitsIffffjLj1024ELj1ELj4ELj1ELj16ENS0_18Kernel_traits_baseILj1024EffffjLj128EEEEEEEvNS0_19ForwardKernelParamsE --------------------------
	.section	.nv.shared._ZN18transformer_engine13normalization24rmsnorm_fwd_tuned_kernelINS0_13Kernel_traitsIffffjLj1024ELj1ELj4ELj1ELj16ENS0_18Kernel_traits_baseILj1024EffffjLj128EEEEEEEvNS0_19ForwardKernelParamsE,"aw",@nobits
	.sectionflags	@""
	.align	16
.nv.shared._ZN18transformer_engine13normalization24rmsnorm_fwd_tuned_kernelINS0_13Kernel_traitsIffffjLj1024ELj1ELj4ELj1ELj16ENS0_18Kernel_traits_baseILj1024EffffjLj128EEEEEEEvNS0_19ForwardKernelParamsE:
	.zero		1040


//--------------------- .nv.shared._ZN18transformer_engine13normalization24rmsnorm_fwd_tuned_kernelINS0_13Kernel_traitsIff13__nv_fp8_e4m3fjLj1024ELj1ELj4ELj1ELj16ENS0_18Kernel_traits_baseILj1024EffS3_fjLj128EEEEEEEvNS0_19ForwardKernelParamsE --------------------------
	.section	.nv.shared._ZN18transformer_engine13normalization24rmsnorm_fwd_tuned_kernelINS0_13Kernel_traitsIff13__nv_fp8_e4m3fjLj1024ELj1ELj4ELj1ELj16ENS0_18Kernel_traits_baseILj1024EffS3_fjLj128EEEEEEEvNS0_19ForwardKernelParamsE,"aw",@nobits
	.sectionflags	@""
	.align	16
.nv.shared._ZN18transformer_engine13normalization24rmsnorm_fwd_tuned_kernelINS0_13Kernel_traitsIff13__nv_fp8_e4m3fjLj1024ELj1ELj4ELj1ELj16ENS0_18Kernel_traits_baseILj1024EffS3_fjLj128EEEEEEEvNS0_19ForwardKernelParamsE:
	.zero		1040


//--------------------- .nv.shared._ZN18transformer_engine13normalization24rmsnorm_fwd_tuned_kernelINS0_13Kernel_traitsI6__halfS3_13__nv_fp8_e4m3fjLj1024ELj1ELj4ELj1ELj16ENS0_18Kernel_traits_baseILj1024ES3_S3_S4_fjLj128EEEEEEEvNS0_19ForwardKernelParamsE --------------------------
	.section	.nv.shared._ZN18transformer_engine13normalization24rmsnorm_fwd_tuned_kernelINS0_13Kernel_traitsI6__halfS3_13__nv_fp8_e4m3fjLj1024ELj1ELj4ELj1ELj16ENS0_18Kernel_traits_baseILj1024ES3_S3_S4_fjLj128EEEEEEEvNS0_19ForwardKernelParamsE,"aw",@nobits
	.sectionflags	@""
	.align	16
.nv.shared._ZN18transformer_engine13normalization24rmsnorm_fwd_tuned_kernelINS0_13Kernel_traitsI6__halfS3_13__nv_fp8_e4m3fjLj1024ELj1ELj4ELj1ELj16ENS0_18Kernel_traits_baseILj1024ES3_S3_S4_fjLj128EEEEEEEvNS0_19ForwardKernelParamsE:
	.zero		1040


//--------------------- .nv.shared._ZN18transformer_engine13normalization24rmsnorm_fwd_tuned_kernelINS0_13Kernel_traitsI13__nv_bfloat16S3_13__nv_fp8_e4m3fjLj1024ELj1ELj4ELj1ELj16ENS0_18Kernel_traits_baseILj1024ES3_S3_S4_fjLj128EEEEEEEvNS0_19ForwardKernelParamsE --------------------------
	.section	.nv.shared._ZN18transformer_engine13normalization24rmsnorm_fwd_tuned_kernelINS0_13Kernel_traitsI13__nv_bfloat16S3_13__nv_fp8_e4m3fjLj1024ELj1ELj4ELj1ELj16ENS0_18Kernel_traits_baseILj1024ES3_S3_S4_fjLj128EEEEEEEvNS0_19ForwardKernelParamsE,"aw",@nobits
	.sectionflags	@""
	.align	16
.nv.shared._ZN18transformer_engine13normalization24rmsnorm_fwd_tuned_kernelINS0_13Kernel_traitsI13__nv_bfloat16S3_13__nv_fp8_e4m3fjLj1024ELj1ELj4ELj1ELj16ENS0_18Kernel_traits_baseILj1024ES3_S3_S4_fjLj128EEEEEEEvNS0_19ForwardKernelParamsE:
	.zero		1040


//--------------------- .nv.shared._ZN18transformer_engine13normalization24rmsnorm_fwd_tuned_kernelINS0_13Kernel_traitsI13__nv_bfloat16S3_S3_fjLj768ELj1ELj4ELj1ELj16ENS0_18Kernel_traits_baseILj768ES3_S3_S3_fjLj128EEEEEEEvNS0_19ForwardKernelParamsE --------------------------
	.section	.nv.shared._ZN18transformer_engine13normalization24rmsnorm_fwd_tuned_kernelINS0_13Kernel_traitsI13__nv_bfloat16S3_S3_fjLj768ELj1ELj4ELj1ELj16ENS0_18Kernel_traits_baseILj768ES3_S3_S3_fjLj128EEEEEEEvNS0_19ForwardKernelParamsE,"aw",@nobits
	.sectionflags	@""
	.align	16
.nv.shared._ZN18transformer_engine13normalization24rmsnorm_fwd_tuned_kernelINS0_13Kernel_traitsI13__nv_bfloat16S3_S3_fjLj768ELj1ELj4ELj1ELj16ENS0_18Kernel_traits_baseILj768ES3_S3_S3_fjLj128EEEEEEEvNS0_19ForwardKernelParamsE:
	.zero		1040


//--------------------- .nv.shared._ZN18transformer_engine13normalization24rmsnorm_fwd_tuned_kernelINS0_13Kernel_traitsI6__halfS3_S3_fjLj768ELj1ELj4ELj1ELj16ENS0_18Kernel_traits_baseILj768ES3_S3_S3_fjLj128EEEEEEEvNS0_19ForwardKernelParamsE --------------------------
	.section	.nv.shared._ZN18transformer_engine13normalization24rmsnorm_fwd_tuned_kernelINS0_13Kernel_traitsI6__halfS3_S3_fjLj768ELj1ELj4ELj1ELj16ENS0_18Kernel_traits_baseILj768ES3_S3_S3_fjLj128EEEEEEEvNS0_19ForwardKernelParamsE,"aw",@nobits
	.sectionflags	@""
	.align	16
.nv.shared._ZN18transformer_engine13normalization24rmsnorm_fwd_tuned_kernelINS0_13Kernel_traitsI6__halfS3_S3_fjLj768ELj1ELj4ELj1ELj16ENS0_18Kernel_traits_baseILj768ES3_S3_S3_fjLj128EEEEEEEvNS0_19ForwardKernelParamsE:
	.zero		1040


//--------------------- .nv.shared._ZN18transformer_engine13normalization24rmsnorm_fwd_tuned_kernelINS0_13Kernel_traitsIffffjLj768ELj1ELj4ELj1ELj16ENS0_18Kernel_traits_baseILj768EffffjLj128EEEEEEEvNS0_19ForwardKernelParamsE --------------------------
	.section	.nv.shared._ZN18transformer_engine13normalization24rmsnorm_fwd_tuned_kernelINS0_13Kernel_traitsIffffjLj768ELj1ELj4ELj1ELj16ENS0_18Kernel_traits_baseILj768EffffjLj128EEEEEEEvNS0_19ForwardKernelParamsE,"aw",@nobits
	.sectionflags	@""
	.align	16
.nv.shared._ZN18transformer_engine13normalization24rmsnorm_fwd_tuned_kernelINS0_13Kernel_traitsIffffjLj768ELj1ELj4ELj1ELj16ENS0_18Kernel_traits_baseILj768EffffjLj128EEEEEEEvNS0_19ForwardKernelParamsE:
	.zero		1040


//--------------------- .nv.shared._ZN18transformer_engine13normalization24rmsnorm_fwd_tuned_kernelINS0_13Kernel_traitsIff13__nv_fp8_e4m3fjLj768ELj1ELj4ELj1ELj16ENS0_18Kernel_traits_baseILj768EffS3_fjLj128EEEEEEEvNS0_19ForwardKernelParamsE --------------------------
	.section	.nv.shared._ZN18transformer_engine13normalization24rmsnorm_fwd_tuned_kernelINS0_13Kernel_traitsIff13__nv_fp8_e4m3fjLj768ELj1ELj4ELj1ELj16ENS0_18Kernel_traits_baseILj768EffS3_fjLj128EEEEEEEvNS0_19ForwardKernelParamsE,"aw",@nobits
	.sectionflags	@""
	.align	16
.nv.shared._ZN18transformer_engine13normalization24rmsnorm_fwd_tuned_kernelINS0_13Kernel_traitsIff13__nv_fp8_e4m3fjLj768ELj1ELj4ELj1ELj16ENS0_18Kernel_traits_baseILj768EffS3_fjLj128EEEEEEEvNS0_19ForwardKernelParamsE:
	.zero		1040


//--------------------- .nv.shared._ZN18transformer_engine13normalization24rmsnorm_fwd_tuned_kernelINS0_13Kernel_traitsI6__halfS3_13__nv_fp8_e4m3fjLj768ELj1ELj4ELj1ELj16ENS0_18Kernel_traits_baseILj768ES3_S3_S4_fjLj128EEEEEEEvNS0_19ForwardKernelParamsE --------------------------
	.section	.nv.shared._ZN18transformer_engine13normalization24rmsnorm_fwd_tuned_kernelINS0_13Kernel_traitsI6__halfS3_13__nv_fp8_e4m3fjLj768ELj1ELj4ELj1ELj16ENS0_18Kernel_traits_baseILj768ES3_S3_S4_fjLj128EEEEEEEvNS0_19ForwardKernelParamsE,"aw",@nobits
	.sectionflags	@""
	.align	16
.nv.shared._ZN18transformer_engine13normalization24rmsnorm_fwd_tuned_kernelINS0_13Kernel_traitsI6__halfS3_13__nv_fp8_e4m3fjLj768ELj1ELj4ELj1ELj16ENS0_18Kernel_traits_baseILj768ES3_S3_S4_fjLj128EEEEEEEvNS0_19ForwardKernelParamsE:
	.zero		1040


//--------------------- .nv.shared._ZN18transformer_engine13normalization24rmsnorm_fwd_tuned_kernelINS0_13Kernel_traitsI13__nv_bfloat16S3_13__nv_fp8_e4m3fjLj768ELj1ELj4ELj1ELj16ENS0_18Kernel_traits_baseILj768ES3_S3_S4_fjLj128EEEEEEEvNS0_19ForwardKernelParamsE --------------------------
	.section	.nv.shared._ZN18transformer_engine13normalization24rmsnorm_fwd_tuned_kernelINS0_13Kernel_traitsI13__nv_bfloat16S3_13__nv_fp8_e4m3fjLj768ELj1ELj4ELj1ELj16ENS0_18Kernel_traits_baseILj768ES3_S3_S4_fjLj128EEEEEEEvNS0_19ForwardKernelParamsE,"aw",@nobits
	.sectionflags	@""
	.align	16
.nv.shared._ZN18transformer_engine13normalization24rmsnorm_fwd_tuned_kernelINS0_13Kernel_traitsI13__nv_bfloat16S3_13__nv_fp8_e4m3fjLj768ELj1ELj4ELj1ELj16ENS0_18Kernel_traits_baseILj768ES3_S3_S4_fjLj128EEEEEEEvNS0_19ForwardKernelParamsE:
	.zero		1040


//--------------------- .nv.shared._ZN18transformer_engine13normalization24rmsnorm_fwd_tuned_kernelINS0_13Kernel_traitsI13__nv_bfloat16S3_S3_fjLj512ELj1ELj4ELj1ELj16ENS0_18Kernel_traits_baseILj512ES3_S3_S3_fjLj128EEEEEEEvNS0_19ForwardKernelParamsE --------------------------
	.section	.nv.shared._ZN18transformer_engine13normalization24rmsnorm_fwd_tuned_kernelINS0_13Kernel_traitsI13__nv_bfloat16S3_S3_fjLj512ELj1ELj4ELj1ELj16ENS0_18Kernel_traits_baseILj512ES3_S3_S3_fjLj128EEEEEEEvNS0_19ForwardKernelParamsE,"aw",@nobits
	.sectionflags	@""
	.align	16
.nv.shared._ZN18transformer_engine13normalization24rmsnorm_fwd_tuned_kernelINS0_13Kernel_traitsI13__nv_bfloat16S3_S3_fjLj512ELj1ELj4ELj1ELj16ENS0_18Kernel_traits_baseILj512ES3_S3_S3_fjLj128EEEEEEEvNS0_19ForwardKernelParamsE:
	.zero		1040


//--------------------- .nv.shared._ZN18transformer_engine13normalization24rmsnorm_fwd_tuned_kernelINS0_13Kernel_traitsI6__halfS3_S3_fjLj512ELj1ELj4ELj1ELj16ENS0_18Kernel_traits_baseILj512ES3_S3_S3_fjLj128EEEEEEEvNS0_19ForwardKernelParamsE --------------------------
	.section	.nv.shared._ZN18transformer_engine13normalization24rmsnorm_fwd_tuned_kernelINS0_13Kernel_traitsI6__halfS3_S3_fjLj512ELj1ELj4ELj1ELj16ENS0_18Kernel_traits_baseILj512ES3_S3_S3_fjLj128EEEEEEEvNS0_19ForwardKernelParamsE,"aw",@nobits
	.sectionflags	@""
	.align	16
.nv.shared._ZN18transformer_engine13normalization24rmsnorm_fwd_tuned_kernelINS0_13Kernel_traitsI6__halfS3_S3_fjLj512ELj1ELj4ELj1ELj16ENS0_18Kernel_traits_baseILj512ES3_S3_S3_fjLj128EEEEEEEvNS0_19ForwardKernelParamsE:
	.zero		1040


//--------------------- .nv.shared._ZN18transformer_engine13normalization24rmsnorm_fwd_tuned_kernelINS0_13Kernel_traitsIffffjLj512ELj1ELj4ELj1ELj16ENS0_18Kernel_traits_baseILj512EffffjLj128EEEEEEEvNS0_19ForwardKernelParamsE --------------------------
	.section	.nv.shared._ZN18transformer_engine13normalization24rmsnorm_fwd_tuned_kernelINS0_13Kernel_traitsIffffjLj512ELj1ELj4ELj1ELj16ENS0_18Kernel_traits_baseILj512EffffjLj128EEEEEEEvNS0_19ForwardKernelParamsE,"aw",@nobits
	.sectionflags	@""
	.align	16
.nv.shared._ZN18transformer_engine13normalization24rmsnorm_fwd_tuned_kernelINS0_13Kernel_traitsIffffjLj512ELj1ELj4ELj1ELj16ENS0_18Kernel_traits_baseILj512EffffjLj128EEEEEEEvNS0_19ForwardKernelParamsE:
	.zero		1040


//--------------------- .nv.shared._ZN18transformer_engine13normalization24rmsnorm_fwd_tuned_kernelINS0_13Kernel_traitsIff13__nv_fp8_e4m3fjLj512ELj1ELj4ELj1ELj16ENS0_18Kernel_traits_baseILj512EffS3_fjLj128EEEEEEEvNS0_19ForwardKernelParamsE --------------------------
	.section	.nv.shared._ZN18transformer_engine13normalization24rmsnorm_fwd_tuned_kernelINS0_13Kernel_traitsIff13__nv_fp8_e4m3fjLj512ELj1ELj4ELj1ELj16ENS0_18Kernel_traits_baseILj512EffS3_fjLj128EEEEEEEvNS0_19ForwardKernelParamsE,"aw",@nobits
	.sectionflags	@""
	.align	16
.nv.shared._ZN18transformer_engine13normalization24rmsnorm_fwd_tuned_kernelINS0_13Kernel_traitsIff13__nv_fp8_e4m3fjLj512ELj1ELj4ELj1ELj16ENS0_18Kernel_traits_baseILj512EffS3_fjLj128EEEEEEEvNS0_19ForwardKernelParamsE:
	.zero		1040


//--------------------- .nv.shared._ZN18transformer_engine13normalization24rmsnorm_fwd_tuned_kernelINS0_13Kernel_traitsI6__halfS3_13__nv_fp8_e4m3fjLj512ELj1ELj4ELj1ELj16ENS0_18Kernel_traits_baseILj512ES3_S3_S4_fjLj128EEEEEEEvNS0_19ForwardKernelParamsE --------------------------
	.section	.nv.shared._ZN18transformer_engine13normalization24rmsnorm_fwd_tuned_kernelINS0_13Kernel_traitsI6__halfS3_13__nv_fp8_e4m3fjLj512ELj1ELj4ELj1ELj16ENS0_18Kernel_traits_baseILj512ES3_S3_S4_fjLj128EEEEEEEvNS0_19ForwardKernelParamsE,"aw",@nobits
	.sectionflags	@""
	.align	16
.nv.shared._ZN18transformer_engine13normalization24rmsnorm_fwd_tuned_kernelINS0_13Kernel_traitsI6__halfS3_13__nv_fp8_e4m3fjLj512ELj1ELj4ELj1ELj16ENS0_18Kernel_traits_baseILj512ES3_S3_S4_fjLj128EEEEEEEvNS0_19ForwardKernelParamsE:
	.zero		1040


//--------------------- .nv.shared._ZN18transformer_engine13normalization24rmsnorm_fwd_tuned_kernelINS0_13Kernel_traitsI13__nv_bfloat16S3_13__nv_fp8_e4m3fjLj512ELj1ELj4ELj1ELj16ENS0_18Kernel_traits_baseILj512ES3_S3_S4_fjLj128EEEEEEEvNS0_19ForwardKernelParamsE --------------------------
	.section	.nv.shared._ZN18transformer_engine13normalization24rmsnorm_fwd_tuned_kernelINS0_13Kernel_traitsI13__nv_bfloat16S3_13__nv_fp8_e4m3fjLj512ELj1ELj4ELj1ELj16ENS0_18Kernel_traits_baseILj512ES3_S3_S4_fjLj128EEEEEEEvNS0_19ForwardKernelParamsE,"aw",@nobits
	.sectionflags	@""
	.align	16
.nv.shared._ZN18transformer_engine13normalization24rmsnorm_fwd_tuned_kernelINS0_13Kernel_traitsI13__nv_bfloat16S3_13__nv_fp8_e4m3fjLj512ELj1ELj4ELj1ELj16ENS0_18Kernel_traits_baseILj512ES3_S3_S4_fjLj128EEEEEEEvNS0_19ForwardKernelParamsE:
	.zero		1040


//--------------------- .nv.constant0._ZN18transformer_engine13normalization26rmsnorm_fwd_general_kernelINS0_13Kernel_traitsIff13__nv_bfloat16fjLj8192ELj1ELj1ELj4ELj16ENS0_18Kernel_traits_baseILj8192EffS3_fjLj128EEEEEEEvNS0_19ForwardKernelParamsE --------------------------
	.section	.nv.constant0._ZN18transformer_engine13normalization26rmsnorm_fwd_general_kernelINS0_13Kernel_traitsIff13__nv_bfloat16fjLj8192ELj1ELj1ELj4ELj16ENS0_18Kernel_traits_baseILj8192EffS3_fjLj128EEEEEEEvNS0_19ForwardKernelParamsE,"a",@progbits
	.sectionflags	@""
	.align	4
.nv.constant0._ZN18transformer_engine13normalization26rmsnorm_fwd_general_kernelINS0_13Kernel_traitsIff13__nv_bfloat16fjLj8192ELj1ELj1ELj4ELj16ENS0_18Kernel_traits_baseILj8192EffS3_fjLj128EEEEEEEvNS0_19ForwardKernelParamsE:
	.zero		1032


//--------------------- .nv.constant0._ZN18transformer_engine13normalization26rmsnorm_fwd_general_kernelINS0_13Kernel_traitsI13__nv_bfloat16S3_S3_fjLj8192ELj1ELj1ELj4ELj16ENS0_18Kernel_traits_baseILj8192ES3_S3_S3_fjLj128EEEEEEEvNS0_19ForwardKernelParamsE --------------------------
	.section	.nv.constant0._ZN18transformer_engine13normalization26rmsnorm_fwd_general_kernelINS0_13Kernel_traitsI13__nv_bfloat16S3_S3_fjLj8192ELj1ELj1ELj4ELj16ENS0_18Kernel_traits_baseILj8192ES3_S3_S3_fjLj128EEEEEEEvNS0_19ForwardKernelParamsE,"a",@progbits
	.sectionflags	@""
	.align	4
.nv.constant0._ZN18transformer_engine13normalization26rmsnorm_fwd_general_kernelINS0_13Kernel_traitsI13__nv_bfloat16S3_S3_fjLj8192ELj1ELj1ELj4ELj16ENS0_18Kernel_traits_baseILj8192ES3_S3_S3_fjLj128EEEEEEEvNS0_19ForwardKernelParamsE:
	.zero		1032


//--------------------- .nv.constant0._ZN18transformer_engine13normalization26rmsnorm_fwd_general_kernelINS0_13Kernel_traitsIff6__halffjLj8192ELj1ELj1ELj4ELj16ENS0_18Kernel_traits_baseILj8192EffS3_fjLj128EEEEEEEvNS0_19ForwardKernelParamsE --------------------------
	.section	.nv.constant0._ZN18transformer_engine13normalization26rmsnorm_fwd_general_kernelINS0_13Kernel_traitsIff6__halffjLj8192ELj1ELj1ELj4ELj16ENS0_18Kernel_traits_baseILj8192EffS3_fjLj128EEEEEEEvNS0_19ForwardKernelParamsE,"a",@progbits
	.sectionflags	@""
	.align	4
.nv.constant0._ZN18transformer_engine13normalization26rmsnorm_fwd_general_kernelINS0_13Kernel_traitsIff6__halffjLj8192ELj1ELj1ELj4ELj16ENS0_18Kernel_traits_baseILj8192EffS3_fjLj128EEEEEEEvNS0_19ForwardKernelParamsE:
	.zero		1032


//--------------------- .nv.constant0._ZN18transformer_engine13normalization26rmsnorm_fwd_general_kernelINS0_13Kernel_traitsI6__halfS3_S3_fjLj8192ELj1ELj1ELj4ELj16ENS0_18Kernel_traits_baseILj8192ES3_S3_S3_fjLj128EEEEEEEvNS0_19ForwardKernelParamsE --------------------------
	.section	.nv.constant0._ZN18transformer_engine13normalization26rmsnorm_fwd_general_kernelINS0_13Kernel_traitsI6__halfS3_S3_fjLj8192ELj1ELj1ELj4ELj16ENS0_18Kernel_traits_baseILj8192ES3_S3_S3_fjLj128EEEEEEEvNS0_19ForwardKernelParamsE,"a",@progbits
	.sectionflags	@""
	.align	4
.nv.constant0._ZN18transformer_engine13normalization26rmsnorm_fwd_general_kernelINS0_13Kernel_traitsI6__halfS3_S3_fjLj8192ELj1ELj1ELj4ELj16ENS0_18Kernel_traits_baseILj8192ES3_S3_S3_fjLj128EEEEEEEvNS0_19ForwardKernelParamsE:
	.zero		1032


//--------------------- .nv.constant0._ZN18transformer_engine13normalization26rmsnorm_fwd_general_kernelINS0_13Kernel_traitsIffffjLj8192ELj1ELj1ELj4ELj16ENS0_18Kernel_traits_baseILj8192EffffjLj128EEEEEEEvNS0_19ForwardKernelParamsE --------------------------
	.section	.nv.constant0._ZN18transformer_engine13normalization26rmsnorm_fwd_general_kernelINS0_13Kernel_traitsIffffjLj8192ELj1ELj1ELj4ELj16ENS0_18Kernel_traits_baseILj8192EffffjLj128EEEEEEEvNS0_19ForwardKernelParamsE,"a",@progbits
	.sectionflags	@""
	.align	4
.nv.constant0._ZN18transformer_engine13normalization26rmsnorm_fwd_general_kernelINS0_13Kernel_traitsIffffjLj8192ELj1ELj1ELj4ELj16ENS0_18Kernel_traits_baseILj8192EffffjLj128EEEEEEEvNS0_19ForwardKernelParamsE:
	.zero		1032


//--------------------- .nv.constant0._ZN18transformer_engine13normalization26rmsnorm_fwd_general_kernelINS0_13Kernel_traitsIff13__nv_bfloat16fjLj2048ELj1ELj4ELj1ELj16ENS0_18Kernel_traits_baseILj2048EffS3_fjLj128EEEEEEEvNS0_19ForwardKernelParamsE --------------------------
	.section	.nv.constant0._ZN18transformer_engine13normalization26rmsnorm_fwd_general_kernelINS0_13Kernel_traitsIff13__nv_bfloat16fjLj2048ELj1ELj4ELj1ELj16ENS0_18Kernel_traits_baseILj2048EffS3_fjLj128EEEEEEEvNS0_19ForwardKernelParamsE,"a",@progbits
	.sectionflags	@""
	.align	4
.nv.constant0._ZN18transformer_engine13normalization26rmsnorm_fwd_general_kernelINS0_13Kernel_traitsIff13__nv_bfloat16fjLj2048ELj1ELj4ELj1ELj16ENS0_18Kernel_traits_baseILj2048EffS3_fjLj128EEEEEEEvNS0_19ForwardKernelParamsE:
	.zero		1032


//--------------------- .nv.constant0._ZN18transformer_engine13normalization26rmsnorm_fwd_general_kernelINS0_13Kernel_traitsI13__nv_bfloat16S3_S3_fjLj2048ELj1ELj4ELj1ELj16ENS0_18Kernel_traits_baseILj2048ES3_S3_S3_fjLj128EEEEEEEvNS0_19ForwardKernelParamsE --------------------------
	.section	.nv.constant0._ZN18transformer_engine13normalization26rmsnorm_fwd_general_kernelINS0_13Kernel_traitsI13__nv_bfloat16S3_S3_fjLj2048ELj1ELj4ELj1ELj16ENS0_18Kernel_traits_baseILj2048ES3_S3_S3_fjLj128EEEEEEEvNS0_19ForwardKernelParamsE,"a",@progbits
	.sectionflags	@""
	.align	4
.nv.constant0._ZN18transformer_engine13normalization26rmsnorm_fwd_general_kernelINS0_13Kernel_traitsI13__nv_bfloat16S3_S3_fjLj2048ELj1ELj4ELj1ELj16ENS0_18Kernel_traits_baseILj2048ES3_S3_S3_fjLj128EEEEEEEvNS0_19ForwardKernelParamsE:
	.zero		1032


//--------------------- .nv.constant0._ZN18transformer_engine13normalization26rmsnorm_fwd_general_kernelINS0_13Kernel_traitsIff6__halffjLj2048ELj1ELj4ELj1ELj16ENS0_18Kernel_traits_baseILj2048EffS3_fjLj128EEEEEEEvNS0_19ForwardKernelParamsE --------------------------
	.section	.nv.constant0._ZN18transformer_engine13normalization26rmsnorm_fwd_general_kernelINS0_13Kernel_traitsIff6__halffjLj2048ELj1ELj4ELj1ELj16ENS0_18Kernel_traits_baseILj2048EffS3_fjLj128EEEEEEEvNS0_19ForwardKernelParamsE,"a",@progbits
	.sectionflags	@""
	.align	4
.nv.constant0._ZN18transformer_engine13normalization26rmsnorm_fwd_general_kernelINS0_13Kernel_traitsIff6__halffjLj2048ELj1ELj4ELj1ELj16ENS0_18Kernel_traits_baseILj2048EffS3_fjLj128EEEEEEEvNS0_19ForwardKernelParamsE:
	.zero		1032


//--------------------- .nv.constant0._ZN18transformer_engine13normalization26rmsnorm_fwd_general_kernelINS0_13Kernel_traitsI6__halfS3_S3_fjLj2048ELj1ELj4ELj1ELj16ENS0_18Kernel_traits_baseILj2048ES3_S3_S3_fjLj128EEEEEEEvNS0_19ForwardKernelParamsE --------------------------
	.section	.nv.constant0._ZN18transformer_engine13normalization26rmsnorm_fwd_general_kernelINS0_13Kernel_traitsI6__halfS3_S3_fjLj2048ELj1ELj4ELj1ELj16ENS0_18Kernel_traits_baseILj2048ES3_S3_S3_fjLj128EEEEEEEvNS0_19ForwardKernelParamsE,"a",@progbits
	.sectionflags	@""
	.align	4
.nv.constant0._ZN18transformer_engine13normalization26rmsnorm_fwd_general_kernelINS0_13Kernel_traitsI6__halfS3_S3_fjLj2048ELj1ELj4ELj1ELj16ENS0_18Kernel_traits_baseILj2048ES3_S3_S3_fjLj128EEEEEEEvNS0_19ForwardKernelParamsE:
	.zero		1032


//--------------------- .nv.constant0._ZN18transformer_engine13normalization26rmsnorm_fwd_general_kernelINS0_13Kernel_traitsIffffjLj2048ELj1ELj4ELj1ELj16ENS0_18Kernel_traits_baseILj2048EffffjLj128EEEEEEEvNS0_19ForwardKernelParamsE --------------------------
	.section	.nv.constant0._ZN18transformer_engine13normalization26rmsnorm_fwd_general_kernelINS0_13Kernel_traitsIffffjLj2048ELj1ELj4ELj1ELj16ENS0_18Kernel_traits_baseILj2048EffffjLj128EEEEEEEvNS0_19ForwardKernelParamsE,"a",@progbits
	.sectionflags	@""
	.align	4
.nv.constant0._ZN18transformer_engine13normalization26rmsnorm_fwd_general_kernelINS0_13Kernel_traitsIffffjLj2048ELj1ELj4ELj1ELj16ENS0_18Kernel_traits_baseILj2048EffffjLj128EEEEEEEvNS0_19ForwardKernelParamsE:
	.zero		1032


//--------------------- .nv.constant0._ZN18transformer_engine13normalization26rmsnorm_fwd_general_kernelINS0_13Kernel_traitsIff13__nv_bfloat16fjLj1024ELj1ELj4ELj1ELj16ENS0_18Kernel_traits_baseILj1024EffS3_fjLj128EEEEEEEvNS0_19ForwardKernelParamsE --------------------------
	.section	.nv.constant0._ZN18transformer_engine13normalization26rmsnorm_fwd_general_kernelINS0_13Kernel_traitsIff13__nv_bfloat16fjLj1024ELj1ELj4ELj1ELj16ENS0_18Kernel_traits_baseILj1024EffS3_fjLj128EEEEEEEvNS0_19ForwardKernelParamsE,"a",@progbits
	.sectionflags	@""
	.align	4
.nv.constant0._ZN18transformer_engine13normalization26rmsnorm_fwd_general_kernelINS0_13Kernel_traitsIff13__nv_bfloat16fjLj1024ELj1ELj4ELj1ELj16ENS0_18Kernel_traits_baseILj1024EffS3_fjLj128EEEEEEEvNS0_19ForwardKernelParamsE:
	.zero		1032


//--------------------- .nv.constant0._ZN18transformer_engine13normalization26rmsnorm_fwd_general_kernelINS0_13Kernel_traitsI13__nv_bfloat16S3_S3_fjLj1024ELj1ELj4ELj1ELj16ENS0_18Kernel_traits_baseILj1024ES3_S3_S3_fjLj128EEEEEEEvNS0_19ForwardKernelParamsE --------------------------
	.section	.nv.constant0._ZN18transformer_engine13normalization26rmsnorm_fwd_general_kernelINS0_13Kernel_traitsI13__nv_bfloat16S3_S3_fjLj1024ELj1ELj4ELj1ELj16ENS0_18Kernel_traits_baseILj1024ES3_S3_S3_fjLj128EEEEEEEvNS0_19ForwardKernelParamsE,"a",@progbits
	.sectionflags	@""
	.align	4
.nv.constant0._ZN18transformer_engine13normalization26rmsnorm_fwd_general_kernelINS0_13Kernel_traitsI13__nv_bfloat16S3_S3_fjLj1024ELj1ELj4ELj1ELj16ENS0_18Kernel_traits_baseILj1024ES3_S3_S3_fjLj128EEEEEEEvNS0_19ForwardKernelParamsE:
	.zero		1032


//--------------------- .nv.constant0._ZN18transformer_engine13normalization26rmsnorm_fwd_general_kernelINS0_13Kernel_traitsIff6__halffjLj1024ELj1ELj4ELj1ELj16ENS0_18Kernel_traits_baseILj1024EffS3_fjLj128EEEEEEEvNS0_19ForwardKernelParamsE --------------------------
	.section	.nv.constant0._ZN18transformer_engine13normalization26rmsnorm_fwd_general_kernelINS0_13Kernel_traitsIff6__halffjLj1024ELj1ELj4ELj1ELj16ENS0_18Kernel_traits_baseILj1024EffS3_fjLj128EEEEEEEvNS0_19ForwardKernelParamsE,"a",@progbits
	.sectionflags	@""
	.align	4
.nv.constant0._ZN18transformer_engine13normalization26rmsnorm_fwd_general_kernelINS0_13Kernel_traitsIff6__halffjLj1024ELj1ELj4ELj1ELj16ENS0_18Kernel_traits_baseILj1024EffS3_fjLj128EEEEEEEvNS0_19ForwardKernelParamsE:
	.zero		1032


//--------------------- .nv.constant0._ZN18transformer_engine13normalization26rmsnorm_fwd_general_kernelINS0_13Kernel_traitsI6__halfS3_S3_fjLj1024ELj1ELj4ELj1ELj16ENS0_18Kernel_traits_baseILj1024ES3_S3_S3_fjLj128EEEEEEEvNS0_19ForwardKernelParamsE --------------------------
	.section	.nv.constant0._ZN18transformer_engine13normalization26rmsnorm_fwd_general_kernelINS0_13Kernel_traitsI6__halfS3_S3_fjLj1024ELj1ELj4ELj1ELj16ENS0_18Kernel_traits_baseILj1024ES3_S3_S3_fjLj128EEEEEEEvNS0_19ForwardKernelParamsE,"a",@progbits
	.sectionflags	@""
	.align	4
.nv.constant0._ZN18transformer_engine13normalization26rmsnorm_fwd_general_kernelINS0_13Kernel_traitsI6__halfS3_S3_fjLj1024ELj1ELj4ELj1ELj16ENS0_18Kernel_traits_baseILj1024ES3_S3_S3_fjLj128EEEEEEEvNS0_19ForwardKernelParamsE:
	.zero		1032


//--------------------- .nv.constant0._ZN18transformer_engine13normalization26rmsnorm_fwd_general_kernelINS0_13Kernel_traitsIffffjLj1024ELj1ELj4ELj1ELj16ENS0_18Kernel_traits_baseILj1024EffffjLj128EEEEEEEvNS0_19ForwardKernelParamsE --------------------------
	.section	.nv.constant0._ZN18transformer_engine13normalization26rmsnorm_fwd_general_kernelINS0_13Kernel_traitsIffffjLj1024ELj1ELj4ELj1ELj16ENS0_18Kernel_traits_baseILj1024EffffjLj128EEEEEEEvNS0_19ForwardKernelParamsE,"a",@progbits
	.sectionflags	@""
	.align	4
.nv.constant0._ZN18transformer_engine13normalization26rmsnorm_fwd_general_kernelINS0_13Kernel_traitsIffffjLj1024ELj1ELj4ELj1ELj16ENS0_18Kernel_traits_baseILj1024EffffjLj128EEEEEEEvNS0_19ForwardKernelParamsE:
	.zero		1032


//--------------------- .nv.constant0._ZN18transformer_engine13normalization26rmsnorm_fwd_general_kernelINS0_13Kernel_traitsIff13__nv_bfloat16fjLj512ELj1ELj4ELj1ELj16ENS0_18Kernel_traits_baseILj512EffS3_fjLj128EEEEEEEvNS0_19ForwardKernelParamsE --------------------------
	.section	.nv.constant0._ZN18transformer_engine13normalization26rmsnorm_fwd_general_kernelINS0_13Kernel_traitsIff13__nv_bfloat16fjLj512ELj1ELj4ELj1ELj16ENS0_18Kernel_traits_baseILj512EffS3_fjLj128EEEEEEEvNS0_19ForwardKernelParamsE,"a",@progbits
	.sectionflags	@""
	.align	4
.nv.constant0._ZN18transformer_engine13normalization26rmsnorm_fwd_general_kernelINS0_13Kernel_traitsIff13__nv_bfloat16fjLj512ELj1ELj4ELj1ELj16ENS0_18Kernel_traits_baseILj512EffS3_fjLj128EEEEEEEvNS0_19ForwardKernelParamsE:
	.zero		1032


//--------------------- .nv.constant0._ZN18transformer_engine13normalization26rmsnorm_fwd_general_kernelINS0_13Kernel_traitsI13__nv_bfloat16S3_S3_fjLj512ELj1ELj4ELj1ELj16ENS0_18Kernel_traits_baseILj512ES3_S3_S3_fjLj128EEEEEEEvNS0_19ForwardKernelParamsE --------------------------
	.section	.nv.constant0._ZN18transformer_engine13normalization26rmsnorm_fwd_general_kernelINS0_13Kernel_traitsI13__nv_bfloat16S3_S3_fjLj512ELj1ELj4ELj1ELj16ENS0_18Kernel_traits_baseILj512ES3_S3_S3_fjLj128EEEEEEEvNS0_19ForwardKernelParamsE,"a",@progbits
	.sectionflags	@""
	.align	4
.nv.constant0._ZN18transformer_engine13normalization26rmsnorm_fwd_general_kernelINS0_13Kernel_traitsI13__nv_bfloat16S3_S3_fjLj512ELj1ELj4ELj1ELj16ENS0_18Kernel_traits_baseILj512ES3_S3_S3_fjLj128EEEEEEEvNS0_19ForwardKernelParamsE:
	.zero		1032


//--------------------- .nv.constant0._ZN18transformer_engine13normalization26rmsnorm_fwd_general_kernelINS0_13Kernel_traitsIff6__halffjLj512ELj1ELj4ELj1ELj16ENS0_18Kernel_traits_baseILj512EffS3_fjLj128EEEEEEEvNS0_19ForwardKernelParamsE --------------------------
	.section	.nv.constant0._ZN18transformer_engine13normalization26rmsnorm_fwd_general_kernelINS0_13Kernel_traitsIff6__halffjLj512ELj1ELj4ELj1ELj16ENS0_18Kernel_traits_baseILj512EffS3_fjLj128EEEEEEEvNS0_19ForwardKernelParamsE,"a",@progbits
	.sectionflags	@""
	.align	4
.nv.constant0._ZN18transformer_engine13normalization26rmsnorm_fwd_general_kernelINS0_13Kernel_traitsIff6__halffjLj512ELj1ELj4ELj1ELj16ENS0_18Kernel_traits_baseILj512EffS3_fjLj128EEEEEEEvNS0_19ForwardKernelParamsE:
	.zero		1032


//--------------------- .nv.constant0._ZN18transformer_engine13normalization26rmsnorm_fwd_general_kernelINS0_13Kernel_traitsI6__halfS3_S3_fjLj512ELj1ELj4ELj1ELj16ENS0_18Kernel_traits_baseILj512ES3_S3_S3_fjLj128EEEEEEEvNS0_19ForwardKernelParamsE --------------------------
	.section	.nv.constant0._ZN18transformer_engine13normalization26rmsnorm_fwd_general_kernelINS0_13Kernel_traitsI6__halfS3_S3_fjLj512ELj1ELj4ELj1ELj16ENS0_18Kernel_traits_baseILj512ES3_S3_S3_fjLj128EEEEEEEvNS0_19ForwardKernelParamsE,"a",@progbits
	.sectionflags	@""
	.align	4
.nv.constant0._ZN18transformer_engine13normalization26rmsnorm_fwd_general_kernelINS0_13Kernel_traitsI6__halfS3_S3_fjLj512ELj1ELj4ELj1ELj16ENS0_18Kernel_traits_baseILj512ES3_S3_S3_fjLj128EEEEEEEvNS0_19ForwardKernelParamsE:
	.zero		1032


//--------------------- .nv.constant0._ZN18transformer_engine13normalization26rmsnorm_fwd_general_kernelINS0_13Kernel_traitsIffffjLj512ELj1ELj4ELj1ELj16ENS0_18Kernel_traits_baseILj512EffffjLj128EEEEEEEvNS0_19ForwardKernelParamsE --------------------------
	.section	.nv.constant0._ZN18transformer_engine13normalization26rmsnorm_fwd_general_kernelINS0_13Kernel_traitsIffffjLj512ELj1ELj4ELj1ELj16ENS0_18Kernel_traits_baseILj512EffffjLj128EEEEEEEvNS0_19ForwardKernelParamsE,"a",@progbits
	.sectionflags	@""
	.align	4
.nv.constant0._ZN18transformer_engine13normalization26rmsnorm_fwd_general_kernelINS0_13Kernel_traitsIffffjLj512ELj1ELj4ELj1ELj16ENS0_18Kernel_traits_baseILj512EffffjLj128EEEEEEEvNS0_19ForwardKernelParamsE:
	.zero		1032


//--------------------- .nv.constant0._ZN18transformer_engine13normalization26rmsnorm_fwd_general_kernelINS0_13Kernel_traitsIff13__nv_bfloat16fjLj128ELj1ELj4ELj1ELj8ENS0_18Kernel_traits_baseILj128EffS3_fjLj128EEEEEEEvNS0_19ForwardKernelParamsE --------------------------
	.section	.nv.constant0._ZN18transformer_engine13normalization26rmsnorm_fwd_general_kernelINS0_13Kernel_traitsIff13__nv_bfloat16fjLj128ELj1ELj4ELj1ELj8ENS0_18Kernel_traits_baseILj128EffS3_fjLj128EEEEEEEvNS0_19ForwardKernelParamsE,"a",@progbits
	.sectionflags	@""
	.align	4
.nv.constant0._ZN18transformer_engine13normalization26rmsnorm_fwd_general_kernelINS0_13Kernel_traitsIff13__nv_bfloat16fjLj128ELj1ELj4ELj1ELj8ENS0_18Kernel_traits_baseILj128EffS3_fjLj128EEEEEEEvNS0_19ForwardKernelParamsE:
	.zero		1032


//--------------------- .nv.constant0._ZN18transformer_engine13normalization26rmsnorm_fwd_general_kernelINS0_13Kernel_traitsI13__nv_bfloat16S3_S3_fjLj128ELj1ELj4ELj1ELj8ENS0_18Kernel_traits_baseILj128ES3_S3_S3_fjLj128EEEEEEEvNS0_19ForwardKernelParamsE --------------------------
	.section	.nv.constant0._ZN18transformer_engine13normalization26rmsnorm_fwd_general_kernelINS0_13Kernel_traitsI13__nv_bfloat16S3_S3_fjLj128ELj1ELj4ELj1ELj8ENS0_18Kernel_traits_baseILj128ES3_S3_S3_fjLj128EEEEEEEvNS0_19ForwardKernelParamsE,"a",@progbits
	.sectionflags	@""
	.align	4
.nv.constant0._ZN18transformer_engine13normalization26rmsnorm_fwd_general_kernelINS0_13Kernel_traitsI13__nv_bfloat16S3_S3_fjLj128ELj1ELj4ELj1ELj8ENS0_18Kernel_traits_baseILj128ES3_S3_S3_fjLj128EEEEEEEvNS0_19ForwardKernelParamsE:
	.zero		1032


//--------------------- .nv.constant0._ZN18transformer_engine13normalization26rmsnorm_fwd_general_kernelINS0_13Kernel_traitsIff6__halffjLj128ELj1ELj4ELj1ELj8ENS0_18Kernel_traits_baseILj128EffS3_fjLj128EEEEEEEvNS0_19ForwardKernelParamsE --------------------------
	.section	.nv.constant0._ZN18transformer_engine13normalization26rmsnorm_fwd_general_kernelINS0_13Kernel_traitsIff6__halffjLj128ELj1ELj4ELj1ELj8ENS0_18Kernel_traits_baseILj128EffS3_fjLj128EEEEEEEvNS0_19ForwardKernelParamsE,"a",@progbits
	.sectionflags	@""
	.align	4
.nv.constant0._ZN18transformer_engine13normalization26rmsnorm_fwd_general_kernelINS0_13Kernel_traitsIff6__halffjLj128ELj1ELj4ELj1ELj8ENS0_18Kernel_traits_baseILj128EffS3_fjLj128EEEEEEEvNS0_19ForwardKernelParamsE:
	.zero		1032


//--------------------- .nv.constant0._ZN18transformer_engine13normalization26rmsnorm_fwd_general_kernelINS0_13Kernel_traitsI6__halfS3_S3_fjLj128ELj1ELj4ELj1ELj8ENS0_18Kernel_traits_baseILj128ES3_S3_S3_fjLj128EEEEEEEvNS0_19ForwardKernelParamsE --------------------------
	.section	.nv.constant0._ZN18transformer_engine13normalization26rmsnorm_fwd_general_kernelINS0_13Kernel_traitsI6__halfS3_S3_fjLj128ELj1ELj4ELj1ELj8ENS0_18Kernel_traits_baseILj128ES3_S3_S3_fjLj128EEEEEEEvNS0_19ForwardKernelParamsE,"a",@progbits
	.sectionflags	@""
	.align	4
.nv.constant0._ZN18transformer_engine13normalization26rmsnorm_fwd_general_kernelINS0_13Kernel_traitsI6__halfS3_S3_fjLj128ELj1ELj4ELj1ELj8ENS0_18Kernel_traits_baseILj128ES3_S3_S3_fjLj128EEEEEEEvNS0_19ForwardKernelParamsE:
	.zero		1032


//--------------------- .nv.constant0._ZN18transformer_engine13normalization26rmsnorm_fwd_general_kernelINS0_13Kernel_traitsIffffjLj128ELj1ELj4ELj1ELj16ENS0_18Kernel_traits_baseILj128EffffjLj128EEEEEEEvNS0_19ForwardKernelParamsE --------------------------
	.section	.nv.constant0._ZN18transformer_engine13normalization26rmsnorm_fwd_general_kernelINS0_13Kernel_traitsIffffjLj128ELj1ELj4ELj1ELj16ENS0_18Kernel_traits_baseILj128EffffjLj128EEEEEEEvNS0_19ForwardKernelParamsE,"a",@progbits
	.sectionflags	@""
	.align	4
.nv.constant0._ZN18transformer_engine13normalization26rmsnorm_fwd_general_kernelINS0_13Kernel_traitsIffffjLj128ELj1ELj4ELj1ELj16ENS0_18Kernel_traits_baseILj128EffffjLj128EEEEEEEvNS0_19ForwardKernelParamsE:
	.zero		1032


//--------------------- .nv.constant0._ZN18transformer_engine13normalization26rmsnorm_fwd_general_kernelINS0_13Kernel_traitsIff13__nv_fp8_e4m3fjLj8192ELj1ELj1ELj4ELj16ENS0_18Kernel_traits_baseILj8192EffS3_fjLj128EEEEEEEvNS0_19ForwardKernelParamsE --------------------------
	.section	.nv.constant0._ZN18transformer_engine13normalization26rmsnorm_fwd_general_kernelINS0_13Kernel_traitsIff13__nv_fp8_e4m3fjLj8192ELj1ELj1ELj4ELj16ENS0_18Kernel_traits_baseILj8192EffS3_fjLj128EEEEEEEvNS0_19ForwardKernelParamsE,"a",@progbits
	.sectionflags	@""
	.align	4
.nv.constant0._ZN18transformer_engine13normalization26rmsnorm_fwd_general_kernelINS0_13Kernel_traitsIff13__nv_fp8_e4m3fjLj8192ELj1ELj1ELj4ELj16ENS0_18Kernel_traits_baseILj8192EffS3_fjLj128EEEEEEEvNS0_19ForwardKernelParamsE:
	.zero		1032


//--------------------- .nv.constant0._ZN18transformer_engine13normalization26rmsnorm_fwd_general_kernelINS0_13Kernel_traitsIff13__nv_fp8_e4m3fjLj2048ELj1ELj4ELj1ELj16ENS0_18Kernel_traits_baseILj2048EffS3_fjLj128EEEEEEEvNS0_19ForwardKernelParamsE --------------------------
	.section	.nv.constant0._ZN18transformer_engine13normalization26rmsnorm_fwd_general_kernelINS0_13Kernel_traitsIff13__nv_fp8_e4m3fjLj2048ELj1ELj4ELj1ELj16ENS0_18Kernel_traits_baseILj2048EffS3_fjLj128EEEEEEEvNS0_19ForwardKernelParamsE,"a",@progbits
	.sectionflags	@""
	.align	4
.nv.constant0._ZN18transformer_engine13normalization26rmsnorm_fwd_general_kernelINS0_13Kernel_traitsIff13__nv_fp8_e4m3fjLj2048ELj1ELj4ELj1ELj16ENS0_18Kernel_traits_baseILj2048EffS3_fjLj128EEEEEEEvNS0_19ForwardKernelParamsE:
	.zero		1032


//--------------------- .nv.constant0._ZN18transformer_engine13normalization26rmsnorm_fwd_general_kernelINS0_13Kernel_traitsIff13__nv_fp8_e4m3fjLj1024ELj1ELj4ELj1ELj16ENS0_18Kernel_traits_baseILj1024EffS3_fjLj128EEEEEEEvNS0_19ForwardKernelParamsE --------------------------
	.section	.nv.constant0._ZN18transformer_engine13normalization26rmsnorm_fwd_general_kernelINS0_13Kernel_traitsIff13__nv_fp8_e4m3fjLj1024ELj1ELj4ELj1ELj16ENS0_18Kernel_traits_baseILj1024EffS3_fjLj128EEEEEEEvNS0_19ForwardKernelParamsE,"a",@progbits
	.sectionflags	@""
	.align	4
.nv.constant0._ZN18transformer_engine13normalization26rmsnorm_fwd_general_kernelINS0_13Kernel_traitsIff13__nv_fp8_e4m3fjLj1024ELj1ELj4ELj1ELj16ENS0_18Kernel_traits_baseILj1024EffS3_fjLj128EEEEEEEvNS0_19ForwardKernelParamsE:
	.zero		1032


//--------------------- .nv.constant0._ZN18transformer_engine13normalization26rmsnorm_fwd_general_kernelINS0_13Kernel_traitsIff13__nv_fp8_e4m3fjLj512ELj1ELj4ELj1ELj16ENS0_18Kernel_traits_baseILj512EffS3_fjLj128EEEEEEEvNS0_19ForwardKernelParamsE --------------------------
	.section	.nv.constant0._ZN18transformer_engine13normalization26rmsnorm_fwd_general_kernelINS0_13Kernel_traitsIff13__nv_fp8_e4m3fjLj512ELj1ELj4ELj1ELj16ENS0_18Kernel_traits_baseILj512EffS3_fjLj128EEEEEEEvNS0_19ForwardKernelParamsE,"a",@progbits
	.sectionflags	@""
	.align	4
.nv.constant0._ZN18transformer_engine13normalization26rmsnorm_fwd_general_kernelINS0_13Kernel_traitsIff13__nv_fp8_e4m3fjLj512ELj1ELj4ELj1ELj16ENS0_18Kernel_traits_baseILj512EffS3_fjLj128EEEEEEEvNS0_19ForwardKernelParamsE:
	.zero		1032


//--------------------- .nv.constant0._ZN18transformer_engine13normalization26rmsnorm_fwd_general_kernelINS0_13Kernel_traitsIff13__nv_fp8_e4m3fjLj128ELj1ELj4ELj1ELj16ENS0_18Kernel_traits_baseILj128EffS3_fjLj128EEEEEEEvNS0_19ForwardKernelParamsE --------------------------
	.section	.nv.constant0._ZN18transformer_engine13normalization26rmsnorm_fwd_general_kernelINS0_13Kernel_traitsIff13__nv_fp8_e4m3fjLj128ELj1ELj4ELj1ELj16ENS0_18Kernel_traits_baseILj128EffS3_fjLj128EEEEEEEvNS0_19ForwardKernelParamsE,"a",@progbits
	.sectionflags	@""
	.align	4
.nv.constant0._ZN18transformer_engine13normalization26rmsnorm_fwd_general_kernelINS0_13Kernel_traitsIff13__nv_fp8_e4m3fjLj128ELj1ELj4ELj1ELj16ENS0_18Kernel_traits_baseILj128EffS3_fjLj128EEEEEEEvNS0_19ForwardKernelParamsE:
	.zero		1032


//--------------------- .nv.constant0._ZN18transformer_engine13normalization26rmsnorm_fwd_general_kernelINS0_13Kernel_traitsI6__halfS3_13__nv_fp8_e4m3fjLj8192ELj1ELj1ELj4ELj16ENS0_18Kernel_traits_baseILj8192ES3_S3_S4_fjLj128EEEEEEEvNS0_19ForwardKernelParamsE --------------------------
	.section	.nv.constant0._ZN18transformer_engine13normalization26rmsnorm_fwd_general_kernelINS0_13Kernel_traitsI6__halfS3_13__nv_fp8_e4m3fjLj8192ELj1ELj1ELj4ELj16ENS0_18Kernel_traits_baseILj8192ES3_S3_S4_fjLj128EEEEEEEvNS0_19ForwardKernelParamsE,"a",@progbits
	.sectionflags	@""
	.align	4
.nv.constant0._ZN18transformer_engine13normalization26rmsnorm_fwd_general_kernelINS0_13Kernel_traitsI6__halfS3_13__nv_fp8_e4m3fjLj8192ELj1ELj1ELj4ELj16ENS0_18Kernel_traits_baseILj8192ES3_S3_S4_fjLj128EEEEEEEvNS0_19ForwardKernelParamsE:
	.zero		1032


//--------------------- .nv.constant0._ZN18transformer_engine13normalization26rmsnorm_fwd_general_kernelINS0_13Kernel_traitsI6__halfS3_13__nv_fp8_e4m3fjLj2048ELj1ELj4ELj1ELj16ENS0_18Kernel_traits_baseILj2048ES3_S3_S4_fjLj128EEEEEEEvNS0_19ForwardKernelParamsE --------------------------
	.section	.nv.constant0._ZN18transformer_engine13normalization26rmsnorm_fwd_general_kernelINS0_13Kernel_traitsI6__halfS3_13__nv_fp8_e4m3fjLj2048ELj1ELj4ELj1ELj16ENS0_18Kernel_traits_baseILj2048ES3_S3_S4_fjLj128EEEEEEEvNS0_19ForwardKernelParamsE,"a",@progbits
	.sectionflags	@""
	.align	4
.nv.constant0._ZN18transformer_engine13normalization26rmsnorm_fwd_general_kernelINS0_13Kernel_traitsI6__halfS3_13__nv_fp8_e4m3fjLj2048ELj1ELj4ELj1ELj16ENS0_18Kernel_traits_baseILj2048ES3_S3_S4_fjLj128EEEEEEEvNS0_19ForwardKernelParamsE:
	.zero		1032


//--------------------- .nv.constant0._ZN18transformer_engine13normalization26rmsnorm_fwd_general_kernelINS0_13Kernel_traitsI6__halfS3_13__nv_fp8_e4m3fjLj1024ELj1ELj4ELj1ELj16ENS0_18Kernel_traits_baseILj1024ES3_S3_S4_fjLj128EEEEEEEvNS0_19ForwardKernelParamsE --------------------------
	.section	.nv.constant0._ZN18transformer_engine13normalization26rmsnorm_fwd_general_kernelINS0_13Kernel_traitsI6__halfS3_13__nv_fp8_e4m3fjLj1024ELj1ELj4ELj1ELj16ENS0_18Kernel_traits_baseILj1024ES3_S3_S4_fjLj128EEEEEEEvNS0_19ForwardKernelParamsE,"a",@progbits
	.sectionflags	@""
	.align	4
.nv.constant0._ZN18transformer_engine13normalization26rmsnorm_fwd_general_kernelINS0_13Kernel_traitsI6__halfS3_13__nv_fp8_e4m3fjLj1024ELj1ELj4ELj1ELj16ENS0_18Kernel_traits_baseILj1024ES3_S3_S4_fjLj128EEEEEEEvNS0_19ForwardKernelParamsE:
	.zero		1032


//--------------------- .nv.constant0._ZN18transformer_engine13normalization26rmsnorm_fwd_general_kernelINS0_13Kernel_traitsI6__halfS3_13__nv_fp8_e4m3fjLj512ELj1ELj4ELj1ELj16ENS0_18Kernel_traits_baseILj512ES3_S3_S4_fjLj128EEEEEEEvNS0_19ForwardKernelParamsE --------------------------
	.section	.nv.constant0._ZN18transformer_engine13normalization26rmsnorm_fwd_general_kernelINS0_13Kernel_traitsI6__halfS3_13__nv_fp8_e4m3fjLj512ELj1ELj4ELj1ELj16ENS0_18Kernel_traits_baseILj512ES3_S3_S4_fjLj128EEEEEEEvNS0_19ForwardKernelParamsE,"a",@progbits
	.sectionflags	@""
	.align	4
.nv.constant0._ZN18transformer_engine13normalization26rmsnorm_fwd_general_kernelINS0_13Kernel_traitsI6__halfS3_13__nv_fp8_e4m3fjLj512ELj1ELj4ELj1ELj16ENS0_18Kernel_traits_baseILj512ES3_S3_S4_fjLj128EEEEEEEvNS0_19ForwardKernelParamsE:
	.zero		1032


//--------------------- .nv.constant0._ZN18transformer_engine13normalization26rmsnorm_fwd_general_kernelINS0_13Kernel_traitsI6__halfS3_13__nv_fp8_e4m3fjLj128ELj1ELj4ELj1ELj8ENS0_18Kernel_traits_baseILj128ES3_S3_S4_fjLj128EEEEEEEvNS0_19ForwardKernelParamsE --------------------------
	.section	.nv.constant0._ZN18transformer_engine13normalization26rmsnorm_fwd_general_kernelINS0_13Kernel_traitsI6__halfS3_13__nv_fp8_e4m3fjLj128ELj1ELj4ELj1ELj8ENS0_18Kernel_traits_baseILj128ES3_S3_S4_fjLj128EEEEEEEvNS0_19ForwardKernelParamsE,"a",@progbits
	.sectionflags	@""
	.align	4
.nv.constant0._ZN18transformer_engine13normalization26rmsnorm_fwd_general_kernelINS0_13Kernel_traitsI6__halfS3_13__nv_fp8_e4m3fjLj128ELj1ELj4ELj1ELj8ENS0_18Kernel_traits_baseILj128ES3_S3_S4_fjLj128EEEEEEEvNS0_19ForwardKernelParamsE:
	.zero		1032


//--------------------- .nv.constant0._ZN18transformer_engine13normalization26rmsnorm_fwd_general_kernelINS0_13Kernel_traitsI13__nv_bfloat16S3_13__nv_fp8_e4m3fjLj8192ELj1ELj1ELj4ELj16ENS0_18Kernel_traits_baseILj8192ES3_S3_S4_fjLj128EEEEEEEvNS0_19ForwardKernelParamsE --------------------------
	.section	.nv.constant0._ZN18transformer_engine13normalization26rmsnorm_fwd_general_kernelINS0_13Kernel_traitsI13__nv_bfloat16S3_13__nv_fp8_e4m3fjLj8192ELj1ELj1ELj4ELj16ENS0_18Kernel_traits_baseILj8192ES3_S3_S4_fjLj128EEEEEEEvNS0_19ForwardKernelParamsE,"a",@progbits
	.sectionflags	@""
	.align	4
.nv.constant0._ZN18transformer_engine13normalization26rmsnorm_fwd_general_kernelINS0_13Kernel_traitsI13__nv_bfloat16S3_13__nv_fp8_e4m3fjLj8192ELj1ELj1ELj4ELj16ENS0_18Kernel_traits_baseILj8192ES3_S3_S4_fjLj128EEEEEEEvNS0_19ForwardKernelParamsE:
	.zero		1032


//--------------------- .nv.constant0._ZN18transformer_engine13normalization26rmsnorm_fwd_general_kernelINS0_13Kernel_traitsI13__nv_bfloat16S3_13__nv_fp8_e4m3fjLj2048ELj1ELj4ELj1ELj16ENS0_18Kernel_traits_baseILj2048ES3_S3_S4_fjLj128EEEEEEEvNS0_19ForwardKernelParamsE --------------------------
	.section	.nv.constant0._ZN18transformer_engine13normalization26rmsnorm_fwd_general_kernelINS0_13Kernel_traitsI13__nv_bfloat16S3_13__nv_fp8_e4m3fjLj2048ELj1ELj4ELj1ELj16ENS0_18Kernel_traits_baseILj2048ES3_S3_S4_fjLj128EEEEEEEvNS0_19ForwardKernelParamsE,"a",@progbits
	.sectionflags	@""
	.align	4
.nv.constant0._ZN18transformer_engine13normalization26rmsnorm_fwd_general_kernelINS0_13Kernel_traitsI13__nv_bfloat16S3_13__nv_fp8_e4m3fjLj2048ELj1ELj4ELj1ELj16ENS0_18Kernel_traits_baseILj2048ES3_S3_S4_fjLj128EEEEEEEvNS0_19ForwardKernelParamsE:
	.zero		1032


//--------------------- .nv.constant0._ZN18transformer_engine13normalization26rmsnorm_fwd_general_kernelINS0_13Kernel_traitsI13__nv_bfloat16S3_13__nv_fp8_e4m3fjLj1024ELj1ELj4ELj1ELj16ENS0_18Kernel_traits_baseILj1024ES3_S3_S4_fjLj128EEEEEEEvNS0_19ForwardKernelParamsE --------------------------
	.section	.nv.constant0._ZN18transformer_engine13normalization26rmsnorm_fwd_general_kernelINS0_13Kernel_traitsI13__nv_bfloat16S3_13__nv_fp8_e4m3fjLj1024ELj1ELj4ELj1ELj16ENS0_18Kernel_traits_baseILj1024ES3_S3_S4_fjLj128EEEEEEEvNS0_19ForwardKernelParamsE,"a",@progbits
	.sectionflags	@""
	.align	4
.nv.constant0._ZN18transformer_engine13normalization26rmsnorm_fwd_general_kernelINS0_13Kernel_traitsI13__nv_bfloat16S3_13__nv_fp8_e4m3fjLj1024ELj1ELj4ELj1ELj16ENS0_18Kernel_traits_baseILj1024ES3_S3_S4_fjLj128EEEEEEEvNS0_19ForwardKernelParamsE:
	.zero		1032


//--------------------- .nv.constant0._ZN18transformer_engine13normalization26rmsnorm_fwd_general_kernelINS0_13Kernel_traitsI13__nv_bfloat16S3_13__nv_fp8_e4m3fjLj512ELj1ELj4ELj1ELj16ENS0_18Kernel_traits_baseILj512ES3_S3_S4_fjLj128EEEEEEEvNS0_19ForwardKernelParamsE --------------------------
	.section	.nv.constant0._ZN18transformer_engine13normalization26rmsnorm_fwd_general_kernelINS0_13Kernel_traitsI13__nv_bfloat16S3_13__nv_fp8_e4m3fjLj512ELj1ELj4ELj1ELj16ENS0_18Kernel_traits_baseILj512ES3_S3_S4_fjLj128EEEEEEEvNS0_19ForwardKernelParamsE,"a",@progbits
	.sectionflags	@""
	.align	4
.nv.constant0._ZN18transformer_engine13normalization26rmsnorm_fwd_general_kernelINS0_13Kernel_traitsI13__nv_bfloat16S3_13__nv_fp8_e4m3fjLj512ELj1ELj4ELj1ELj16ENS0_18Kernel_traits_baseILj512ES3_S3_S4_fjLj128EEEEEEEvNS0_19ForwardKernelParamsE:
	.zero		1032


//--------------------- .nv.constant0._ZN18transformer_engine13normalization26rmsnorm_fwd_general_kernelINS0_13Kernel_traitsI13__nv_bfloat16S3_13__nv_fp8_e4m3fjLj128ELj1ELj4ELj1ELj8ENS0_18Kernel_traits_baseILj128ES3_S3_S4_fjLj128EEEEEEEvNS0_19ForwardKernelParamsE --------------------------
	.section	.nv.constant0._ZN18transformer_engine13normalization26rmsnorm_fwd_general_kernelINS0_13Kernel_traitsI13__nv_bfloat16S3_13__nv_fp8_e4m3fjLj128ELj1ELj4ELj1ELj8ENS0_18Kernel_traits_baseILj128ES3_S3_S4_fjLj128EEEEEEEvNS0_19ForwardKernelParamsE,"a",@progbits
	.sectionflags	@""
	.align	4
.nv.constant0._ZN18transformer_engine13normalization26rmsnorm_fwd_general_kernelINS0_13Kernel_traitsI13__nv_bfloat16S3_13__nv_fp8_e4m3fjLj128ELj1ELj4ELj1ELj8ENS0_18Kernel_traits_baseILj128ES3_S3_S4_fjLj128EEEEEEEvNS0_19ForwardKernelParamsE:
	.zero		1032


//--------------------- .nv.constant0._ZN18transformer_engine13normalization24rmsnorm_fwd_tuned_kernelINS0_13Kernel_traitsI13__nv_bfloat16S3_S3_fjLj8192ELj1ELj1ELj4ELj16ENS0_18Kernel_traits_baseILj8192ES3_S3_S3_fjLj128EEEEEEEvNS0_19ForwardKernelParamsE --------------------------
	.section	.nv.constant0._ZN18transformer_engine13normalization24rmsnorm_fwd_tuned_kernelINS0_13Kernel_traitsI13__nv_bfloat16S3_S3_fjLj8192ELj1ELj1ELj4ELj16ENS0_18Kernel_traits_baseILj8192ES3_S3_S3_fjLj128EEEEEEEvNS0_19ForwardKernelParamsE,"a",@progbits
	.sectionflags	@""
	.align	4
.nv.constant0._ZN18transformer_engine13normalization24rmsnorm_fwd_tuned_kernelINS0_13Kernel_traitsI13__nv_bfloat16S3_S3_fjLj8192ELj1ELj1ELj4ELj16ENS0_18Kernel_traits_baseILj8192ES3_S3_S3_fjLj128EEEEEEEvNS0_19ForwardKernelParamsE:
	.zero		1032


//--------------------- .nv.constant0._ZN18transformer_engine13normalization24rmsnorm_fwd_tuned_kernelINS0_13Kernel_traitsI6__halfS3_S3_fjLj8192ELj1ELj1ELj4ELj16ENS0_18Kernel_traits_baseILj8192ES3_S3_S3_fjLj128EEEEEEEvNS0_19ForwardKernelParamsE --------------------------
	.section	.nv.constant0._ZN18transformer_engine13normalization24rmsnorm_fwd_tuned_kernelINS0_13Kernel_traitsI6__halfS3_S3_fjLj8192ELj1ELj1ELj4ELj16ENS0_18Kernel_traits_baseILj8192ES3_S3_S3_fjLj128EEEEEEEvNS0_19ForwardKernelParamsE,"a",@progbits
	.sectionflags	@""
	.align	4
.nv.constant0._ZN18transformer_engine13normalization24rmsnorm_fwd_tuned_kernelINS0_13Kernel_traitsI6__halfS3_S3_fjLj8192ELj1ELj1ELj4ELj16ENS0_18Kernel_traits_baseILj8192ES3_S3_S3_fjLj128EEEEEEEvNS0_19ForwardKernelParamsE:
	.zero		1032


//--------------------- .nv.constant0._ZN18transformer_engine13normalization24rmsnorm_fwd_tuned_kernelINS0_13Kernel_traitsIffffjLj8192ELj1ELj1ELj4ELj16ENS0_18Kernel_traits_baseILj8192EffffjLj128EEEEEEEvNS0_19ForwardKernelParamsE --------------------------
	.section	.nv.constant0._ZN18transformer_engine13normalization24rmsnorm_fwd_tuned_kernelINS0_13Kernel_traitsIffffjLj8192ELj1ELj1ELj4ELj16ENS0_18Kernel_traits_baseILj8192EffffjLj128EEEEEEEvNS0_19ForwardKernelParamsE,"a",@progbits
	.sectionflags	@""
	.align	4
.nv.constant0._ZN18transformer_engine13normalization24rmsnorm_fwd_tuned_kernelINS0_13Kernel_traitsIffffjLj8192ELj1ELj1ELj4ELj16ENS0_18Kernel_traits_baseILj8192EffffjLj128EEEEEEEvNS0_19ForwardKernelParamsE:
	.zero		1032


//--------------------- .nv.constant0._ZN18transformer_engine13normalization24rmsnorm_fwd_tuned_kernelINS0_13Kernel_traitsIff13__nv_fp8_e4m3fjLj8192ELj1ELj1ELj4ELj16ENS0_18Kernel_traits_baseILj8192EffS3_fjLj128EEEEEEEvNS0_19ForwardKernelParamsE --------------------------
	.section	.nv.constant0._ZN18transformer_engine13normalization24rmsnorm_fwd_tuned_kernelINS0_13Kernel_traitsIff13__nv_fp8_e4m3fjLj8192ELj1ELj1ELj4ELj16ENS0_18Kernel_traits_baseILj8192EffS3_fjLj128EEEEEEEvNS0_19ForwardKernelParamsE,"a",@progbits
	.sectionflags	@""
	.align	4
.nv.constant0._ZN18transformer_engine13normalization24rmsnorm_fwd_tuned_kernelINS0_13Kernel_traitsIff13__nv_fp8_e4m3fjLj8192ELj1ELj1ELj4ELj16ENS0_18Kernel_traits_baseILj8192EffS3_fjLj128EEEEEEEvNS0_19ForwardKernelParamsE:
	.zero		1032


//--------------------- .nv.constant0._ZN18transformer_engine13normalization24rmsnorm_fwd_tuned_kernelINS0_13Kernel_traitsI6__halfS3_13__nv_fp8_e4m3fjLj8192ELj1ELj1ELj4ELj16ENS0_18Kernel_traits_baseILj8192ES3_S3_S4_fjLj128EEEEEEEvNS0_19ForwardKernelParamsE --------------------------
	.section	.nv.constant0._ZN18transformer_engine13normalization24rmsnorm_fwd_tuned_kernelINS0_13Kernel_traitsI6__halfS3_13__nv_fp8_e4m3fjLj8192ELj1ELj1ELj4ELj16ENS0_18Kernel_traits_baseILj8192ES3_S3_S4_fjLj128EEEEEEEvNS0_19ForwardKernelParamsE,"a",@progbits
	.sectionflags	@""
	.align	4
.nv.constant0._ZN18transformer_engine13normalization24rmsnorm_fwd_tuned_kernelINS0_13Kernel_traitsI6__halfS3_13__nv_fp8_e4m3fjLj8192ELj1ELj1ELj4ELj16ENS0_18Kernel_traits_baseILj8192ES3_S3_S4_fjLj128EEEEEEEvNS0_19ForwardKernelParamsE:
	.zero		1032


//--------------------- .nv.constant0._ZN18transformer_engine13normalization24rmsnorm_fwd_tuned_kernelINS0_13Kernel_traitsI13__nv_bfloat16S3_13__nv_fp8_e4m3fjLj8192ELj1ELj1ELj4ELj16ENS0_18Kernel_traits_baseILj8192ES3_S3_S4_fjLj128EEEEEEEvNS0_19ForwardKernelParamsE --------------------------
	.section	.nv.constant0._ZN18transformer_engine13normalization24rmsnorm_fwd_tuned_kernelINS0_13Kernel_traitsI13__nv_bfloat16S3_13__nv_fp8_e4m3fjLj8192ELj1ELj1ELj4ELj16ENS0_18Kernel_traits_baseILj8192ES3_S3_S4_fjLj128EEEEEEEvNS0_19ForwardKernelParamsE,"a",@progbits
	.sectionflags	@""
	.align	4
.nv.constant0._ZN18transformer_engine13normalization24rmsnorm_fwd_tuned_kernelINS0_13Kernel_traitsI13__nv_bfloat16S3_13__nv_fp8_e4m3fjLj8192ELj1ELj1ELj4ELj16ENS0_18Kernel_traits_baseILj8192ES3_S3_S4_fjLj128EEEEEEEvNS0_19ForwardKernelParamsE:
	.zero		1032


//--------------------- .nv.constant0._ZN18transformer_engine13normalization24rmsnorm_fwd_tuned_kernelINS0_13Kernel_traitsI13__nv_bfloat16S3_S3_fjLj4096ELj1ELj1ELj4ELj16ENS0_18Kernel_traits_baseILj4096ES3_S3_S3_fjLj128EEEEEEEvNS0_19ForwardKernelParamsE --------------------------
	.section	.nv.constant0._ZN18transformer_engine13normalization24rmsnorm_fwd_tuned_kernelINS0_13Kernel_traitsI13__nv_bfloat16S3_S3_fjLj4096ELj1ELj1ELj4ELj16ENS0_18Kernel_traits_baseILj4096ES3_S3_S3_fjLj128EEEEEEEvNS0_19ForwardKernelParamsE,"a",@progbits
	.sectionflags	@""
	.align	4
.nv.constant0._ZN18transformer_engine13normalization24rmsnorm_fwd_tuned_kernelINS0_13Kernel_traitsI13__nv_bfloat16S3_S3_fjLj4096ELj1ELj1ELj4ELj16ENS0_18Kernel_traits_baseILj4096ES3_S3_S3_fjLj128EEEEEEEvNS0_19ForwardKernelParamsE:
	.zero		1032


//--------------------- .nv.constant0._ZN18transformer_engine13normalization24rmsnorm_fwd_tuned_kernelINS0_13Kernel_traitsI6__halfS3_S3_fjLj4096ELj1ELj1ELj4ELj16ENS0_18Kernel_traits_baseILj4096ES3_S3_S3_fjLj128EEEEEEEvNS0_19ForwardKernelParamsE --------------------------
	.section	.nv.constant0._ZN18transformer_engine13normalization24rmsnorm_fwd_tuned_kernelINS0_13Kernel_traitsI6__halfS3_S3_fjLj4096ELj1ELj1ELj4ELj16ENS0_18Kernel_traits_baseILj4096ES3_S3_S3_fjLj128EEEEEEEvNS0_19ForwardKernelParamsE,"a",@progbits
	.sectionflags	@""
	.align	4
.nv.constant0._ZN18transformer_engine13normalization24rmsnorm_fwd_tuned_kernelINS0_13Kernel_traitsI6__halfS3_S3_fjLj4096ELj1ELj1ELj4ELj16ENS0_18Kernel_traits_baseILj4096ES3_S3_S3_fjLj128EEEEEEEvNS0_19ForwardKernelParamsE:
	.zero		1032


//--------------------- .nv.constant0._ZN18transformer_engine13normalization24rmsnorm_fwd_tuned_kernelINS0_13Kernel_traitsIffffjLj4096ELj1ELj1ELj4ELj16ENS0_18Kernel_traits_baseILj4096EffffjLj128EEEEEEEvNS0_19ForwardKernelParamsE --------------------------
	.section	.nv.constant0._ZN18transformer_engine13normalization24rmsnorm_fwd_tuned_kernelINS0_13Kernel_traitsIffffjLj4096ELj1ELj1ELj4ELj16ENS0_18Kernel_traits_baseILj4096EffffjLj128EEEEEEEvNS0_19ForwardKernelParamsE,"a",@progbits
	.sectionflags	@""
	.align	4
.nv.constant0._ZN18transformer_engine13normalization24rmsnorm_fwd_tuned_kernelINS0_13Kernel_traitsIffffjLj4096ELj1ELj1ELj4ELj16ENS0_18Kernel_traits_baseILj4096EffffjLj128EEEEEEEvNS0_19ForwardKernelParamsE:
	.zero		1032


//--------------------- .nv.constant0._ZN18transformer_engine13normalization24rmsnorm_fwd_tuned_kernelINS0_13Kernel_traitsIff13__nv_fp8_e4m3fjLj4096ELj1ELj1ELj4ELj16ENS0_18Kernel_traits_baseILj4096EffS3_fjLj128EEEEEEEvNS0_19ForwardKernelParamsE --------------------------
	.section	.nv.constant0._ZN18transformer_engine13normalization24rmsnorm_fwd_tuned_kernelINS0_13Kernel_traitsIff13__nv_fp8_e4m3fjLj4096ELj1ELj1ELj4ELj16ENS0_18Kernel_traits_baseILj4096EffS3_fjLj128EEEEEEEvNS0_19ForwardKernelParamsE,"a",@progbits
	.sectionflags	@""
	.align	4
.nv.constant0._ZN18transformer_engine13normalization24rmsnorm_fwd_tuned_kernelINS0_13Kernel_traitsIff13__nv_fp8_e4m3fjLj4096ELj1ELj1ELj4ELj16ENS0_18Kernel_traits_baseILj4096EffS3_fjLj128EEEEEEEvNS0_19ForwardKernelParamsE:
	.zero		1032


//--------------------- .nv.constant0._ZN18transformer_engine13normalization24rmsnorm_fwd_tuned_kernelINS0_13Kernel_traitsI6__halfS3_13__nv_fp8_e4m3fjLj4096ELj1ELj1ELj4ELj16ENS0_18Kernel_traits_baseILj4096ES3_S3_S4_fjLj128EEEEEEEvNS0_19ForwardKernelParamsE --------------------------
	.section	.nv.constant0._ZN18transformer_engine13normalization24rmsnorm_fwd_tuned_kernelINS0_13Kernel_traitsI6__halfS3_13__nv_fp8_e4m3fjLj4096ELj1ELj1ELj4ELj16ENS0_18Kernel_traits_baseILj4096ES3_S3_S4_fjLj128EEEEEEEvNS0_19ForwardKernelParamsE,"a",@progbits
	.sectionflags	@""
	.align	4
.nv.constant0._ZN18transformer_engine13normalization24rmsnorm_fwd_tuned_kernelINS0_13Kernel_traitsI6__halfS3_13__nv_fp8_e4m3fjLj4096ELj1ELj1ELj4ELj16ENS0_18Kernel_traits_baseILj4096ES3_S3_S4_fjLj128EEEEEEEvNS0_19ForwardKernelParamsE:
	.zero		1032


//--------------------- .nv.constant0._ZN18transformer_engine13normalization24rmsnorm_fwd_tuned_kernelINS0_13Kernel_traitsI13__nv_bfloat16S3_13__nv_fp8_e4m3fjLj4096ELj1ELj1ELj4ELj16ENS0_18Kernel_traits_baseILj4096ES3_S3_S4_fjLj128EEEEEEEvNS0_19ForwardKernelParamsE --------------------------
	.section	.nv.constant0._ZN18transformer_engine13normalization24rmsnorm_fwd_tuned_kernelINS0_13Kernel_traitsI13__nv_bfloat16S3_13__nv_fp8_e4m3fjLj4096ELj1ELj1ELj4ELj16ENS0_18Kernel_traits_baseILj4096ES3_S3_S4_fjLj128EEEEEEEvNS0_19ForwardKernelParamsE,"a",@progbits
	.sectionflags	@""
	.align	4
.nv.constant0._ZN18transformer_engine13normalization24rmsnorm_fwd_tuned_kernelINS0_13Kernel_traitsI13__nv_bfloat16S3_13__nv_fp8_e4m3fjLj4096ELj1ELj1ELj4ELj16ENS0_18Kernel_traits_baseILj4096ES3_S3_S4_fjLj128EEEEEEEvNS0_19ForwardKernelParamsE:
	.zero		1032


//--------------------- .nv.constant0._ZN18transformer_engine13normalization24rmsnorm_fwd_tuned_kernelINS0_13Kernel_traitsI13__nv_bfloat16S3_S3_fjLj2048ELj1ELj4ELj1ELj16ENS0_18Kernel_traits_baseILj2048ES3_S3_S3_fjLj128EEEEEEEvNS0_19ForwardKernelParamsE --------------------------
	.section	.nv.constant0._ZN18transformer_engine13normalization24rmsnorm_fwd_tuned_kernelINS0_13Kernel_traitsI13__nv_bfloat16S3_S3_fjLj2048ELj1ELj4ELj1ELj16ENS0_18Kernel_traits_baseILj2048ES3_S3_S3_fjLj128EEEEEEEvNS0_19ForwardKernelParamsE,"a",@progbits
	.sectionflags	@""
	.align	4
.nv.constant0._ZN18transformer_engine13normalization24rmsnorm_fwd_tuned_kernelINS0_13Kernel_traitsI13__nv_bfloat16S3_S3_fjLj2048ELj1ELj4ELj1ELj16ENS0_18Kernel_traits_baseILj2048ES3_S3_S3_fjLj128EEEEEEEvNS0_19ForwardKernelParamsE:
	.zero		1032


//--------------------- .nv.constant0._ZN18transformer_engine13normalization24rmsnorm_fwd_tuned_kernelINS0_13Kernel_traitsI6__halfS3_S3_fjLj2048ELj1ELj4ELj1ELj16ENS0_18Kernel_traits_baseILj2048ES3_S3_S3_fjLj128EEEEEEEvNS0_19ForwardKernelParamsE --------------------------
	.section	.nv.constant0._ZN18transformer_engine13normalization24rmsnorm_fwd_tuned_kernelINS0_13Kernel_traitsI6__halfS3_S3_fjLj2048ELj1ELj4ELj1ELj16ENS0_18Kernel_traits_baseILj2048ES3_S3_S3_fjLj128EEEEEEEvNS0_19ForwardKernelParamsE,"a",@progbits
	.sectionflags	@""
	.align	4
.nv.constant0._ZN18transformer_engine13normalization24rmsnorm_fwd_tuned_kernelINS0_13Kernel_traitsI6__halfS3_S3_fjLj2048ELj1ELj4ELj1ELj16ENS0_18Kernel_traits_baseILj2048ES3_S3_S3_fjLj128EEEEEEEvNS0_19ForwardKernelParamsE:
	.zero		1032


//--------------------- .nv.constant0._ZN18transformer_engine13normalization24rmsnorm_fwd_tuned_kernelINS0_13Kernel_traitsIffffjLj2048ELj1ELj4ELj1ELj16ENS0_18Kernel_traits_baseILj2048EffffjLj128EEEEEEEvNS0_19ForwardKernelParamsE --------------------------
	.section	.nv.constant0._ZN18transformer_engine13normalization24rmsnorm_fwd_tuned_kernelINS0_13Kernel_traitsIffffjLj2048ELj1ELj4ELj1ELj16ENS0_18Kernel_traits_baseILj2048EffffjLj128EEEEEEEvNS0_19ForwardKernelParamsE,"a",@progbits
	.sectionflags	@""
	.align	4
.nv.constant0._ZN18transformer_engine13normalization24rmsnorm_fwd_tuned_kernelINS0_13Kernel_traitsIffffjLj2048ELj1ELj4ELj1ELj16ENS0_18Kernel_traits_baseILj2048EffffjLj128EEEEEEEvNS0_19ForwardKernelParamsE:
	.zero		1032


//--------------------- .nv.constant0._ZN18transformer_engine13normalization24rmsnorm_fwd_tuned_kernelINS0_13Kernel_traitsIff13__nv_fp8_e4m3fjLj2048ELj1ELj4ELj1ELj16ENS0_18Kernel_traits_baseILj2048EffS3_fjLj128EEEEEEEvNS0_19ForwardKernelParamsE --------------------------
	.section	.nv.constant0._ZN18transformer_engine13normalization24rmsnorm_fwd_tuned_kernelINS0_13Kernel_traitsIff13__nv_fp8_e4m3fjLj2048ELj1ELj4ELj1ELj16ENS0_18Kernel_traits_baseILj2048EffS3_fjLj128EEEEEEEvNS0_19ForwardKernelParamsE,"a",@progbits
	.sectionflags	@""
	.align	4
.nv.constant0._ZN18transformer_engine13normalization24rmsnorm_fwd_tuned_kernelINS0_13Kernel_traitsIff13__nv_fp8_e4m3fjLj2048ELj1ELj4ELj1ELj16ENS0_18Kernel_traits_baseILj2048EffS3_fjLj128EEEEEEEvNS0_19ForwardKernelParamsE:
	.zero		1032


//--------------------- .nv.constant0._ZN18transformer_engine13normalization24rmsnorm_fwd_tuned_kernelINS0_13Kernel_traitsI6__halfS3_13__nv_fp8_e4m3fjLj2048ELj1ELj4ELj1ELj16ENS0_18Kernel_traits_baseILj2048ES3_S3_S4_fjLj128EEEEEEEvNS0_19ForwardKernelParamsE --------------------------
	.section	.nv.constant0._ZN18transformer_engine13normalization24rmsnorm_fwd_tuned_kernelINS0_13Kernel_traitsI6__halfS3_13__nv_fp8_e4m3fjLj2048ELj1ELj4ELj1ELj16ENS0_18Kernel_traits_baseILj2048ES3_S3_S4_fjLj128EEEEEEEvNS0_19ForwardKernelParamsE,"a",@progbits
	.sectionflags	@""
	.align	4
.nv.constant0._ZN18transformer_engine13normalization24rmsnorm_fwd_tuned_kernelINS0_13Kernel_traitsI6__halfS3_13__nv_fp8_e4m3fjLj2048ELj1ELj4ELj1ELj16ENS0_18Kernel_traits_baseILj2048ES3_S3_S4_fjLj128EEEEEEEvNS0_19ForwardKernelParamsE:
	.zero		1032


//--------------------- .nv.constant0._ZN18transformer_engine13normalization24rmsnorm_fwd_tuned_kernelINS0_13Kernel_traitsI13__nv_bfloat16S3_13__nv_fp8_e4m3fjLj2048ELj1ELj4ELj1ELj16ENS0_18Kernel_traits_baseILj2048ES3_S3_S4_fjLj128EEEEEEEvNS0_19ForwardKernelParamsE --------------------------
	.section	.nv.constant0._ZN18transformer_engine13normalization24rmsnorm_fwd_tuned_kernelINS0_13Kernel_traitsI13__nv_bfloat16S3_13__nv_fp8_e4m3fjLj2048ELj1ELj4ELj1ELj16ENS0_18Kernel_traits_baseILj2048ES3_S3_S4_fjLj128EEEEEEEvNS0_19ForwardKernelParamsE,"a",@progbits
	.sectionflags	@""
	.align	4
.nv.constant0._ZN18transformer_engine13normalization24rmsnorm_fwd_tuned_kernelINS0_13Kernel_traitsI13__nv_bfloat16S3_13__nv_fp8_e4m3fjLj2048ELj1ELj4ELj1ELj16ENS0_18Kernel_traits_baseILj2048ES3_S3_S4_fjLj128EEEEEEEvNS0_19ForwardKernelParamsE:
	.zero		1032


//--------------------- .nv.constant0._ZN18transformer_engine13normalization24rmsnorm_fwd_tuned_kernelINS0_13Kernel_traitsI13__nv_bfloat16S3_S3_fjLj1024ELj1ELj4ELj1ELj16ENS0_18Kernel_traits_baseILj1024ES3_S3_S3_fjLj128EEEEEEEvNS0_19ForwardKernelParamsE --------------------------
	.section	.nv.constant0._ZN18transformer_engine13normalization24rmsnorm_fwd_tuned_kernelINS0_13Kernel_traitsI13__nv_bfloat16S3_S3_fjLj1024ELj1ELj4ELj1ELj16ENS0_18Kernel_traits_baseILj1024ES3_S3_S3_fjLj128EEEEEEEvNS0_19ForwardKernelParamsE,"a",@progbits
	.sectionflags	@""
	.align	4
.nv.constant0._ZN18transformer_engine13normalization24rmsnorm_fwd_tuned_kernelINS0_13Kernel_traitsI13__nv_bfloat16S3_S3_fjLj1024ELj1ELj4ELj1ELj16ENS0_18Kernel_traits_baseILj1024ES3_S3_S3_fjLj128EEEEEEEvNS0_19ForwardKernelParamsE:
	.zero		1032


//--------------------- .nv.constant0._ZN18transformer_engine13normalization24rmsnorm_fwd_tuned_kernelINS0_13Kernel_traitsI6__halfS3_S3_fjLj1024ELj1ELj4ELj1ELj16ENS0_18Kernel_traits_baseILj1024ES3_S3_S3_fjLj128EEEEEEEvNS0_19ForwardKernelParamsE --------------------------
	.section	.nv.constant0._ZN18transformer_engine13normalization24rmsnorm_fwd_tuned_kernelINS0_13Kernel_traitsI6__halfS3_S3_fjLj1024ELj1ELj4ELj1ELj16ENS0_18Kernel_traits_baseILj1024ES3_S3_S3_fjLj128EEEEEEEvNS0_19ForwardKernelParamsE,"a",@progbits
	.sectionflags	@""
	.align	4
.nv.constant0._ZN18transformer_engine13normalization24rmsnorm_fwd_tuned_kernelINS0_13Kernel_traitsI6__halfS3_S3_fjLj1024ELj1ELj4ELj1ELj16ENS0_18Kernel_traits_baseILj1024ES3_S3_S3_fjLj128EEEEEEEvNS0_19ForwardKernelParamsE:
	.zero		1032


//--------------------- .nv.constant0._ZN18transformer_engine13normalization24rmsnorm_fwd_tuned_kernelINS0_13Kernel_traitsIffffjLj1024ELj1ELj4ELj1ELj16ENS0_18Kernel_traits_baseILj1024EffffjLj128EEEEEEEvNS0_19ForwardKernelParamsE --------------------------
	.section	.nv.constant0._ZN18transformer_engine13normalization24rmsnorm_fwd_tuned_kernelINS0_13Kernel_traitsIffffjLj1024ELj1ELj4ELj1ELj16ENS0_18Kernel_traits_baseILj1024EffffjLj128EEEEEEEvNS0_19ForwardKernelParamsE,"a",@progbits
	.sectionflags	@""
	.align	4
.nv.constant0._ZN18transformer_engine13normalization24rmsnorm_fwd_tuned_kernelINS0_13Kernel_traitsIffffjLj1024ELj1ELj4ELj1ELj16ENS0_18Kernel_traits_baseILj1024EffffjLj128EEEEEEEvNS0_19ForwardKernelParamsE:
	.zero		1032


//--------------------- .nv.constant0._ZN18transformer_engine13normalization24rmsnorm_fwd_tuned_kernelINS0_13Kernel_traitsIff13__nv_fp8_e4m3fjLj1024ELj1ELj4ELj1ELj16ENS0_18Kernel_traits_baseILj1024EffS3_fjLj128EEEEEEEvNS0_19ForwardKernelParamsE --------------------------
	.section	.nv.constant0._ZN18transformer_engine13normalization24rmsnorm_fwd_tuned_kernelINS0_13Kernel_traitsIff13__nv_fp8_e4m3fjLj1024ELj1ELj4ELj1ELj16ENS0_18Kernel_traits_baseILj1024EffS3_fjLj128EEEEEEEvNS0_19ForwardKernelParamsE,"a",@progbits
	.sectionflags	@""
	.align	4
.nv.constant0._ZN18transformer_engine13normalization24rmsnorm_fwd_tuned_kernelINS0_13Kernel_traitsIff13__nv_fp8_e4m3fjLj1024ELj1ELj4ELj1ELj16ENS0_18Kernel_traits_baseILj1024EffS3_fjLj128EEEEEEEvNS0_19ForwardKernelParamsE:
	.zero		1032


//--------------------- .nv.constant0._ZN18transformer_engine13normalization24rmsnorm_fwd_tuned_kernelINS0_13Kernel_traitsI6__halfS3_13__nv_fp8_e4m3fjLj1024ELj1ELj4ELj1ELj16ENS0_18Kernel_traits_baseILj1024ES3_S3_S4_fjLj128EEEEEEEvNS0_19ForwardKernelParamsE --------------------------
	.section	.nv.constant0._ZN18transformer_engine13normalization24rmsnorm_fwd_tuned_kernelINS0_13Kernel_traitsI6__halfS3_13__nv_fp8_e4m3fjLj1024ELj1ELj4ELj1ELj16ENS0_18Kernel_traits_baseILj1024ES3_S3_S4_fjLj128EEEEEEEvNS0_19ForwardKernelParamsE,"a",@progbits
	.sectionflags	@""
	.align	4
.nv.constant0._ZN18transformer_engine13normalization24rmsnorm_fwd_tuned_kernelINS0_13Kernel_traitsI6__halfS3_13__nv_fp8_e4m3fjLj1024ELj1ELj4ELj1ELj16ENS0_18Kernel_traits_baseILj1024ES3_S3_S4_fjLj128EEEEEEEvNS0_19ForwardKernelParamsE:
	.zero		1032


//--------------------- .nv.constant0._ZN18transformer_engine13normalization24rmsnorm_fwd_tuned_kernelINS0_13Kernel_traitsI13__nv_bfloat16S3_13__nv_fp8_e4m3fjLj1024ELj1ELj4ELj1ELj16ENS0_18Kernel_traits_baseILj1024ES3_S3_S4_fjLj128EEEEEEEvNS0_19ForwardKernelParamsE --------------------------
	.section	.nv.constant0._ZN18transformer_engine13normalization24rmsnorm_fwd_tuned_kernelINS0_13Kernel_traitsI13__nv_bfloat16S3_13__nv_fp8_e4m3fjLj1024ELj1ELj4ELj1ELj16ENS0_18Kernel_traits_baseILj1024ES3_S3_S4_fjLj128EEEEEEEvNS0_19ForwardKernelParamsE,"a",@progbits
	.sectionflags	@""
	.align	4
.nv.constant0._ZN18transformer_engine13normalization24rmsnorm_fwd_tuned_kernelINS0_13Kernel_traitsI13__nv_bfloat16S3_13__nv_fp8_e4m3fjLj1024ELj1ELj4ELj1ELj16ENS0_18Kernel_traits_baseILj1024ES3_S3_S4_fjLj128EEEEEEEvNS0_19ForwardKernelParamsE:
	.zero		1032


//--------------------- .nv.constant0._ZN18transformer_engine13normalization24rmsnorm_fwd_tuned_kernelINS0_13Kernel_traitsI13__nv_bfloat16S3_S3_fjLj768ELj1ELj4ELj1ELj16ENS0_18Kernel_traits_baseILj768ES3_S3_S3_fjLj128EEEEEEEvNS0_19ForwardKernelParamsE --------------------------
	.section	.nv.constant0._ZN18transformer_engine13normalization24rmsnorm_fwd_tuned_kernelINS0_13Kernel_traitsI13__nv_bfloat16S3_S3_fjLj768ELj1ELj4ELj1ELj16ENS0_18Kernel_traits_baseILj768ES3_S3_S3_fjLj128EEEEEEEvNS0_19ForwardKernelParamsE,"a",@progbits
	.sectionflags	@""
	.align	4
.nv.constant0._ZN18transformer_engine13normalization24rmsnorm_fwd_tuned_kernelINS0_13Kernel_traitsI13__nv_bfloat16S3_S3_fjLj768ELj1ELj4ELj1ELj16ENS0_18Kernel_traits_baseILj768ES3_S3_S3_fjLj128EEEEEEEvNS0_19ForwardKernelParamsE:
	.zero		1032


//--------------------- .nv.constant0._ZN18transformer_engine13normalization24rmsnorm_fwd_tuned_kernelINS0_13Kernel_traitsI6__halfS3_S3_fjLj768ELj1ELj4ELj1ELj16ENS0_18Kernel_traits_baseILj768ES3_S3_S3_fjLj128EEEEEEEvNS0_19ForwardKernelParamsE --------------------------
	.section	.nv.constant0._ZN18transformer_engine13normalization24rmsnorm_fwd_tuned_kernelINS0_13Kernel_traitsI6__halfS3_S3_fjLj768ELj1ELj4ELj1ELj16ENS0_18Kernel_traits_baseILj768ES3_S3_S3_fjLj128EEEEEEEvNS0_19ForwardKernelParamsE,"a",@progbits
	.sectionflags	@""
	.align	4
.nv.constant0._ZN18transformer_engine13normalization24rmsnorm_fwd_tuned_kernelINS0_13Kernel_traitsI6__halfS3_S3_fjLj768ELj1ELj4ELj1ELj16ENS0_18Kernel_traits_baseILj768ES3_S3_S3_fjLj128EEEEEEEvNS0_19ForwardKernelParamsE:
	.zero		1032


//--------------------- .nv.constant0._ZN18transformer_engine13normalization24rmsnorm_fwd_tuned_kernelINS0_13Kernel_traitsIffffjLj768ELj1ELj4ELj1ELj16ENS0_18Kernel_traits_baseILj768EffffjLj128EEEEEEEvNS0_19ForwardKernelParamsE --------------------------
	.section	.nv.constant0._ZN18transformer_engine13normalization24rmsnorm_fwd_tuned_kernelINS0_13Kernel_traitsIffffjLj768ELj1ELj4ELj1ELj16ENS0_18Kernel_traits_baseILj768EffffjLj128EEEEEEEvNS0_19ForwardKernelParamsE,"a",@progbits
	.sectionflags	@""
	.align	4
.nv.constant0._ZN18transformer_engine13normalization24rmsnorm_fwd_tuned_kernelINS0_13Kernel_traitsIffffjLj768ELj1ELj4ELj1ELj16ENS0_18Kernel_traits_baseILj768EffffjLj128EEEEEEEvNS0_19ForwardKernelParamsE:
	.zero		1032


//--------------------- .nv.constant0._ZN18transformer_engine13normalization24rmsnorm_fwd_tuned_kernelINS0_13Kernel_traitsIff13__nv_fp8_e4m3fjLj768ELj1ELj4ELj1ELj16ENS0_18Kernel_traits_baseILj768EffS3_fjLj128EEEEEEEvNS0_19ForwardKernelParamsE --------------------------
	.section	.nv.constant0._ZN18transformer_engine13normalization24rmsnorm_fwd_tuned_kernelINS0_13Kernel_traitsIff13__nv_fp8_e4m3fjLj768ELj1ELj4ELj1ELj16ENS0_18Kernel_traits_baseILj768EffS3_fjLj128EEEEEEEvNS0_19ForwardKernelParamsE,"a",@progbits
	.sectionflags	@""
	.align	4
.nv.constant0._ZN18transformer_engine13normalization24rmsnorm_fwd_tuned_kernelINS0_13Kernel_traitsIff13__nv_fp8_e4m3fjLj768ELj1ELj4ELj1ELj16ENS0_18Kernel_traits_baseILj768EffS3_fjLj128EEEEEEEvNS0_19ForwardKernelParamsE:
	.zero		1032


//--------------------- .nv.constant0._ZN18transformer_engine13normalization24rmsnorm_fwd_tuned_kernelINS0_13Kernel_traitsI6__halfS3_13__nv_fp8_e4m3fjLj768ELj1ELj4ELj1ELj16ENS0_18Kernel_traits_baseILj768ES3_S3_S4_fjLj128EEEEEEEvNS0_19ForwardKernelParamsE --------------------------
	.section	.nv.constant0._ZN18transformer_engine13normalization24rmsnorm_fwd_tuned_kernelINS0_13Kernel_traitsI6__halfS3_13__nv_fp8_e4m3fjLj768ELj1ELj4ELj1ELj16ENS0_18Kernel_traits_baseILj768ES3_S3_S4_fjLj128EEEEEEEvNS0_19ForwardKernelParamsE,"a",@progbits
	.sectionflags	@""
	.align	4
.nv.constant0._ZN18transformer_engine13normalization24rmsnorm_fwd_tuned_kernelINS0_13Kernel_traitsI6__halfS3_13__nv_fp8_e4m3fjLj768ELj1ELj4ELj1ELj16ENS0_18Kernel_traits_baseILj768ES3_S3_S4_fjLj128EEEEEEEvNS0_19ForwardKernelParamsE:
	.zero		1032


//--------------------- .nv.constant0._ZN18transformer_engine13normalization24rmsnorm_fwd_tuned_kernelINS0_13Kernel_traitsI13__nv_bfloat16S3_13__nv_fp8_e4m3fjLj768ELj1ELj4ELj1ELj16ENS0_18Kernel_traits_baseILj768ES3_S3_S4_fjLj128EEEEEEEvNS0_19ForwardKernelParamsE --------------------------
	.section	.nv.constant0._ZN18transformer_engine13normalization24rmsnorm_fwd_tuned_kernelINS0_13Kernel_traitsI13__nv_bfloat16S3_13__nv_fp8_e4m3fjLj768ELj1ELj4ELj1ELj16ENS0_18Kernel_traits_baseILj768ES3_S3_S4_fjLj128EEEEEEEvNS0_19ForwardKernelParamsE,"a",@progbits
	.sectionflags	@""
	.align	4
.nv.constant0._ZN18transformer_engine13normalization24rmsnorm_fwd_tuned_kernelINS0_13Kernel_traitsI13__nv_bfloat16S3_13__nv_fp8_e4m3fjLj768ELj1ELj4ELj1ELj16ENS0_18Kernel_traits_baseILj768ES3_S3_S4_fjLj128EEEEEEEvNS0_19ForwardKernelParamsE:
	.zero		1032


//--------------------- .nv.constant0._ZN18transformer_engine13normalization24rmsnorm_fwd_tuned_kernelINS0_13Kernel_traitsI13__nv_bfloat16S3_S3_fjLj512ELj1ELj4ELj1ELj16ENS0_18Kernel_traits_baseILj512ES3_S3_S3_fjLj128EEEEEEEvNS0_19ForwardKernelParamsE --------------------------
	.section	.nv.constant0._ZN18transformer_engine13normalization24rmsnorm_fwd_tuned_kernelINS0_13Kernel_traitsI13__nv_bfloat16S3_S3_fjLj512ELj1ELj4ELj1ELj16ENS0_18Kernel_traits_baseILj512ES3_S3_S3_fjLj128EEEEEEEvNS0_19ForwardKernelParamsE,"a",@progbits
	.sectionflags	@""
	.align	4
.nv.constant0._ZN18transformer_engine13normalization24rmsnorm_fwd_tuned_kernelINS0_13Kernel_traitsI13__nv_bfloat16S3_S3_fjLj512ELj1ELj4ELj1ELj16ENS0_18Kernel_traits_baseILj512ES3_S3_S3_fjLj128EEEEEEEvNS0_19ForwardKernelParamsE:
	.zero		1032


//--------------------- .nv.constant0._ZN18transformer_engine13normalization24rmsnorm_fwd_tuned_kernelINS0_13Kernel_traitsI6__halfS3_S3_fjLj512ELj1ELj4ELj1ELj16ENS0_18Kernel_traits_baseILj512ES3_S3_S3_fjLj128EEEEEEEvNS0_19ForwardKernelParamsE --------------------------
	.section	.nv.constant0._ZN18transformer_engine13normalization24rmsnorm_fwd_tuned_kernelINS0_13Kernel_traitsI6__halfS3_S3_fjLj512ELj1ELj4ELj1ELj16ENS0_18Kernel_traits_baseILj512ES3_S3_S3_fjLj128EEEEEEEvNS0_19ForwardKernelParamsE,"a",@progbits
	.sectionflags	@""
	.align	4
.nv.constant0._ZN18transformer_engine13normalization24rmsnorm_fwd_tuned_kernelINS0_13Kernel_traitsI6__halfS3_S3_fjLj512ELj1ELj4ELj1ELj16ENS0_18Kernel_traits_baseILj512ES3_S3_S3_fjLj128EEEEEEEvNS0_19ForwardKernelParamsE:
	.zero		1032


//--------------------- .nv.constant0._ZN18transformer_engine13normalization24rmsnorm_fwd_tuned_kernelINS0_13Kernel_traitsIffffjLj512ELj1ELj4ELj1ELj16ENS0_18Kernel_traits_baseILj512EffffjLj128EEEEEEEvNS0_19ForwardKernelParamsE --------------------------
	.section	.nv.constant0._ZN18transformer_engine13normalization24rmsnorm_fwd_tuned_kernelINS0_13Kernel_traitsIffffjLj512ELj1ELj4ELj1ELj16ENS0_18Kernel_traits_baseILj512EffffjLj128EEEEEEEvNS0_19ForwardKernelParamsE,"a",@progbits
	.sectionflags	@""
	.align	4
.nv.constant0._ZN18transformer_engine13normalization24rmsnorm_fwd_tuned_kernelINS0_13Kernel_traitsIffffjLj512ELj1ELj4ELj1ELj16ENS0_18Kernel_traits_baseILj512EffffjLj128EEEEEEEvNS0_19ForwardKernelParamsE:
	.zero		1032


//--------------------- .nv.constant0._ZN18transformer_engine13normalization24rmsnorm_fwd_tuned_kernelINS0_13Kernel_traitsIff13__nv_fp8_e4m3fjLj512ELj1ELj4ELj1ELj16ENS0_18Kernel_traits_baseILj512EffS3_fjLj128EEEEEEEvNS0_19ForwardKernelParamsE --------------------------
	.section	.nv.constant0._ZN18transformer_engine13normalization24rmsnorm_fwd_tuned_kernelINS0_13Kernel_traitsIff13__nv_fp8_e4m3fjLj512ELj1ELj4ELj1ELj16ENS0_18Kernel_traits_baseILj512EffS3_fjLj128EEEEEEEvNS0_19ForwardKernelParamsE,"a",@progbits
	.sectionflags	@""
	.align	4
.nv.constant0._ZN18transformer_engine13normalization24rmsnorm_fwd_tuned_kernelINS0_13Kernel_traitsIff13__nv_fp8_e4m3fjLj512ELj1ELj4ELj1ELj16ENS0_18Kernel_traits_baseILj512EffS3_fjLj128EEEEEEEvNS0_19ForwardKernelParamsE:
	.zero		1032


//--------------------- .nv.constant0._ZN18transformer_engine13normalization24rmsnorm_fwd_tuned_kernelINS0_13Kernel_traitsI6__halfS3_13__nv_fp8_e4m3fjLj512ELj1ELj4ELj1ELj16ENS0_18Kernel_traits_baseILj512ES3_S3_S4_fjLj128EEEEEEEvNS0_19ForwardKernelParamsE --------------------------
	.section	.nv.constant0._ZN18transformer_engine13normalization24rmsnorm_fwd_tuned_kernelINS0_13Kernel_traitsI6__halfS3_13__nv_fp8_e4m3fjLj512ELj1ELj4ELj1ELj16ENS0_18Kernel_traits_baseILj512ES3_S3_S4_fjLj128EEEEEEEvNS0_19ForwardKernelParamsE,"a",@progbits
	.sectionflags	@""
	.align	4
.nv.constant0._ZN18transformer_engine13normalization24rmsnorm_fwd_tuned_kernelINS0_13Kernel_traitsI6__halfS3_13__nv_fp8_e4m3fjLj512ELj1ELj4ELj1ELj16ENS0_18Kernel_traits_baseILj512ES3_S3_S4_fjLj128EEEEEEEvNS0_19ForwardKernelParamsE:
	.zero		1032


//--------------------- .nv.constant0._ZN18transformer_engine13normalization24rmsnorm_fwd_tuned_kernelINS0_13Kernel_traitsI13__nv_bfloat16S3_13__nv_fp8_e4m3fjLj512ELj1ELj4ELj1ELj16ENS0_18Kernel_traits_baseILj512ES3_S3_S4_fjLj128EEEEEEEvNS0_19ForwardKernelParamsE --------------------------
	.section	.nv.constant0._ZN18transformer_engine13normalization24rmsnorm_fwd_tuned_kernelINS0_13Kernel_traitsI13__nv_bfloat16S3_13__nv_fp8_e4m3fjLj512ELj1ELj4ELj1ELj16ENS0_18Kernel_traits_baseILj512ES3_S3_S4_fjLj128EEEEEEEvNS0_19ForwardKernelParamsE,"a",@progbits
	.sectionflags	@""
	.align	4
.nv.constant0._ZN18transformer_engine13normalization24rmsnorm_fwd_tuned_kernelINS0_13Kernel_traitsI13__nv_bfloat16S3_13__nv_fp8_e4m3fjLj512ELj1ELj4ELj1ELj16ENS0_18Kernel_traits_baseILj512ES3_S3_S4_fjLj128EEEEEEEvNS0_19ForwardKernelParamsE:
	.zero		1032


//--------------------- SYMBOLS --------------------------

	.type		.nv.reservedSmem.offset0,@object
	.size		.nv.reservedSmem.offset0,0x4
	.type		.nv.reservedSmem.cap,@object
	.size		.nv.reservedSmem.cap,0x4
